// Copyright (c) 2024, Jay Shah, Ganesh Bikshandi, Ying Zhang, Vijay Thakkar, Pradeep Ramani, Tri Dao.
// Splitting the different template instantiations to different files to speed up compilation.
// This file is auto-generated. See "generate_kernels.py"

#include "flash_fwd_launch_template.h"

#ifndef FLASHATTENTION_DISABLE_HDIM64
template void run_mha_fwd_<90, cutlass::bfloat16_t, 64, 256, false, false, true, false>(Flash_fwd_params &params, cudaStream_t stream);
#endif


// ===== COMPILED SASS (sm_90a) =====

	.target	sm_90a

	.elftype	@"ET_EXEC"


//--------------------- .note.nv.tkinfo           --------------------------
	.section	.note.nv.tkinfo,"",@"SHT_NOTE"
	.sectionflags	@"SHF_NOTE_NV_TKINFO"
	.tkinfo
        /*0018*/ 	.word	0x00000002
        /*0030*/ 	.string	""
        /*0030*/ 	.string	"ptxas"
        /*0030*/ 	.string	"Cuda compilation tools, release 13.0, V13.0.88"
        /*0030*/ 	.string	"Build cuda_13.0.r13.0/compiler.36424714_0"
        /*0030*/ 	.string	"-arch sm_90a -m 64 "



//--------------------- .note.nv.cuinfo           --------------------------
	.section	.note.nv.cuinfo,"",@"SHT_NOTE"
	.sectionflags	@"SHF_NOTE_NV_CUINFO"
        /*0018*/ 	.short	0x0002
        /*001a*/ 	.short	0x005a
        /*001c*/ 	.short	0x0082
	.zero		2


//--------------------- .nv.info                  --------------------------
	.section	.nv.info,"",@"SHT_CUDA_INFO"
	.align	4


	//----- nvinfo : EIATTR_REGCOUNT
	.align		4
        /*0000*/ 	.byte	0x04, 0x2f
        /*0002*/ 	.short	(.L_20 - .L_19)
	.align		4
.L_19:
        /*0004*/ 	.word	index@(_ZN7cutlass13device_kernelIN5flash11enable_sm90INS1_16FlashAttnFwdSm90INS1_25CollectiveMainloopFwdSm90ILi2EN4cute5tupleIJNS5_1CILi1EEES8_S8_EEENS6_IJNS7_ILi128EEENS7_ILi96EEENS7_ILi64EEEEEELi256ENS_10bfloat16_tEfNS_4arch4Sm90ELb1ELb0ELb1ELb1ELb0ELb1ELb1ELb1ELb0ELb0ELb0ELb0EEENS1_21CollectiveEpilogueFwdINS6_IJSA_NS7_ILi256EEESB_EEES9_SE_SG_Li256ELb1ELb0ELb0ELb0EEENS1_36VarlenDynamicPersistentTileSchedulerILi128ELi96ELi256ELi32ELb0ELb0ELb1ELb1ELb1ELb1EEEEEEEEEvNT_6ParamsE)
        /*0008*/ 	.word	0x000000a8


	//----- nvinfo : EIATTR_FRAME_SIZE
	.align		4
.L_20:
        /*000c*/ 	.byte	0x04, 0x11
        /*000e*/ 	.short	(.L_22 - .L_21)
	.align		4
.L_21:
        /*0010*/ 	.word	index@(_ZN7cutlass13device_kernelIN5flash11enable_sm90INS1_16FlashAttnFwdSm90INS1_25CollectiveMainloopFwdSm90ILi2EN4cute5tupleIJNS5_1CILi1EEES8_S8_EEENS6_IJNS7_ILi128EEENS7_ILi96EEENS7_ILi64EEEEEELi256ENS_10bfloat16_tEfNS_4arch4Sm90ELb1ELb0ELb1ELb1ELb0ELb1ELb1ELb1ELb0ELb0ELb0ELb0EEENS1_21CollectiveEpilogueFwdINS6_IJSA_NS7_ILi256EEESB_EEES9_SE_SG_Li256ELb1ELb0ELb0ELb0EEENS1_36VarlenDynamicPersistentTileSchedulerILi128ELi96ELi256ELi32ELb0ELb0ELb1ELb1ELb1ELb1EEEEEEEEEvNT_6ParamsE)
        /*0014*/ 	.word	0x00000078


	//----- nvinfo : EIATTR_REGCOUNT
	.align		4
.L_22:
        /*0018*/ 	.byte	0x04, 0x2f
        /*001a*/ 	.short	(.L_24 - .L_23)
	.align		4
.L_23:
        /*001c*/ 	.word	index@(_ZN7cutlass13device_kernelIN5flash11enable_sm90INS1_16FlashAttnFwdSm90INS1_25CollectiveMainloopFwdSm90ILi2EN4cute5tupleIJNS5_1CILi1EEES8_S8_EEENS6_IJNS7_ILi128EEENS7_ILi96EEENS7_ILi64EEEEEELi256ENS_10bfloat16_tEfNS_4arch4Sm90ELb1ELb0ELb1ELb1ELb0ELb0ELb1ELb1ELb0ELb0ELb0ELb0EEENS1_21CollectiveEpilogueFwdINS6_IJSA_NS7_ILi256EEESB_EEES9_SE_SG_Li256ELb1ELb0ELb0ELb0EEENS1_36VarlenDynamicPersistentTileSchedulerILi128ELi96ELi256ELi32ELb0ELb0ELb1ELb1ELb1ELb1EEEEEEEEEvNT_6ParamsE)
        /*0020*/ 	.word	0x000000a8


	//----- nvinfo : EIATTR_FRAME_SIZE
	.align		4
.L_24:
        /*0024*/ 	.byte	0x04, 0x11
        /*0026*/ 	.short	(.L_26 - .L_25)
	.align		4
.L_25:
        /*0028*/ 	.word	index@(_ZN7cutlass13device_kernelIN5flash11enable_sm90INS1_16FlashAttnFwdSm90INS1_25CollectiveMainloopFwdSm90ILi2EN4cute5tupleIJNS5_1CILi1EEES8_S8_EEENS6_IJNS7_ILi128EEENS7_ILi96EEENS7_ILi64EEEEEELi256ENS_10bfloat16_tEfNS_4arch4Sm90ELb1ELb0ELb1ELb1ELb0ELb0ELb1ELb1ELb0ELb0ELb0ELb0EEENS1_21CollectiveEpilogueFwdINS6_IJSA_NS7_ILi256EEESB_EEES9_SE_SG_Li256ELb1ELb0ELb0ELb0EEENS1_36VarlenDynamicPersistentTileSchedulerILi128ELi96ELi256ELi32ELb0ELb0ELb1ELb1ELb1ELb1EEEEEEEEEvNT_6ParamsE)
        /*002c*/ 	.word	0x00000028


	//----- nvinfo : EIATTR_REGCOUNT
	.align		4
.L_26:
        /*0030*/ 	.byte	0x04, 0x2f
        /*0032*/ 	.short	(.L_28 - .L_27)
	.align		4
.L_27:
        /*0034*/ 	.word	index@(_ZN7cutlass13device_kernelIN5flash11enable_sm90INS1_16FlashAttnFwdSm90INS1_25CollectiveMainloopFwdSm90ILi2EN4cute5tupleIJNS5_1CILi1EEES8_S8_EEENS6_IJNS7_ILi128EEENS7_ILi96EEENS7_ILi64EEEEEELi256ENS_10bfloat16_tEfNS_4arch4Sm90ELb1ELb0ELb1ELb1ELb0ELb1ELb0ELb1ELb0ELb0ELb0ELb0EEENS1_21CollectiveEpilogueFwdINS6_IJSA_NS7_ILi256EEESB_EEES9_SE_SG_Li256ELb1ELb0ELb0ELb0EEENS1_36VarlenDynamicPersistentTileSchedulerILi128ELi96ELi256ELi32ELb0ELb0ELb1ELb1ELb1ELb1EEEEEEEEEvNT_6ParamsE)
        /*0038*/ 	.word	0x000000a8


	//----- nvinfo : EIATTR_FRAME_SIZE
	.align		4
.L_28:
        /*003c*/ 	.byte	0x04, 0x11
        /*003e*/ 	.short	(.L_30 - .L_29)
	.align		4
.L_29:
        /*0040*/ 	.word	index@(_ZN7cutlass13device_kernelIN5flash11enable_sm90INS1_16FlashAttnFwdSm90INS1_25CollectiveMainloopFwdSm90ILi2EN4cute5tupleIJNS5_1CILi1EEES8_S8_EEENS6_IJNS7_ILi128EEENS7_ILi96EEENS7_ILi64EEEEEELi256ENS_10bfloat16_tEfNS_4arch4Sm90ELb1ELb0ELb1ELb1ELb0ELb1ELb0ELb1ELb0ELb0ELb0ELb0EEENS1_21CollectiveEpilogueFwdINS6_IJSA_NS7_ILi256EEESB_EEES9_SE_SG_Li256ELb1ELb0ELb0ELb0EEENS1_36VarlenDynamicPersistentTileSchedulerILi128ELi96ELi256ELi32ELb0ELb0ELb1ELb1ELb1ELb1EEEEEEEEEvNT_6ParamsE)
        /*0044*/ 	.word	0x00000030


	//----- nvinfo : EIATTR_REGCOUNT
	.align		4
.L_30:
        /*0048*/ 	.byte	0x04, 0x2f
        /*004a*/ 	.short	(.L_32 - .L_31)
	.align		4
.L_31:
        /*004c*/ 	.word	index@(_ZN7cutlass13device_kernelIN5flash11enable_sm90INS1_16FlashAttnFwdSm90INS1_25CollectiveMainloopFwdSm90ILi2EN4cute5tupleIJNS5_1CILi1EEES8_S8_EEENS6_IJNS7_ILi128EEENS7_ILi96EEENS7_ILi64EEEEEELi256ENS_10bfloat16_tEfNS_4arch4Sm90ELb1ELb0ELb1ELb1ELb0ELb0ELb0ELb1ELb0ELb0ELb0ELb0EEENS1_21CollectiveEpilogueFwdINS6_IJSA_NS7_ILi256EEESB_EEES9_SE_SG_Li256ELb1ELb0ELb0ELb0EEENS1_36VarlenDynamicPersistentTileSchedulerILi128ELi96ELi256ELi32ELb0ELb0ELb1ELb1ELb1ELb1EEEEEEEEEvNT_6ParamsE)
        /*0050*/ 	.word	0x000000a8


	//----- nvinfo : EIATTR_FRAME_SIZE
	.align		4
.L_32:
        /*0054*/ 	.byte	0x04, 0x11
        /*0056*/ 	.short	(.L_34 - .L_33)
	.align		4
.L_33:
        /*0058*/ 	.word	index@(_ZN7cutlass13device_kernelIN5flash11enable_sm90INS1_16FlashAttnFwdSm90INS1_25CollectiveMainloopFwdSm90ILi2EN4cute5tupleIJNS5_1CILi1EEES8_S8_EEENS6_IJNS7_ILi128EEENS7_ILi96EEENS7_ILi64EEEEEELi256ENS_10bfloat16_tEfNS_4arch4Sm90ELb1ELb0ELb1ELb1ELb0ELb0ELb0ELb1ELb0ELb0ELb0ELb0EEENS1_21CollectiveEpilogueFwdINS6_IJSA_NS7_ILi256EEESB_EEES9_SE_SG_Li256ELb1ELb0ELb0ELb0EEENS1_36VarlenDynamicPersistentTileSchedulerILi128ELi96ELi256ELi32ELb0ELb0ELb1ELb1ELb1ELb1EEEEEEEEEvNT_6ParamsE)
        /*005c*/ 	.word	0x00000028


	//----- nvinfo : EIATTR_REGCOUNT
	.align		4
.L_34:
        /*0060*/ 	.byte	0x04, 0x2f
        /*0062*/ 	.short	(.L_36 - .L_35)
	.align		4
.L_35:
        /*0064*/ 	.word	index@(_ZN7cutlass13device_kernelIN5flash11enable_sm90INS1_16FlashAttnFwdSm90INS1_25CollectiveMainloopFwdSm90ILi2EN4cute5tupleIJNS5_1CILi1EEES8_S8_EEENS6_IJNS7_ILi128EEENS7_ILi96EEENS7_ILi64EEEEEELi256ENS_10bfloat16_tEfNS_4arch4Sm90ELb1ELb0ELb1ELb0ELb0ELb0ELb1ELb1ELb0ELb0ELb0ELb0EEENS1_21CollectiveEpilogueFwdINS6_IJSA_NS7_ILi256EEESB_EEES9_SE_SG_Li256ELb0ELb0ELb0ELb0EEENS1_30DynamicPersistentTileSchedulerILi256ELi32ELb0ELb0ELb1EEEEEEEEEvNT_6ParamsE)
        /*0068*/ 	.word	0x000000a8


	//----- nvinfo : EIATTR_FRAME_SIZE
	.align		4
.L_36:
        /*006c*/ 	.byte	0x04, 0x11
        /*006e*/ 	.short	(.L_38 - .L_37)
	.align		4
.L_37:
        /*0070*/ 	.word	index@(_ZN7cutlass13device_kernelIN5flash11enable_sm90INS1_16FlashAttnFwdSm90INS1_25CollectiveMainloopFwdSm90ILi2EN4cute5tupleIJNS5_1CILi1EEES8_S8_EEENS6_IJNS7_ILi128EEENS7_ILi96EEENS7_ILi64EEEEEELi256ENS_10bfloat16_tEfNS_4arch4Sm90ELb1ELb0ELb1ELb0ELb0ELb0ELb1ELb1ELb0ELb0ELb0ELb0EEENS1_21CollectiveEpilogueFwdINS6_IJSA_NS7_ILi256EEESB_EEES9_SE_SG_Li256ELb0ELb0ELb0ELb0EEENS1_30DynamicPersistentTileSchedulerILi256ELi32ELb0ELb0ELb1EEEEEEEEEvNT_6ParamsE)
        /*0074*/ 	.word	0x00000010


	//----- nvinfo : EIATTR_REGCOUNT
	.align		4
.L_38:
        /*0078*/ 	.byte	0x04, 0x2f
        /*007a*/ 	.short	(.L_40 - .L_39)
	.align		4
.L_39:
        /*007c*/ 	.word	index@(_ZN7cutlass13device_kernelIN5flash11enable_sm90INS1_16FlashAttnFwdSm90INS1_25CollectiveMainloopFwdSm90ILi2EN4cute5tupleIJNS5_1CILi1EEES8_S8_EEENS6_IJNS7_ILi128EEENS7_ILi96EEENS7_ILi64EEEEEELi256ENS_10bfloat16_tEfNS_4arch4Sm90ELb1ELb0ELb1ELb0ELb0ELb0ELb0ELb1ELb0ELb0ELb0ELb0EEENS1_21CollectiveEpilogueFwdINS6_IJSA_NS7_ILi256EEESB_EEES9_SE_SG_Li256ELb0ELb0ELb0ELb0EEENS1_30DynamicPersistentTileSchedulerILi256ELi32ELb0ELb0ELb1EEEEEEEEEvNT_6ParamsE)
        /*0080*/ 	.word	0x000000a8


	//----- nvinfo : EIATTR_FRAME_SIZE
	.align		4
.L_40:
        /*0084*/ 	.byte	0x04, 0x11
        /*0086*/ 	.short	(.L_42 - .L_41)
	.align		4
.L_41:
        /*0088*/ 	.word	index@(_ZN7cutlass13device_kernelIN5flash11enable_sm90INS1_16FlashAttnFwdSm90INS1_25CollectiveMainloopFwdSm90ILi2EN4cute5tupleIJNS5_1CILi1EEES8_S8_EEENS6_IJNS7_ILi128EEENS7_ILi96EEENS7_ILi64EEEEEELi256ENS_10bfloat16_tEfNS_4arch4Sm90ELb1ELb0ELb1ELb0ELb0ELb0ELb0ELb1ELb0ELb0ELb0ELb0EEENS1_21CollectiveEpilogueFwdINS6_IJSA_NS7_ILi256EEESB_EEES9_SE_SG_Li256ELb0ELb0ELb0ELb0EEENS1_30DynamicPersistentTileSchedulerILi256ELi32ELb0ELb0ELb1EEEEEEEEEvNT_6ParamsE)
        /*008c*/ 	.word	0x00000000


	//----- nvinfo : EIATTR_REGCOUNT
	.align		4
.L_42:
        /*0090*/ 	.byte	0x04, 0x2f
        /*0092*/ 	.short	(.L_44 - .L_43)
	.align		4
.L_43:
        /*0094*/ 	.word	index@(_ZN7cutlass13device_kernelIN5flash11enable_sm90INS1_16FlashAttnFwdSm90INS1_25CollectiveMainloopFwdSm90ILi2EN4cute5tupleIJNS5_1CILi1EEES8_S8_EEENS6_IJNS7_ILi128EEENS7_ILi96EEENS7_ILi64EEEEEELi256ENS_10bfloat16_tEfNS_4arch4Sm90ELb0ELb1ELb1ELb1ELb0ELb1ELb1ELb1ELb0ELb0ELb0ELb0EEENS1_21CollectiveEpilogueFwdINS6_IJSA_NS7_ILi256EEESB_EEES9_SE_SG_Li256ELb1ELb0ELb0ELb0EEENS1_36VarlenDynamicPersistentTileSchedulerILi128ELi96ELi256ELi32ELb0ELb0ELb1ELb1ELb0ELb1EEEEEEEEEvNT_6ParamsE)
        /*0098*/ 	.word	0x000000a8


	//----- nvinfo : EIATTR_FRAME_SIZE
	.align		4
.L_44:
        /*009c*/ 	.byte	0x04, 0x11
        /*009e*/ 	.short	(.L_46 - .L_45)
	.align		4
.L_45:
        /*00a0*/ 	.word	index@($_ZN7cutlass13device_kernelIN5flash11enable_sm90INS1_16FlashAttnFwdSm90INS1_25CollectiveMainloopFwdSm90ILi2EN4cute5tupleIJNS5_1CILi1EEES8_S8_EEENS6_IJNS7_ILi128EEENS7_ILi96EEENS7_ILi64EEEEEELi256ENS_10bfloat16_tEfNS_4arch4Sm90ELb0ELb1ELb1ELb1ELb0ELb1ELb1ELb1ELb0ELb0ELb0ELb0EEENS1_21CollectiveEpilogueFwdINS6_IJSA_NS7_ILi256EEESB_EEES9_SE_SG_Li256ELb1ELb0ELb0ELb0EEENS1_36VarlenDynamicPersistentTileSchedulerILi128ELi96ELi256ELi32ELb0ELb0ELb1ELb1ELb0ELb1EEEEEEEEEvNT_6ParamsE$_ZZN5flash25CollectiveMainloopFwdSm90ILi2EN4cute5tupleIJNS1_1CILi1EEES4_S4_EEENS2_IJNS3_ILi128EEENS3_ILi96EEENS3_ILi64EEEEEELi256EN7cutlass10bfloat16_tEfNSA_4arch4Sm90ELb0ELb1ELb1ELb1ELb0ELb1ELb1ELb1ELb0ELb0ELb0ELb0EE3mmaINS_16FlashAttnFwdSm90ISE_NS_21CollectiveEpilogueFwdINS2_IJS6_NS3_ILi256EEES7_EEES5_SB_SD_Li256ELb1ELb0ELb0ELb0EEENS_36VarlenDynamicPersistentTileSchedulerILi128ELi96ELi256ELi32ELb0ELb0ELb1ELb1ELb0ELb1EEEE13SharedStorageENS1_6TensorINS1_11ArrayEngineIfLm128EEENS1_6LayoutINS2_IJNS2_IJNS3_ILi2EEEST_NS3_ILi32EEEEEES4_S4_EEENS2_IJNS2_IJS4_ST_NS3_ILi4EEEEEENS3_ILi0EEESZ_EEEEEEENS_7SoftmaxILi2ELi0EEEEEbRKNSE_6ParamsENSA_25PipelineTmaAsyncNoClusterILi2ENSA_16PipelineTmaAsyncILi2EEEEES1B_RNSA_13PipelineStateILj2EEERT0_RT1_iRiRKNS_16SeqlenInfoQKNewKILb1ELb1EEENS2_IJiiiiEEERT_ENKUliT_T0_T1_E_clIZSF_ISO_S12_S14_EbS17_S1B_S1B_S1E_S1G_S1I_iS1J_S1N_S1O_S1Q_EUlRS1R_iE0_NS3_ILb1EEES1Y_EEDaiS1R_S1S_S1T_)
        /*00a4*/ 	.word	0x000004a0


	//----- nvinfo : EIATTR_FRAME_SIZE
	.align		4
.L_46:
        /*00a8*/ 	.byte	0x04, 0x11
        /*00aa*/ 	.short	(.L_48 - .L_47)
	.align		4
.L_47:
        /*00ac*/ 	.word	index@(_ZN7cutlass13device_kernelIN5flash11enable_sm90INS1_16FlashAttnFwdSm90INS1_25CollectiveMainloopFwdSm90ILi2EN4cute5tupleIJNS5_1CILi1EEES8_S8_EEENS6_IJNS7_ILi128EEENS7_ILi96EEENS7_ILi64EEEEEELi256ENS_10bfloat16_tEfNS_4arch4Sm90ELb0ELb1ELb1ELb1ELb0ELb1ELb1ELb1ELb0ELb0ELb0ELb0EEENS1_21CollectiveEpilogueFwdINS6_IJSA_NS7_ILi256EEESB_EEES9_SE_SG_Li256ELb1ELb0ELb0ELb0EEENS1_36VarlenDynamicPersistentTileSchedulerILi128ELi96ELi256ELi32ELb0ELb0ELb1ELb1ELb0ELb1EEEEEEEEEvNT_6ParamsE)
        /*00b0*/ 	.word	0x000004a0


	//----- nvinfo : EIATTR_REGCOUNT
	.align		4
.L_48:
        /*00b4*/ 	.byte	0x04, 0x2f
        /*00b6*/ 	.short	(.L_50 - .L_49)
	.align		4
.L_49:
        /*00b8*/ 	.word	index@(_ZN7cutlass13device_kernelIN5flash11enable_sm90INS1_16FlashAttnFwdSm90INS1_25CollectiveMainloopFwdSm90ILi2EN4cute5tupleIJNS5_1CILi1EEES8_S8_EEENS6_IJNS7_ILi128EEENS7_ILi96EEENS7_ILi64EEEEEELi256ENS_10bfloat16_tEfNS_4arch4Sm90ELb0ELb1ELb1ELb1ELb0ELb0ELb1ELb1ELb0ELb0ELb0ELb0EEENS1_21CollectiveEpilogueFwdINS6_IJSA_NS7_ILi256EEESB_EEES9_SE_SG_Li256ELb1ELb0ELb0ELb0EEENS1_36VarlenDynamicPersistentTileSchedulerILi128ELi96ELi256ELi32ELb0ELb0ELb1ELb1ELb0ELb1EEEEEEEEEvNT_6ParamsE)
        /*00bc*/ 	.word	0x000000a8


	//----- nvinfo : EIATTR_FRAME_SIZE
	.align		4
.L_50:
        /*00c0*/ 	.byte	0x04, 0x11
        /*00c2*/ 	.short	(.L_52 - .L_51)
	.align		4
.L_51:
        /*00c4*/ 	.word	index@($_ZN7cutlass13device_kernelIN5flash11enable_sm90INS1_16FlashAttnFwdSm90INS1_25CollectiveMainloopFwdSm90ILi2EN4cute5tupleIJNS5_1CILi1EEES8_S8_EEENS6_IJNS7_ILi128EEENS7_ILi96EEENS7_ILi64EEEEEELi256ENS_10bfloat16_tEfNS_4arch4Sm90ELb0ELb1ELb1ELb1ELb0ELb0ELb1ELb1ELb0ELb0ELb0ELb0EEENS1_21CollectiveEpilogueFwdINS6_IJSA_NS7_ILi256EEESB_EEES9_SE_SG_Li256ELb1ELb0ELb0ELb0EEENS1_36VarlenDynamicPersistentTileSchedulerILi128ELi96ELi256ELi32ELb0ELb0ELb1ELb1ELb0ELb1EEEEEEEEEvNT_6ParamsE$_ZZN5flash25CollectiveMainloopFwdSm90ILi2EN4cute5tupleIJNS1_1CILi1EEES4_S4_EEENS2_IJNS3_ILi128EEENS3_ILi96EEENS3_ILi64EEEEEELi256EN7cutlass10bfloat16_tEfNSA_4arch4Sm90ELb0ELb1ELb1ELb1ELb0ELb0ELb1ELb1ELb0ELb0ELb0ELb0EE3mmaINS_16FlashAttnFwdSm90ISE_NS_21CollectiveEpilogueFwdINS2_IJS6_NS3_ILi256EEES7_EEES5_SB_SD_Li256ELb1ELb0ELb0ELb0EEENS_36VarlenDynamicPersistentTileSchedulerILi128ELi96ELi256ELi32ELb0ELb0ELb1ELb1ELb0ELb1EEEE13SharedStorageENS1_6TensorINS1_11ArrayEngineIfLm128EEENS1_6LayoutINS2_IJNS2_IJNS3_ILi2EEEST_NS3_ILi32EEEEEES4_S4_EEENS2_IJNS2_IJS4_ST_NS3_ILi4EEEEEENS3_ILi0EEESZ_EEEEEEENS_7SoftmaxILi2ELi0EEEEEbRKNSE_6ParamsENSA_25PipelineTmaAsyncNoClusterILi2ENSA_16PipelineTmaAsyncILi2EEEEES1B_RNSA_13PipelineStateILj2EEERT0_RT1_iRiRKNS_16SeqlenInfoQKNewKILb1ELb0EEENS2_IJiiiiEEERT_ENKUliT_T0_T1_E_clIZSF_ISO_S12_S14_EbS17_S1B_S1B_S1E_S1G_S1I_iS1J_S1N_S1O_S1Q_EUlRS1R_iE1_NS3_ILb0EEENS3_ILb1EEEEEDaiS1R_S1S_S1T_)
        /*00c8*/ 	.word	0x00000490


	//----- nvinfo : EIATTR_FRAME_SIZE
	.align		4
.L_52:
        /*00cc*/ 	.byte	0x04, 0x11
        /*00ce*/ 	.short	(.L_54 - .L_53)
	.align		4
.L_53:
        /*00d0*/ 	.word	index@(_ZN7cutlass13device_kernelIN5flash11enable_sm90INS1_16FlashAttnFwdSm90INS1_25CollectiveMainloopFwdSm90ILi2EN4cute5tupleIJNS5_1CILi1EEES8_S8_EEENS6_IJNS7_ILi128EEENS7_ILi96EEENS7_ILi64EEEEEELi256ENS_10bfloat16_tEfNS_4arch4Sm90ELb0ELb1ELb1ELb1ELb0ELb0ELb1ELb1ELb0ELb0ELb0ELb0EEENS1_21CollectiveEpilogueFwdINS6_IJSA_NS7_ILi256EEESB_EEES9_SE_SG_Li256ELb1ELb0ELb0ELb0EEENS1_36VarlenDynamicPersistentTileSchedulerILi128ELi96ELi256ELi32ELb0ELb0ELb1ELb1ELb0ELb1EEEEEEEEEvNT_6ParamsE)
        /*00d4*/ 	.word	0x00000490


	//----- nvinfo : EIATTR_REGCOUNT
	.align		4
.L_54:
        /*00d8*/ 	.byte	0x04, 0x2f
        /*00da*/ 	.short	(.L_56 - .L_55)
	.align		4
.L_55:
        /*00dc*/ 	.word	index@(_ZN7cutlass13device_kernelIN5flash11enable_sm90INS1_16FlashAttnFwdSm90INS1_25CollectiveMainloopFwdSm90ILi2EN4cute5tupleIJNS5_1CILi1EEES8_S8_EEENS6_IJNS7_ILi128EEENS7_ILi96EEENS7_ILi64EEEEEELi256ENS_10bfloat16_tEfNS_4arch4Sm90ELb0ELb1ELb1ELb1ELb0ELb1ELb0ELb1ELb0ELb0ELb0ELb0EEENS1_21CollectiveEpilogueFwdINS6_IJSA_NS7_ILi256EEESB_EEES9_SE_SG_Li256ELb1ELb0ELb0ELb0EEENS1_36VarlenDynamicPersistentTileSchedulerILi128ELi96ELi256ELi32ELb0ELb0ELb1ELb1ELb0ELb1EEEEEEEEEvNT_6ParamsE)
        /*00e0*/ 	.word	0x000000a8


	//----- nvinfo : EIATTR_FRAME_SIZE
	.align		4
.L_56:
        /*00e4*/ 	.byte	0x04, 0x11
        /*00e6*/ 	.short	(.L_58 - .L_57)
	.align		4
.L_57:
        /*00e8*/ 	.word	index@(_ZN7cutlass13device_kernelIN5flash11enable_sm90INS1_16FlashAttnFwdSm90INS1_25CollectiveMainloopFwdSm90ILi2EN4cute5tupleIJNS5_1CILi1EEES8_S8_EEENS6_IJNS7_ILi128EEENS7_ILi96EEENS7_ILi64EEEEEELi256ENS_10bfloat16_tEfNS_4arch4Sm90ELb0ELb1ELb1ELb1ELb0ELb1ELb0ELb1ELb0ELb0ELb0ELb0EEENS1_21CollectiveEpilogueFwdINS6_IJSA_NS7_ILi256EEESB_EEES9_SE_SG_Li256ELb1ELb0ELb0ELb0EEENS1_36VarlenDynamicPersistentTileSchedulerILi128ELi96ELi256ELi32ELb0ELb0ELb1ELb1ELb0ELb1EEEEEEEEEvNT_6ParamsE)
        /*00ec*/ 	.word	0x00000030


	//----- nvinfo : EIATTR_REGCOUNT
	.align		4
.L_58:
        /*00f0*/ 	.byte	0x04, 0x2f
        /*00f2*/ 	.short	(.L_60 - .L_59)
	.align		4
.L_59:
        /*00f4*/ 	.word	index@(_ZN7cutlass13device_kernelIN5flash11enable_sm90INS1_16FlashAttnFwdSm90INS1_25CollectiveMainloopFwdSm90ILi2EN4cute5tupleIJNS5_1CILi1EEES8_S8_EEENS6_IJNS7_ILi128EEENS7_ILi96EEENS7_ILi64EEEEEELi256ENS_10bfloat16_tEfNS_4arch4Sm90ELb0ELb1ELb1ELb1ELb0ELb0ELb0ELb1ELb0ELb0ELb0ELb0EEENS1_21CollectiveEpilogueFwdINS6_IJSA_NS7_ILi256EEESB_EEES9_SE_SG_Li256ELb1ELb0ELb0ELb0EEENS1_36VarlenDynamicPersistentTileSchedulerILi128ELi96ELi256ELi32ELb0ELb0ELb1ELb1ELb0ELb1EEEEEEEEEvNT_6ParamsE)
        /*00f8*/ 	.word	0x000000a8


	//----- nvinfo : EIATTR_FRAME_SIZE
	.align		4
.L_60:
        /*00fc*/ 	.byte	0x04, 0x11
        /*00fe*/ 	.short	(.L_62 - .L_61)
	.align		4
.L_61:
        /*0100*/ 	.word	index@(_ZN7cutlass13device_kernelIN5flash11enable_sm90INS1_16FlashAttnFwdSm90INS1_25CollectiveMainloopFwdSm90ILi2EN4cute5tupleIJNS5_1CILi1EEES8_S8_EEENS6_IJNS7_ILi128EEENS7_ILi96EEENS7_ILi64EEEEEELi256ENS_10bfloat16_tEfNS_4arch4Sm90ELb0ELb1ELb1ELb1ELb0ELb0ELb0ELb1ELb0ELb0ELb0ELb0EEENS1_21CollectiveEpilogueFwdINS6_IJSA_NS7_ILi256EEESB_EEES9_SE_SG_Li256ELb1ELb0ELb0ELb0EEENS1_36VarlenDynamicPersistentTileSchedulerILi128ELi96ELi256ELi32ELb0ELb0ELb1ELb1ELb0ELb1EEEEEEEEEvNT_6ParamsE)
        /*0104*/ 	.word	0x00000020


	//----- nvinfo : EIATTR_REGCOUNT
	.align		4
.L_62:
        /*0108*/ 	.byte	0x04, 0x2f
        /*010a*/ 	.short	(.L_64 - .L_63)
	.align		4
.L_63:
        /*010c*/ 	.word	index@(_ZN7cutlass13device_kernelIN5flash11enable_sm90INS1_16FlashAttnFwdSm90INS1_25CollectiveMainloopFwdSm90ILi2EN4cute5tupleIJNS5_1CILi1EEES8_S8_EEENS6_IJNS7_ILi128EEENS7_ILi96EEENS7_ILi64EEEEEELi256ENS_10bfloat16_tEfNS_4arch4Sm90ELb0ELb1ELb1ELb0ELb0ELb0ELb1ELb1ELb0ELb0ELb0ELb0EEENS1_21CollectiveEpilogueFwdINS6_IJSA_NS7_ILi256EEESB_EEES9_SE_SG_Li256ELb0ELb0ELb0ELb0EEENS1_30DynamicPersistentTileSchedulerILi256ELi32ELb0ELb0ELb1EEEEEEEEEvNT_6ParamsE)
        /*0110*/ 	.word	0x000000a8


	//----- nvinfo : EIATTR_FRAME_SIZE
	.align		4
.L_64:
        /*0114*/ 	.byte	0x04, 0x11
        /*0116*/ 	.short	(.L_66 - .L_65)
	.align		4
.L_65:
        /*0118*/ 	.word	index@($_ZN7cutlass13device_kernelIN5flash11enable_sm90INS1_16FlashAttnFwdSm90INS1_25CollectiveMainloopFwdSm90ILi2EN4cute5tupleIJNS5_1CILi1EEES8_S8_EEENS6_IJNS7_ILi128EEENS7_ILi96EEENS7_ILi64EEEEEELi256ENS_10bfloat16_tEfNS_4arch4Sm90ELb0ELb1ELb1ELb0ELb0ELb0ELb1ELb1ELb0ELb0ELb0ELb0EEENS1_21CollectiveEpilogueFwdINS6_IJSA_NS7_ILi256EEESB_EEES9_SE_SG_Li256ELb0ELb0ELb0ELb0EEENS1_30DynamicPersistentTileSchedulerILi256ELi32ELb0ELb0ELb1EEEEEEEEEvNT_6ParamsE$_ZZN5flash25CollectiveMainloopFwdSm90ILi2EN4cute5tupleIJNS1_1CILi1EEES4_S4_EEENS2_IJNS3_ILi128EEENS3_ILi96EEENS3_ILi64EEEEEELi256EN7cutlass10bfloat16_tEfNSA_4arch4Sm90ELb0ELb1ELb1ELb0ELb0ELb0ELb1ELb1ELb0ELb0ELb0ELb0EE3mmaINS_16FlashAttnFwdSm90ISE_NS_21CollectiveEpilogueFwdINS2_IJS6_NS3_ILi256EEES7_EEES5_SB_SD_Li256ELb0ELb0ELb0ELb0EEENS_30DynamicPersistentTileSchedulerILi256ELi32ELb0ELb0ELb1EEEE13SharedStorageENS1_6TensorINS1_11ArrayEngineIfLm128EEENS1_6LayoutINS2_IJNS2_IJNS3_ILi2EEEST_NS3_ILi32EEEEEES4_S4_EEENS2_IJNS2_IJS4_ST_NS3_ILi4EEEEEENS3_ILi0EEESZ_EEEEEEENS_7SoftmaxILi2ELi0EEEEEbRKNSE_6ParamsENSA_25PipelineTmaAsyncNoClusterILi2ENSA_16PipelineTmaAsyncILi2EEEEES1B_RNSA_13PipelineStateILj2EEERT0_RT1_iRiRKNS_16SeqlenInfoQKNewKILb0ELb0EEENS2_IJiiiiEEERT_ENKUliT_T0_T1_E_clIZSF_ISO_S12_S14_EbS17_S1B_S1B_S1E_S1G_S1I_iS1J_S1N_S1O_S1Q_EUlRS1R_iE1_NS3_ILb0EEENS3_ILb1EEEEEDaiS1R_S1S_S1T_)
        /*011c*/ 	.word	0x00000480


	//----- nvinfo : EIATTR_FRAME_SIZE
	.align		4
.L_66:
        /*0120*/ 	.byte	0x04, 0x11
        /*0122*/ 	.short	(.L_68 - .L_67)
	.align		4
.L_67:
        /*0124*/ 	.word	index@(_ZN7cutlass13device_kernelIN5flash11enable_sm90INS1_16FlashAttnFwdSm90INS1_25CollectiveMainloopFwdSm90ILi2EN4cute5tupleIJNS5_1CILi1EEES8_S8_EEENS6_IJNS7_ILi128EEENS7_ILi96EEENS7_ILi64EEEEEELi256ENS_10bfloat16_tEfNS_4arch4Sm90ELb0ELb1ELb1ELb0ELb0ELb0ELb1ELb1ELb0ELb0ELb0ELb0EEENS1_21CollectiveEpilogueFwdINS6_IJSA_NS7_ILi256EEESB_EEES9_SE_SG_Li256ELb0ELb0ELb0ELb0EEENS1_30DynamicPersistentTileSchedulerILi256ELi32ELb0ELb0ELb1EEEEEEEEEvNT_6ParamsE)
        /*0128*/ 	.word	0x00000480


	//----- nvinfo : EIATTR_REGCOUNT
	.align		4
.L_68:
        /*012c*/ 	.byte	0x04, 0x2f
        /*012e*/ 	.short	(.L_70 - .L_69)
	.align		4
.L_69:
        /*0130*/ 	.word	index@(_ZN7cutlass13device_kernelIN5flash11enable_sm90INS1_16FlashAttnFwdSm90INS1_25CollectiveMainloopFwdSm90ILi2EN4cute5tupleIJNS5_1CILi1EEES8_S8_EEENS6_IJNS7_ILi128EEENS7_ILi96EEENS7_ILi64EEEEEELi256ENS_10bfloat16_tEfNS_4arch4Sm90ELb0ELb1ELb1ELb0ELb0ELb0ELb0ELb1ELb0ELb0ELb0ELb0EEENS1_21CollectiveEpilogueFwdINS6_IJSA_NS7_ILi256EEESB_EEES9_SE_SG_Li256ELb0ELb0ELb0ELb0EEENS1_30DynamicPersistentTileSchedulerILi256ELi32ELb0ELb0ELb1EEEEEEEEEvNT_6ParamsE)
        /*0134*/ 	.word	0x000000a8


	//----- nvinfo : EIATTR_FRAME_SIZE
	.align		4
.L_70:
        /*0138*/ 	.byte	0x04, 0x11
        /*013a*/ 	.short	(.L_72 - .L_71)
	.align		4
.L_71:
        /*013c*/ 	.word	index@(_ZN7cutlass13device_kernelIN5flash11enable_sm90INS1_16FlashAttnFwdSm90INS1_25CollectiveMainloopFwdSm90ILi2EN4cute5tupleIJNS5_1CILi1EEES8_S8_EEENS6_IJNS7_ILi128EEENS7_ILi96EEENS7_ILi64EEEEEELi256ENS_10bfloat16_tEfNS_4arch4Sm90ELb0ELb1ELb1ELb0ELb0ELb0ELb0ELb1ELb0ELb0ELb0ELb0EEENS1_21CollectiveEpilogueFwdINS6_IJSA_NS7_ILi256EEESB_EEES9_SE_SG_Li256ELb0ELb0ELb0ELb0EEENS1_30DynamicPersistentTileSchedulerILi256ELi32ELb0ELb0ELb1EEEEEEEEEvNT_6ParamsE)
        /*0140*/ 	.word	0x00000000


	//----- nvinfo : EIATTR_REGCOUNT
	.align		4
.L_72:
        /*0144*/ 	.byte	0x04, 0x2f
        /*0146*/ 	.short	(.L_74 - .L_73)
	.align		4
.L_73:
        /*0148*/ 	.word	index@(_ZN7cutlass13device_kernelIN5flash11enable_sm90INS1_16FlashAttnFwdSm90INS1_25CollectiveMainloopFwdSm90ILi2EN4cute5tupleIJNS5_1CILi1EEES8_S8_EEENS6_IJNS7_ILi128EEENS7_ILi96EEENS7_ILi64EEEEEELi256ENS_10bfloat16_tEfNS_4arch4Sm90ELb0ELb0ELb1ELb1ELb0ELb1ELb1ELb1ELb0ELb0ELb0ELb0EEENS1_21CollectiveEpilogueFwdINS6_IJSA_NS7_ILi256EEESB_EEES9_SE_SG_Li256ELb1ELb0ELb0ELb0EEENS1_36VarlenDynamicPersistentTileSchedulerILi128ELi96ELi256ELi32ELb0ELb0ELb1ELb0ELb1ELb1EEEEEEEEEvNT_6ParamsE)
        /*014c*/ 	.word	0x000000a8


	//----- nvinfo : EIATTR_FRAME_SIZE
	.align		4
.L_74:
        /*0150*/ 	.byte	0x04, 0x11
        /*0152*/ 	.short	(.L_76 - .L_75)
	.align		4
.L_75:
        /*0154*/ 	.word	index@(_ZN7cutlass13device_kernelIN5flash11enable_sm90INS1_16FlashAttnFwdSm90INS1_25CollectiveMainloopFwdSm90ILi2EN4cute5tupleIJNS5_1CILi1EEES8_S8_EEENS6_IJNS7_ILi128EEENS7_ILi96EEENS7_ILi64EEEEEELi256ENS_10bfloat16_tEfNS_4arch4Sm90ELb0ELb0ELb1ELb1ELb0ELb1ELb1ELb1ELb0ELb0ELb0ELb0EEENS1_21CollectiveEpilogueFwdINS6_IJSA_NS7_ILi256EEESB_EEES9_SE_SG_Li256ELb1ELb0ELb0ELb0EEENS1_36VarlenDynamicPersistentTileSchedulerILi128ELi96ELi256ELi32ELb0ELb0ELb1ELb0ELb1ELb1EEEEEEEEEvNT_6ParamsE)
        /*0158*/ 	.word	0x000000a0


	//----- nvinfo : EIATTR_REGCOUNT
	.align		4
.L_76:
        /*015c*/ 	.byte	0x04, 0x2f
        /*015e*/ 	.short	(.L_78 - .L_77)
	.align		4
.L_77:
        /*0160*/ 	.word	index@(_ZN7cutlass13device_kernelIN5flash11enable_sm90INS1_16FlashAttnFwdSm90INS1_25CollectiveMainloopFwdSm90ILi2EN4cute5tupleIJNS5_1CILi1EEES8_S8_EEENS6_IJNS7_ILi128EEENS7_ILi96EEENS7_ILi64EEEEEELi256ENS_10bfloat16_tEfNS_4arch4Sm90ELb0ELb0ELb1ELb1ELb0ELb0ELb1ELb1ELb0ELb0ELb0ELb0EEENS1_21CollectiveEpilogueFwdINS6_IJSA_NS7_ILi256EEESB_EEES9_SE_SG_Li256ELb1ELb0ELb0ELb0EEENS1_36VarlenDynamicPersistentTileSchedulerILi128ELi96ELi256ELi32ELb0ELb0ELb1ELb0ELb1ELb1EEEEEEEEEvNT_6ParamsE)
        /*0164*/ 	.word	0x000000a8


	//----- nvinfo : EIATTR_FRAME_SIZE
	.align		4
.L_78:
        /*0168*/ 	.byte	0x04, 0x11
        /*016a*/ 	.short	(.L_80 - .L_79)
	.align		4
.L_79:
        /*016c*/ 	.word	index@(_ZN7cutlass13device_kernelIN5flash11enable_sm90INS1_16FlashAttnFwdSm90INS1_25CollectiveMainloopFwdSm90ILi2EN4cute5tupleIJNS5_1CILi1EEES8_S8_EEENS6_IJNS7_ILi128EEENS7_ILi96EEENS7_ILi64EEEEEELi256ENS_10bfloat16_tEfNS_4arch4Sm90ELb0ELb0ELb1ELb1ELb0ELb0ELb1ELb1ELb0ELb0ELb0ELb0EEENS1_21CollectiveEpilogueFwdINS6_IJSA_NS7_ILi256EEESB_EEES9_SE_SG_Li256ELb1ELb0ELb0ELb0EEENS1_36VarlenDynamicPersistentTileSchedulerILi128ELi96ELi256ELi32ELb0ELb0ELb1ELb0ELb1ELb1EEEEEEEEEvNT_6ParamsE)
        /*0170*/ 	.word	0x00000030


	//----- nvinfo : EIATTR_REGCOUNT
	.align		4
.L_80:
        /*0174*/ 	.byte	0x04, 0x2f
        /*0176*/ 	.short	(.L_82 - .L_81)
	.align		4
.L_81:
        /*0178*/ 	.word	index@(_ZN7cutlass13device_kernelIN5flash11enable_sm90INS1_16FlashAttnFwdSm90INS1_25CollectiveMainloopFwdSm90ILi2EN4cute5tupleIJNS5_1CILi1EEES8_S8_EEENS6_IJNS7_ILi128EEENS7_ILi96EEENS7_ILi64EEEEEELi256ENS_10bfloat16_tEfNS_4arch4Sm90ELb0ELb0ELb1ELb1ELb0ELb1ELb0ELb1ELb0ELb0ELb0ELb0EEENS1_21CollectiveEpilogueFwdINS6_IJSA_NS7_ILi256EEESB_EEES9_SE_SG_Li256ELb1ELb0ELb0ELb0EEENS1_36VarlenDynamicPersistentTileSchedulerILi128ELi96ELi256ELi32ELb0ELb0ELb1ELb0ELb1ELb1EEEEEEEEEvNT_6ParamsE)
        /*017c*/ 	.word	0x000000a8


	//----- nvinfo : EIATTR_FRAME_SIZE
	.align		4
.L_82:
        /*0180*/ 	.byte	0x04, 0x11
        /*0182*/ 	.short	(.L_84 - .L_83)
	.align		4
.L_83:
        /*0184*/ 	.word	index@(_ZN7cutlass13device_kernelIN5flash11enable_sm90INS1_16FlashAttnFwdSm90INS1_25CollectiveMainloopFwdSm90ILi2EN4cute5tupleIJNS5_1CILi1EEES8_S8_EEENS6_IJNS7_ILi128EEENS7_ILi96EEENS7_ILi64EEEEEELi256ENS_10bfloat16_tEfNS_4arch4Sm90ELb0ELb0ELb1ELb1ELb0ELb1ELb0ELb1ELb0ELb0ELb0ELb0EEENS1_21CollectiveEpilogueFwdINS6_IJSA_NS7_ILi256EEESB_EEES9_SE_SG_Li256ELb1ELb0ELb0ELb0EEENS1_36VarlenDynamicPersistentTileSchedulerILi128ELi96ELi256ELi32ELb0ELb0ELb1ELb0ELb1ELb1EEEEEEEEEvNT_6ParamsE)
        /*0188*/ 	.word	0x00000038


	//----- nvinfo : EIATTR_REGCOUNT
	.align		4
.L_84:
        /*018c*/ 	.byte	0x04, 0x2f
        /*018e*/ 	.short	(.L_86 - .L_85)
	.align		4
.L_85:
        /*0190*/ 	.word	index@(_ZN7cutlass13device_kernelIN5flash11enable_sm90INS1_16FlashAttnFwdSm90INS1_25CollectiveMainloopFwdSm90ILi2EN4cute5tupleIJNS5_1CILi1EEES8_S8_EEENS6_IJNS7_ILi128EEENS7_ILi96EEENS7_ILi64EEEEEELi256ENS_10bfloat16_tEfNS_4arch4Sm90ELb0ELb0ELb1ELb1ELb0ELb0ELb0ELb1ELb0ELb0ELb0ELb0EEENS1_21CollectiveEpilogueFwdINS6_IJSA_NS7_ILi256EEESB_EEES9_SE_SG_Li256ELb1ELb0ELb0ELb0EEENS1_36VarlenDynamicPersistentTileSchedulerILi128ELi96ELi256ELi32ELb0ELb0ELb1ELb0ELb1ELb1EEEEEEEEEvNT_6ParamsE)
        /*0194*/ 	.word	0x000000a8


	//----- nvinfo : EIATTR_FRAME_SIZE
	.align		4
.L_86:
        /*0198*/ 	.byte	0x04, 0x11
        /*019a*/ 	.short	(.L_88 - .L_87)
	.align		4
.L_87:
        /*019c*/ 	.word	index@(_ZN7cutlass13device_kernelIN5flash11enable_sm90INS1_16FlashAttnFwdSm90INS1_25CollectiveMainloopFwdSm90ILi2EN4cute5tupleIJNS5_1CILi1EEES8_S8_EEENS6_IJNS7_ILi128EEENS7_ILi96EEENS7_ILi64EEEEEELi256ENS_10bfloat16_tEfNS_4arch4Sm90ELb0ELb0ELb1ELb1ELb0ELb0ELb0ELb1ELb0ELb0ELb0ELb0EEENS1_21CollectiveEpilogueFwdINS6_IJSA_NS7_ILi256EEESB_EEES9_SE_SG_Li256ELb1ELb0ELb0ELb0EEENS1_36VarlenDynamicPersistentTileSchedulerILi128ELi96ELi256ELi32ELb0ELb0ELb1ELb0ELb1ELb1EEEEEEEEEvNT_6ParamsE)
        /*01a0*/ 	.word	0x00000030


	//----- nvinfo : EIATTR_REGCOUNT
	.align		4
.L_88:
        /*01a4*/ 	.byte	0x04, 0x2f
        /*01a6*/ 	.short	(.L_90 - .L_89)
	.align		4
.L_89:
        /*01a8*/ 	.word	index@(_ZN7cutlass13device_kernelIN5flash11enable_sm90INS1_16FlashAttnFwdSm90INS1_25CollectiveMainloopFwdSm90ILi2EN4cute5tupleIJNS5_1CILi1EEES8_S8_EEENS6_IJNS7_ILi128EEENS7_ILi96EEENS7_ILi64EEEEEELi256ENS_10bfloat16_tEfNS_4arch4Sm90ELb0ELb0ELb1ELb0ELb0ELb0ELb1ELb1ELb0ELb0ELb0ELb0EEENS1_21CollectiveEpilogueFwdINS6_IJSA_NS7_ILi256EEESB_EEES9_SE_SG_Li256ELb0ELb0ELb0ELb0EEENS1_29StaticPersistentTileSchedulerILb0EEEEEEEEEvNT_6ParamsE)
        /*01ac*/ 	.word	0x000000a8


	//----- nvinfo : EIATTR_FRAME_SIZE
	.align		4
.L_90:
        /*01b0*/ 	.byte	0x04, 0x11
        /*01b2*/ 	.short	(.L_92 - .L_91)
	.align		4
.L_91:
        /*01b4*/ 	.word	index@(_ZN7cutlass13device_kernelIN5flash11enable_sm90INS1_16FlashAttnFwdSm90INS1_25CollectiveMainloopFwdSm90ILi2EN4cute5tupleIJNS5_1CILi1EEES8_S8_EEENS6_IJNS7_ILi128EEENS7_ILi96EEENS7_ILi64EEEEEELi256ENS_10bfloat16_tEfNS_4arch4Sm90ELb0ELb0ELb1ELb0ELb0ELb0ELb1ELb1ELb0ELb0ELb0ELb0EEENS1_21CollectiveEpilogueFwdINS6_IJSA_NS7_ILi256EEESB_EEES9_SE_SG_Li256ELb0ELb0ELb0ELb0EEENS1_29StaticPersistentTileSchedulerILb0EEEEEEEEEvNT_6ParamsE)
        /*01b8*/ 	.word	0x00000020


	//----- nvinfo : EIATTR_REGCOUNT
	.align		4
.L_92:
        /*01bc*/ 	.byte	0x04, 0x2f
        /*01be*/ 	.short	(.L_94 - .L_93)
	.align		4
.L_93:
        /*01c0*/ 	.word	index@(_ZN7cutlass13device_kernelIN5flash11enable_sm90INS1_16FlashAttnFwdSm90INS1_25CollectiveMainloopFwdSm90ILi2EN4cute5tupleIJNS5_1CILi1EEES8_S8_EEENS6_IJNS7_ILi128EEENS7_ILi96EEENS7_ILi64EEEEEELi256ENS_10bfloat16_tEfNS_4arch4Sm90ELb0ELb0ELb1ELb0ELb0ELb0ELb0ELb1ELb0ELb0ELb0ELb0EEENS1_21CollectiveEpilogueFwdINS6_IJSA_NS7_ILi256EEESB_EEES9_SE_SG_Li256ELb0ELb0ELb0ELb0EEENS1_29StaticPersistentTileSchedulerILb0EEEEEEEEEvNT_6ParamsE)
        /*01c4*/ 	.word	0x000000a8


	//----- nvinfo : EIATTR_FRAME_SIZE
	.align		4
.L_94:
        /*01c8*/ 	.byte	0x04, 0x11
        /*01ca*/ 	.short	(.L_96 - .L_95)
	.align		4
.L_95:
        /*01cc*/ 	.word	index@(_ZN7cutlass13device_kernelIN5flash11enable_sm90INS1_16FlashAttnFwdSm90INS1_25CollectiveMainloopFwdSm90ILi2EN4cute5tupleIJNS5_1CILi1EEES8_S8_EEENS6_IJNS7_ILi128EEENS7_ILi96EEENS7_ILi64EEEEEELi256ENS_10bfloat16_tEfNS_4arch4Sm90ELb0ELb0ELb1ELb0ELb0ELb0ELb0ELb1ELb0ELb0ELb0ELb0EEENS1_21CollectiveEpilogueFwdINS6_IJSA_NS7_ILi256EEESB_EEES9_SE_SG_Li256ELb0ELb0ELb0ELb0EEENS1_29StaticPersistentTileSchedulerILb0EEEEEEEEEvNT_6ParamsE)
        /*01d0*/ 	.word	0x00000020


	//----- nvinfo : EIATTR_MIN_STACK_SIZE
	.align		4
.L_96:
        /*01d4*/ 	.byte	0x04, 0x12
        /*01d6*/ 	.short	(.L_98 - .L_97)
	.align		4
.L_97:
        /*01d8*/ 	.word	index@(_ZN7cutlass13device_kernelIN5flash11enable_sm90INS1_16FlashAttnFwdSm90INS1_25CollectiveMainloopFwdSm90ILi2EN4cute5tupleIJNS5_1CILi1EEES8_S8_EEENS6_IJNS7_ILi128EEENS7_ILi96EEENS7_ILi64EEEEEELi256ENS_10bfloat16_tEfNS_4arch4Sm90ELb0ELb0ELb1ELb0ELb0ELb0ELb0ELb1ELb0ELb0ELb0ELb0EEENS1_21CollectiveEpilogueFwdINS6_IJSA_NS7_ILi256EEESB_EEES9_SE_SG_Li256ELb0ELb0ELb0ELb0EEENS1_29StaticPersistentTileSchedulerILb0EEEEEEEEEvNT_6ParamsE)
        /*01dc*/ 	.word	0x00000020


	//----- nvinfo : EIATTR_MIN_STACK_SIZE
	.align		4
.L_98:
        /*01e0*/ 	.byte	0x04, 0x12
        /*01e2*/ 	.short	(.L_100 - .L_99)
	.align		4
.L_99:
        /*01e4*/ 	.word	index@(_ZN7cutlass13device_kernelIN5flash11enable_sm90INS1_16FlashAttnFwdSm90INS1_25CollectiveMainloopFwdSm90ILi2EN4cute5tupleIJNS5_1CILi1EEES8_S8_EEENS6_IJNS7_ILi128EEENS7_ILi96EEENS7_ILi64EEEEEELi256ENS_10bfloat16_tEfNS_4arch4Sm90ELb0ELb0ELb1ELb0ELb0ELb0ELb1ELb1ELb0ELb0ELb0ELb0EEENS1_21CollectiveEpilogueFwdINS6_IJSA_NS7_ILi256EEESB_EEES9_SE_SG_Li256ELb0ELb0ELb0ELb0EEENS1_29StaticPersistentTileSchedulerILb0EEEEEEEEEvNT_6ParamsE)
        /*01e8*/ 	.word	0x00000020


	//----- nvinfo : EIATTR_MIN_STACK_SIZE
	.align		4
.L_100:
        /*01ec*/ 	.byte	0x04, 0x12
        /*01ee*/ 	.short	(.L_102 - .L_101)
	.align		4
.L_101:
        /*01f0*/ 	.word	index@(_ZN7cutlass13device_kernelIN5flash11enable_sm90INS1_16FlashAttnFwdSm90INS1_25CollectiveMainloopFwdSm90ILi2EN4cute5tupleIJNS5_1CILi1EEES8_S8_EEENS6_IJNS7_ILi128EEENS7_ILi96EEENS7_ILi64EEEEEELi256ENS_10bfloat16_tEfNS_4arch4Sm90ELb0ELb0ELb1ELb1ELb0ELb0ELb0ELb1ELb0ELb0ELb0ELb0EEENS1_21CollectiveEpilogueFwdINS6_IJSA_NS7_ILi256EEESB_EEES9_SE_SG_Li256ELb1ELb0ELb0ELb0EEENS1_36VarlenDynamicPersistentTileSchedulerILi128ELi96ELi256ELi32ELb0ELb0ELb1ELb0ELb1ELb1EEEEEEEEEvNT_6ParamsE)
        /*01f4*/ 	.word	0x00000030


	//----- nvinfo : EIATTR_MIN_STACK_SIZE
	.align		4
.L_102:
        /*01f8*/ 	.byte	0x04, 0x12
        /*01fa*/ 	.short	(.L_104 - .L_103)
	.align		4
.L_103:
        /*01fc*/ 	.word	index@(_ZN7cutlass13device_kernelIN5flash11enable_sm90INS1_16FlashAttnFwdSm90INS1_25CollectiveMainloopFwdSm90ILi2EN4cute5tupleIJNS5_1CILi1EEES8_S8_EEENS6_IJNS7_ILi128EEENS7_ILi96EEENS7_ILi64EEEEEELi256ENS_10bfloat16_tEfNS_4arch4Sm90ELb0ELb0ELb1ELb1ELb0ELb1ELb0ELb1ELb0ELb0ELb0ELb0EEENS1_21CollectiveEpilogueFwdINS6_IJSA_NS7_ILi256EEESB_EEES9_SE_SG_Li256ELb1ELb0ELb0ELb0EEENS1_36VarlenDynamicPersistentTileSchedulerILi128ELi96ELi256ELi32ELb0ELb0ELb1ELb0ELb1ELb1EEEEEEEEEvNT_6ParamsE)
        /*0200*/ 	.word	0x00000038


	//----- nvinfo : EIATTR_MIN_STACK_SIZE
	.align		4
.L_104:
        /*0204*/ 	.byte	0x04, 0x12
        /*0206*/ 	.short	(.L_106 - .L_105)
	.align		4
.L_105:
        /*0208*/ 	.word	index@(_ZN7cutlass13device_kernelIN5flash11enable_sm90INS1_16FlashAttnFwdSm90INS1_25CollectiveMainloopFwdSm90ILi2EN4cute5tupleIJNS5_1CILi1EEES8_S8_EEENS6_IJNS7_ILi128EEENS7_ILi96EEENS7_ILi64EEEEEELi256ENS_10bfloat16_tEfNS_4arch4Sm90ELb0ELb0ELb1ELb1ELb0ELb0ELb1ELb1ELb0ELb0ELb0ELb0EEENS1_21CollectiveEpilogueFwdINS6_IJSA_NS7_ILi256EEESB_EEES9_SE_SG_Li256ELb1ELb0ELb0ELb0EEENS1_36VarlenDynamicPersistentTileSchedulerILi128ELi96ELi256ELi32ELb0ELb0ELb1ELb0ELb1ELb1EEEEEEEEEvNT_6ParamsE)
        /*020c*/ 	.word	0x00000030


	//----- nvinfo : EIATTR_MIN_STACK_SIZE
	.align		4
.L_106:
        /*0210*/ 	.byte	0x04, 0x12
        /*0212*/ 	.short	(.L_108 - .L_107)
	.align		4
.L_107:
        /*0214*/ 	.word	index@(_ZN7cutlass13device_kernelIN5flash11enable_sm90INS1_16FlashAttnFwdSm90INS1_25CollectiveMainloopFwdSm90ILi2EN4cute5tupleIJNS5_1CILi1EEES8_S8_EEENS6_IJNS7_ILi128EEENS7_ILi96EEENS7_ILi64EEEEEELi256ENS_10bfloat16_tEfNS_4arch4Sm90ELb0ELb0ELb1ELb1ELb0ELb1ELb1ELb1ELb0ELb0ELb0ELb0EEENS1_21CollectiveEpilogueFwdINS6_IJSA_NS7_ILi256EEESB_EEES9_SE_SG_Li256ELb1ELb0ELb0ELb0EEENS1_36VarlenDynamicPersistentTileSchedulerILi128ELi96ELi256ELi32ELb0ELb0ELb1ELb0ELb1ELb1EEEEEEEEEvNT_6ParamsE)
        /*0218*/ 	.word	0x000000a0


	//----- nvinfo : EIATTR_MIN_STACK_SIZE
	.align		4
.L_108:
        /*021c*/ 	.byte	0x04, 0x12
        /*021e*/ 	.short	(.L_110 - .L_109)
	.align		4
.L_109:
        /*0220*/ 	.word	index@(_ZN7cutlass13device_kernelIN5flash11enable_sm90INS1_16FlashAttnFwdSm90INS1_25CollectiveMainloopFwdSm90ILi2EN4cute5tupleIJNS5_1CILi1EEES8_S8_EEENS6_IJNS7_ILi128EEENS7_ILi96EEENS7_ILi64EEEEEELi256ENS_10bfloat16_tEfNS_4arch4Sm90ELb0ELb1ELb1ELb0ELb0ELb0ELb0ELb1ELb0ELb0ELb0ELb0EEENS1_21CollectiveEpilogueFwdINS6_IJSA_NS7_ILi256EEESB_EEES9_SE_SG_Li256ELb0ELb0ELb0ELb0EEENS1_30DynamicPersistentTileSchedulerILi256ELi32ELb0ELb0ELb1EEEEEEEEEvNT_6ParamsE)
        /*0224*/ 	.word	0x00000000


	//----- nvinfo : EIATTR_MIN_STACK_SIZE
	.align		4
.L_110:
        /*0228*/ 	.byte	0x04, 0x12
        /*022a*/ 	.short	(.L_112 - .L_111)
	.align		4
.L_111:
        /*022c*/ 	.word	index@(_ZN7cutlass13device_kernelIN5flash11enable_sm90INS1_16FlashAttnFwdSm90INS1_25CollectiveMainloopFwdSm90ILi2EN4cute5tupleIJNS5_1CILi1EEES8_S8_EEENS6_IJNS7_ILi128EEENS7_ILi96EEENS7_ILi64EEEEEELi256ENS_10bfloat16_tEfNS_4arch4Sm90ELb0ELb1ELb1ELb0ELb0ELb0ELb1ELb1ELb0ELb0ELb0ELb0EEENS1_21CollectiveEpilogueFwdINS6_IJSA_NS7_ILi256EEESB_EEES9_SE_SG_Li256ELb0ELb0ELb0ELb0EEENS1_30DynamicPersistentTileSchedulerILi256ELi32ELb0ELb0ELb1EEEEEEEEEvNT_6ParamsE)
        /*0230*/ 	.word	0x00000480


	//----- nvinfo : EIATTR_MIN_STACK_SIZE
	.align		4
.L_112:
        /*0234*/ 	.byte	0x04, 0x12
        /*0236*/ 	.short	(.L_114 - .L_113)
	.align		4
.L_113:
        /*0238*/ 	.word	index@(_ZN7cutlass13device_kernelIN5flash11enable_sm90INS1_16FlashAttnFwdSm90INS1_25CollectiveMainloopFwdSm90ILi2EN4cute5tupleIJNS5_1CILi1EEES8_S8_EEENS6_IJNS7_ILi128EEENS7_ILi96EEENS7_ILi64EEEEEELi256ENS_10bfloat16_tEfNS_4arch4Sm90ELb0ELb1ELb1ELb1ELb0ELb0ELb0ELb1ELb0ELb0ELb0ELb0EEENS1_21CollectiveEpilogueFwdINS6_IJSA_NS7_ILi256EEESB_EEES9_SE_SG_Li256ELb1ELb0ELb0ELb0EEENS1_36VarlenDynamicPersistentTileSchedulerILi128ELi96ELi256ELi32ELb0ELb0ELb1ELb1ELb0ELb1EEEEEEEEEvNT_6ParamsE)
        /*023c*/ 	.word	0x00000020


	//----- nvinfo : EIATTR_MIN_STACK_SIZE
	.align		4
.L_114:
        /*0240*/ 	.byte	0x04, 0x12
        /*0242*/ 	.short	(.L_116 - .L_115)
	.align		4
.L_115:
        /*0244*/ 	.word	index@(_ZN7cutlass13device_kernelIN5flash11enable_sm90INS1_16FlashAttnFwdSm90INS1_25CollectiveMainloopFwdSm90ILi2EN4cute5tupleIJNS5_1CILi1EEES8_S8_EEENS6_IJNS7_ILi128EEENS7_ILi96EEENS7_ILi64EEEEEELi256ENS_10bfloat16_tEfNS_4arch4Sm90ELb0ELb1ELb1ELb1ELb0ELb1ELb0ELb1ELb0ELb0ELb0ELb0EEENS1_21CollectiveEpilogueFwdINS6_IJSA_NS7_ILi256EEESB_EEES9_SE_SG_Li256ELb1ELb0ELb0ELb0EEENS1_36VarlenDynamicPersistentTileSchedulerILi128ELi96ELi256ELi32ELb0ELb0ELb1ELb1ELb0ELb1EEEEEEEEEvNT_6ParamsE)
        /*0248*/ 	.word	0x00000030


	//----- nvinfo : EIATTR_MIN_STACK_SIZE
	.align		4
.L_116:
        /*024c*/ 	.byte	0x04, 0x12
        /*024e*/ 	.short	(.L_118 - .L_117)
	.align		4
.L_117:
        /*0250*/ 	.word	index@(_ZN7cutlass13device_kernelIN5flash11enable_sm90INS1_16FlashAttnFwdSm90INS1_25CollectiveMainloopFwdSm90ILi2EN4cute5tupleIJNS5_1CILi1EEES8_S8_EEENS6_IJNS7_ILi128EEENS7_ILi96EEENS7_ILi64EEEEEELi256ENS_10bfloat16_tEfNS_4arch4Sm90ELb0ELb1ELb1ELb1ELb0ELb0ELb1ELb1ELb0ELb0ELb0ELb0EEENS1_21CollectiveEpilogueFwdINS6_IJSA_NS7_ILi256EEESB_EEES9_SE_SG_Li256ELb1ELb0ELb0ELb0EEENS1_36VarlenDynamicPersistentTileSchedulerILi128ELi96ELi256ELi32ELb0ELb0ELb1ELb1ELb0ELb1EEEEEEEEEvNT_6ParamsE)
        /*0254*/ 	.word	0x00000490


	//----- nvinfo : EIATTR_MIN_STACK_SIZE
	.align		4
.L_118:
        /*0258*/ 	.byte	0x04, 0x12
        /*025a*/ 	.short	(.L_120 - .L_119)
	.align		4
.L_119:
        /*025c*/ 	.word	index@(_ZN7cutlass13device_kernelIN5flash11enable_sm90INS1_16FlashAttnFwdSm90INS1_25CollectiveMainloopFwdSm90ILi2EN4cute5tupleIJNS5_1CILi1EEES8_S8_EEENS6_IJNS7_ILi128EEENS7_ILi96EEENS7_ILi64EEEEEELi256ENS_10bfloat16_tEfNS_4arch4Sm90ELb0ELb1ELb1ELb1ELb0ELb1ELb1ELb1ELb0ELb0ELb0ELb0EEENS1_21CollectiveEpilogueFwdINS6_IJSA_NS7_ILi256EEESB_EEES9_SE_SG_Li256ELb1ELb0ELb0ELb0EEENS1_36VarlenDynamicPersistentTileSchedulerILi128ELi96ELi256ELi32ELb0ELb0ELb1ELb1ELb0ELb1EEEEEEEEEvNT_6ParamsE)
        /*0260*/ 	.word	0x000004a0


	//----- nvinfo : EIATTR_MIN_STACK_SIZE
	.align		4
.L_120:
        /*0264*/ 	.byte	0x04, 0x12
        /*0266*/ 	.short	(.L_122 - .L_121)
	.align		4
.L_121:
        /*0268*/ 	.word	index@(_ZN7cutlass13device_kernelIN5flash11enable_sm90INS1_16FlashAttnFwdSm90INS1_25CollectiveMainloopFwdSm90ILi2EN4cute5tupleIJNS5_1CILi1EEES8_S8_EEENS6_IJNS7_ILi128EEENS7_ILi96EEENS7_ILi64EEEEEELi256ENS_10bfloat16_tEfNS_4arch4Sm90ELb1ELb0ELb1ELb0ELb0ELb0ELb0ELb1ELb0ELb0ELb0ELb0EEENS1_21CollectiveEpilogueFwdINS6_IJSA_NS7_ILi256EEESB_EEES9_SE_SG_Li256ELb0ELb0ELb0ELb0EEENS1_30DynamicPersistentTileSchedulerILi256ELi32ELb0ELb0ELb1EEEEEEEEEvNT_6ParamsE)
        /*026c*/ 	.word	0x00000000


	//----- nvinfo : EIATTR_MIN_STACK_SIZE
	.align		4
.L_122:
        /*0270*/ 	.byte	0x04, 0x12
        /*0272*/ 	.short	(.L_124 - .L_123)
	.align		4
.L_123:
        /*0274*/ 	.word	index@(_ZN7cutlass13device_kernelIN5flash11enable_sm90INS1_16FlashAttnFwdSm90INS1_25CollectiveMainloopFwdSm90ILi2EN4cute5tupleIJNS5_1CILi1EEES8_S8_EEENS6_IJNS7_ILi128EEENS7_ILi96EEENS7_ILi64EEEEEELi256ENS_10bfloat16_tEfNS_4arch4Sm90ELb1ELb0ELb1ELb0ELb0ELb0ELb1ELb1ELb0ELb0ELb0ELb0EEENS1_21CollectiveEpilogueFwdINS6_IJSA_NS7_ILi256EEESB_EEES9_SE_SG_Li256ELb0ELb0ELb0ELb0EEENS1_30DynamicPersistentTileSchedulerILi256ELi32ELb0ELb0ELb1EEEEEEEEEvNT_6ParamsE)
        /*0278*/ 	.word	0x00000010


	//----- nvinfo : EIATTR_MIN_STACK_SIZE
	.align		4
.L_124:
        /*027c*/ 	.byte	0x04, 0x12
        /*027e*/ 	.short	(.L_126 - .L_125)
	.align		4
.L_125:
        /*0280*/ 	.word	index@(_ZN7cutlass13device_kernelIN5flash11enable_sm90INS1_16FlashAttnFwdSm90INS1_25CollectiveMainloopFwdSm90ILi2EN4cute5tupleIJNS5_1CILi1EEES8_S8_EEENS6_IJNS7_ILi128EEENS7_ILi96EEENS7_ILi64EEEEEELi256ENS_10bfloat16_tEfNS_4arch4Sm90ELb1ELb0ELb1ELb1ELb0ELb0ELb0ELb1ELb0ELb0ELb0ELb0EEENS1_21CollectiveEpilogueFwdINS6_IJSA_NS7_ILi256EEESB_EEES9_SE_SG_Li256ELb1ELb0ELb0ELb0EEENS1_36VarlenDynamicPersistentTileSchedulerILi128ELi96ELi256ELi32ELb0ELb0ELb1ELb1ELb1ELb1EEEEEEEEEvNT_6ParamsE)
        /*0284*/ 	.word	0x00000028


	//----- nvinfo : EIATTR_MIN_STACK_SIZE
	.align		4
.L_126:
        /*0288*/ 	.byte	0x04, 0x12
        /*028a*/ 	.short	(.L_128 - .L_127)
	.align		4
.L_127:
        /*028c*/ 	.word	index@(_ZN7cutlass13device_kernelIN5flash11enable_sm90INS1_16FlashAttnFwdSm90INS1_25CollectiveMainloopFwdSm90ILi2EN4cute5tupleIJNS5_1CILi1EEES8_S8_EEENS6_IJNS7_ILi128EEENS7_ILi96EEENS7_ILi64EEEEEELi256ENS_10bfloat16_tEfNS_4arch4Sm90ELb1ELb0ELb1ELb1ELb0ELb1ELb0ELb1ELb0ELb0ELb0ELb0EEENS1_21CollectiveEpilogueFwdINS6_IJSA_NS7_ILi256EEESB_EEES9_SE_SG_Li256ELb1ELb0ELb0ELb0EEENS1_36VarlenDynamicPersistentTileSchedulerILi128ELi96ELi256ELi32ELb0ELb0ELb1ELb1ELb1ELb1EEEEEEEEEvNT_6ParamsE)
        /*0290*/ 	.word	0x00000030


	//----- nvinfo : EIATTR_MIN_STACK_SIZE
	.align		4
.L_128:
        /*0294*/ 	.byte	0x04, 0x12
        /*0296*/ 	.short	(.L_130 - .L_129)
	.align		4
.L_129:
        /*0298*/ 	.word	index@(_ZN7cutlass13device_kernelIN5flash11enable_sm90INS1_16FlashAttnFwdSm90INS1_25CollectiveMainloopFwdSm90ILi2EN4cute5tupleIJNS5_1CILi1EEES8_S8_EEENS6_IJNS7_ILi128EEENS7_ILi96EEENS7_ILi64EEEEEELi256ENS_10bfloat16_tEfNS_4arch4Sm90ELb1ELb0ELb1ELb1ELb0ELb0ELb1ELb1ELb0ELb0ELb0ELb0EEENS1_21CollectiveEpilogueFwdINS6_IJSA_NS7_ILi256EEESB_EEES9_SE_SG_Li256ELb1ELb0ELb0ELb0EEENS1_36VarlenDynamicPersistentTileSchedulerILi128ELi96ELi256ELi32ELb0ELb0ELb1ELb1ELb1ELb1EEEEEEEEEvNT_6ParamsE)
        /*029c*/ 	.word	0x00000028


	//----- nvinfo : EIATTR_MIN_STACK_SIZE
	.align		4
.L_130:
        /*02a0*/ 	.byte	0x04, 0x12
        /*02a2*/ 	.short	(.L_132 - .L_131)
	.align		4
.L_131:
        /*02a4*/ 	.word	index@(_ZN7cutlass13device_kernelIN5flash11enable_sm90INS1_16FlashAttnFwdSm90INS1_25CollectiveMainloopFwdSm90ILi2EN4cute5tupleIJNS5_1CILi1EEES8_S8_EEENS6_IJNS7_ILi128EEENS7_ILi96EEENS7_ILi64EEEEEELi256ENS_10bfloat16_tEfNS_4arch4Sm90ELb1ELb0ELb1ELb1ELb0ELb1ELb1ELb1ELb0ELb0ELb0ELb0EEENS1_21CollectiveEpilogueFwdINS6_IJSA_NS7_ILi256EEESB_EEES9_SE_SG_Li256ELb1ELb0ELb0ELb0EEENS1_36VarlenDynamicPersistentTileSchedulerILi128ELi96ELi256ELi32ELb0ELb0ELb1ELb1ELb1ELb1EEEEEEEEEvNT_6ParamsE)
        /*02a8*/ 	.word	0x00000078
.L_132:


//--------------------- .nv.compat                --------------------------
	.section	.nv.compat,"",@"SHT_CUDA_COMPAT_INFO"
	.align	4
        /*0000*/ 	.byte	0x02, 0x09, 0x01, 0x00, 0x02, 0x02, 0x04, 0x00, 0x02, 0x05, 0x05, 0x00, 0x03, 0x07, 0x01, 0x01
        /*0010*/ 	.byte	0x02, 0x03, 0x01, 0x00, 0x02, 0x06, 0x01, 0x00, 0x04, 0x0b, 0x08, 0x00, 0x00, 0x00, 0x00, 0x00
        /*0020*/ 	.byte	0x00, 0x00, 0x00, 0x00


//--------------------- .nv.info._ZN7cutlass13device_kernelIN5flash11enable_sm90INS1_16FlashAttnFwdSm90INS1_25CollectiveMainloopFwdSm90ILi2EN4cute5tupleIJNS5_1CILi1EEES8_S8_EEENS6_IJNS7_ILi128EEENS7_ILi96EEENS7_ILi64EEEEEELi256ENS_10bfloat16_tEfNS_4arch4Sm90ELb0ELb0ELb1ELb0ELb0ELb0ELb0ELb1ELb0ELb0ELb0ELb0EEENS1_21CollectiveEpilogueFwdINS6_IJSA_NS7_ILi256EEESB_EEES9_SE_SG_Li256ELb0ELb0ELb0ELb0EEENS1_29StaticPersistentTileSchedulerILb0EEEEEEEEEvNT_6ParamsE --------------------------
	.section	.nv.info._ZN7cutlass13device_kernelIN5flash11enable_sm90INS1_16FlashAttnFwdSm90INS1_25CollectiveMainloopFwdSm90ILi2EN4cute5tupleIJNS5_1CILi1EEES8_S8_EEENS6_IJNS7_ILi128EEENS7_ILi96EEENS7_ILi64EEEEEELi256ENS_10bfloat16_tEfNS_4arch4Sm90ELb0ELb0ELb1ELb0ELb0ELb0ELb0ELb1ELb0ELb0ELb0ELb0EEENS1_21CollectiveEpilogueFwdINS6_IJSA_NS7_ILi256EEESB_EEES9_SE_SG_Li256ELb0ELb0ELb0ELb0EEENS1_29StaticPersistentTileSchedulerILb0EEEEEEEEEvNT_6ParamsE,"",@"SHT_CUDA_INFO"
	.sectionflags	@""
	.align	4


	//----- nvinfo : EIATTR_CUDA_API_VERSION
	.align		4
        /*0000*/ 	.byte	0x04, 0x37
        /*0002*/ 	.short	(.L_134 - .L_133)
.L_133:
        /*0004*/ 	.word	0x00000082


	//----- nvinfo : EIATTR_KPARAM_INFO
	.align		4
.L_134:
        /*0008*/ 	.byte	0x04, 0x17
        /*000a*/ 	.short	(.L_136 - .L_135)
.L_135:
        /*000c*/ 	.word	0x00000000
        /*0010*/ 	.short	0x0000
        /*0012*/ 	.short	0x0070
        /*0014*/ 	.byte	0x00, 0xf0, 0x01, 0x2e


	//----- nvinfo : EIATTR_SPARSE_MMA_MASK
	.align		4
.L_136:
        /*0018*/ 	.byte	0x03, 0x50
        /*001a*/ 	.short	0x0000


	//----- nvinfo : EIATTR_MAXREG_COUNT
	.align		4
        /*001c*/ 	.byte	0x03, 0x1b
        /*001e*/ 	.short	0x00a8


	//----- nvinfo : EIATTR_NUM_BARRIERS
	.align		4
        /*0020*/ 	.byte	0x02, 0x4c
        /*0022*/ 	.byte	0x10
	.zero		1


	//----- nvinfo : EIATTR_EXTERNS
	.align		4
        /*0024*/ 	.byte	0x04, 0x0f
        /*0026*/ 	.short	(.L_138 - .L_137)


	//   ....[0]....
	.align		4
.L_137:
        /*0028*/ 	.word	index@(__assertfail)


	//----- nvinfo : EIATTR_ANNOTATIONS
	.align		4
.L_138:
        /*002c*/ 	.byte	0x04, 0x55
        /*002e*/ 	.short	(.L_140 - .L_139)


	//   ....[0]....
.L_139:
        /*0030*/ 	.word	0x00000001
        /*0034*/ 	.byte	0x90, 0x6f, 0x00, 0x00, 0x01, 0x00, 0x00, 0x00, 0xa0, 0x6f, 0x00, 0x00, 0x01, 0x00, 0x00, 0x00
        /* <DEDUP_REMOVED lines=10> */
        /*00e4*/ 	.byte	0x70, 0x97, 0x00, 0x00


	//----- nvinfo : EIATTR_MERCURY_ISA_VERSION
	.align		4
.L_140:
        /*00e8*/ 	.byte	0x03, 0x5f
        /*00ea*/ 	.short	0x0101


	//----- nvinfo : EIATTR_INT_WARP_WIDE_INSTR_OFFSETS
	.align		4
        /*00ec*/ 	.byte	0x04, 0x31
        /*00ee*/ 	.short	(.L_142 - .L_141)


	//   ....[0]....
.L_141:
        /*00f0*/ 	.word	0x00000190


	//   ....[1]....
        /*00f4*/ 	.word	0x000001c0


	//   ....[2]....
        /*00f8*/ 	.word	0x000001d0


	//   ....[3]....
        /*00fc*/ 	.word	0x000076a0


	//   ....[4]....
        /*0100*/ 	.word	0x000076d0


	//----- nvinfo : EIATTR_COOP_GROUP_MASK_REGIDS
	.align		4
.L_142:
        /*0104*/ 	.byte	0x04, 0x29
        /*0106*/ 	.short	(.L_144 - .L_143)


	//   ....[0]....
.L_143:
        /*0108*/ 	.word	0xffffffff


	//   ....[1]....
        /*010c*/ 	.word	0xffffffff


	//   ....[2]....
        /*0110*/ 	.word	0xffffffff


	//   ....[3]....
        /*0114*/ 	.word	0xffffffff


	//   ....[4]....
        /*0118*/ 	.word	0xffffffff


	//   ....[5]....
        /*011c*/ 	.word	0xffffffff


	//   ....[6]....
        /*0120*/ 	.word	0xffffffff


	//   ....[7]....
        /*0124*/ 	.word	0xffffffff


	//   ....[8]....
        /*0128*/ 	.word	0xffffffff


	//   ....[9]....
        /*012c*/ 	.word	0xffffffff


	//   ....[10]....
        /*0130*/ 	.word	0xffffffff


	//   ....[11]....
        /*0134*/ 	.word	0xffffffff


	//   ....[12]....
        /*0138*/ 	.word	0xffffffff


	//   ....[13]....
        /*013c*/ 	.word	0xffffffff


	//   ....[14]....
        /*0140*/ 	.word	0xffffffff


	//   ....[15]....
        /*0144*/ 	.word	0xffffffff


	//   ....[16]....
        /*0148*/ 	.word	0xffffffff


	//   ....[17]....
        /*014c*/ 	.word	0xffffffff


	//   ....[18]....
        /*0150*/ 	.word	0xffffffff


	//   ....[19]....
        /*0154*/ 	.word	0xffffffff


	//   ....[20]....
        /*0158*/ 	.word	0xffffffff


	//   ....[21]....
        /*015c*/ 	.word	0xffffffff


	//   ....[22]....
        /*0160*/ 	.word	0xffffffff


	//   ....[23]....
        /*0164*/ 	.word	0x0500000f


	//   ....[24]....
        /*0168*/ 	.word	0x0500000f


	//----- nvinfo : EIATTR_COOP_GROUP_INSTR_OFFSETS
	.align		4
.L_144:
        /*016c*/ 	.byte	0x04, 0x28
        /*016e*/ 	.short	(.L_146 - .L_145)


	//   ....[0]....
.L_145:
        /*0170*/ 	.word	0x00000070


	//   ....[1]....
        /*0174*/ 	.word	0x000001a0


	//   ....[2]....
        /*0178*/ 	.word	0x000001f0


	//   ....[3]....
        /*017c*/ 	.word	0x000003e0


	//   ....[4]....
        /*0180*/ 	.word	0x00000540


	//   ....[5]....
        /*0184*/ 	.word	0x00000660


	//   ....[6]....
        /*0188*/ 	.word	0x000007c0


	//   ....[7]....
        /*018c*/ 	.word	0x00000d40


	//   ....[8]....
        /*0190*/ 	.word	0x00001fd0


	//   ....[9]....
        /*0194*/ 	.word	0x00002060


	//   ....[10]....
        /*0198*/ 	.word	0x00002480


	//   ....[11]....
        /*019c*/ 	.word	0x00002500


	//   ....[12]....
        /*01a0*/ 	.word	0x00003a10


	//   ....[13]....
        /*01a4*/ 	.word	0x00003a80


	//   ....[14]....
        /*01a8*/ 	.word	0x00003ef0


	//   ....[15]....
        /*01ac*/ 	.word	0x000040b0


	//   ....[16]....
        /*01b0*/ 	.word	0x00005430


	//   ....[17]....
        /*01b4*/ 	.word	0x00005470


	//   ....[18]....
        /*01b8*/ 	.word	0x00005600


	//   ....[19]....
        /*01bc*/ 	.word	0x00005640


	//   ....[20]....
        /*01c0*/ 	.word	0x00006870


	//   ....[21]....
        /*01c4*/ 	.word	0x00006ea0


	//   ....[22]....
        /*01c8*/ 	.word	0x00009870


	//   ....[23]....
        /*01cc*/ 	.word	0x00009d60


	//   ....[24]....
        /*01d0*/ 	.word	0x0000a200


	//----- nvinfo : EIATTR_REG_RECONFIG
	.align		4
.L_146:
        /*01d4*/ 	.byte	0x01, 0x54
	.zero		2


	//----- nvinfo : EIATTR_SYSCALL_OFFSETS
	.align		4
        /*01d8*/ 	.byte	0x04, 0x46
        /*01da*/ 	.short	(.L_148 - .L_147)


	//   ....[0]....
.L_147:
        /*01dc*/ 	.word	0x00001070


	//   ....[1]....
        /*01e0*/ 	.word	0x00007300


	//   ....[2]....
        /*01e4*/ 	.word	0x00007440


	//   ....[3]....
        /*01e8*/ 	.word	0x00007540


	//----- nvinfo : EIATTR_MBARRIER_INSTR_OFFSETS
	.align		4
.L_148:
        /*01ec*/ 	.byte	0x04, 0x39
        /*01ee*/ 	.short	(.L_150 - .L_149)


	//   ....[0]....
.L_149:
        /*01f0*/ 	.word	0x00000290
        /*01f4*/ 	.word	0x000000ff
        /*01f8*/ 	.word	0x00022800
        /*01fc*/ 	.short	0x0100
        /*01fe*/ 	.byte	0x06
	.zero		1


	//   ....[1]....
        /*0200*/ 	.word	0x000002a0
        /*0204*/ 	.word	0x000000ff
        /*0208*/ 	.word	0x00022820
        /*020c*/ 	.short	0x0100
        /*020e*/ 	.byte	0x06
	.zero		1


	//   ....[2]....
        /*0210*/ 	.word	0x00000390
        /*0214*/ 	.word	0x000000ff
        /*0218*/ 	.word	0x00022830
        /*021c*/ 	.short	0x0100
        /*021e*/ 	.byte	0x08
	.zero		1


	//   ....[3]....
        /*0220*/ 	.word	0x000003a0
        /*0224*/ 	.word	0x000000ff
        /*0228*/ 	.word	0x00022840
        /*022c*/ 	.short	0x0100
        /*022e*/ 	.byte	0x08
	.zero		1


	//   ....[4]....
        /*0230*/ 	.word	0x000003b0
        /*0234*/ 	.word	0x000000ff
        /*0238*/ 	.word	0x00022838
        /*023c*/ 	.short	0x0100
        /*023e*/ 	.byte	0x08
	.zero		1


	//   ....[5]....
        /*0240*/ 	.word	0x000003c0
        /*0244*/ 	.word	0x000000ff
        /*0248*/ 	.word	0x00022848
        /*024c*/ 	.short	0x0100
        /*024e*/ 	.byte	0x08
	.zero		1


	//   ....[6]....
        /*0250*/ 	.word	0x000004f0
        /*0254*/ 	.word	0x000000ff
        /*0258*/ 	.word	0x00022850
        /*025c*/ 	.short	0x0100
        /*025e*/ 	.byte	0x08
	.zero		1


	//   ....[7]....
        /*0260*/ 	.word	0x00000500
        /*0264*/ 	.word	0x000000ff
        /*0268*/ 	.word	0x00022860
        /*026c*/ 	.short	0x0100
        /*026e*/ 	.byte	0x08
	.zero		1


	//   ....[8]....
        /*0270*/ 	.word	0x00000510
        /*0274*/ 	.word	0x000000ff
        /*0278*/ 	.word	0x00022858
        /*027c*/ 	.short	0x0100
        /*027e*/ 	.byte	0x08
	.zero		1


	//   ....[9]....
        /*0280*/ 	.word	0x00000520
        /*0284*/ 	.word	0x000000ff
        /*0288*/ 	.word	0x00022868
        /*028c*/ 	.short	0x0100
        /*028e*/ 	.byte	0x08
	.zero		1


	//   ....[10]....
        /*0290*/ 	.word	0x00000610
        /*0294*/ 	.word	0x000000ff
        /*0298*/ 	.word	0x00022870
        /*029c*/ 	.short	0x0100
        /*029e*/ 	.byte	0x06
	.zero		1


	//   ....[11]....
        /*02a0*/ 	.word	0x00000620
        /*02a4*/ 	.word	0x000000ff
        /*02a8*/ 	.word	0x00022880
        /*02ac*/ 	.short	0x0100
        /*02ae*/ 	.byte	0x06
	.zero		1


	//   ....[12]....
        /*02b0*/ 	.word	0x00000630
        /*02b4*/ 	.word	0x000000ff
        /*02b8*/ 	.word	0x00022878
        /*02bc*/ 	.short	0x0100
        /*02be*/ 	.byte	0x06
	.zero		1


	//   ....[13]....
        /*02c0*/ 	.word	0x00000640
        /*02c4*/ 	.word	0x000000ff
        /*02c8*/ 	.word	0x00022888
        /*02cc*/ 	.short	0x0100
        /*02ce*/ 	.byte	0x06
	.zero		1


	//   ....[14]....
        /*02d0*/ 	.word	0x00000770
        /*02d4*/ 	.word	0x000000ff
        /*02d8*/ 	.word	0x00022890
        /*02dc*/ 	.short	0x0100
        /*02de*/ 	.byte	0x08
	.zero		1


	//   ....[15]....
        /*02e0*/ 	.word	0x00000780
        /*02e4*/ 	.word	0x000000ff
        /*02e8*/ 	.word	0x000228a0
        /*02ec*/ 	.short	0x0100
        /*02ee*/ 	.byte	0x08
	.zero		1


	//   ....[16]....
        /*02f0*/ 	.word	0x00000790
        /*02f4*/ 	.word	0x000000ff
        /*02f8*/ 	.word	0x00022898
        /*02fc*/ 	.short	0x0100
        /*02fe*/ 	.byte	0x08
	.zero		1


	//   ....[17]....
        /*0300*/ 	.word	0x000007a0
        /*0304*/ 	.word	0x000000ff
        /*0308*/ 	.word	0x000228a8
        /*030c*/ 	.short	0x0100
        /*030e*/ 	.byte	0x08
	.zero		1


	//   ....[18]....
        /*0310*/ 	.word	0x000008d0
        /*0314*/ 	.word	0x000000ff
        /*0318*/ 	.word	0x000228b0
        /*031c*/ 	.short	0x0100
        /*031e*/ 	.byte	0x08
	.zero		1


	//   ....[19]....
        /*0320*/ 	.word	0x000008e0
        /*0324*/ 	.word	0x000000ff
        /*0328*/ 	.word	0x000228c0
        /*032c*/ 	.short	0x0100
        /*032e*/ 	.byte	0x08
	.zero		1


	//   ....[20]....
        /*0330*/ 	.word	0x000008f0
        /*0334*/ 	.word	0x000000ff
        /*0338*/ 	.word	0x000228b8
        /*033c*/ 	.short	0x0100
        /*033e*/ 	.byte	0x08
	.zero		1


	//   ....[21]....
        /*0340*/ 	.word	0x00000900
        /*0344*/ 	.word	0x000000ff
        /*0348*/ 	.word	0x000228c8
        /*034c*/ 	.short	0x0100
        /*034e*/ 	.byte	0x08
	.zero		1


	//   ....[22]....
        /*0350*/ 	.word	0x000010c0
        /*0354*/ 	.word	0x000000ff
        /*0358*/ 	.word	0x00022800
        /*035c*/ 	.short	0x010a
        /*035e*/ 	.byte	0x2e
	.zero		1


	//   ....[23]....
        /*0360*/ 	.word	0x00001170
        /*0364*/ 	.word	0x000000ff
        /*0368*/ 	.word	0x00022830
        /*036c*/ 	.short	0x010a
        /*036e*/ 	.byte	0x15
	.zero		1


	//   ....[24]....
        /*0370*/ 	.word	0x000011b0
        /*0374*/ 	.word	0x000000ff
        /*0378*/ 	.word	0x00022830
        /*037c*/ 	.short	0x010a
        /*037e*/ 	.byte	0x15
	.zero		1


	//   ....[25]....
        /*0380*/ 	.word	0x00002960
        /*0384*/ 	.word	0x00000000
        /*0388*/ 	.word	0x00000000
        /*038c*/ 	.short	0x0101
        /*038e*/ 	.byte	0x3f
	.zero		1


	//   ....[26]....
        /*0390*/ 	.word	0x00002da0
        /*0394*/ 	.word	0x000000ff
        /*0398*/ 	.word	0x00022850
        /*039c*/ 	.short	0x010a
        /*039e*/ 	.byte	0x15
	.zero		1


	//   ....[27]....
        /*03a0*/ 	.word	0x00002de0
        /*03a4*/ 	.word	0x000000ff
        /*03a8*/ 	.word	0x00022850
        /*03ac*/ 	.short	0x010a
        /*03ae*/ 	.byte	0x15
	.zero		1


	//   ....[28]....
        /*03b0*/ 	.word	0x000030d0
        /*03b4*/ 	.word	0x0000000a
        /*03b8*/ 	.word	0x00000000
        /*03bc*/ 	.short	0x0101
        /*03be*/ 	.byte	0x3f
	.zero		1


	//   ....[29]....
        /*03c0*/ 	.word	0x00003230
        /*03c4*/ 	.word	0x000000ff
        /*03c8*/ 	.word	0x00022830
        /*03cc*/ 	.short	0x010a
        /*03ce*/ 	.byte	0x18
	.zero		1


	//   ....[30]....
        /*03d0*/ 	.word	0x00003280
        /*03d4*/ 	.word	0x000000ff
        /*03d8*/ 	.word	0x00022830
        /*03dc*/ 	.short	0x010a
        /*03de*/ 	.byte	0x18
	.zero		1


	//   ....[31]....
        /*03e0*/ 	.word	0x00004430
        /*03e4*/ 	.word	0x00000098
        /*03e8*/ 	.word	0x00000000
        /*03ec*/ 	.short	0x0101
        /*03ee*/ 	.byte	0x3f
	.zero		1


	//   ....[32]....
        /*03f0*/ 	.word	0x00005100
        /*03f4*/ 	.word	0x000000ff
        /*03f8*/ 	.word	0x00022850
        /*03fc*/ 	.short	0x010a
        /*03fe*/ 	.byte	0x18
	.zero		1


	//   ....[33]....
        /*0400*/ 	.word	0x00005150
        /*0404*/ 	.word	0x000000ff
        /*0408*/ 	.word	0x00022850
        /*040c*/ 	.short	0x010a
        /*040e*/ 	.byte	0x18
	.zero		1


	//   ....[34]....
        /*0410*/ 	.word	0x00005410
        /*0414*/ 	.word	0x000000c7
        /*0418*/ 	.word	0x00000000
        /*041c*/ 	.short	0x0101
        /*041e*/ 	.byte	0x3f
	.zero		1


	//   ....[35]....
        /*0420*/ 	.word	0x00006db0
        /*0424*/ 	.word	0x000000ff
        /*0428*/ 	.word	0x00000000
        /*042c*/ 	.short	0x0101
        /*042e*/ 	.byte	0x06
	.zero		1


	//   ....[36]....
        /*0430*/ 	.word	0x00007a20
        /*0434*/ 	.word	0x00000005
        /*0438*/ 	.word	0x00022840
        /*043c*/ 	.short	0x010a
        /*043e*/ 	.byte	0x3f
	.zero		1


	//   ....[37]....
        /*0440*/ 	.word	0x00007db0
        /*0444*/ 	.word	0x0000000a
        /*0448*/ 	.word	0x00022820
        /*044c*/ 	.short	0x010a
        /*044e*/ 	.byte	0x3f
	.zero		1


	//   ....[38]....
        /*0450*/ 	.word	0x00007e70
        /*0454*/ 	.word	0x00000008
        /*0458*/ 	.word	0x00022860
        /*045c*/ 	.short	0x010a
        /*045e*/ 	.byte	0x3f
	.zero		1


	//   ....[39]....
        /*0460*/ 	.word	0x00008430
        /*0464*/ 	.word	0x00000002
        /*0468*/ 	.word	0x00022840
        /*046c*/ 	.short	0x010a
        /*046e*/ 	.byte	0x3f
	.zero		1


	//   ....[40]....
        /*0470*/ 	.word	0x000085f0
        /*0474*/ 	.word	0x00000002
        /*0478*/ 	.word	0x00022860
        /*047c*/ 	.short	0x010a
        /*047e*/ 	.byte	0x3f
	.zero		1


	//   ....[41]....
        /*0480*/ 	.word	0x00008b40
        /*0484*/ 	.word	0x00000003
        /*0488*/ 	.word	0x00022840
        /*048c*/ 	.short	0x010a
        /*048e*/ 	.byte	0x3f
	.zero		1


	//   ....[42]....
        /*0490*/ 	.word	0x00008d00
        /*0494*/ 	.word	0x00000003
        /*0498*/ 	.word	0x00022860
        /*049c*/ 	.short	0x010a
        /*049e*/ 	.byte	0x3f
	.zero		1


	//   ....[43]....
        /*04a0*/ 	.word	0x000091f0
        /*04a4*/ 	.word	0x00000003
        /*04a8*/ 	.word	0x00022840
        /*04ac*/ 	.short	0x010a
        /*04ae*/ 	.byte	0x3f
	.zero		1


	//   ....[44]....
        /*04b0*/ 	.word	0x000093b0
        /*04b4*/ 	.word	0x00000003
        /*04b8*/ 	.word	0x00022860
        /*04bc*/ 	.short	0x010a
        /*04be*/ 	.byte	0x3f
	.zero		1


	//   ....[45]....
        /*04c0*/ 	.word	0x000097f0
        /*04c4*/ 	.word	0x00000000
        /*04c8*/ 	.word	0x00022820
        /*04cc*/ 	.short	0x010a
        /*04ce*/ 	.byte	0x3f
	.zero		1


	//   ....[46]....
        /*04d0*/ 	.word	0x00009990
        /*04d4*/ 	.word	0x00000006
        /*04d8*/ 	.word	0x00000000
        /*04dc*/ 	.short	0x010a
        /*04de*/ 	.byte	0x3f
	.zero		1


	//   ....[47]....
        /*04e0*/ 	.word	0x00009a00
        /*04e4*/ 	.word	0x00000003
        /*04e8*/ 	.word	0x00000000
        /*04ec*/ 	.short	0x010a
        /*04ee*/ 	.byte	0x3f
	.zero		1


	//   ....[48]....
        /*04f0*/ 	.word	0x00009a60
        /*04f4*/ 	.word	0x00000010
        /*04f8*/ 	.word	0x00000000
        /*04fc*/ 	.short	0x010a
        /*04fe*/ 	.byte	0x3f
	.zero		1


	//   ....[49]....
        /*0500*/ 	.word	0x00009a90
        /*0504*/ 	.word	0x00000003
        /*0508*/ 	.word	0x00000000
        /*050c*/ 	.short	0x010a
        /*050e*/ 	.byte	0x3f
	.zero		1


	//   ....[50]....
        /*0510*/ 	.word	0x00009b00
        /*0514*/ 	.word	0x00000003
        /*0518*/ 	.word	0x00022800
        /*051c*/ 	.short	0x010a
        /*051e*/ 	.byte	0x3f
	.zero		1


	//   ....[51]....
        /*0520*/ 	.word	0x00009b60
        /*0524*/ 	.word	0x00000000
        /*0528*/ 	.word	0x00022830
        /*052c*/ 	.short	0x010a
        /*052e*/ 	.byte	0x3f
	.zero		1


	//   ....[52]....
        /*0530*/ 	.word	0x00009bb0
        /*0534*/ 	.word	0x0000000a
        /*0538*/ 	.word	0x00022850
        /*053c*/ 	.short	0x010a
        /*053e*/ 	.byte	0x3f
	.zero		1


	//   ....[53]....
        /*0540*/ 	.word	0x00009c20
        /*0544*/ 	.word	0x00000004
        /*0548*/ 	.word	0x00022830
        /*054c*/ 	.short	0x010a
        /*054e*/ 	.byte	0x3f
	.zero		1


	//   ....[54]....
        /*0550*/ 	.word	0x00009c80
        /*0554*/ 	.word	0x000000c7
        /*0558*/ 	.word	0x00022850
        /*055c*/ 	.short	0x010a
        /*055e*/ 	.byte	0x3f
	.zero		1


	//   ....[55]....
        /*0560*/ 	.word	0x00009e20
        /*0564*/ 	.word	0x00000005
        /*0568*/ 	.word	0x00022840
        /*056c*/ 	.short	0x010a
        /*056e*/ 	.byte	0x3f
	.zero		1


	//   ....[56]....
        /*0570*/ 	.word	0x00009ea0
        /*0574*/ 	.word	0x00000008
        /*0578*/ 	.word	0x00022820
        /*057c*/ 	.short	0x010a
        /*057e*/ 	.byte	0x3f
	.zero		1


	//   ....[57]....
        /*0580*/ 	.word	0x00009ef0
        /*0584*/ 	.word	0x00000008
        /*0588*/ 	.word	0x00022860
        /*058c*/ 	.short	0x010a
        /*058e*/ 	.byte	0x3f
	.zero		1


	//   ....[58]....
        /*0590*/ 	.word	0x00009f40
        /*0594*/ 	.word	0x00000002
        /*0598*/ 	.word	0x00022840
        /*059c*/ 	.short	0x010a
        /*059e*/ 	.byte	0x3f
	.zero		1


	//   ....[59]....
        /*05a0*/ 	.word	0x00009f90
        /*05a4*/ 	.word	0x00000002
        /*05a8*/ 	.word	0x00022860
        /*05ac*/ 	.short	0x010a
        /*05ae*/ 	.byte	0x3f
	.zero		1


	//   ....[60]....
        /*05b0*/ 	.word	0x00009fe0
        /*05b4*/ 	.word	0x00000003
        /*05b8*/ 	.word	0x00022840
        /*05bc*/ 	.short	0x010a
        /*05be*/ 	.byte	0x3f
	.zero		1


	//   ....[61]....
        /*05c0*/ 	.word	0x0000a030
        /*05c4*/ 	.word	0x00000003
        /*05c8*/ 	.word	0x00022860
        /*05cc*/ 	.short	0x010a
        /*05ce*/ 	.byte	0x3f
	.zero		1


	//   ....[62]....
        /*05d0*/ 	.word	0x0000a080
        /*05d4*/ 	.word	0x00000003
        /*05d8*/ 	.word	0x00022840
        /*05dc*/ 	.short	0x010a
        /*05de*/ 	.byte	0x3f
	.zero		1


	//   ....[63]....
        /*05e0*/ 	.word	0x0000a0d0
        /*05e4*/ 	.word	0x00000003
        /*05e8*/ 	.word	0x00022860
        /*05ec*/ 	.short	0x010a
        /*05ee*/ 	.byte	0x3f
	.zero		1


	//   ....[64]....
        /*05f0*/ 	.word	0x0000a120
        /*05f4*/ 	.word	0x00000000
        /*05f8*/ 	.word	0x00022820
        /*05fc*/ 	.short	0x010a
        /*05fe*/ 	.byte	0x3f
	.zero		1


	//   ....[65]....
        /*0600*/ 	.word	0x0000a2c0
        /*0604*/ 	.word	0x00000006
        /*0608*/ 	.word	0x00000000
        /*060c*/ 	.short	0x010a
        /*060e*/ 	.byte	0x3f
	.zero		1


	//   ....[66]....
        /*0610*/ 	.word	0x0000a310
        /*0614*/ 	.word	0x00000003
        /*0618*/ 	.word	0x00000000
        /*061c*/ 	.short	0x010a
        /*061e*/ 	.byte	0x3f
	.zero		1


	//   ....[67]....
        /*0620*/ 	.word	0x0000a360
        /*0624*/ 	.word	0x00000010
        /*0628*/ 	.word	0x00000000
        /*062c*/ 	.short	0x010a
        /*062e*/ 	.byte	0x3f
	.zero		1


	//----- nvinfo : EIATTR_NUM_MBARRIERS
	.align		4
.L_150:
        /*0630*/ 	.byte	0x03, 0x38
        /*0632*/ 	.short	0x0016


	//----- nvinfo : EIATTR_EXIT_INSTR_OFFSETS
	.align		4
        /*0634*/ 	.byte	0x04, 0x1c
        /*0636*/ 	.short	(.L_152 - .L_151)


	//   ....[0]....
.L_151:
        /*0638*/ 	.word	0x00000a30


	//   ....[1]....
        /*063c*/ 	.word	0x00006e60


	//   ....[2]....
        /*0640*/ 	.word	0x00006ec0


	//   ....[3]....
        /*0644*/ 	.word	0x00009ae0


	//----- nvinfo : EIATTR_MAX_THREADS
	.align		4
.L_152:
        /*0648*/ 	.byte	0x04, 0x05
        /*064a*/ 	.short	(.L_154 - .L_153)
.L_153:
        /*064c*/ 	.word	0x00000180
        /*0650*/ 	.word	0x00000001
        /*0654*/ 	.word	0x00000001


	//----- nvinfo : EIATTR_CRS_STACK_SIZE
	.align		4
.L_154:
        /*0658*/ 	.byte	0x04, 0x1e
        /*065a*/ 	.short	(.L_156 - .L_155)
.L_155:
        /*065c*/ 	.word	0x00000000


	//----- nvinfo : EIATTR_CBANK_PARAM_SIZE
	.align		4
.L_156:
        /*0660*/ 	.byte	0x03, 0x19
        /*0662*/ 	.short	0x0bf0


	//----- nvinfo : EIATTR_PARAM_CBANK
	.align		4
        /*0664*/ 	.byte	0x04, 0x0a
        /*0666*/ 	.short	(.L_158 - .L_157)
	.align		4
.L_157:
        /*0668*/ 	.word	index@(.nv.constant0._ZN7cutlass13device_kernelIN5flash11enable_sm90INS1_16FlashAttnFwdSm90INS1_25CollectiveMainloopFwdSm90ILi2EN4cute5tupleIJNS5_1CILi1EEES8_S8_EEENS6_IJNS7_ILi128EEENS7_ILi96EEENS7_ILi64EEEEEELi256ENS_10bfloat16_tEfNS_4arch4Sm90ELb0ELb0ELb1ELb0ELb0ELb0ELb0ELb1ELb0ELb0ELb0ELb0EEENS1_21CollectiveEpilogueFwdINS6_IJSA_NS7_ILi256EEESB_EEES9_SE_SG_Li256ELb0ELb0ELb0ELb0EEENS1_29StaticPersistentTileSchedulerILb0EEEEEEEEEvNT_6ParamsE)
        /*066c*/ 	.short	0x0210
        /*066e*/ 	.short	0x0bf0


	//----- nvinfo : EIATTR_SW_WAR
	.align		4
.L_158:
        /*0670*/ 	.byte	0x04, 0x36
        /*0672*/ 	.short	(.L_160 - .L_159)
.L_159:
        /*0674*/ 	.word	0x00000008
.L_160:


//--------------------- .nv.info._ZN7cutlass13device_kernelIN5flash11enable_sm90INS1_16FlashAttnFwdSm90INS1_25CollectiveMainloopFwdSm90ILi2EN4cute5tupleIJNS5_1CILi1EEES8_S8_EEENS6_IJNS7_ILi128EEENS7_ILi96EEENS7_ILi64EEEEEELi256ENS_10bfloat16_tEfNS_4arch4Sm90ELb0ELb0ELb1ELb0ELb0ELb0ELb1ELb1ELb0ELb0ELb0ELb0EEENS1_21CollectiveEpilogueFwdINS6_IJSA_NS7_ILi256EEESB_EEES9_SE_SG_Li256ELb0ELb0ELb0ELb0EEENS1_29StaticPersistentTileSchedulerILb0EEEEEEEEEvNT_6ParamsE --------------------------
	.section	.nv.info._ZN7cutlass13device_kernelIN5flash11enable_sm90INS1_16FlashAttnFwdSm90INS1_25CollectiveMainloopFwdSm90ILi2EN4cute5tupleIJNS5_1CILi1EEES8_S8_EEENS6_IJNS7_ILi128EEENS7_ILi96EEENS7_ILi64EEEEEELi256ENS_10bfloat16_tEfNS_4arch4Sm90ELb0ELb0ELb1ELb0ELb0ELb0ELb1ELb1ELb0ELb0ELb0ELb0EEENS1_21CollectiveEpilogueFwdINS6_IJSA_NS7_ILi256EEESB_EEES9_SE_SG_Li256ELb0ELb0ELb0ELb0EEENS1_29StaticPersistentTileSchedulerILb0EEEEEEEEEvNT_6ParamsE,"",@"SHT_CUDA_INFO"
	.sectionflags	@""
	.align	4


	//----- nvinfo : EIATTR_CUDA_API_VERSION
	.align		4
        /*0000*/ 	.byte	0x04, 0x37
        /*0002*/ 	.short	(.L_162 - .L_161)
.L_161:
        /*0004*/ 	.word	0x00000082


	//----- nvinfo : EIATTR_KPARAM_INFO
	.align		4
.L_162:
        /*0008*/ 	.byte	0x04, 0x17
        /*000a*/ 	.short	(.L_164 - .L_163)
.L_163:
        /*000c*/ 	.word	0x00000000
        /*0010*/ 	.short	0x0000
        /*0012*/ 	.short	0x0070
        /*0014*/ 	.byte	0x00, 0xf0, 0x01, 0x32


	//----- nvinfo : EIATTR_SPARSE_MMA_MASK
	.align		4
.L_164:
        /*0018*/ 	.byte	0x03, 0x50
        /*001a*/ 	.short	0x0000


	//----- nvinfo : EIATTR_MAXREG_COUNT
	.align		4
        /*001c*/ 	.byte	0x03, 0x1b
        /*001e*/ 	.short	0x00a8


	//----- nvinfo : EIATTR_NUM_BARRIERS
	.align		4
        /*0020*/ 	.byte	0x02, 0x4c
        /*0022*/ 	.byte	0x10
	.zero		1


	//----- nvinfo : EIATTR_EXTERNS
	.align		4
        /*0024*/ 	.byte	0x04, 0x0f
        /*0026*/ 	.short	(.L_166 - .L_165)


	//   ....[0]....
	.align		4
.L_165:
        /*0028*/ 	.word	index@(__assertfail)


	//----- nvinfo : EIATTR_ANNOTATIONS
	.align		4
.L_166:
        /*002c*/ 	.byte	0x04, 0x55
        /*002e*/ 	.short	(.L_168 - .L_167)


	//   ....[0]....
.L_167:
        /* <DEDUP_REMOVED lines=13> */


	//----- nvinfo : EIATTR_MERCURY_ISA_VERSION
	.align		4
.L_168:
        /*00e8*/ 	.byte	0x03, 0x5f
        /*00ea*/ 	.short	0x0101


	//----- nvinfo : EIATTR_INT_WARP_WIDE_INSTR_OFFSETS
	.align		4
        /*00ec*/ 	.byte	0x04, 0x31
        /*00ee*/ 	.short	(.L_170 - .L_169)


	//   ....[0]....
.L_169:
        /*00f0*/ 	.word	0x000001c0


	//   ....[1]....
        /*00f4*/ 	.word	0x000001f0


	//   ....[2]....
        /*00f8*/ 	.word	0x00000200


	//   ....[3]....
        /*00fc*/ 	.word	0x00000270


	//   ....[4]....
        /*0100*/ 	.word	0x000084b0


	//   ....[5]....
        /*0104*/ 	.word	0x00008510


	//----- nvinfo : EIATTR_COOP_GROUP_MASK_REGIDS
	.align		4
.L_170:
        /*0108*/ 	.byte	0x04, 0x29
        /*010a*/ 	.short	(.L_172 - .L_171)


	//   ....[0]....
.L_171:
        /*010c*/ 	.word	0xffffffff


	//   ....[1]....
        /*0110*/ 	.word	0xffffffff


	//   ....[2]....
        /*0114*/ 	.word	0xffffffff


	//   ....[3]....
        /*0118*/ 	.word	0xffffffff


	//   ....[4]....
        /*011c*/ 	.word	0xffffffff


	//   ....[5]....
        /*0120*/ 	.word	0xffffffff


	//   ....[6]....
        /*0124*/ 	.word	0xffffffff


	//   ....[7]....
        /*0128*/ 	.word	0xffffffff


	//   ....[8]....
        /*012c*/ 	.word	0xffffffff


	//   ....[9]....
        /*0130*/ 	.word	0xffffffff


	//   ....[10]....
        /*0134*/ 	.word	0xffffffff


	//   ....[11]....
        /*0138*/ 	.word	0xffffffff


	//   ....[12]....
        /*013c*/ 	.word	0xffffffff


	//   ....[13]....
        /*0140*/ 	.word	0xffffffff


	//   ....[14]....
        /*0144*/ 	.word	0xffffffff


	//   ....[15]....
        /*0148*/ 	.word	0xffffffff


	//   ....[16]....
        /*014c*/ 	.word	0xffffffff


	//   ....[17]....
        /*0150*/ 	.word	0xffffffff


	//   ....[18]....
        /*0154*/ 	.word	0xffffffff


	//   ....[19]....
        /*0158*/ 	.word	0xffffffff


	//   ....[20]....
        /*015c*/ 	.word	0xffffffff


	//   ....[21]....
        /*0160*/ 	.word	0xffffffff


	//   ....[22]....
        /*0164*/ 	.word	0xffffffff


	//   ....[23]....
        /*0168*/ 	.word	0x0500000f


	//   ....[24]....
        /*016c*/ 	.word	0x0500000f


	//----- nvinfo : EIATTR_COOP_GROUP_INSTR_OFFSETS
	.align		4
.L_172:
        /*0170*/ 	.byte	0x04, 0x28
        /*0172*/ 	.short	(.L_174 - .L_173)


	//   ....[0]....
.L_173:
        /*0174*/ 	.word	0x00000070


	//   ....[1]....
        /*0178*/ 	.word	0x000001d0


	//   ....[2]....
        /*017c*/ 	.word	0x00000220


	//   ....[3]....
        /*0180*/ 	.word	0x00000430


	//   ....[4]....
        /*0184*/ 	.word	0x00000590


	//   ....[5]....
        /*0188*/ 	.word	0x000006b0


	//   ....[6]....
        /*018c*/ 	.word	0x00000810


	//   ....[7]....
        /*0190*/ 	.word	0x00000d90


	//   ....[8]....
        /*0194*/ 	.word	0x00002a40


	//   ....[9]....
        /*0198*/ 	.word	0x00002a90


	//   ....[10]....
        /*019c*/ 	.word	0x00002ab0


	//   ....[11]....
        /*01a0*/ 	.word	0x00002ad0


	//   ....[12]....
        /*01a4*/ 	.word	0x00004c10


	//   ....[13]....
        /*01a8*/ 	.word	0x00004c60


	//   ....[14]....
        /*01ac*/ 	.word	0x00004c80


	//   ....[15]....
        /*01b0*/ 	.word	0x00004ca0


	//   ....[16]....
        /*01b4*/ 	.word	0x00006260


	//   ....[17]....
        /*01b8*/ 	.word	0x000062a0


	//   ....[18]....
        /*01bc*/ 	.word	0x00006430


	//   ....[19]....
        /*01c0*/ 	.word	0x00006470


	//   ....[20]....
        /*01c4*/ 	.word	0x00007630


	//   ....[21]....
        /*01c8*/ 	.word	0x00007cd0


	//   ....[22]....
        /*01cc*/ 	.word	0x0000a8f0


	//   ....[23]....
        /*01d0*/ 	.word	0x0000ae40


	//   ....[24]....
        /*01d4*/ 	.word	0x0000b2e0


	//----- nvinfo : EIATTR_REG_RECONFIG
	.align		4
.L_174:
        /*01d8*/ 	.byte	0x01, 0x54
	.zero		2


	//----- nvinfo : EIATTR_SYSCALL_OFFSETS
	.align		4
        /*01dc*/ 	.byte	0x04, 0x46
        /*01de*/ 	.short	(.L_176 - .L_175)


	//   ....[0]....
.L_175:
        /*01e0*/ 	.word	0x000010d0


	//   ....[1]....
        /*01e4*/ 	.word	0x00008130


	//   ....[2]....
        /*01e8*/ 	.word	0x00008270


	//   ....[3]....
        /*01ec*/ 	.word	0x00008370


	//----- nvinfo : EIATTR_MBARRIER_INSTR_OFFSETS
	.align		4
.L_176:
        /*01f0*/ 	.byte	0x04, 0x39
        /*01f2*/ 	.short	(.L_178 - .L_177)


	//   ....[0]....
.L_177:
        /*01f4*/ 	.word	0x000002d0
        /*01f8*/ 	.word	0x000000ff
        /*01fc*/ 	.word	0x00032400
        /*0200*/ 	.short	0x0100
        /*0202*/ 	.byte	0x06
	.zero		1


	//   ....[1]....
        /*0204*/ 	.word	0x000002e0
        /*0208*/ 	.word	0x000000ff
        /*020c*/ 	.word	0x00032410
        /*0210*/ 	.short	0x0100
        /*0212*/ 	.byte	0x06
	.zero		1


	//   ....[2]....
        /*0214*/ 	.word	0x000002f0
        /*0218*/ 	.word	0x000000ff
        /*021c*/ 	.word	0x00032420
        /*0220*/ 	.short	0x0100
        /*0222*/ 	.byte	0x06
	.zero		1


	//   ....[3]....
        /*0224*/ 	.word	0x000003e0
        /*0228*/ 	.word	0x000000ff
        /*022c*/ 	.word	0x00032430
        /*0230*/ 	.short	0x0100
        /*0232*/ 	.byte	0x08
	.zero		1


	//   ....[4]....
        /*0234*/ 	.word	0x000003f0
        /*0238*/ 	.word	0x000000ff
        /*023c*/ 	.word	0x00032440
        /*0240*/ 	.short	0x0100
        /*0242*/ 	.byte	0x08
	.zero		1


	//   ....[5]....
        /*0244*/ 	.word	0x00000400
        /*0248*/ 	.word	0x000000ff
        /*024c*/ 	.word	0x00032438
        /*0250*/ 	.short	0x0100
        /*0252*/ 	.byte	0x08
	.zero		1


	//   ....[6]....
        /*0254*/ 	.word	0x00000410
        /*0258*/ 	.word	0x000000ff
        /*025c*/ 	.word	0x00032448
        /*0260*/ 	.short	0x0100
        /*0262*/ 	.byte	0x08
	.zero		1


	//   ....[7]....
        /*0264*/ 	.word	0x00000540
        /*0268*/ 	.word	0x000000ff
        /*026c*/ 	.word	0x00032450
        /*0270*/ 	.short	0x0100
        /*0272*/ 	.byte	0x08
	.zero		1


	//   ....[8]....
        /*0274*/ 	.word	0x00000550
        /*0278*/ 	.word	0x000000ff
        /*027c*/ 	.word	0x00032460
        /*0280*/ 	.short	0x0100
        /*0282*/ 	.byte	0x08
	.zero		1


	//   ....[9]....
        /*0284*/ 	.word	0x00000560
        /*0288*/ 	.word	0x000000ff
        /*028c*/ 	.word	0x00032458
        /*0290*/ 	.short	0x0100
        /*0292*/ 	.byte	0x08
	.zero		1


	//   ....[10]....
        /*0294*/ 	.word	0x00000570
        /*0298*/ 	.word	0x000000ff
        /*029c*/ 	.word	0x00032468
        /*02a0*/ 	.short	0x0100
        /*02a2*/ 	.byte	0x08
	.zero		1


	//   ....[11]....
        /*02a4*/ 	.word	0x00000660
        /*02a8*/ 	.word	0x000000ff
        /*02ac*/ 	.word	0x00032470
        /*02b0*/ 	.short	0x0100
        /*02b2*/ 	.byte	0x06
	.zero		1


	//   ....[12]....
        /*02b4*/ 	.word	0x00000670
        /*02b8*/ 	.word	0x000000ff
        /*02bc*/ 	.word	0x00032480
        /*02c0*/ 	.short	0x0100
        /*02c2*/ 	.byte	0x06
	.zero		1


	//   ....[13]....
        /*02c4*/ 	.word	0x00000680
        /*02c8*/ 	.word	0x000000ff
        /*02cc*/ 	.word	0x00032478
        /*02d0*/ 	.short	0x0100
        /*02d2*/ 	.byte	0x06
	.zero		1


	//   ....[14]....
        /*02d4*/ 	.word	0x00000690
        /*02d8*/ 	.word	0x000000ff
        /*02dc*/ 	.word	0x00032488
        /*02e0*/ 	.short	0x0100
        /*02e2*/ 	.byte	0x06
	.zero		1


	//   ....[15]....
        /*02e4*/ 	.word	0x000007c0
        /*02e8*/ 	.word	0x000000ff
        /*02ec*/ 	.word	0x00032490
        /*02f0*/ 	.short	0x0100
        /*02f2*/ 	.byte	0x08
	.zero		1


	//   ....[16]....
        /*02f4*/ 	.word	0x000007d0
        /*02f8*/ 	.word	0x000000ff
        /*02fc*/ 	.word	0x000324a0
        /*0300*/ 	.short	0x0100
        /*0302*/ 	.byte	0x08
	.zero		1


	//   ....[17]....
        /*0304*/ 	.word	0x000007e0
        /*0308*/ 	.word	0x000000ff
        /*030c*/ 	.word	0x00032498
        /*0310*/ 	.short	0x0100
        /*0312*/ 	.byte	0x08
	.zero		1


	//   ....[18]....
        /*0314*/ 	.word	0x000007f0
        /*0318*/ 	.word	0x000000ff
        /*031c*/ 	.word	0x000324a8
        /*0320*/ 	.short	0x0100
        /*0322*/ 	.byte	0x08
	.zero		1


	//   ....[19]....
        /*0324*/ 	.word	0x00000920
        /*0328*/ 	.word	0x000000ff
        /*032c*/ 	.word	0x000324b0
        /*0330*/ 	.short	0x0100
        /*0332*/ 	.byte	0x08
	.zero		1


	//   ....[20]....
        /*0334*/ 	.word	0x00000930
        /*0338*/ 	.word	0x000000ff
        /*033c*/ 	.word	0x000324c0
        /*0340*/ 	.short	0x0100
        /*0342*/ 	.byte	0x08
	.zero		1


	//   ....[21]....
        /*0344*/ 	.word	0x00000940
        /*0348*/ 	.word	0x000000ff
        /*034c*/ 	.word	0x000324b8
        /*0350*/ 	.short	0x0100
        /*0352*/ 	.byte	0x08
	.zero		1


	//   ....[22]....
        /*0354*/ 	.word	0x00000950
        /*0358*/ 	.word	0x000000ff
        /*035c*/ 	.word	0x000324c8
        /*0360*/ 	.short	0x0100
        /*0362*/ 	.byte	0x08
	.zero		1


	//   ....[23]....
        /*0364*/ 	.word	0x00001120
        /*0368*/ 	.word	0x000000ff
        /*036c*/ 	.word	0x00032400
        /*0370*/ 	.short	0x010a
        /*0372*/ 	.byte	0x29
	.zero		1


	//   ....[24]....
        /*0374*/ 	.word	0x000011d0
        /*0378*/ 	.word	0x000000ff
        /*037c*/ 	.word	0x00032430
        /*0380*/ 	.short	0x010a
        /*0382*/ 	.byte	0x1a
	.zero		1


	//   ....[25]....
        /*0384*/ 	.word	0x00001210
        /*0388*/ 	.word	0x000000ff
        /*038c*/ 	.word	0x00032430
        /*0390*/ 	.short	0x010a
        /*0392*/ 	.byte	0x1a
	.zero		1


	//   ....[26]....
        /*0394*/ 	.word	0x00001470
        /*0398*/ 	.word	0x000000ff
        /*039c*/ 	.word	0x00032410
        /*03a0*/ 	.short	0x010a
        /*03a2*/ 	.byte	0x29
	.zero		1


	//   ....[27]....
        /*03a4*/ 	.word	0x000014b0
        /*03a8*/ 	.word	0x000000ff
        /*03ac*/ 	.word	0x00032450
        /*03b0*/ 	.short	0x010a
        /*03b2*/ 	.byte	0x1a
	.zero		1


	//   ....[28]....
        /*03b4*/ 	.word	0x000014f0
        /*03b8*/ 	.word	0x000000ff
        /*03bc*/ 	.word	0x00032450
        /*03c0*/ 	.short	0x010a
        /*03c2*/ 	.byte	0x1a
	.zero		1


	//   ....[29]....
        /*03c4*/ 	.word	0x00002d30
        /*03c8*/ 	.word	0x00000018
        /*03cc*/ 	.word	0x00000000
        /*03d0*/ 	.short	0x0101
        /*03d2*/ 	.byte	0x3f
	.zero		1


	//   ....[30]....
        /*03d4*/ 	.word	0x00003850
        /*03d8*/ 	.word	0x0000000c
        /*03dc*/ 	.word	0x00000000
        /*03e0*/ 	.short	0x0101
        /*03e2*/ 	.byte	0x3f
	.zero		1


	//   ....[31]....
        /*03e4*/ 	.word	0x00003990
        /*03e8*/ 	.word	0x000000ff
        /*03ec*/ 	.word	0x00032430
        /*03f0*/ 	.short	0x010a
        /*03f2*/ 	.byte	0x1d
	.zero		1


	//   ....[32]....
        /*03f4*/ 	.word	0x000039d0
        /*03f8*/ 	.word	0x000000ff
        /*03fc*/ 	.word	0x00032430
        /*0400*/ 	.short	0x010a
        /*0402*/ 	.byte	0x1d
	.zero		1


	//   ....[33]....
        /*0404*/ 	.word	0x00003b50
        /*0408*/ 	.word	0x000000ff
        /*040c*/ 	.word	0x00032450
        /*0410*/ 	.short	0x010a
        /*0412*/ 	.byte	0x1d
	.zero		1


	//   ....[34]....
        /*0414*/ 	.word	0x00003b90
        /*0418*/ 	.word	0x000000ff
        /*041c*/ 	.word	0x00032450
        /*0420*/ 	.short	0x010a
        /*0422*/ 	.byte	0x1d
	.zero		1


	//   ....[35]....
        /*0424*/ 	.word	0x00004eb0
        /*0428*/ 	.word	0x00000098
        /*042c*/ 	.word	0x00000000
        /*0430*/ 	.short	0x0101
        /*0432*/ 	.byte	0x3f
	.zero		1


	//   ....[36]....
        /*0434*/ 	.word	0x00006240
        /*0438*/ 	.word	0x000000c4
        /*043c*/ 	.word	0x00000000
        /*0440*/ 	.short	0x0101
        /*0442*/ 	.byte	0x3f
	.zero		1


	//   ....[37]....
        /*0444*/ 	.word	0x00007be0
        /*0448*/ 	.word	0x000000ff
        /*044c*/ 	.word	0x00000000
        /*0450*/ 	.short	0x0101
        /*0452*/ 	.byte	0x06
	.zero		1


	//   ....[38]....
        /*0454*/ 	.word	0x00008870
        /*0458*/ 	.word	0x00000005
        /*045c*/ 	.word	0x00032440
        /*0460*/ 	.short	0x010a
        /*0462*/ 	.byte	0x3f
	.zero		1


	//   ....[39]....
        /*0464*/ 	.word	0x00008e50
        /*0468*/ 	.word	0x0000000a
        /*046c*/ 	.word	0x00032420
        /*0470*/ 	.short	0x010a
        /*0472*/ 	.byte	0x3f
	.zero		1


	//   ....[40]....
        /*0474*/ 	.word	0x00008f10
        /*0478*/ 	.word	0x00000008
        /*047c*/ 	.word	0x00032460
        /*0480*/ 	.short	0x010a
        /*0482*/ 	.byte	0x3f
	.zero		1


	//   ....[41]....
        /*0484*/ 	.word	0x000094c0
        /*0488*/ 	.word	0x00000002
        /*048c*/ 	.word	0x00032440
        /*0490*/ 	.short	0x010a
        /*0492*/ 	.byte	0x3f
	.zero		1


	//   ....[42]....
        /*0494*/ 	.word	0x00009690
        /*0498*/ 	.word	0x00000002
        /*049c*/ 	.word	0x00032460
        /*04a0*/ 	.short	0x010a
        /*04a2*/ 	.byte	0x3f
	.zero		1


	//   ....[43]....
        /*04a4*/ 	.word	0x00009bc0
        /*04a8*/ 	.word	0x00000003
        /*04ac*/ 	.word	0x00032440
        /*04b0*/ 	.short	0x010a
        /*04b2*/ 	.byte	0x3f
	.zero		1


	//   ....[44]....
        /*04b4*/ 	.word	0x00009d90
        /*04b8*/ 	.word	0x00000003
        /*04bc*/ 	.word	0x00032460
        /*04c0*/ 	.short	0x010a
        /*04c2*/ 	.byte	0x3f
	.zero		1


	//   ....[45]....
        /*04c4*/ 	.word	0x0000a260
        /*04c8*/ 	.word	0x00000003
        /*04cc*/ 	.word	0x00032440
        /*04d0*/ 	.short	0x010a
        /*04d2*/ 	.byte	0x3f
	.zero		1


	//   ....[46]....
        /*04d4*/ 	.word	0x0000a430
        /*04d8*/ 	.word	0x00000003
        /*04dc*/ 	.word	0x00032460
        /*04e0*/ 	.short	0x010a
        /*04e2*/ 	.byte	0x3f
	.zero		1


	//   ....[47]....
        /*04e4*/ 	.word	0x0000a870
        /*04e8*/ 	.word	0x00000000
        /*04ec*/ 	.word	0x00032420
        /*04f0*/ 	.short	0x010a
        /*04f2*/ 	.byte	0x3f
	.zero		1


	//   ....[48]....
        /*04f4*/ 	.word	0x0000aa10
        /*04f8*/ 	.word	0x00000006
        /*04fc*/ 	.word	0x00000000
        /*0500*/ 	.short	0x010a
        /*0502*/ 	.byte	0x3f
	.zero		1


	//   ....[49]....
        /*0504*/ 	.word	0x0000aa80
        /*0508*/ 	.word	0x00000003
        /*050c*/ 	.word	0x00000000
        /*0510*/ 	.short	0x010a
        /*0512*/ 	.byte	0x3f
	.zero		1


	//   ....[50]....
        /*0514*/ 	.word	0x0000aae0
        /*0518*/ 	.word	0x00000010
        /*051c*/ 	.word	0x00000000
        /*0520*/ 	.short	0x010a
        /*0522*/ 	.byte	0x3f
	.zero		1


	//   ....[51]....
        /*0524*/ 	.word	0x0000ab10
        /*0528*/ 	.word	0x00000003
        /*052c*/ 	.word	0x00000000
        /*0530*/ 	.short	0x010a
        /*0532*/ 	.byte	0x3f
	.zero		1


	//   ....[52]....
        /*0534*/ 	.word	0x0000ab80
        /*0538*/ 	.word	0x00000003
        /*053c*/ 	.word	0x00032400
        /*0540*/ 	.short	0x010a
        /*0542*/ 	.byte	0x3f
	.zero		1


	//   ....[53]....
        /*0544*/ 	.word	0x0000abe0
        /*0548*/ 	.word	0x00000004
        /*054c*/ 	.word	0x00032430
        /*0550*/ 	.short	0x010a
        /*0552*/ 	.byte	0x3f
	.zero		1


	//   ....[54]....
        /*0554*/ 	.word	0x0000ac40
        /*0558*/ 	.word	0x00000005
        /*055c*/ 	.word	0x00032410
        /*0560*/ 	.short	0x010a
        /*0562*/ 	.byte	0x3f
	.zero		1


	//   ....[55]....
        /*0564*/ 	.word	0x0000aca0
        /*0568*/ 	.word	0x00000000
        /*056c*/ 	.word	0x00032450
        /*0570*/ 	.short	0x010a
        /*0572*/ 	.byte	0x3f
	.zero		1


	//   ....[56]....
        /*0574*/ 	.word	0x0000ad00
        /*0578*/ 	.word	0x00000006
        /*057c*/ 	.word	0x00032430
        /*0580*/ 	.short	0x010a
        /*0582*/ 	.byte	0x3f
	.zero		1


	//   ....[57]....
        /*0584*/ 	.word	0x0000ad60
        /*0588*/ 	.word	0x00000006
        /*058c*/ 	.word	0x00032450
        /*0590*/ 	.short	0x010a
        /*0592*/ 	.byte	0x3f
	.zero		1


	//   ....[58]....
        /*0594*/ 	.word	0x0000af00
        /*0598*/ 	.word	0x00000005
        /*059c*/ 	.word	0x00032440
        /*05a0*/ 	.short	0x010a
        /*05a2*/ 	.byte	0x3f
	.zero		1


	//   ....[59]....
        /*05a4*/ 	.word	0x0000af80
        /*05a8*/ 	.word	0x00000008
        /*05ac*/ 	.word	0x00032420
        /*05b0*/ 	.short	0x010a
        /*05b2*/ 	.byte	0x3f
	.zero		1


	//   ....[60]....
        /*05b4*/ 	.word	0x0000afd0
        /*05b8*/ 	.word	0x00000008
        /*05bc*/ 	.word	0x00032460
        /*05c0*/ 	.short	0x010a
        /*05c2*/ 	.byte	0x3f
	.zero		1


	//   ....[61]....
        /*05c4*/ 	.word	0x0000b020
        /*05c8*/ 	.word	0x00000002
        /*05cc*/ 	.word	0x00032440
        /*05d0*/ 	.short	0x010a
        /*05d2*/ 	.byte	0x3f
	.zero		1


	//   ....[62]....
        /*05d4*/ 	.word	0x0000b070
        /*05d8*/ 	.word	0x00000002
        /*05dc*/ 	.word	0x00032460
        /*05e0*/ 	.short	0x010a
        /*05e2*/ 	.byte	0x3f
	.zero		1


	//   ....[63]....
        /*05e4*/ 	.word	0x0000b0c0
        /*05e8*/ 	.word	0x00000003
        /*05ec*/ 	.word	0x00032440
        /*05f0*/ 	.short	0x010a
        /*05f2*/ 	.byte	0x3f
	.zero		1


	//   ....[64]....
        /*05f4*/ 	.word	0x0000b110
        /*05f8*/ 	.word	0x00000003
        /*05fc*/ 	.word	0x00032460
        /*0600*/ 	.short	0x010a
        /*0602*/ 	.byte	0x3f
	.zero		1


	//   ....[65]....
        /*0604*/ 	.word	0x0000b160
        /*0608*/ 	.word	0x00000003
        /*060c*/ 	.word	0x00032440
        /*0610*/ 	.short	0x010a
        /*0612*/ 	.byte	0x3f
	.zero		1


	//   ....[66]....
        /*0614*/ 	.word	0x0000b1b0
        /*0618*/ 	.word	0x00000003
        /*061c*/ 	.word	0x00032460
        /*0620*/ 	.short	0x010a
        /*0622*/ 	.byte	0x3f
	.zero		1


	//   ....[67]....
        /*0624*/ 	.word	0x0000b200
        /*0628*/ 	.word	0x00000000
        /*062c*/ 	.word	0x00032420
        /*0630*/ 	.short	0x010a
        /*0632*/ 	.byte	0x3f
	.zero		1


	//   ....[68]....
        /*0634*/ 	.word	0x0000b3a0
        /*0638*/ 	.word	0x00000006
        /*063c*/ 	.word	0x00000000
        /*0640*/ 	.short	0x010a
        /*0642*/ 	.byte	0x3f
	.zero		1


	//   ....[69]....
        /*0644*/ 	.word	0x0000b3f0
        /*0648*/ 	.word	0x00000003
        /*064c*/ 	.word	0x00000000
        /*0650*/ 	.short	0x010a
        /*0652*/ 	.byte	0x3f
	.zero		1


	//   ....[70]....
        /*0654*/ 	.word	0x0000b440
        /*0658*/ 	.word	0x00000010
        /*065c*/ 	.word	0x00000000
        /*0660*/ 	.short	0x010a
        /*0662*/ 	.byte	0x3f
	.zero		1


	//----- nvinfo : EIATTR_NUM_MBARRIERS
	.align		4
.L_178:
        /*0664*/ 	.byte	0x03, 0x38
        /*0666*/ 	.short	0x0017


	//----- nvinfo : EIATTR_EXIT_INSTR_OFFSETS
	.align		4
        /*0668*/ 	.byte	0x04, 0x1c
        /*066a*/ 	.short	(.L_180 - .L_179)


	//   ....[0]....
.L_179:
        /*066c*/ 	.word	0x00000a80


	//   ....[1]....
        /*0670*/ 	.word	0x00007c90


	//   ....[2]....
        /*0674*/ 	.word	0x00007cf0


	//   ....[3]....
        /*0678*/ 	.word	0x0000ab60


	//----- nvinfo : EIATTR_MAX_THREADS
	.align		4
.L_180:
        /*067c*/ 	.byte	0x04, 0x05
        /*067e*/ 	.short	(.L_182 - .L_181)
.L_181:
        /*0680*/ 	.word	0x00000180
        /*0684*/ 	.word	0x00000001
        /*0688*/ 	.word	0x00000001


	//----- nvinfo : EIATTR_CRS_STACK_SIZE
	.align		4
.L_182:
        /*068c*/ 	.byte	0x04, 0x1e
        /*068e*/ 	.short	(.L_184 - .L_183)
.L_183:
        /*0690*/ 	.word	0x00000000


	//----- nvinfo : EIATTR_CBANK_PARAM_SIZE
	.align		4
.L_184:
        /*0694*/ 	.byte	0x03, 0x19
        /*0696*/ 	.short	0x0cf0


	//----- nvinfo : EIATTR_PARAM_CBANK
	.align		4
        /*0698*/ 	.byte	0x04, 0x0a
        /*069a*/ 	.short	(.L_186 - .L_185)
	.align		4
.L_185:
        /*069c*/ 	.word	index@(.nv.constant0._ZN7cutlass13device_kernelIN5flash11enable_sm90INS1_16FlashAttnFwdSm90INS1_25CollectiveMainloopFwdSm90ILi2EN4cute5tupleIJNS5_1CILi1EEES8_S8_EEENS6_IJNS7_ILi128EEENS7_ILi96EEENS7_ILi64EEEEEELi256ENS_10bfloat16_tEfNS_4arch4Sm90ELb0ELb0ELb1ELb0ELb0ELb0ELb1ELb1ELb0ELb0ELb0ELb0EEENS1_21CollectiveEpilogueFwdINS6_IJSA_NS7_ILi256EEESB_EEES9_SE_SG_Li256ELb0ELb0ELb0ELb0EEENS1_29StaticPersistentTileSchedulerILb0EEEEEEEEEvNT_6ParamsE)
        /*06a0*/ 	.short	0x0210
        /*06a2*/ 	.short	0x0cf0


	//----- nvinfo : EIATTR_SW_WAR
	.align		4
.L_186:
        /*06a4*/ 	.byte	0x04, 0x36
        /*06a6*/ 	.short	(.L_188 - .L_187)
.L_187:
        /*06a8*/ 	.word	0x00000008
.L_188:


//--------------------- .nv.info._ZN7cutlass13device_kernelIN5flash11enable_sm90INS1_16FlashAttnFwdSm90INS1_25CollectiveMainloopFwdSm90ILi2EN4cute5tupleIJNS5_1CILi1EEES8_S8_EEENS6_IJNS7_ILi128EEENS7_ILi96EEENS7_ILi64EEEEEELi256ENS_10bfloat16_tEfNS_4arch4Sm90ELb0ELb0ELb1ELb1ELb0ELb0ELb0ELb1ELb0ELb0ELb0ELb0EEENS1_21CollectiveEpilogueFwdINS6_IJSA_NS7_ILi256EEESB_EEES9_SE_SG_Li256ELb1ELb0ELb0ELb0EEENS1_36VarlenDynamicPersistentTileSchedulerILi128ELi96ELi256ELi32ELb0ELb0ELb1ELb0ELb1ELb1EEEEEEEEEvNT_6ParamsE --------------------------
	.section	.nv.info._ZN7cutlass13device_kernelIN5flash11enable_sm90INS1_16FlashAttnFwdSm90INS1_25CollectiveMainloopFwdSm90ILi2EN4cute5tupleIJNS5_1CILi1EEES8_S8_EEENS6_IJNS7_ILi128EEENS7_ILi96EEENS7_ILi64EEEEEELi256ENS_10bfloat16_tEfNS_4arch4Sm90ELb0ELb0ELb1ELb1ELb0ELb0ELb0ELb1ELb0ELb0ELb0ELb0EEENS1_21CollectiveEpilogueFwdINS6_IJSA_NS7_ILi256EEESB_EEES9_SE_SG_Li256ELb1ELb0ELb0ELb0EEENS1_36VarlenDynamicPersistentTileSchedulerILi128ELi96ELi256ELi32ELb0ELb0ELb1ELb0ELb1ELb1EEEEEEEEEvNT_6ParamsE,"",@"SHT_CUDA_INFO"
	.sectionflags	@""
	.align	4


	//----- nvinfo : EIATTR_CUDA_API_VERSION
	.align		4
        /*0000*/ 	.byte	0x04, 0x37
        /*0002*/ 	.short	(.L_190 - .L_189)
.L_189:
        /*0004*/ 	.word	0x00000082


	//----- nvinfo : EIATTR_KPARAM_INFO
	.align		4
.L_190:
        /*0008*/ 	.byte	0x04, 0x17
        /*000a*/ 	.short	(.L_192 - .L_191)
.L_191:
        /*000c*/ 	.word	0x00000000
        /*0010*/ 	.short	0x0000
        /*0012*/ 	.short	0x0070
        /*0014*/ 	.byte	0x00, 0xf0, 0x01, 0x28


	//----- nvinfo : EIATTR_SPARSE_MMA_MASK
	.align		4
.L_192:
        /*0018*/ 	.byte	0x03, 0x50
        /*001a*/ 	.short	0x0000


	//----- nvinfo : EIATTR_MAXREG_COUNT
	.align		4
        /*001c*/ 	.byte	0x03, 0x1b
        /*001e*/ 	.short	0x00a8


	//----- nvinfo : EIATTR_NUM_BARRIERS
	.align		4
        /*0020*/ 	.byte	0x02, 0x4c
        /*0022*/ 	.byte	0x10
	.zero		1


	//----- nvinfo : EIATTR_EXTERNS
	.align		4
        /*0024*/ 	.byte	0x04, 0x0f
        /*0026*/ 	.short	(.L_194 - .L_193)


	//   ....[0]....
	.align		4
.L_193:
        /*0028*/ 	.word	index@(__assertfail)


	//----- nvinfo : EIATTR_ANNOTATIONS
	.align		4
.L_194:
        /*002c*/ 	.byte	0x04, 0x55
        /*002e*/ 	.short	(.L_196 - .L_195)


	//   ....[0]....
.L_195:
        /* <DEDUP_REMOVED lines=30> */
        /*0204*/ 	.byte	0x60, 0xd5, 0x00, 0x00, 0x01, 0x00, 0x00, 0x00, 0x70, 0xd6, 0x00, 0x00


	//----- nvinfo : EIATTR_MERCURY_ISA_VERSION
	.align		4
.L_196:
        /*0210*/ 	.byte	0x03, 0x5f
        /*0212*/ 	.short	0x0101


	//----- nvinfo : EIATTR_UNUSED_LOAD_BYTE_OFFSET
	.align		4
        /*0214*/ 	.byte	0x04, 0x44
        /*0216*/ 	.short	(.L_198 - .L_197)


	//   ....[0]....
.L_197:
        /*0218*/ 	.word	0x00000a50
        /*021c*/ 	.word	0x0000fff0


	//   ....[1]....
        /*0220*/ 	.word	0x00006600
        /*0224*/ 	.word	0x0000fff0


	//----- nvinfo : EIATTR_INT_WARP_WIDE_INSTR_OFFSETS
	.align		4
.L_198:
        /*0228*/ 	.byte	0x04, 0x31
        /*022a*/ 	.short	(.L_200 - .L_199)


	//   ....[0]....
.L_199:
        /*022c*/ 	.word	0x00000160


	//   ....[1]....
        /*0230*/ 	.word	0x000001a0


	//   ....[2]....
        /*0234*/ 	.word	0x00000210


	//   ....[3]....
        /*0238*/ 	.word	0x00009f20


	//   ....[4]....
        /*023c*/ 	.word	0x00009fb0


	//   ....[5]....
        /*0240*/ 	.word	0x0000a430


	//   ....[6]....
        /*0244*/ 	.word	0x0000a460


	//   ....[7]....
        /*0248*/ 	.word	0x0000c890


	//   ....[8]....
        /*024c*/ 	.word	0x0000c920


	//----- nvinfo : EIATTR_COOP_GROUP_MASK_REGIDS
	.align		4
.L_200:
        /*0250*/ 	.byte	0x04, 0x29
        /*0252*/ 	.short	(.L_202 - .L_201)


	//   ....[0]....
.L_201:
        /*0254*/ 	.word	0xffffffff


	//   ....[1]....
        /*0258*/ 	.word	0xffffffff


	//   ....[2]....
        /*025c*/ 	.word	0xffffffff


	//   ....[3]....
        /*0260*/ 	.word	0xffffffff


	//   ....[4]....
        /*0264*/ 	.word	0xffffffff


	//   ....[5]....
        /*0268*/ 	.word	0xffffffff


	//   ....[6]....
        /*026c*/ 	.word	0xffffffff


	//   ....[7]....
        /*0270*/ 	.word	0xffffffff


	//   ....[8]....
        /*0274*/ 	.word	0xffffffff


	//   ....[9]....
        /*0278*/ 	.word	0xffffffff


	//   ....[10]....
        /*027c*/ 	.word	0xffffffff


	//   ....[11]....
        /*0280*/ 	.word	0xffffffff


	//   ....[12]....
        /*0284*/ 	.word	0xffffffff


	//   ....[13]....
        /*0288*/ 	.word	0xffffffff


	//   ....[14]....
        /*028c*/ 	.word	0xffffffff


	//   ....[15]....
        /*0290*/ 	.word	0xffffffff


	//   ....[16]....
        /*0294*/ 	.word	0xffffffff


	//   ....[17]....
        /*0298*/ 	.word	0xffffffff


	//   ....[18]....
        /*029c*/ 	.word	0xffffffff


	//   ....[19]....
        /*02a0*/ 	.word	0xffffffff


	//   ....[20]....
        /*02a4*/ 	.word	0xffffffff


	//   ....[21]....
        /*02a8*/ 	.word	0xffffffff


	//   ....[22]....
        /*02ac*/ 	.word	0xffffffff


	//   ....[23]....
        /*02b0*/ 	.word	0xffffffff


	//   ....[24]....
        /*02b4*/ 	.word	0xffffffff


	//   ....[25]....
        /*02b8*/ 	.word	0xffffffff


	//   ....[26]....
        /*02bc*/ 	.word	0xffffffff


	//   ....[27]....
        /*02c0*/ 	.word	0xffffffff


	//   ....[28]....
        /*02c4*/ 	.word	0xffffffff


	//   ....[29]....
        /*02c8*/ 	.word	0xffffffff


	//   ....[30]....
        /*02cc*/ 	.word	0xffffffff


	//   ....[31]....
        /*02d0*/ 	.word	0xffffffff


	//   ....[32]....
        /*02d4*/ 	.word	0xffffffff


	//   ....[33]....
        /*02d8*/ 	.word	0xffffffff


	//   ....[34]....
        /*02dc*/ 	.word	0xffffffff


	//   ....[35]....
        /*02e0*/ 	.word	0xffffffff


	//   ....[36]....
        /*02e4*/ 	.word	0xffffffff


	//   ....[37]....
        /*02e8*/ 	.word	0xffffffff


	//   ....[38]....
        /*02ec*/ 	.word	0xffffffff


	//   ....[39]....
        /*02f0*/ 	.word	0xffffffff


	//   ....[40]....
        /*02f4*/ 	.word	0xffffffff


	//   ....[41]....
        /*02f8*/ 	.word	0xffffffff


	//   ....[42]....
        /*02fc*/ 	.word	0xffffffff


	//   ....[43]....
        /*0300*/ 	.word	0xffffffff


	//   ....[44]....
        /*0304*/ 	.word	0xffffffff


	//   ....[45]....
        /*0308*/ 	.word	0xffffffff


	//   ....[46]....
        /*030c*/ 	.word	0xffffffff


	//   ....[47]....
        /*0310*/ 	.word	0xffffffff


	//   ....[48]....
        /*0314*/ 	.word	0xffffffff


	//   ....[49]....
        /*0318*/ 	.word	0xffffffff


	//   ....[50]....
        /*031c*/ 	.word	0xffffffff


	//   ....[51]....
        /*0320*/ 	.word	0xffffffff


	//   ....[52]....
        /*0324*/ 	.word	0xffffffff


	//   ....[53]....
        /*0328*/ 	.word	0xffffffff


	//   ....[54]....
        /*032c*/ 	.word	0x0500000f


	//   ....[55]....
        /*0330*/ 	.word	0x0500000f


	//   ....[56]....
        /*0334*/ 	.word	0x0500000f


	//   ....[57]....
        /*0338*/ 	.word	0x0500000f


	//   ....[58]....
        /*033c*/ 	.word	0x0500000f


	//   ....[59]....
        /*0340*/ 	.word	0x0500000f


	//   ....[60]....
        /*0344*/ 	.word	0x0500000f


	//   ....[61]....
        /*0348*/ 	.word	0x0500000f


	//   ....[62]....
        /*034c*/ 	.word	0x0500000f


	//   ....[63]....
        /*0350*/ 	.word	0x0500000f


	//   ....[64]....
        /*0354*/ 	.word	0x0500000f


	//   ....[65]....
        /*0358*/ 	.word	0x0500000f


	//   ....[66]....
        /*035c*/ 	.word	0x0500000f


	//   ....[67]....
        /*0360*/ 	.word	0x0500000f


	//   ....[68]....
        /*0364*/ 	.word	0x0500000f


	//   ....[69]....
        /*0368*/ 	.word	0x0500000f


	//   ....[70]....
        /*036c*/ 	.word	0x0500000f


	//   ....[71]....
        /*0370*/ 	.word	0x0500000f


	//   ....[72]....
        /*0374*/ 	.word	0x0500000f


	//----- nvinfo : EIATTR_COOP_GROUP_INSTR_OFFSETS
	.align		4
.L_202:
        /*0378*/ 	.byte	0x04, 0x28
        /*037a*/ 	.short	(.L_204 - .L_203)


	//   ....[0]....
.L_203:
        /*037c*/ 	.word	0x00000070


	//   ....[1]....
        /*0380*/ 	.word	0x00000170


	//   ....[2]....
        /*0384*/ 	.word	0x000001c0


	//   ....[3]....
        /*0388*/ 	.word	0x000003f0


	//   ....[4]....
        /*038c*/ 	.word	0x00000550


	//   ....[5]....
        /*0390*/ 	.word	0x00000670


	//   ....[6]....
        /*0394*/ 	.word	0x000007d0


	//   ....[7]....
        /*0398*/ 	.word	0x00001560


	//   ....[8]....
        /*039c*/ 	.word	0x00002700


	//   ....[9]....
        /*03a0*/ 	.word	0x00002790


	//   ....[10]....
        /*03a4*/ 	.word	0x00002bd0


	//   ....[11]....
        /*03a8*/ 	.word	0x00002c40


	//   ....[12]....
        /*03ac*/ 	.word	0x00004170


	//   ....[13]....
        /*03b0*/ 	.word	0x000041e0


	//   ....[14]....
        /*03b4*/ 	.word	0x00004650


	//   ....[15]....
        /*03b8*/ 	.word	0x00004810


	//   ....[16]....
        /*03bc*/ 	.word	0x00005b90


	//   ....[17]....
        /*03c0*/ 	.word	0x00005c10


	//   ....[18]....
        /*03c4*/ 	.word	0x00005c60


	//   ....[19]....
        /*03c8*/ 	.word	0x00005c80


	//   ....[20]....
        /*03cc*/ 	.word	0x00009090


	//   ....[21]....
        /*03d0*/ 	.word	0x00009220


	//   ....[22]....
        /*03d4*/ 	.word	0x00009250


	//   ....[23]....
        /*03d8*/ 	.word	0x00009290


	//   ....[24]....
        /*03dc*/ 	.word	0x000092f0


	//   ....[25]....
        /*03e0*/ 	.word	0x00009350


	//   ....[26]....
        /*03e4*/ 	.word	0x00009390


	//   ....[27]....
        /*03e8*/ 	.word	0x00009540


	//   ....[28]....
        /*03ec*/ 	.word	0x000095a0


	//   ....[29]....
        /*03f0*/ 	.word	0x000095e0


	//   ....[30]....
        /*03f4*/ 	.word	0x00009620


	//   ....[31]....
        /*03f8*/ 	.word	0x00009650


	//   ....[32]....
        /*03fc*/ 	.word	0x00009680


	//   ....[33]....
        /*0400*/ 	.word	0x00009710


	//   ....[34]....
        /*0404*/ 	.word	0x00009740


	//   ....[35]....
        /*0408*/ 	.word	0x000097d0


	//   ....[36]....
        /*040c*/ 	.word	0x0000c9b0


	//   ....[37]....
        /*0410*/ 	.word	0x0000c9c0


	//   ....[38]....
        /*0414*/ 	.word	0x0000cad0


	//   ....[39]....
        /*0418*/ 	.word	0x0000cb30


	//   ....[40]....
        /*041c*/ 	.word	0x0000cb70


	//   ....[41]....
        /*0420*/ 	.word	0x0000cbb0


	//   ....[42]....
        /*0424*/ 	.word	0x0000cbe0


	//   ....[43]....
        /*0428*/ 	.word	0x0000cc10


	//   ....[44]....
        /*042c*/ 	.word	0x0000cda0


	//   ....[45]....
        /*0430*/ 	.word	0x0000ce00


	//   ....[46]....
        /*0434*/ 	.word	0x0000ce40


	//   ....[47]....
        /*0438*/ 	.word	0x0000ce80


	//   ....[48]....
        /*043c*/ 	.word	0x0000ceb0


	//   ....[49]....
        /*0440*/ 	.word	0x0000cee0


	//   ....[50]....
        /*0444*/ 	.word	0x0000cfa0


	//   ....[51]....
        /*0448*/ 	.word	0x0000cfc0


	//   ....[52]....
        /*044c*/ 	.word	0x0000d030


	//   ....[53]....
        /*0450*/ 	.word	0x0000d480


	//   ....[54]....
        /*0454*/ 	.word	0x0000d980


	//   ....[55]....
        /*0458*/ 	.word	0x0000dda0


	//   ....[56]....
        /*045c*/ 	.word	0x0000de30


	//   ....[57]....
        /*0460*/ 	.word	0x0000ded0


	//   ....[58]....
        /*0464*/ 	.word	0x0000df80


	//   ....[59]....
        /*0468*/ 	.word	0x0000e000


	//   ....[60]....
        /*046c*/ 	.word	0x0000e080


	//   ....[61]....
        /*0470*/ 	.word	0x0000e100


	//   ....[62]....
        /*0474*/ 	.word	0x0000e180


	//   ....[63]....
        /*0478*/ 	.word	0x0000e210


	//   ....[64]....
        /*047c*/ 	.word	0x0000e2c0


	//   ....[65]....
        /*0480*/ 	.word	0x0000e340


	//   ....[66]....
        /*0484*/ 	.word	0x0000e3c0


	//   ....[67]....
        /*0488*/ 	.word	0x0000e440


	//   ....[68]....
        /*048c*/ 	.word	0x0000e4c0


	//   ....[69]....
        /*0490*/ 	.word	0x0000e530


	//   ....[70]....
        /*0494*/ 	.word	0x0000e5d0


	//   ....[71]....
        /*0498*/ 	.word	0x0000e660


	//   ....[72]....
        /*049c*/ 	.word	0x0000e780


	//----- nvinfo : EIATTR_REG_RECONFIG
	.align		4
.L_204:
        /*04a0*/ 	.byte	0x01, 0x54
	.zero		2


	//----- nvinfo : EIATTR_SYSCALL_OFFSETS
	.align		4
        /*04a4*/ 	.byte	0x04, 0x46
        /*04a6*/ 	.short	(.L_206 - .L_205)


	//   ....[0]....
.L_205:
        /*04a8*/ 	.word	0x00001740


	//   ....[1]....
        /*04ac*/ 	.word	0x0000a140


	//   ....[2]....
        /*04b0*/ 	.word	0x0000a280


	//   ....[3]....
        /*04b4*/ 	.word	0x0000a380


	//----- nvinfo : EIATTR_MBARRIER_INSTR_OFFSETS
	.align		4
.L_206:
        /*04b8*/ 	.byte	0x04, 0x39
        /*04ba*/ 	.short	(.L_208 - .L_207)


	//   ....[0]....
.L_207:
        /*04bc*/ 	.word	0x000002a0
        /*04c0*/ 	.word	0x000000ff
        /*04c4*/ 	.word	0x00022800
        /*04c8*/ 	.short	0x0100
        /*04ca*/ 	.byte	0x08
	.zero		1


	//   ....[1]....
        /*04cc*/ 	.word	0x000002b0
        /*04d0*/ 	.word	0x000000ff
        /*04d4*/ 	.word	0x00022820
        /*04d8*/ 	.short	0x0100
        /*04da*/ 	.byte	0x08
	.zero		1


	//   ....[2]....
        /*04dc*/ 	.word	0x000003a0
        /*04e0*/ 	.word	0x000000ff
        /*04e4*/ 	.word	0x00022830
        /*04e8*/ 	.short	0x0100
        /*04ea*/ 	.byte	0x08
	.zero		1


	//   ....[3]....
        /*04ec*/ 	.word	0x000003b0
        /*04f0*/ 	.word	0x000000ff
        /*04f4*/ 	.word	0x00022840
        /*04f8*/ 	.short	0x0100
        /*04fa*/ 	.byte	0x08
	.zero		1


	//   ....[4]....
        /*04fc*/ 	.word	0x000003c0
        /*0500*/ 	.word	0x000000ff
        /*0504*/ 	.word	0x00022838
        /*0508*/ 	.short	0x0100
        /*050a*/ 	.byte	0x08
	.zero		1


	//   ....[5]....
        /*050c*/ 	.word	0x000003d0
        /*0510*/ 	.word	0x000000ff
        /*0514*/ 	.word	0x00022848
        /*0518*/ 	.short	0x0100
        /*051a*/ 	.byte	0x08
	.zero		1


	//   ....[6]....
        /*051c*/ 	.word	0x00000500
        /*0520*/ 	.word	0x000000ff
        /*0524*/ 	.word	0x00022850
        /*0528*/ 	.short	0x0100
        /*052a*/ 	.byte	0x08
	.zero		1


	//   ....[7]....
        /*052c*/ 	.word	0x00000510
        /*0530*/ 	.word	0x000000ff
        /*0534*/ 	.word	0x00022860
        /*0538*/ 	.short	0x0100
        /*053a*/ 	.byte	0x08
	.zero		1


	//   ....[8]....
        /*053c*/ 	.word	0x00000520
        /*0540*/ 	.word	0x000000ff
        /*0544*/ 	.word	0x00022858
        /*0548*/ 	.short	0x0100
        /*054a*/ 	.byte	0x08
	.zero		1


	//   ....[9]....
        /*054c*/ 	.word	0x00000530
        /*0550*/ 	.word	0x000000ff
        /*0554*/ 	.word	0x00022868
        /*0558*/ 	.short	0x0100
        /*055a*/ 	.byte	0x08
	.zero		1


	//   ....[10]....
        /*055c*/ 	.word	0x00000620
        /*0560*/ 	.word	0x000000ff
        /*0564*/ 	.word	0x00022870
        /*0568*/ 	.short	0x0100
        /*056a*/ 	.byte	0x06
	.zero		1


	//   ....[11]....
        /*056c*/ 	.word	0x00000630
        /*0570*/ 	.word	0x000000ff
        /*0574*/ 	.word	0x00022880
        /*0578*/ 	.short	0x0100
        /*057a*/ 	.byte	0x06
	.zero		1


	//   ....[12]....
        /*057c*/ 	.word	0x00000640
        /*0580*/ 	.word	0x000000ff
        /*0584*/ 	.word	0x00022878
        /*0588*/ 	.short	0x0100
        /*058a*/ 	.byte	0x06
	.zero		1


	//   ....[13]....
        /*058c*/ 	.word	0x00000650
        /*0590*/ 	.word	0x000000ff
        /*0594*/ 	.word	0x00022888
        /*0598*/ 	.short	0x0100
        /*059a*/ 	.byte	0x06
	.zero		1


	//   ....[14]....
        /*059c*/ 	.word	0x00000780
        /*05a0*/ 	.word	0x000000ff
        /*05a4*/ 	.word	0x00022890
        /*05a8*/ 	.short	0x0100
        /*05aa*/ 	.byte	0x08
	.zero		1


	//   ....[15]....
        /*05ac*/ 	.word	0x00000790
        /*05b0*/ 	.word	0x000000ff
        /*05b4*/ 	.word	0x000228a0
        /*05b8*/ 	.short	0x0100
        /*05ba*/ 	.byte	0x08
	.zero		1


	//   ....[16]....
        /*05bc*/ 	.word	0x000007a0
        /*05c0*/ 	.word	0x000000ff
        /*05c4*/ 	.word	0x00022898
        /*05c8*/ 	.short	0x0100
        /*05ca*/ 	.byte	0x08
	.zero		1


	//   ....[17]....
        /*05cc*/ 	.word	0x000007b0
        /*05d0*/ 	.word	0x000000ff
        /*05d4*/ 	.word	0x000228a8
        /*05d8*/ 	.short	0x0100
        /*05da*/ 	.byte	0x08
	.zero		1


	//   ....[18]....
        /*05dc*/ 	.word	0x000008e0
        /*05e0*/ 	.word	0x000000ff
        /*05e4*/ 	.word	0x000228b0
        /*05e8*/ 	.short	0x0100
        /*05ea*/ 	.byte	0x08
	.zero		1


	//   ....[19]....
        /*05ec*/ 	.word	0x000008f0
        /*05f0*/ 	.word	0x000000ff
        /*05f4*/ 	.word	0x000228c0
        /*05f8*/ 	.short	0x0100
        /*05fa*/ 	.byte	0x08
	.zero		1


	//   ....[20]....
        /*05fc*/ 	.word	0x00000900
        /*0600*/ 	.word	0x000000ff
        /*0604*/ 	.word	0x000228b8
        /*0608*/ 	.short	0x0100
        /*060a*/ 	.byte	0x08
	.zero		1


	//   ....[21]....
        /*060c*/ 	.word	0x00000910
        /*0610*/ 	.word	0x000000ff
        /*0614*/ 	.word	0x000228c8
        /*0618*/ 	.short	0x0100
        /*061a*/ 	.byte	0x08
	.zero		1


	//   ....[22]....
        /*061c*/ 	.word	0x000017e0
        /*0620*/ 	.word	0x00000006
        /*0624*/ 	.word	0x00022800
        /*0628*/ 	.short	0x010a
        /*062a*/ 	.byte	0x3f
	.zero		1


	//   ....[23]....
        /*062c*/ 	.word	0x000018a0
        /*0630*/ 	.word	0x00000005
        /*0634*/ 	.word	0x00022830
        /*0638*/ 	.short	0x010a
        /*063a*/ 	.byte	0x3f
	.zero		1


	//   ....[24]....
        /*063c*/ 	.word	0x000018e0
        /*0640*/ 	.word	0x00000005
        /*0644*/ 	.word	0x00022830
        /*0648*/ 	.short	0x010a
        /*064a*/ 	.byte	0x3f
	.zero		1


	//   ....[25]....
        /*064c*/ 	.word	0x00003060
        /*0650*/ 	.word	0x00000003
        /*0654*/ 	.word	0x00000000
        /*0658*/ 	.short	0x0101
        /*065a*/ 	.byte	0x3f
	.zero		1


	//   ....[26]....
        /*065c*/ 	.word	0x000034c0
        /*0660*/ 	.word	0x00000005
        /*0664*/ 	.word	0x00022850
        /*0668*/ 	.short	0x010a
        /*066a*/ 	.byte	0x3f
	.zero		1


	//   ....[27]....
        /*066c*/ 	.word	0x00003500
        /*0670*/ 	.word	0x00000005
        /*0674*/ 	.word	0x00022850
        /*0678*/ 	.short	0x010a
        /*067a*/ 	.byte	0x3f
	.zero		1


	//   ....[28]....
        /*067c*/ 	.word	0x00003800
        /*0680*/ 	.word	0x00000005
        /*0684*/ 	.word	0x00000000
        /*0688*/ 	.short	0x0101
        /*068a*/ 	.byte	0x3f
	.zero		1


	//   ....[29]....
        /*068c*/ 	.word	0x00003990
        /*0690*/ 	.word	0x000000ff
        /*0694*/ 	.word	0x00022830
        /*0698*/ 	.short	0x010a
        /*069a*/ 	.byte	0x17
	.zero		1


	//   ....[30]....
        /*069c*/ 	.word	0x000039e0
        /*06a0*/ 	.word	0x000000ff
        /*06a4*/ 	.word	0x00022830
        /*06a8*/ 	.short	0x010a
        /*06aa*/ 	.byte	0x17
	.zero		1


	//   ....[31]....
        /*06ac*/ 	.word	0x00005200
        /*06b0*/ 	.word	0x00000098
        /*06b4*/ 	.word	0x00000000
        /*06b8*/ 	.short	0x0101
        /*06ba*/ 	.byte	0x3f
	.zero		1


	//   ....[32]....
        /*06bc*/ 	.word	0x00005860
        /*06c0*/ 	.word	0x000000ff
        /*06c4*/ 	.word	0x00022850
        /*06c8*/ 	.short	0x010a
        /*06ca*/ 	.byte	0x17
	.zero		1


	//   ....[33]....
        /*06cc*/ 	.word	0x000058b0
        /*06d0*/ 	.word	0x000000ff
        /*06d4*/ 	.word	0x00022850
        /*06d8*/ 	.short	0x010a
        /*06da*/ 	.byte	0x17
	.zero		1


	//   ....[34]....
        /*06dc*/ 	.word	0x00005b70
        /*06e0*/ 	.word	0x000000c7
        /*06e4*/ 	.word	0x00000000
        /*06e8*/ 	.short	0x0101
        /*06ea*/ 	.byte	0x3f
	.zero		1


	//   ....[35]....
        /*06ec*/ 	.word	0x00007cf0
        /*06f0*/ 	.word	0x00000000
        /*06f4*/ 	.word	0x00000000
        /*06f8*/ 	.short	0x0101
        /*06fa*/ 	.byte	0x3f
	.zero		1


	//   ....[36]....
        /*06fc*/ 	.word	0x0000a8e0
        /*0700*/ 	.word	0x00000008
        /*0704*/ 	.word	0x00022840
        /*0708*/ 	.short	0x010a
        /*070a*/ 	.byte	0x3f
	.zero		1


	//   ....[37]....
        /*070c*/ 	.word	0x0000ace0
        /*0710*/ 	.word	0x0000000a
        /*0714*/ 	.word	0x00022820
        /*0718*/ 	.short	0x010a
        /*071a*/ 	.byte	0x3f
	.zero		1


	//   ....[38]....
        /*071c*/ 	.word	0x0000ada0
        /*0720*/ 	.word	0x00000008
        /*0724*/ 	.word	0x00022860
        /*0728*/ 	.short	0x010a
        /*072a*/ 	.byte	0x3f
	.zero		1


	//   ....[39]....
        /*072c*/ 	.word	0x0000b410
        /*0730*/ 	.word	0x00000003
        /*0734*/ 	.word	0x00022840
        /*0738*/ 	.short	0x010a
        /*073a*/ 	.byte	0x3f
	.zero		1


	//   ....[40]....
        /*073c*/ 	.word	0x0000b620
        /*0740*/ 	.word	0x00000003
        /*0744*/ 	.word	0x00022860
        /*0748*/ 	.short	0x010a
        /*074a*/ 	.byte	0x3f
	.zero		1


	//   ....[41]....
        /*074c*/ 	.word	0x0000bba0
        /*0750*/ 	.word	0x00000002
        /*0754*/ 	.word	0x00022840
        /*0758*/ 	.short	0x010a
        /*075a*/ 	.byte	0x3f
	.zero		1


	//   ....[42]....
        /*075c*/ 	.word	0x0000bda0
        /*0760*/ 	.word	0x00000002
        /*0764*/ 	.word	0x00022860
        /*0768*/ 	.short	0x010a
        /*076a*/ 	.byte	0x3f
	.zero		1


	//   ....[43]....
        /*076c*/ 	.word	0x0000c2a0
        /*0770*/ 	.word	0x00000002
        /*0774*/ 	.word	0x00022840
        /*0778*/ 	.short	0x010a
        /*077a*/ 	.byte	0x3f
	.zero		1


	//   ....[44]....
        /*077c*/ 	.word	0x0000c4b0
        /*0780*/ 	.word	0x00000002
        /*0784*/ 	.word	0x00022860
        /*0788*/ 	.short	0x010a
        /*078a*/ 	.byte	0x3f
	.zero		1


	//   ....[45]....
        /*078c*/ 	.word	0x0000d400
        /*0790*/ 	.word	0x00000000
        /*0794*/ 	.word	0x00022820
        /*0798*/ 	.short	0x010a
        /*079a*/ 	.byte	0x3f
	.zero		1


	//   ....[46]....
        /*079c*/ 	.word	0x0000d5c0
        /*07a0*/ 	.word	0x00000006
        /*07a4*/ 	.word	0x00000000
        /*07a8*/ 	.short	0x010a
        /*07aa*/ 	.byte	0x3f
	.zero		1


	//   ....[47]....
        /*07ac*/ 	.word	0x0000d630
        /*07b0*/ 	.word	0x00000007
        /*07b4*/ 	.word	0x00000000
        /*07b8*/ 	.short	0x010a
        /*07ba*/ 	.byte	0x3f
	.zero		1


	//   ....[48]....
        /*07bc*/ 	.word	0x0000d6a0
        /*07c0*/ 	.word	0x00000004
        /*07c4*/ 	.word	0x00000000
        /*07c8*/ 	.short	0x010a
        /*07ca*/ 	.byte	0x3f
	.zero		1


	//   ....[49]....
        /*07cc*/ 	.word	0x0000d6d0
        /*07d0*/ 	.word	0x00000003
        /*07d4*/ 	.word	0x00000000
        /*07d8*/ 	.short	0x010a
        /*07da*/ 	.byte	0x3f
	.zero		1


	//   ....[50]....
        /*07dc*/ 	.word	0x0000d730
        /*07e0*/ 	.word	0x00000006
        /*07e4*/ 	.word	0x00022800
        /*07e8*/ 	.short	0x010a
        /*07ea*/ 	.byte	0x3f
	.zero		1


	//   ....[51]....
        /*07ec*/ 	.word	0x0000d780
        /*07f0*/ 	.word	0x00000005
        /*07f4*/ 	.word	0x00022830
        /*07f8*/ 	.short	0x010a
        /*07fa*/ 	.byte	0x3f
	.zero		1


	//   ....[52]....
        /*07fc*/ 	.word	0x0000d7d0
        /*0800*/ 	.word	0x00000005
        /*0804*/ 	.word	0x00022850
        /*0808*/ 	.short	0x010a
        /*080a*/ 	.byte	0x3f
	.zero		1


	//   ....[53]....
        /*080c*/ 	.word	0x0000d840
        /*0810*/ 	.word	0x00000000
        /*0814*/ 	.word	0x00022830
        /*0818*/ 	.short	0x010a
        /*081a*/ 	.byte	0x3f
	.zero		1


	//   ....[54]....
        /*081c*/ 	.word	0x0000d8a0
        /*0820*/ 	.word	0x000000c7
        /*0824*/ 	.word	0x00022850
        /*0828*/ 	.short	0x010a
        /*082a*/ 	.byte	0x3f
	.zero		1


	//   ....[55]....
        /*082c*/ 	.word	0x0000da40
        /*0830*/ 	.word	0x00000008
        /*0834*/ 	.word	0x00022840
        /*0838*/ 	.short	0x010a
        /*083a*/ 	.byte	0x3f
	.zero		1


	//   ....[56]....
        /*083c*/ 	.word	0x0000dac0
        /*0840*/ 	.word	0x00000008
        /*0844*/ 	.word	0x00022820
        /*0848*/ 	.short	0x010a
        /*084a*/ 	.byte	0x3f
	.zero		1


	//   ....[57]....
        /*084c*/ 	.word	0x0000db10
        /*0850*/ 	.word	0x00000008
        /*0854*/ 	.word	0x00022860
        /*0858*/ 	.short	0x010a
        /*085a*/ 	.byte	0x3f
	.zero		1


	//   ....[58]....
        /*085c*/ 	.word	0x0000db60
        /*0860*/ 	.word	0x00000003
        /*0864*/ 	.word	0x00022840
        /*0868*/ 	.short	0x010a
        /*086a*/ 	.byte	0x3f
	.zero		1


	//   ....[59]....
        /*086c*/ 	.word	0x0000dbb0
        /*0870*/ 	.word	0x00000003
        /*0874*/ 	.word	0x00022860
        /*0878*/ 	.short	0x010a
        /*087a*/ 	.byte	0x3f
	.zero		1


	//   ....[60]....
        /*087c*/ 	.word	0x0000dc00
        /*0880*/ 	.word	0x00000002
        /*0884*/ 	.word	0x00022840
        /*0888*/ 	.short	0x010a
        /*088a*/ 	.byte	0x3f
	.zero		1


	//   ....[61]....
        /*088c*/ 	.word	0x0000dc50
        /*0890*/ 	.word	0x00000002
        /*0894*/ 	.word	0x00022860
        /*0898*/ 	.short	0x010a
        /*089a*/ 	.byte	0x3f
	.zero		1


	//   ....[62]....
        /*089c*/ 	.word	0x0000dca0
        /*08a0*/ 	.word	0x00000002
        /*08a4*/ 	.word	0x00022840
        /*08a8*/ 	.short	0x010a
        /*08aa*/ 	.byte	0x3f
	.zero		1


	//   ....[63]....
        /*08ac*/ 	.word	0x0000dcf0
        /*08b0*/ 	.word	0x00000002
        /*08b4*/ 	.word	0x00022860
        /*08b8*/ 	.short	0x010a
        /*08ba*/ 	.byte	0x3f
	.zero		1


	//   ....[64]....
        /*08bc*/ 	.word	0x0000e6a0
        /*08c0*/ 	.word	0x00000000
        /*08c4*/ 	.word	0x00022820
        /*08c8*/ 	.short	0x010a
        /*08ca*/ 	.byte	0x3f
	.zero		1


	//   ....[65]....
        /*08cc*/ 	.word	0x0000e840
        /*08d0*/ 	.word	0x00000006
        /*08d4*/ 	.word	0x00000000
        /*08d8*/ 	.short	0x010a
        /*08da*/ 	.byte	0x3f
	.zero		1


	//   ....[66]....
        /*08dc*/ 	.word	0x0000e890
        /*08e0*/ 	.word	0x00000007
        /*08e4*/ 	.word	0x00000000
        /*08e8*/ 	.short	0x010a
        /*08ea*/ 	.byte	0x3f
	.zero		1


	//   ....[67]....
        /*08ec*/ 	.word	0x0000e8e0
        /*08f0*/ 	.word	0x00000004
        /*08f4*/ 	.word	0x00000000
        /*08f8*/ 	.short	0x010a
        /*08fa*/ 	.byte	0x3f
	.zero		1


	//----- nvinfo : EIATTR_NUM_MBARRIERS
	.align		4
.L_208:
        /*08fc*/ 	.byte	0x03, 0x38
        /*08fe*/ 	.short	0x0016


	//----- nvinfo : EIATTR_EXIT_INSTR_OFFSETS
	.align		4
        /*0900*/ 	.byte	0x04, 0x1c
        /*0902*/ 	.short	(.L_210 - .L_209)


	//   ....[0]....
.L_209:
        /*0904*/ 	.word	0x00000a90


	//   ....[1]....
        /*0908*/ 	.word	0x00009050


	//   ....[2]....
        /*090c*/ 	.word	0x000090b0


	//   ....[3]....
        /*0910*/ 	.word	0x0000d720


	//----- nvinfo : EIATTR_MAX_THREADS
	.align		4
.L_210:
        /*0914*/ 	.byte	0x04, 0x05
        /*0916*/ 	.short	(.L_212 - .L_211)
.L_211:
        /*0918*/ 	.word	0x00000180
        /*091c*/ 	.word	0x00000001
        /*0920*/ 	.word	0x00000001


	//----- nvinfo : EIATTR_CRS_STACK_SIZE
	.align		4
.L_212:
        /*0924*/ 	.byte	0x04, 0x1e
        /*0926*/ 	.short	(.L_214 - .L_213)
.L_213:
        /*0928*/ 	.word	0x00000000


	//----- nvinfo : EIATTR_CBANK_PARAM_SIZE
	.align		4
.L_214:
        /*092c*/ 	.byte	0x03, 0x19
        /*092e*/ 	.short	0x0a70


	//----- nvinfo : EIATTR_PARAM_CBANK
	.align		4
        /*0930*/ 	.byte	0x04, 0x0a
        /*0932*/ 	.short	(.L_216 - .L_215)
	.align		4
.L_215:
        /*0934*/ 	.word	index@(.nv.constant0._ZN7cutlass13device_kernelIN5flash11enable_sm90INS1_16FlashAttnFwdSm90INS1_25CollectiveMainloopFwdSm90ILi2EN4cute5tupleIJNS5_1CILi1EEES8_S8_EEENS6_IJNS7_ILi128EEENS7_ILi96EEENS7_ILi64EEEEEELi256ENS_10bfloat16_tEfNS_4arch4Sm90ELb0ELb0ELb1ELb1ELb0ELb0ELb0ELb1ELb0ELb0ELb0ELb0EEENS1_21CollectiveEpilogueFwdINS6_IJSA_NS7_ILi256EEESB_EEES9_SE_SG_Li256ELb1ELb0ELb0ELb0EEENS1_36VarlenDynamicPersistentTileSchedulerILi128ELi96ELi256ELi32ELb0ELb0ELb1ELb0ELb1ELb1EEEEEEEEEvNT_6ParamsE)
        /*0938*/ 	.short	0x0210
        /*093a*/ 	.short	0x0a70


	//----- nvinfo : EIATTR_SW_WAR
	.align		4
.L_216:
        /*093c*/ 	.byte	0x04, 0x36
        /*093e*/ 	.short	(.L_218 - .L_217)
.L_217:
        /*0940*/ 	.word	0x00000008
.L_218:


//--------------------- .nv.info._ZN7cutlass13device_kernelIN5flash11enable_sm90INS1_16FlashAttnFwdSm90INS1_25CollectiveMainloopFwdSm90ILi2EN4cute5tupleIJNS5_1CILi1EEES8_S8_EEENS6_IJNS7_ILi128EEENS7_ILi96EEENS7_ILi64EEEEEELi256ENS_10bfloat16_tEfNS_4arch4Sm90ELb0ELb0ELb1ELb1ELb0ELb1ELb0ELb1ELb0ELb0ELb0ELb0EEENS1_21CollectiveEpilogueFwdINS6_IJSA_NS7_ILi256EEESB_EEES9_SE_SG_Li256ELb1ELb0ELb0ELb0EEENS1_36VarlenDynamicPersistentTileSchedulerILi128ELi96ELi256ELi32ELb0ELb0ELb1ELb0ELb1ELb1EEEEEEEEEvNT_6ParamsE --------------------------
	.section	.nv.info._ZN7cutlass13device_kernelIN5flash11enable_sm90INS1_16FlashAttnFwdSm90INS1_25CollectiveMainloopFwdSm90ILi2EN4cute5tupleIJNS5_1CILi1EEES8_S8_EEENS6_IJNS7_ILi128EEENS7_ILi96EEENS7_ILi64EEEEEELi256ENS_10bfloat16_tEfNS_4arch4Sm90ELb0ELb0ELb1ELb1ELb0ELb1ELb0ELb1ELb0ELb0ELb0ELb0EEENS1_21CollectiveEpilogueFwdINS6_IJSA_NS7_ILi256EEESB_EEES9_SE_SG_Li256ELb1ELb0ELb0ELb0EEENS1_36VarlenDynamicPersistentTileSchedulerILi128ELi96ELi256ELi32ELb0ELb0ELb1ELb0ELb1ELb1EEEEEEEEEvNT_6ParamsE,"",@"SHT_CUDA_INFO"
	.sectionflags	@""
	.align	4


	//----- nvinfo : EIATTR_CUDA_API_VERSION
	.align		4
        /*0000*/ 	.byte	0x04, 0x37
        /*0002*/ 	.short	(.L_220 - .L_219)
.L_219:
        /*0004*/ 	.word	0x00000082


	//----- nvinfo : EIATTR_KPARAM_INFO
	.align		4
.L_220:
        /*0008*/ 	.byte	0x04, 0x17
        /*000a*/ 	.short	(.L_222 - .L_221)
.L_221:
        /*000c*/ 	.word	0x00000000
        /*0010*/ 	.short	0x0000
        /*0012*/ 	.short	0x0070
        /*0014*/ 	.byte	0x00, 0xf0, 0x01, 0x28


	//----- nvinfo : EIATTR_SPARSE_MMA_MASK
	.align		4
.L_222:
        /*0018*/ 	.byte	0x03, 0x50
        /*001a*/ 	.short	0x0000


	//----- nvinfo : EIATTR_MAXREG_COUNT
	.align		4
        /*001c*/ 	.byte	0x03, 0x1b
        /*001e*/ 	.short	0x00a8


	//----- nvinfo : EIATTR_NUM_BARRIERS
	.align		4
        /*0020*/ 	.byte	0x02, 0x4c
        /*0022*/ 	.byte	0x10
	.zero		1


	//----- nvinfo : EIATTR_EXTERNS
	.align		4
        /*0024*/ 	.byte	0x04, 0x0f
        /*0026*/ 	.short	(.L_224 - .L_223)


	//   ....[0]....
	.align		4
.L_223:
        /*0028*/ 	.word	index@(__assertfail)


	//----- nvinfo : EIATTR_ANNOTATIONS
	.align		4
.L_224:
        /*002c*/ 	.byte	0x04, 0x55
        /*002e*/ 	.short	(.L_226 - .L_225)


	//   ....[0]....
.L_225:
        /* <DEDUP_REMOVED lines=41> */


	//----- nvinfo : EIATTR_MERCURY_ISA_VERSION
	.align		4
.L_226:
        /*02b0*/ 	.byte	0x03, 0x5f
        /*02b2*/ 	.short	0x0101


	//----- nvinfo : EIATTR_UNUSED_LOAD_BYTE_OFFSET
	.align		4
        /*02b4*/ 	.byte	0x04, 0x44
        /*02b6*/ 	.short	(.L_228 - .L_227)


	//   ....[0]....
.L_227:
        /*02b8*/ 	.word	0x00000b00
        /*02bc*/ 	.word	0x0000fff0


	//   ....[1]....
        /*02c0*/ 	.word	0x0000d320
        /*02c4*/ 	.word	0x0000fff0


	//----- nvinfo : EIATTR_INT_WARP_WIDE_INSTR_OFFSETS
	.align		4
.L_228:
        /*02c8*/ 	.byte	0x04, 0x31
        /*02ca*/ 	.short	(.L_230 - .L_229)


	//   ....[0]....
.L_229:
        /*02cc*/ 	.word	0x000001c0


	//   ....[1]....
        /*02d0*/ 	.word	0x00000200


	//   ....[2]....
        /*02d4*/ 	.word	0x00000270


	//   ....[3]....
        /*02d8*/ 	.word	0x00011a40


	//   ....[4]....
        /*02dc*/ 	.word	0x00011ad0


	//   ....[5]....
        /*02e0*/ 	.word	0x00011f50


	//   ....[6]....
        /*02e4*/ 	.word	0x00011f80


	//   ....[7]....
        /*02e8*/ 	.word	0x000143a0


	//   ....[8]....
        /*02ec*/ 	.word	0x00014430


	//----- nvinfo : EIATTR_COOP_GROUP_MASK_REGIDS
	.align		4
.L_230:
        /*02f0*/ 	.byte	0x04, 0x29
        /*02f2*/ 	.short	(.L_232 - .L_231)


	//   ....[0]....
.L_231:
        /*02f4*/ 	.word	0xffffffff


	//   ....[1]....
        /*02f8*/ 	.word	0xffffffff


	//   ....[2]....
        /*02fc*/ 	.word	0xffffffff


	//   ....[3]....
        /*0300*/ 	.word	0xffffffff


	//   ....[4]....
        /*0304*/ 	.word	0xffffffff


	//   ....[5]....
        /*0308*/ 	.word	0xffffffff


	//   ....[6]....
        /*030c*/ 	.word	0xffffffff


	//   ....[7]....
        /*0310*/ 	.word	0xffffffff


	//   ....[8]....
        /*0314*/ 	.word	0xffffffff


	//   ....[9]....
        /*0318*/ 	.word	0xffffffff


	//   ....[10]....
        /*031c*/ 	.word	0xffffffff


	//   ....[11]....
        /*0320*/ 	.word	0xffffffff


	//   ....[12]....
        /*0324*/ 	.word	0xffffffff


	//   ....[13]....
        /*0328*/ 	.word	0xffffffff


	//   ....[14]....
        /*032c*/ 	.word	0xffffffff


	//   ....[15]....
        /*0330*/ 	.word	0xffffffff


	//   ....[16]....
        /*0334*/ 	.word	0xffffffff


	//   ....[17]....
        /*0338*/ 	.word	0xffffffff


	//   ....[18]....
        /*033c*/ 	.word	0xffffffff


	//   ....[19]....
        /*0340*/ 	.word	0xffffffff


	//   ....[20]....
        /*0344*/ 	.word	0xffffffff


	//   ....[21]....
        /*0348*/ 	.word	0xffffffff


	//   ....[22]....
        /*034c*/ 	.word	0xffffffff


	//   ....[23]....
        /*0350*/ 	.word	0xffffffff


	//   ....[24]....
        /*0354*/ 	.word	0xffffffff


	//   ....[25]....
        /*0358*/ 	.word	0xffffffff


	//   ....[26]....
        /*035c*/ 	.word	0xffffffff


	//   ....[27]....
        /*0360*/ 	.word	0xffffffff


	//   ....[28]....
        /*0364*/ 	.word	0xffffffff


	//   ....[29]....
        /*0368*/ 	.word	0xffffffff


	//   ....[30]....
        /*036c*/ 	.word	0xffffffff


	//   ....[31]....
        /*0370*/ 	.word	0xffffffff


	//   ....[32]....
        /*0374*/ 	.word	0xffffffff


	//   ....[33]....
        /*0378*/ 	.word	0xffffffff


	//   ....[34]....
        /*037c*/ 	.word	0xffffffff


	//   ....[35]....
        /*0380*/ 	.word	0xffffffff


	//   ....[36]....
        /*0384*/ 	.word	0xffffffff


	//   ....[37]....
        /*0388*/ 	.word	0xffffffff


	//   ....[38]....
        /*038c*/ 	.word	0xffffffff


	//   ....[39]....
        /*0390*/ 	.word	0xffffffff


	//   ....[40]....
        /*0394*/ 	.word	0xffffffff


	//   ....[41]....
        /*0398*/ 	.word	0xffffffff


	//   ....[42]....
        /*039c*/ 	.word	0xffffffff


	//   ....[43]....
        /*03a0*/ 	.word	0xffffffff


	//   ....[44]....
        /*03a4*/ 	.word	0xffffffff


	//   ....[45]....
        /*03a8*/ 	.word	0xffffffff


	//   ....[46]....
        /*03ac*/ 	.word	0xffffffff


	//   ....[47]....
        /*03b0*/ 	.word	0xffffffff


	//   ....[48]....
        /*03b4*/ 	.word	0xffffffff


	//   ....[49]....
        /*03b8*/ 	.word	0xffffffff


	//   ....[50]....
        /*03bc*/ 	.word	0xffffffff


	//   ....[51]....
        /*03c0*/ 	.word	0xffffffff


	//   ....[52]....
        /*03c4*/ 	.word	0xffffffff


	//   ....[53]....
        /*03c8*/ 	.word	0xffffffff


	//   ....[54]....
        /*03cc*/ 	.word	0x0500000f


	//   ....[55]....
        /*03d0*/ 	.word	0x0500000f


	//   ....[56]....
        /*03d4*/ 	.word	0x0500000f


	//   ....[57]....
        /*03d8*/ 	.word	0x0500000f


	//   ....[58]....
        /*03dc*/ 	.word	0x0500000f


	//   ....[59]....
        /*03e0*/ 	.word	0x0500000f


	//   ....[60]....
        /*03e4*/ 	.word	0x0500000f


	//   ....[61]....
        /*03e8*/ 	.word	0x0500000f


	//   ....[62]....
        /*03ec*/ 	.word	0x0500000f


	//   ....[63]....
        /*03f0*/ 	.word	0x0500000f


	//   ....[64]....
        /*03f4*/ 	.word	0x0500000f


	//   ....[65]....
        /*03f8*/ 	.word	0x0500000f


	//   ....[66]....
        /*03fc*/ 	.word	0x0500000f


	//   ....[67]....
        /*0400*/ 	.word	0x0500000f


	//   ....[68]....
        /*0404*/ 	.word	0x0500000f


	//   ....[69]....
        /*0408*/ 	.word	0x0500000f


	//   ....[70]....
        /*040c*/ 	.word	0x0500000f


	//   ....[71]....
        /*0410*/ 	.word	0x0500000f


	//   ....[72]....
        /*0414*/ 	.word	0x0500000f


	//   ....[73]....
        /*0418*/ 	.word	0x0500000f


	//   ....[74]....
        /*041c*/ 	.word	0x0500000f


	//   ....[75]....
        /*0420*/ 	.word	0x0500000f


	//   ....[76]....
        /*0424*/ 	.word	0x0500000f


	//   ....[77]....
        /*0428*/ 	.word	0x0500000f


	//   ....[78]....
        /*042c*/ 	.word	0x0500000f


	//   ....[79]....
        /*0430*/ 	.word	0x0500000f


	//   ....[80]....
        /*0434*/ 	.word	0x0500000f


	//   ....[81]....
        /*0438*/ 	.word	0x0500000f


	//   ....[82]....
        /*043c*/ 	.word	0x0500000f


	//----- nvinfo : EIATTR_COOP_GROUP_INSTR_OFFSETS
	.align		4
.L_232:
        /*0440*/ 	.byte	0x04, 0x28
        /*0442*/ 	.short	(.L_234 - .L_233)


	//   ....[0]....
.L_233:
        /*0444*/ 	.word	0x00000070


	//   ....[1]....
        /*0448*/ 	.word	0x000001d0


	//   ....[2]....
        /*044c*/ 	.word	0x00000220


	//   ....[3]....
        /*0450*/ 	.word	0x00000450


	//   ....[4]....
        /*0454*/ 	.word	0x000005b0


	//   ....[5]....
        /*0458*/ 	.word	0x000006d0


	//   ....[6]....
        /*045c*/ 	.word	0x00000830


	//   ....[7]....
        /*0460*/ 	.word	0x00005cd0


	//   ....[8]....
        /*0464*/ 	.word	0x000091b0


	//   ....[9]....
        /*0468*/ 	.word	0x00009230


	//   ....[10]....
        /*046c*/ 	.word	0x00009620


	//   ....[11]....
        /*0470*/ 	.word	0x00009680


	//   ....[12]....
        /*0474*/ 	.word	0x0000ad80


	//   ....[13]....
        /*0478*/ 	.word	0x0000ade0


	//   ....[14]....
        /*047c*/ 	.word	0x0000b280


	//   ....[15]....
        /*0480*/ 	.word	0x0000b440


	//   ....[16]....
        /*0484*/ 	.word	0x0000c8a0


	//   ....[17]....
        /*0488*/ 	.word	0x0000c910


	//   ....[18]....
        /*048c*/ 	.word	0x0000c980


	//   ....[19]....
        /*0490*/ 	.word	0x0000c9a0


	//   ....[20]....
        /*0494*/ 	.word	0x0000fc60


	//   ....[21]....
        /*0498*/ 	.word	0x0000fdf0


	//   ....[22]....
        /*049c*/ 	.word	0x0000fe20


	//   ....[23]....
        /*04a0*/ 	.word	0x0000fe60


	//   ....[24]....
        /*04a4*/ 	.word	0x0000fec0


	//   ....[25]....
        /*04a8*/ 	.word	0x0000ff20


	//   ....[26]....
        /*04ac*/ 	.word	0x0000ff60


	//   ....[27]....
        /*04b0*/ 	.word	0x00010110


	//   ....[28]....
        /*04b4*/ 	.word	0x00010170


	//   ....[29]....
        /*04b8*/ 	.word	0x000101b0


	//   ....[30]....
        /*04bc*/ 	.word	0x000101f0


	//   ....[31]....
        /*04c0*/ 	.word	0x00010220


	//   ....[32]....
        /*04c4*/ 	.word	0x00010250


	//   ....[33]....
        /*04c8*/ 	.word	0x000102e0


	//   ....[34]....
        /*04cc*/ 	.word	0x00010310


	//   ....[35]....
        /*04d0*/ 	.word	0x000103a0


	//   ....[36]....
        /*04d4*/ 	.word	0x000144c0


	//   ....[37]....
        /*04d8*/ 	.word	0x000144d0


	//   ....[38]....
        /*04dc*/ 	.word	0x000145e0


	//   ....[39]....
        /*04e0*/ 	.word	0x00014640


	//   ....[40]....
        /*04e4*/ 	.word	0x00014680


	//   ....[41]....
        /*04e8*/ 	.word	0x000146c0


	//   ....[42]....
        /*04ec*/ 	.word	0x000146f0


	//   ....[43]....
        /*04f0*/ 	.word	0x00014720


	//   ....[44]....
        /*04f4*/ 	.word	0x000148b0


	//   ....[45]....
        /*04f8*/ 	.word	0x00014910


	//   ....[46]....
        /*04fc*/ 	.word	0x00014950


	//   ....[47]....
        /*0500*/ 	.word	0x00014990


	//   ....[48]....
        /*0504*/ 	.word	0x000149c0


	//   ....[49]....
        /*0508*/ 	.word	0x000149f0


	//   ....[50]....
        /*050c*/ 	.word	0x00014ab0


	//   ....[51]....
        /*0510*/ 	.word	0x00014ad0


	//   ....[52]....
        /*0514*/ 	.word	0x00014b40


	//   ....[53]....
        /*0518*/ 	.word	0x00014f90


	//   ....[54]....
        /*051c*/ 	.word	0x000153d0


	//   ....[55]....
        /*0520*/ 	.word	0x00015470


	//   ....[56]....
        /*0524*/ 	.word	0x00015510


	//   ....[57]....
        /*0528*/ 	.word	0x000155b0


	//   ....[58]....
        /*052c*/ 	.word	0x00015650


	//   ....[59]....
        /*0530*/ 	.word	0x00015740


	//   ....[60]....
        /*0534*/ 	.word	0x000157e0


	//   ....[61]....
        /*0538*/ 	.word	0x00015880


	//   ....[62]....
        /*053c*/ 	.word	0x00015920


	//   ....[63]....
        /*0540*/ 	.word	0x00015b80


	//   ....[64]....
        /*0544*/ 	.word	0x00015e60


	//   ....[65]....
        /*0548*/ 	.word	0x00016280


	//   ....[66]....
        /*054c*/ 	.word	0x00016310


	//   ....[67]....
        /*0550*/ 	.word	0x000163b0


	//   ....[68]....
        /*0554*/ 	.word	0x00016460


	//   ....[69]....
        /*0558*/ 	.word	0x000164e0


	//   ....[70]....
        /*055c*/ 	.word	0x00016560


	//   ....[71]....
        /*0560*/ 	.word	0x000165e0


	//   ....[72]....
        /*0564*/ 	.word	0x00016660


	//   ....[73]....
        /*0568*/ 	.word	0x000166f0


	//   ....[74]....
        /*056c*/ 	.word	0x000167a0


	//   ....[75]....
        /*0570*/ 	.word	0x00016820


	//   ....[76]....
        /*0574*/ 	.word	0x000168a0


	//   ....[77]....
        /*0578*/ 	.word	0x00016920


	//   ....[78]....
        /*057c*/ 	.word	0x000169a0


	//   ....[79]....
        /*0580*/ 	.word	0x00016a10


	//   ....[80]....
        /*0584*/ 	.word	0x00016ab0


	//   ....[81]....
        /*0588*/ 	.word	0x00016b40


	//   ....[82]....
        /*058c*/ 	.word	0x00016c60


	//----- nvinfo : EIATTR_REG_RECONFIG
	.align		4
.L_234:
        /*0590*/ 	.byte	0x01, 0x54
	.zero		2


	//----- nvinfo : EIATTR_SYSCALL_OFFSETS
	.align		4
        /*0594*/ 	.byte	0x04, 0x46
        /*0596*/ 	.short	(.L_236 - .L_235)


	//   ....[0]....
.L_235:
        /*0598*/ 	.word	0x000016e0


	//   ....[1]....
        /*059c*/ 	.word	0x00001830


	//   ....[2]....
        /*05a0*/ 	.word	0x00005e70


	//   ....[3]....
        /*05a4*/ 	.word	0x00006300


	//   ....[4]....
        /*05a8*/ 	.word	0x00011c60


	//   ....[5]....
        /*05ac*/ 	.word	0x00011da0


	//   ....[6]....
        /*05b0*/ 	.word	0x00011ea0


	//----- nvinfo : EIATTR_MBARRIER_INSTR_OFFSETS
	.align		4
.L_236:
        /*05b4*/ 	.byte	0x04, 0x39
        /*05b6*/ 	.short	(.L_238 - .L_237)


	//   ....[0]....
.L_237:
        /*05b8*/ 	.word	0x00000300
        /*05bc*/ 	.word	0x000000ff
        /*05c0*/ 	.word	0x00022800
        /*05c4*/ 	.short	0x0100
        /*05c6*/ 	.byte	0x08
	.zero		1


	//   ....[1]....
        /*05c8*/ 	.word	0x00000310
        /*05cc*/ 	.word	0x000000ff
        /*05d0*/ 	.word	0x00022820
        /*05d4*/ 	.short	0x0100
        /*05d6*/ 	.byte	0x08
	.zero		1


	//   ....[2]....
        /*05d8*/ 	.word	0x00000400
        /*05dc*/ 	.word	0x000000ff
        /*05e0*/ 	.word	0x00022830
        /*05e4*/ 	.short	0x0100
        /*05e6*/ 	.byte	0x08
	.zero		1


	//   ....[3]....
        /*05e8*/ 	.word	0x00000410
        /*05ec*/ 	.word	0x000000ff
        /*05f0*/ 	.word	0x00022840
        /*05f4*/ 	.short	0x0100
        /*05f6*/ 	.byte	0x08
	.zero		1


	//   ....[4]....
        /*05f8*/ 	.word	0x00000420
        /*05fc*/ 	.word	0x000000ff
        /*0600*/ 	.word	0x00022838
        /*0604*/ 	.short	0x0100
        /*0606*/ 	.byte	0x08
	.zero		1


	//   ....[5]....
        /*0608*/ 	.word	0x00000430
        /*060c*/ 	.word	0x000000ff
        /*0610*/ 	.word	0x00022848
        /*0614*/ 	.short	0x0100
        /*0616*/ 	.byte	0x08
	.zero		1


	//   ....[6]....
        /*0618*/ 	.word	0x00000560
        /*061c*/ 	.word	0x000000ff
        /*0620*/ 	.word	0x00022850
        /*0624*/ 	.short	0x0100
        /*0626*/ 	.byte	0x08
	.zero		1


	//   ....[7]....
        /*0628*/ 	.word	0x00000570
        /*062c*/ 	.word	0x000000ff
        /*0630*/ 	.word	0x00022860
        /*0634*/ 	.short	0x0100
        /*0636*/ 	.byte	0x08
	.zero		1


	//   ....[8]....
        /*0638*/ 	.word	0x00000580
        /*063c*/ 	.word	0x000000ff
        /*0640*/ 	.word	0x00022858
        /*0644*/ 	.short	0x0100
        /*0646*/ 	.byte	0x08
	.zero		1


	//   ....[9]....
        /*0648*/ 	.word	0x00000590
        /*064c*/ 	.word	0x000000ff
        /*0650*/ 	.word	0x00022868
        /*0654*/ 	.short	0x0100
        /*0656*/ 	.byte	0x08
	.zero		1


	//   ....[10]....
        /*0658*/ 	.word	0x00000680
        /*065c*/ 	.word	0x000000ff
        /*0660*/ 	.word	0x00022870
        /*0664*/ 	.short	0x0100
        /*0666*/ 	.byte	0x06
	.zero		1


	//   ....[11]....
        /*0668*/ 	.word	0x00000690
        /*066c*/ 	.word	0x000000ff
        /*0670*/ 	.word	0x00022880
        /*0674*/ 	.short	0x0100
        /*0676*/ 	.byte	0x06
	.zero		1


	//   ....[12]....
        /*0678*/ 	.word	0x000006a0
        /*067c*/ 	.word	0x000000ff
        /*0680*/ 	.word	0x00022878
        /*0684*/ 	.short	0x0100
        /*0686*/ 	.byte	0x06
	.zero		1


	//   ....[13]....
        /*0688*/ 	.word	0x000006b0
        /*068c*/ 	.word	0x000000ff
        /*0690*/ 	.word	0x00022888
        /*0694*/ 	.short	0x0100
        /*0696*/ 	.byte	0x06
	.zero		1


	//   ....[14]....
        /*0698*/ 	.word	0x000007e0
        /*069c*/ 	.word	0x000000ff
        /*06a0*/ 	.word	0x00022890
        /*06a4*/ 	.short	0x0100
        /*06a6*/ 	.byte	0x08
	.zero		1


	//   ....[15]....
        /*06a8*/ 	.word	0x000007f0
        /*06ac*/ 	.word	0x000000ff
        /*06b0*/ 	.word	0x000228a0
        /*06b4*/ 	.short	0x0100
        /*06b6*/ 	.byte	0x08
	.zero		1


	//   ....[16]....
        /*06b8*/ 	.word	0x00000800
        /*06bc*/ 	.word	0x000000ff
        /*06c0*/ 	.word	0x00022898
        /*06c4*/ 	.short	0x0100
        /*06c6*/ 	.byte	0x08
	.zero		1


	//   ....[17]....
        /*06c8*/ 	.word	0x00000810
        /*06cc*/ 	.word	0x000000ff
        /*06d0*/ 	.word	0x000228a8
        /*06d4*/ 	.short	0x0100
        /*06d6*/ 	.byte	0x08
	.zero		1


	//   ....[18]....
        /*06d8*/ 	.word	0x00000940
        /*06dc*/ 	.word	0x000000ff
        /*06e0*/ 	.word	0x000228b0
        /*06e4*/ 	.short	0x0100
        /*06e6*/ 	.byte	0x08
	.zero		1


	//   ....[19]....
        /*06e8*/ 	.word	0x00000950
        /*06ec*/ 	.word	0x000000ff
        /*06f0*/ 	.word	0x000228c0
        /*06f4*/ 	.short	0x0100
        /*06f6*/ 	.byte	0x08
	.zero		1


	//   ....[20]....
        /*06f8*/ 	.word	0x00000960
        /*06fc*/ 	.word	0x000000ff
        /*0700*/ 	.word	0x000228b8
        /*0704*/ 	.short	0x0100
        /*0706*/ 	.byte	0x08
	.zero		1


	//   ....[21]....
        /*0708*/ 	.word	0x00000970
        /*070c*/ 	.word	0x000000ff
        /*0710*/ 	.word	0x000228c8
        /*0714*/ 	.short	0x0100
        /*0716*/ 	.byte	0x08
	.zero		1


	//   ....[22]....
        /*0718*/ 	.word	0x00002b10
        /*071c*/ 	.word	0x0000005a
        /*0720*/ 	.word	0x00022890
        /*0724*/ 	.short	0x010a
        /*0726*/ 	.byte	0x3f
	.zero		1


	//   ....[23]....
        /*0728*/ 	.word	0x00003e10
        /*072c*/ 	.word	0x0000005a
        /*0730*/ 	.word	0x00022890
        /*0734*/ 	.short	0x010a
        /*0736*/ 	.byte	0x3f
	.zero		1


	//   ....[24]....
        /*0738*/ 	.word	0x00004f00
        /*073c*/ 	.word	0x0000005a
        /*0740*/ 	.word	0x00022890
        /*0744*/ 	.short	0x010a
        /*0746*/ 	.byte	0x3f
	.zero		1


	//   ....[25]....
        /*0748*/ 	.word	0x00005110
        /*074c*/ 	.word	0x00000004
        /*0750*/ 	.word	0x00000000
        /*0754*/ 	.short	0x0101
        /*0756*/ 	.byte	0x3f
	.zero		1


	//   ....[26]....
        /*0758*/ 	.word	0x00005150
        /*075c*/ 	.word	0x0000005a
        /*0760*/ 	.word	0x000228b0
        /*0764*/ 	.short	0x010a
        /*0766*/ 	.byte	0x3f
	.zero		1


	//   ....[27]....
        /*0768*/ 	.word	0x000057a0
        /*076c*/ 	.word	0x0000005a
        /*0770*/ 	.word	0x00000000
        /*0774*/ 	.short	0x0101
        /*0776*/ 	.byte	0x3f
	.zero		1


	//   ....[28]....
        /*0778*/ 	.word	0x00005f00
        /*077c*/ 	.word	0x00000012
        /*0780*/ 	.word	0x00022800
        /*0784*/ 	.short	0x010a
        /*0786*/ 	.byte	0x3f
	.zero		1


	//   ....[29]....
        /*0788*/ 	.word	0x00005f50
        /*078c*/ 	.word	0x00000012
        /*0790*/ 	.word	0x00022800
        /*0794*/ 	.short	0x010a
        /*0796*/ 	.byte	0x3f
	.zero		1


	//   ....[30]....
        /*0798*/ 	.word	0x00006610
        /*079c*/ 	.word	0x00000012
        /*07a0*/ 	.word	0x00022800
        /*07a4*/ 	.short	0x010a
        /*07a6*/ 	.byte	0x3f
	.zero		1


	//   ....[31]....
        /*07a8*/ 	.word	0x00007440
        /*07ac*/ 	.word	0x00000012
        /*07b0*/ 	.word	0x00022800
        /*07b4*/ 	.short	0x010a
        /*07b6*/ 	.byte	0x3f
	.zero		1


	//   ....[32]....
        /*07b8*/ 	.word	0x00008230
        /*07bc*/ 	.word	0x00000003
        /*07c0*/ 	.word	0x00022830
        /*07c4*/ 	.short	0x010a
        /*07c6*/ 	.byte	0x3f
	.zero		1


	//   ....[33]....
        /*07c8*/ 	.word	0x000082d0
        /*07cc*/ 	.word	0x00000003
        /*07d0*/ 	.word	0x00022830
        /*07d4*/ 	.short	0x010a
        /*07d6*/ 	.byte	0x3f
	.zero		1


	//   ....[34]....
        /*07d8*/ 	.word	0x00009b10
        /*07dc*/ 	.word	0x0000000d
        /*07e0*/ 	.word	0x00000000
        /*07e4*/ 	.short	0x0101
        /*07e6*/ 	.byte	0x3f
	.zero		1


	//   ....[35]....
        /*07e8*/ 	.word	0x00009f60
        /*07ec*/ 	.word	0x00000003
        /*07f0*/ 	.word	0x00022850
        /*07f4*/ 	.short	0x010a
        /*07f6*/ 	.byte	0x3f
	.zero		1


	//   ....[36]....
        /*07f8*/ 	.word	0x00009fb0
        /*07fc*/ 	.word	0x00000003
        /*0800*/ 	.word	0x00022850
        /*0804*/ 	.short	0x010a
        /*0806*/ 	.byte	0x3f
	.zero		1


	//   ....[37]....
        /*0808*/ 	.word	0x0000a390
        /*080c*/ 	.word	0x00000003
        /*0810*/ 	.word	0x00000000
        /*0814*/ 	.short	0x0101
        /*0816*/ 	.byte	0x3f
	.zero		1


	//   ....[38]....
        /*0818*/ 	.word	0x0000a4a0
        /*081c*/ 	.word	0x0000000c
        /*0820*/ 	.word	0x00022830
        /*0824*/ 	.short	0x010a
        /*0826*/ 	.byte	0x3f
	.zero		1


	//   ....[39]....
        /*0828*/ 	.word	0x0000a500
        /*082c*/ 	.word	0x0000000c
        /*0830*/ 	.word	0x00022830
        /*0834*/ 	.short	0x010a
        /*0836*/ 	.byte	0x3f
	.zero		1


	//   ....[40]....
        /*0838*/ 	.word	0x0000b800
        /*083c*/ 	.word	0x0000009a
        /*0840*/ 	.word	0x00000000
        /*0844*/ 	.short	0x0101
        /*0846*/ 	.byte	0x3f
	.zero		1


	//   ....[41]....
        /*0848*/ 	.word	0x0000c470
        /*084c*/ 	.word	0x0000000c
        /*0850*/ 	.word	0x00022850
        /*0854*/ 	.short	0x010a
        /*0856*/ 	.byte	0x3f
	.zero		1


	//   ....[42]....
        /*0858*/ 	.word	0x0000c4c0
        /*085c*/ 	.word	0x0000000c
        /*0860*/ 	.word	0x00022850
        /*0864*/ 	.short	0x010a
        /*0866*/ 	.byte	0x3f
	.zero		1


	//   ....[43]....
        /*0868*/ 	.word	0x0000c870
        /*086c*/ 	.word	0x0000000c
        /*0870*/ 	.word	0x00000000
        /*0874*/ 	.short	0x0101
        /*0876*/ 	.byte	0x3f
	.zero		1


	//   ....[44]....
        /*0878*/ 	.word	0x0000e990
        /*087c*/ 	.word	0x00000000
        /*0880*/ 	.word	0x00000000
        /*0884*/ 	.short	0x0101
        /*0886*/ 	.byte	0x3f
	.zero		1


	//   ....[45]....
        /*0888*/ 	.word	0x00010dd0
        /*088c*/ 	.word	0x00000005
        /*0890*/ 	.word	0x00022820
        /*0894*/ 	.short	0x010a
        /*0896*/ 	.byte	0x3f
	.zero		1


	//   ....[46]....
        /*0898*/ 	.word	0x00010e60
        /*089c*/ 	.word	0x00000006
        /*08a0*/ 	.word	0x000228a0
        /*08a4*/ 	.short	0x010a
        /*08a6*/ 	.byte	0x3f
	.zero		1


	//   ....[47]....
        /*08a8*/ 	.word	0x00011040
        /*08ac*/ 	.word	0x00000006
        /*08b0*/ 	.word	0x000228c0
        /*08b4*/ 	.short	0x010a
        /*08b6*/ 	.byte	0x3f
	.zero		1


	//   ....[48]....
        /*08b8*/ 	.word	0x00011450
        /*08bc*/ 	.word	0x00000007
        /*08c0*/ 	.word	0x000228a0
        /*08c4*/ 	.short	0x010a
        /*08c6*/ 	.byte	0x3f
	.zero		1


	//   ....[49]....
        /*08c8*/ 	.word	0x00011610
        /*08cc*/ 	.word	0x00000007
        /*08d0*/ 	.word	0x000228c0
        /*08d4*/ 	.short	0x010a
        /*08d6*/ 	.byte	0x3f
	.zero		1


	//   ....[50]....
        /*08d8*/ 	.word	0x00012400
        /*08dc*/ 	.word	0x00000005
        /*08e0*/ 	.word	0x00022840
        /*08e4*/ 	.short	0x010a
        /*08e6*/ 	.byte	0x3f
	.zero		1


	//   ....[51]....
        /*08e8*/ 	.word	0x00012800
        /*08ec*/ 	.word	0x00000007
        /*08f0*/ 	.word	0x00022820
        /*08f4*/ 	.short	0x010a
        /*08f6*/ 	.byte	0x3f
	.zero		1


	//   ....[52]....
        /*08f8*/ 	.word	0x000128c0
        /*08fc*/ 	.word	0x00000002
        /*0900*/ 	.word	0x00022860
        /*0904*/ 	.short	0x010a
        /*0906*/ 	.byte	0x3f
	.zero		1


	//   ....[53]....
        /*0908*/ 	.word	0x00012f30
        /*090c*/ 	.word	0x00000002
        /*0910*/ 	.word	0x00022840
        /*0914*/ 	.short	0x010a
        /*0916*/ 	.byte	0x3f
	.zero		1


	//   ....[54]....
        /*0918*/ 	.word	0x00013140
        /*091c*/ 	.word	0x00000002
        /*0920*/ 	.word	0x00022860
        /*0924*/ 	.short	0x010a
        /*0926*/ 	.byte	0x3f
	.zero		1


	//   ....[55]....
        /*0928*/ 	.word	0x000136c0
        /*092c*/ 	.word	0x00000003
        /*0930*/ 	.word	0x00022840
        /*0934*/ 	.short	0x010a
        /*0936*/ 	.byte	0x3f
	.zero		1


	//   ....[56]....
        /*0938*/ 	.word	0x000138c0
        /*093c*/ 	.word	0x00000003
        /*0940*/ 	.word	0x00022860
        /*0944*/ 	.short	0x010a
        /*0946*/ 	.byte	0x3f
	.zero		1


	//   ....[57]....
        /*0948*/ 	.word	0x00013dc0
        /*094c*/ 	.word	0x00000003
        /*0950*/ 	.word	0x00022840
        /*0954*/ 	.short	0x010a
        /*0956*/ 	.byte	0x3f
	.zero		1


	//   ....[58]....
        /*0958*/ 	.word	0x00013fd0
        /*095c*/ 	.word	0x00000003
        /*0960*/ 	.word	0x00022860
        /*0964*/ 	.short	0x010a
        /*0966*/ 	.byte	0x3f
	.zero		1


	//   ....[59]....
        /*0968*/ 	.word	0x00014f10
        /*096c*/ 	.word	0x00000000
        /*0970*/ 	.word	0x00022820
        /*0974*/ 	.short	0x010a
        /*0976*/ 	.byte	0x3f
	.zero		1


	//   ....[60]....
        /*0978*/ 	.word	0x000150c0
        /*097c*/ 	.word	0x00000006
        /*0980*/ 	.word	0x00000000
        /*0984*/ 	.short	0x010a
        /*0986*/ 	.byte	0x3f
	.zero		1


	//   ....[61]....
        /*0988*/ 	.word	0x00015130
        /*098c*/ 	.word	0x00000007
        /*0990*/ 	.word	0x00000000
        /*0994*/ 	.short	0x010a
        /*0996*/ 	.byte	0x3f
	.zero		1


	//   ....[62]....
        /*0998*/ 	.word	0x000151a0
        /*099c*/ 	.word	0x00000004
        /*09a0*/ 	.word	0x00000000
        /*09a4*/ 	.short	0x010a
        /*09a6*/ 	.byte	0x3f
	.zero		1


	//   ....[63]....
        /*09a8*/ 	.word	0x000151d0
        /*09ac*/ 	.word	0x00000003
        /*09b0*/ 	.word	0x00000000
        /*09b4*/ 	.short	0x010a
        /*09b6*/ 	.byte	0x3f
	.zero		1


	//   ....[64]....
        /*09b8*/ 	.word	0x00015230
        /*09bc*/ 	.word	0x0000005a
        /*09c0*/ 	.word	0x00022890
        /*09c4*/ 	.short	0x010a
        /*09c6*/ 	.byte	0x3f
	.zero		1


	//   ....[65]....
        /*09c8*/ 	.word	0x00015280
        /*09cc*/ 	.word	0x0000005a
        /*09d0*/ 	.word	0x00022890
        /*09d4*/ 	.short	0x010a
        /*09d6*/ 	.byte	0x3f
	.zero		1


	//   ....[66]....
        /*09d8*/ 	.word	0x000152d0
        /*09dc*/ 	.word	0x0000005a
        /*09e0*/ 	.word	0x00022890
        /*09e4*/ 	.short	0x010a
        /*09e6*/ 	.byte	0x3f
	.zero		1


	//   ....[67]....
        /*09e8*/ 	.word	0x00015320
        /*09ec*/ 	.word	0x0000005a
        /*09f0*/ 	.word	0x000228b0
        /*09f4*/ 	.short	0x010a
        /*09f6*/ 	.byte	0x3f
	.zero		1


	//   ....[68]....
        /*09f8*/ 	.word	0x00015690
        /*09fc*/ 	.word	0x00000012
        /*0a00*/ 	.word	0x00022800
        /*0a04*/ 	.short	0x010a
        /*0a06*/ 	.byte	0x3f
	.zero		1


	//   ....[69]....
        /*0a08*/ 	.word	0x00015960
        /*0a0c*/ 	.word	0x00000012
        /*0a10*/ 	.word	0x00022800
        /*0a14*/ 	.short	0x010a
        /*0a16*/ 	.byte	0x3f
	.zero		1


	//   ....[70]....
        /*0a18*/ 	.word	0x000159b0
        /*0a1c*/ 	.word	0x00000003
        /*0a20*/ 	.word	0x00022830
        /*0a24*/ 	.short	0x010a
        /*0a26*/ 	.byte	0x3f
	.zero		1


	//   ....[71]....
        /*0a28*/ 	.word	0x00015a00
        /*0a2c*/ 	.word	0x00000003
        /*0a30*/ 	.word	0x00022850
        /*0a34*/ 	.short	0x010a
        /*0a36*/ 	.byte	0x3f
	.zero		1


	//   ....[72]....
        /*0a38*/ 	.word	0x00015a50
        /*0a3c*/ 	.word	0x0000000c
        /*0a40*/ 	.word	0x00022830
        /*0a44*/ 	.short	0x010a
        /*0a46*/ 	.byte	0x3f
	.zero		1


	//   ....[73]....
        /*0a48*/ 	.word	0x00015aa0
        /*0a4c*/ 	.word	0x0000000c
        /*0a50*/ 	.word	0x00022850
        /*0a54*/ 	.short	0x010a
        /*0a56*/ 	.byte	0x3f
	.zero		1


	//   ....[74]....
        /*0a58*/ 	.word	0x00015c40
        /*0a5c*/ 	.word	0x00000005
        /*0a60*/ 	.word	0x00022820
        /*0a64*/ 	.short	0x010a
        /*0a66*/ 	.byte	0x3f
	.zero		1


	//   ....[75]....
        /*0a68*/ 	.word	0x00015c90
        /*0a6c*/ 	.word	0x00000006
        /*0a70*/ 	.word	0x000228a0
        /*0a74*/ 	.short	0x010a
        /*0a76*/ 	.byte	0x3f
	.zero		1


	//   ....[76]....
        /*0a78*/ 	.word	0x00015ce0
        /*0a7c*/ 	.word	0x00000006
        /*0a80*/ 	.word	0x000228c0
        /*0a84*/ 	.short	0x010a
        /*0a86*/ 	.byte	0x3f
	.zero		1


	//   ....[77]....
        /*0a88*/ 	.word	0x00015d30
        /*0a8c*/ 	.word	0x00000007
        /*0a90*/ 	.word	0x000228a0
        /*0a94*/ 	.short	0x010a
        /*0a96*/ 	.byte	0x3f
	.zero		1


	//   ....[78]....
        /*0a98*/ 	.word	0x00015d80
        /*0a9c*/ 	.word	0x00000007
        /*0aa0*/ 	.word	0x000228c0
        /*0aa4*/ 	.short	0x010a
        /*0aa6*/ 	.byte	0x3f
	.zero		1


	//   ....[79]....
        /*0aa8*/ 	.word	0x00015f20
        /*0aac*/ 	.word	0x00000005
        /*0ab0*/ 	.word	0x00022840
        /*0ab4*/ 	.short	0x010a
        /*0ab6*/ 	.byte	0x3f
	.zero		1


	//   ....[80]....
        /*0ab8*/ 	.word	0x00015fa0
        /*0abc*/ 	.word	0x00000005
        /*0ac0*/ 	.word	0x00022820
        /*0ac4*/ 	.short	0x010a
        /*0ac6*/ 	.byte	0x3f
	.zero		1


	//   ....[81]....
        /*0ac8*/ 	.word	0x00015ff0
        /*0acc*/ 	.word	0x00000002
        /*0ad0*/ 	.word	0x00022860
        /*0ad4*/ 	.short	0x010a
        /*0ad6*/ 	.byte	0x3f
	.zero		1


	//   ....[82]....
        /*0ad8*/ 	.word	0x00016040
        /*0adc*/ 	.word	0x00000002
        /*0ae0*/ 	.word	0x00022840
        /*0ae4*/ 	.short	0x010a
        /*0ae6*/ 	.byte	0x3f
	.zero		1


	//   ....[83]....
        /*0ae8*/ 	.word	0x00016090
        /*0aec*/ 	.word	0x00000002
        /*0af0*/ 	.word	0x00022860
        /*0af4*/ 	.short	0x010a
        /*0af6*/ 	.byte	0x3f
	.zero		1


	//   ....[84]....
        /*0af8*/ 	.word	0x000160e0
        /*0afc*/ 	.word	0x00000003
        /*0b00*/ 	.word	0x00022840
        /*0b04*/ 	.short	0x010a
        /*0b06*/ 	.byte	0x3f
	.zero		1


	//   ....[85]....
        /*0b08*/ 	.word	0x00016130
        /*0b0c*/ 	.word	0x00000003
        /*0b10*/ 	.word	0x00022860
        /*0b14*/ 	.short	0x010a
        /*0b16*/ 	.byte	0x3f
	.zero		1


	//   ....[86]....
        /*0b18*/ 	.word	0x00016180
        /*0b1c*/ 	.word	0x00000003
        /*0b20*/ 	.word	0x00022840
        /*0b24*/ 	.short	0x010a
        /*0b26*/ 	.byte	0x3f
	.zero		1


	//   ....[87]....
        /*0b28*/ 	.word	0x000161d0
        /*0b2c*/ 	.word	0x00000003
        /*0b30*/ 	.word	0x00022860
        /*0b34*/ 	.short	0x010a
        /*0b36*/ 	.byte	0x3f
	.zero		1


	//   ....[88]....
        /*0b38*/ 	.word	0x00016b80
        /*0b3c*/ 	.word	0x00000000
        /*0b40*/ 	.word	0x00022820
        /*0b44*/ 	.short	0x010a
        /*0b46*/ 	.byte	0x3f
	.zero		1


	//   ....[89]....
        /*0b48*/ 	.word	0x00016d20
        /*0b4c*/ 	.word	0x00000006
        /*0b50*/ 	.word	0x00000000
        /*0b54*/ 	.short	0x010a
        /*0b56*/ 	.byte	0x3f
	.zero		1


	//   ....[90]....
        /*0b58*/ 	.word	0x00016d70
        /*0b5c*/ 	.word	0x00000007
        /*0b60*/ 	.word	0x00000000
        /*0b64*/ 	.short	0x010a
        /*0b66*/ 	.byte	0x3f
	.zero		1


	//   ....[91]....
        /*0b68*/ 	.word	0x00016dc0
        /*0b6c*/ 	.word	0x00000004
        /*0b70*/ 	.word	0x00000000
        /*0b74*/ 	.short	0x010a
        /*0b76*/ 	.byte	0x3f
	.zero		1


	//----- nvinfo : EIATTR_NUM_MBARRIERS
	.align		4
.L_238:
        /*0b78*/ 	.byte	0x03, 0x38
        /*0b7a*/ 	.short	0x0016


	//----- nvinfo : EIATTR_EXIT_INSTR_OFFSETS
	.align		4
        /*0b7c*/ 	.byte	0x04, 0x1c
        /*0b7e*/ 	.short	(.L_240 - .L_239)


	//   ....[0]....
.L_239:
        /*0b80*/ 	.word	0x00015220


	//----- nvinfo : EIATTR_MAX_THREADS
	.align		4
.L_240:
        /*0b84*/ 	.byte	0x04, 0x05
        /*0b86*/ 	.short	(.L_242 - .L_241)
.L_241:
        /*0b88*/ 	.word	0x00000180
        /*0b8c*/ 	.word	0x00000001
        /*0b90*/ 	.word	0x00000001


	//----- nvinfo : EIATTR_CRS_STACK_SIZE
	.align		4
.L_242:
        /*0b94*/ 	.byte	0x04, 0x1e
        /*0b96*/ 	.short	(.L_244 - .L_243)
.L_243:
        /*0b98*/ 	.word	0x00000000


	//----- nvinfo : EIATTR_CBANK_PARAM_SIZE
	.align		4
.L_244:
        /*0b9c*/ 	.byte	0x03, 0x19
        /*0b9e*/ 	.short	0x0a70


	//----- nvinfo : EIATTR_PARAM_CBANK
	.align		4
        /*0ba0*/ 	.byte	0x04, 0x0a
        /*0ba2*/ 	.short	(.L_246 - .L_245)
	.align		4
.L_245:
        /*0ba4*/ 	.word	index@(.nv.constant0._ZN7cutlass13device_kernelIN5flash11enable_sm90INS1_16FlashAttnFwdSm90INS1_25CollectiveMainloopFwdSm90ILi2EN4cute5tupleIJNS5_1CILi1EEES8_S8_EEENS6_IJNS7_ILi128EEENS7_ILi96EEENS7_ILi64EEEEEELi256ENS_10bfloat16_tEfNS_4arch4Sm90ELb0ELb0ELb1ELb1ELb0ELb1ELb0ELb1ELb0ELb0ELb0ELb0EEENS1_21CollectiveEpilogueFwdINS6_IJSA_NS7_ILi256EEESB_EEES9_SE_SG_Li256ELb1ELb0ELb0ELb0EEENS1_36VarlenDynamicPersistentTileSchedulerILi128ELi96ELi256ELi32ELb0ELb0ELb1ELb0ELb1ELb1EEEEEEEEEvNT_6ParamsE)
        /*0ba8*/ 	.short	0x0210
        /*0baa*/ 	.short	0x0a70


	//----- nvinfo : EIATTR_SW_WAR
	.align		4
.L_246:
        /*0bac*/ 	.byte	0x04, 0x36
        /*0bae*/ 	.short	(.L_248 - .L_247)
.L_247:
        /*0bb0*/ 	.word	0x00000008
.L_248:


//--------------------- .nv.info._ZN7cutlass13device_kernelIN5flash11enable_sm90INS1_16FlashAttnFwdSm90INS1_25CollectiveMainloopFwdSm90ILi2EN4cute5tupleIJNS5_1CILi1EEES8_S8_EEENS6_IJNS7_ILi128EEENS7_ILi96EEENS7_ILi64EEEEEELi256ENS_10bfloat16_tEfNS_4arch4Sm90ELb0ELb0ELb1ELb1ELb0ELb0ELb1ELb1ELb0ELb0ELb0ELb0EEENS1_21CollectiveEpilogueFwdINS6_IJSA_NS7_ILi256EEESB_EEES9_SE_SG_Li256ELb1ELb0ELb0ELb0EEENS1_36VarlenDynamicPersistentTileSchedulerILi128ELi96ELi256ELi32ELb0ELb0ELb1ELb0ELb1ELb1EEEEEEEEEvNT_6ParamsE --------------------------
	.section	.nv.info._ZN7cutlass13device_kernelIN5flash11enable_sm90INS1_16FlashAttnFwdSm90INS1_25CollectiveMainloopFwdSm90ILi2EN4cute5tupleIJNS5_1CILi1EEES8_S8_EEENS6_IJNS7_ILi128EEENS7_ILi96EEENS7_ILi64EEEEEELi256ENS_10bfloat16_tEfNS_4arch4Sm90ELb0ELb0ELb1ELb1ELb0ELb0ELb1ELb1ELb0ELb0ELb0ELb0EEENS1_21CollectiveEpilogueFwdINS6_IJSA_NS7_ILi256EEESB_EEES9_SE_SG_Li256ELb1ELb0ELb0ELb0EEENS1_36VarlenDynamicPersistentTileSchedulerILi128ELi96ELi256ELi32ELb0ELb0ELb1ELb0ELb1ELb1EEEEEEEEEvNT_6ParamsE,"",@"SHT_CUDA_INFO"
	.sectionflags	@""
	.align	4


	//----- nvinfo : EIATTR_CUDA_API_VERSION
	.align		4
        /*0000*/ 	.byte	0x04, 0x37
        /*0002*/ 	.short	(.L_250 - .L_249)
.L_249:
        /*0004*/ 	.word	0x00000082


	//----- nvinfo : EIATTR_KPARAM_INFO
	.align		4
.L_250:
        /*0008*/ 	.byte	0x04, 0x17
        /*000a*/ 	.short	(.L_252 - .L_251)
.L_251:
        /*000c*/ 	.word	0x00000000
        /*0010*/ 	.short	0x0000
        /*0012*/ 	.short	0x0070
        /*0014*/ 	.byte	0x00, 0xf0, 0x01, 0x2c


	//----- nvinfo : EIATTR_SPARSE_MMA_MASK
	.align		4
.L_252:
        /*0018*/ 	.byte	0x03, 0x50
        /*001a*/ 	.short	0x0000


	//----- nvinfo : EIATTR_MAXREG_COUNT
	.align		4
        /*001c*/ 	.byte	0x03, 0x1b
        /*001e*/ 	.short	0x00a8


	//----- nvinfo : EIATTR_NUM_BARRIERS
	.align		4
        /*0020*/ 	.byte	0x02, 0x4c
        /*0022*/ 	.byte	0x10
	.zero		1


	//----- nvinfo : EIATTR_EXTERNS
	.align		4
        /*0024*/ 	.byte	0x04, 0x0f
        /*0026*/ 	.short	(.L_254 - .L_253)


	//   ....[0]....
	.align		4
.L_253:
        /*0028*/ 	.word	index@(__assertfail)


	//----- nvinfo : EIATTR_ANNOTATIONS
	.align		4
.L_254:
        /*002c*/ 	.byte	0x04, 0x55
        /*002e*/ 	.short	(.L_256 - .L_255)


	//   ....[0]....
.L_255:
        /* <DEDUP_REMOVED lines=30> */


	//----- nvinfo : EIATTR_MERCURY_ISA_VERSION
	.align		4
.L_256:
        /*0200*/ 	.byte	0x03, 0x5f
        /*0202*/ 	.short	0x0101


	//----- nvinfo : EIATTR_UNUSED_LOAD_BYTE_OFFSET
	.align		4
        /*0204*/ 	.byte	0x04, 0x44
        /*0206*/ 	.short	(.L_258 - .L_257)


	//   ....[0]....
.L_257:
        /*0208*/ 	.word	0x00000ae0
        /*020c*/ 	.word	0x0000fff0


	//   ....[1]....
        /*0210*/ 	.word	0x000076b0
        /*0214*/ 	.word	0x0000fff0


	//----- nvinfo : EIATTR_INT_WARP_WIDE_INSTR_OFFSETS
	.align		4
.L_258:
        /*0218*/ 	.byte	0x04, 0x31
        /*021a*/ 	.short	(.L_260 - .L_259)


	//   ....[0]....
.L_259:
        /*021c*/ 	.word	0x00000190


	//   ....[1]....
        /*0220*/ 	.word	0x000001d0


	//   ....[2]....
        /*0224*/ 	.word	0x00000240


	//   ....[3]....
        /*0228*/ 	.word	0x00000250


	//   ....[4]....
        /*022c*/ 	.word	0x0000b090


	//   ....[5]....
        /*0230*/ 	.word	0x0000b120


	//   ....[6]....
        /*0234*/ 	.word	0x0000b5b0


	//   ....[7]....
        /*0238*/ 	.word	0x0000b5e0


	//   ....[8]....
        /*023c*/ 	.word	0x0000dc00


	//   ....[9]....
        /*0240*/ 	.word	0x0000dc90


	//----- nvinfo : EIATTR_COOP_GROUP_MASK_REGIDS
	.align		4
.L_260:
        /*0244*/ 	.byte	0x04, 0x29
        /*0246*/ 	.short	(.L_262 - .L_261)


	//   ....[0]....
.L_261:
        /*0248*/ 	.word	0xffffffff


	//   ....[1]....
        /*024c*/ 	.word	0xffffffff


	//   ....[2]....
        /*0250*/ 	.word	0xffffffff


	//   ....[3]....
        /*0254*/ 	.word	0xffffffff


	//   ....[4]....
        /*0258*/ 	.word	0xffffffff


	//   ....[5]....
        /*025c*/ 	.word	0xffffffff


	//   ....[6]....
        /*0260*/ 	.word	0xffffffff


	//   ....[7]....
        /*0264*/ 	.word	0xffffffff


	//   ....[8]....
        /*0268*/ 	.word	0xffffffff


	//   ....[9]....
        /*026c*/ 	.word	0xffffffff


	//   ....[10]....
        /*0270*/ 	.word	0xffffffff


	//   ....[11]....
        /*0274*/ 	.word	0xffffffff


	//   ....[12]....
        /*0278*/ 	.word	0xffffffff


	//   ....[13]....
        /*027c*/ 	.word	0xffffffff


	//   ....[14]....
        /*0280*/ 	.word	0xffffffff


	//   ....[15]....
        /*0284*/ 	.word	0xffffffff


	//   ....[16]....
        /*0288*/ 	.word	0xffffffff


	//   ....[17]....
        /*028c*/ 	.word	0xffffffff


	//   ....[18]....
        /*0290*/ 	.word	0xffffffff


	//   ....[19]....
        /*0294*/ 	.word	0xffffffff


	//   ....[20]....
        /*0298*/ 	.word	0xffffffff


	//   ....[21]....
        /*029c*/ 	.word	0xffffffff


	//   ....[22]....
        /*02a0*/ 	.word	0xffffffff


	//   ....[23]....
        /*02a4*/ 	.word	0xffffffff


	//   ....[24]....
        /*02a8*/ 	.word	0xffffffff


	//   ....[25]....
        /*02ac*/ 	.word	0xffffffff


	//   ....[26]....
        /*02b0*/ 	.word	0xffffffff


	//   ....[27]....
        /*02b4*/ 	.word	0xffffffff


	//   ....[28]....
        /*02b8*/ 	.word	0xffffffff


	//   ....[29]....
        /*02bc*/ 	.word	0xffffffff


	//   ....[30]....
        /*02c0*/ 	.word	0xffffffff


	//   ....[31]....
        /*02c4*/ 	.word	0xffffffff


	//   ....[32]....
        /*02c8*/ 	.word	0xffffffff


	//   ....[33]....
        /*02cc*/ 	.word	0xffffffff


	//   ....[34]....
        /*02d0*/ 	.word	0xffffffff


	//   ....[35]....
        /*02d4*/ 	.word	0xffffffff


	//   ....[36]....
        /*02d8*/ 	.word	0xffffffff


	//   ....[37]....
        /*02dc*/ 	.word	0xffffffff


	//   ....[38]....
        /*02e0*/ 	.word	0xffffffff


	//   ....[39]....
        /*02e4*/ 	.word	0xffffffff


	//   ....[40]....
        /*02e8*/ 	.word	0xffffffff


	//   ....[41]....
        /*02ec*/ 	.word	0xffffffff


	//   ....[42]....
        /*02f0*/ 	.word	0xffffffff


	//   ....[43]....
        /*02f4*/ 	.word	0xffffffff


	//   ....[44]....
        /*02f8*/ 	.word	0xffffffff


	//   ....[45]....
        /*02fc*/ 	.word	0xffffffff


	//   ....[46]....
        /*0300*/ 	.word	0xffffffff


	//   ....[47]....
        /*0304*/ 	.word	0xffffffff


	//   ....[48]....
        /*0308*/ 	.word	0xffffffff


	//   ....[49]....
        /*030c*/ 	.word	0xffffffff


	//   ....[50]....
        /*0310*/ 	.word	0xffffffff


	//   ....[51]....
        /*0314*/ 	.word	0xffffffff


	//   ....[52]....
        /*0318*/ 	.word	0xffffffff


	//   ....[53]....
        /*031c*/ 	.word	0xffffffff


	//   ....[54]....
        /*0320*/ 	.word	0x0500000f


	//   ....[55]....
        /*0324*/ 	.word	0x0500000f


	//   ....[56]....
        /*0328*/ 	.word	0x0500000f


	//   ....[57]....
        /*032c*/ 	.word	0x0500000f


	//   ....[58]....
        /*0330*/ 	.word	0x0500000f


	//   ....[59]....
        /*0334*/ 	.word	0x0500000f


	//   ....[60]....
        /*0338*/ 	.word	0x0500000f


	//   ....[61]....
        /*033c*/ 	.word	0x0500000f


	//   ....[62]....
        /*0340*/ 	.word	0x0500000f


	//   ....[63]....
        /*0344*/ 	.word	0x0500000f


	//   ....[64]....
        /*0348*/ 	.word	0x0500000f


	//   ....[65]....
        /*034c*/ 	.word	0x0500000f


	//   ....[66]....
        /*0350*/ 	.word	0x0500000f


	//   ....[67]....
        /*0354*/ 	.word	0x0500000f


	//   ....[68]....
        /*0358*/ 	.word	0x0500000f


	//   ....[69]....
        /*035c*/ 	.word	0x0500000f


	//   ....[70]....
        /*0360*/ 	.word	0x0500000f


	//   ....[71]....
        /*0364*/ 	.word	0x0500000f


	//   ....[72]....
        /*0368*/ 	.word	0x0500000f


	//----- nvinfo : EIATTR_COOP_GROUP_INSTR_OFFSETS
	.align		4
.L_262:
        /*036c*/ 	.byte	0x04, 0x28
        /*036e*/ 	.short	(.L_264 - .L_263)


	//   ....[0]....
.L_263:
        /*0370*/ 	.word	0x00000070


	//   ....[1]....
        /*0374*/ 	.word	0x000001a0


	//   ....[2]....
        /*0378*/ 	.word	0x000001f0


	//   ....[3]....
        /*037c*/ 	.word	0x00000440


	//   ....[4]....
        /*0380*/ 	.word	0x000005a0


	//   ....[5]....
        /*0384*/ 	.word	0x000006c0


	//   ....[6]....
        /*0388*/ 	.word	0x00000820


	//   ....[7]....
        /*038c*/ 	.word	0x000016b0


	//   ....[8]....
        /*0390*/ 	.word	0x000034d0


	//   ....[9]....
        /*0394*/ 	.word	0x00003520


	//   ....[10]....
        /*0398*/ 	.word	0x00003540


	//   ....[11]....
        /*039c*/ 	.word	0x00003560


	//   ....[12]....
        /*03a0*/ 	.word	0x00005590


	//   ....[13]....
        /*03a4*/ 	.word	0x000055e0


	//   ....[14]....
        /*03a8*/ 	.word	0x00005600


	//   ....[15]....
        /*03ac*/ 	.word	0x00005620


	//   ....[16]....
        /*03b0*/ 	.word	0x00006c10


	//   ....[17]....
        /*03b4*/ 	.word	0x00006c50


	//   ....[18]....
        /*03b8*/ 	.word	0x00006d20


	//   ....[19]....
        /*03bc*/ 	.word	0x00006d50


	//   ....[20]....
        /*03c0*/ 	.word	0x0000a200


	//   ....[21]....
        /*03c4*/ 	.word	0x0000a390


	//   ....[22]....
        /*03c8*/ 	.word	0x0000a3c0


	//   ....[23]....
        /*03cc*/ 	.word	0x0000a400


	//   ....[24]....
        /*03d0*/ 	.word	0x0000a460


	//   ....[25]....
        /*03d4*/ 	.word	0x0000a4c0


	//   ....[26]....
        /*03d8*/ 	.word	0x0000a500


	//   ....[27]....
        /*03dc*/ 	.word	0x0000a6b0


	//   ....[28]....
        /*03e0*/ 	.word	0x0000a710


	//   ....[29]....
        /*03e4*/ 	.word	0x0000a750


	//   ....[30]....
        /*03e8*/ 	.word	0x0000a790


	//   ....[31]....
        /*03ec*/ 	.word	0x0000a7c0


	//   ....[32]....
        /*03f0*/ 	.word	0x0000a7f0


	//   ....[33]....
        /*03f4*/ 	.word	0x0000a880


	//   ....[34]....
        /*03f8*/ 	.word	0x0000a8b0


	//   ....[35]....
        /*03fc*/ 	.word	0x0000a940


	//   ....[36]....
        /*0400*/ 	.word	0x0000dd20


	//   ....[37]....
        /*0404*/ 	.word	0x0000dd30


	//   ....[38]....
        /*0408*/ 	.word	0x0000de40


	//   ....[39]....
        /*040c*/ 	.word	0x0000dea0


	//   ....[40]....
        /*0410*/ 	.word	0x0000dee0


	//   ....[41]....
        /*0414*/ 	.word	0x0000df20


	//   ....[42]....
        /*0418*/ 	.word	0x0000df50


	//   ....[43]....
        /*041c*/ 	.word	0x0000df80


	//   ....[44]....
        /*0420*/ 	.word	0x0000e110


	//   ....[45]....
        /*0424*/ 	.word	0x0000e170


	//   ....[46]....
        /*0428*/ 	.word	0x0000e1b0


	//   ....[47]....
        /*042c*/ 	.word	0x0000e1f0


	//   ....[48]....
        /*0430*/ 	.word	0x0000e220


	//   ....[49]....
        /*0434*/ 	.word	0x0000e250


	//   ....[50]....
        /*0438*/ 	.word	0x0000e310


	//   ....[51]....
        /*043c*/ 	.word	0x0000e330


	//   ....[52]....
        /*0440*/ 	.word	0x0000e3a0


	//   ....[53]....
        /*0444*/ 	.word	0x0000e7d0


	//   ....[54]....
        /*0448*/ 	.word	0x0000ed30


	//   ....[55]....
        /*044c*/ 	.word	0x0000f150


	//   ....[56]....
        /*0450*/ 	.word	0x0000f1e0


	//   ....[57]....
        /*0454*/ 	.word	0x0000f280


	//   ....[58]....
        /*0458*/ 	.word	0x0000f330


	//   ....[59]....
        /*045c*/ 	.word	0x0000f3b0


	//   ....[60]....
        /*0460*/ 	.word	0x0000f430


	//   ....[61]....
        /*0464*/ 	.word	0x0000f4b0


	//   ....[62]....
        /*0468*/ 	.word	0x0000f530


	//   ....[63]....
        /*046c*/ 	.word	0x0000f5c0


	//   ....[64]....
        /*0470*/ 	.word	0x0000f670


	//   ....[65]....
        /*0474*/ 	.word	0x0000f6f0


	//   ....[66]....
        /*0478*/ 	.word	0x0000f770


	//   ....[67]....
        /*047c*/ 	.word	0x0000f7f0


	//   ....[68]....
        /*0480*/ 	.word	0x0000f870


	//   ....[69]....
        /*0484*/ 	.word	0x0000f8e0


	//   ....[70]....
        /*0488*/ 	.word	0x0000f980


	//   ....[71]....
        /*048c*/ 	.word	0x0000fa10


	//   ....[72]....
        /*0490*/ 	.word	0x0000fb30


	//----- nvinfo : EIATTR_REG_RECONFIG
	.align		4
.L_264:
        /*0494*/ 	.byte	0x01, 0x54
	.zero		2


	//----- nvinfo : EIATTR_SYSCALL_OFFSETS
	.align		4
        /*0498*/ 	.byte	0x04, 0x46
        /*049a*/ 	.short	(.L_266 - .L_265)


	//   ....[0]....
.L_265:
        /*049c*/ 	.word	0x00001820


	//   ....[1]....
        /*04a0*/ 	.word	0x0000b2b0


	//   ....[2]....
        /*04a4*/ 	.word	0x0000b3f0


	//   ....[3]....
        /*04a8*/ 	.word	0x0000b4f0


	//----- nvinfo : EIATTR_MBARRIER_INSTR_OFFSETS
	.align		4
.L_266:
        /*04ac*/ 	.byte	0x04, 0x39
        /*04ae*/ 	.short	(.L_268 - .L_267)


	//   ....[0]....
.L_267:
        /*04b0*/ 	.word	0x000002e0
        /*04b4*/ 	.word	0x000000ff
        /*04b8*/ 	.word	0x00032400
        /*04bc*/ 	.short	0x0100
        /*04be*/ 	.byte	0x08
	.zero		1


	//   ....[1]....
        /*04c0*/ 	.word	0x000002f0
        /*04c4*/ 	.word	0x000000ff
        /*04c8*/ 	.word	0x00032410
        /*04cc*/ 	.short	0x0100
        /*04ce*/ 	.byte	0x08
	.zero		1


	//   ....[2]....
        /*04d0*/ 	.word	0x00000300
        /*04d4*/ 	.word	0x000000ff
        /*04d8*/ 	.word	0x00032420
        /*04dc*/ 	.short	0x0100
        /*04de*/ 	.byte	0x08
	.zero		1


	//   ....[3]....
        /*04e0*/ 	.word	0x000003f0
        /*04e4*/ 	.word	0x000000ff
        /*04e8*/ 	.word	0x00032430
        /*04ec*/ 	.short	0x0100
        /*04ee*/ 	.byte	0x08
	.zero		1


	//   ....[4]....
        /*04f0*/ 	.word	0x00000400
        /*04f4*/ 	.word	0x000000ff
        /*04f8*/ 	.word	0x00032440
        /*04fc*/ 	.short	0x0100
        /*04fe*/ 	.byte	0x08
	.zero		1


	//   ....[5]....
        /*0500*/ 	.word	0x00000410
        /*0504*/ 	.word	0x000000ff
        /*0508*/ 	.word	0x00032438
        /*050c*/ 	.short	0x0100
        /*050e*/ 	.byte	0x08
	.zero		1


	//   ....[6]....
        /*0510*/ 	.word	0x00000420
        /*0514*/ 	.word	0x000000ff
        /*0518*/ 	.word	0x00032448
        /*051c*/ 	.short	0x0100
        /*051e*/ 	.byte	0x08
	.zero		1


	//   ....[7]....
        /*0520*/ 	.word	0x00000550
        /*0524*/ 	.word	0x000000ff
        /*0528*/ 	.word	0x00032450
        /*052c*/ 	.short	0x0100
        /*052e*/ 	.byte	0x08
	.zero		1


	//   ....[8]....
        /*0530*/ 	.word	0x00000560
        /*0534*/ 	.word	0x000000ff
        /*0538*/ 	.word	0x00032460
        /*053c*/ 	.short	0x0100
        /*053e*/ 	.byte	0x08
	.zero		1


	//   ....[9]....
        /*0540*/ 	.word	0x00000570
        /*0544*/ 	.word	0x000000ff
        /*0548*/ 	.word	0x00032458
        /*054c*/ 	.short	0x0100
        /*054e*/ 	.byte	0x08
	.zero		1


	//   ....[10]....
        /*0550*/ 	.word	0x00000580
        /*0554*/ 	.word	0x000000ff
        /*0558*/ 	.word	0x00032468
        /*055c*/ 	.short	0x0100
        /*055e*/ 	.byte	0x08
	.zero		1


	//   ....[11]....
        /*0560*/ 	.word	0x00000670
        /*0564*/ 	.word	0x000000ff
        /*0568*/ 	.word	0x00032470
        /*056c*/ 	.short	0x0100
        /*056e*/ 	.byte	0x06
	.zero		1


	//   ....[12]....
        /*0570*/ 	.word	0x00000680
        /*0574*/ 	.word	0x000000ff
        /*0578*/ 	.word	0x00032480
        /*057c*/ 	.short	0x0100
        /*057e*/ 	.byte	0x06
	.zero		1


	//   ....[13]....
        /*0580*/ 	.word	0x00000690
        /*0584*/ 	.word	0x000000ff
        /*0588*/ 	.word	0x00032478
        /*058c*/ 	.short	0x0100
        /*058e*/ 	.byte	0x06
	.zero		1


	//   ....[14]....
        /*0590*/ 	.word	0x000006a0
        /*0594*/ 	.word	0x000000ff
        /*0598*/ 	.word	0x00032488
        /*059c*/ 	.short	0x0100
        /*059e*/ 	.byte	0x06
	.zero		1


	//   ....[15]....
        /*05a0*/ 	.word	0x000007d0
        /*05a4*/ 	.word	0x000000ff
        /*05a8*/ 	.word	0x00032490
        /*05ac*/ 	.short	0x0100
        /*05ae*/ 	.byte	0x08
	.zero		1


	//   ....[16]....
        /*05b0*/ 	.word	0x000007e0
        /*05b4*/ 	.word	0x000000ff
        /*05b8*/ 	.word	0x000324a0
        /*05bc*/ 	.short	0x0100
        /*05be*/ 	.byte	0x08
	.zero		1


	//   ....[17]....
        /*05c0*/ 	.word	0x000007f0
        /*05c4*/ 	.word	0x000000ff
        /*05c8*/ 	.word	0x00032498
        /*05cc*/ 	.short	0x0100
        /*05ce*/ 	.byte	0x08
	.zero		1


	//   ....[18]....
        /*05d0*/ 	.word	0x00000800
        /*05d4*/ 	.word	0x000000ff
        /*05d8*/ 	.word	0x000324a8
        /*05dc*/ 	.short	0x0100
        /*05de*/ 	.byte	0x08
	.zero		1


	//   ....[19]....
        /*05e0*/ 	.word	0x00000930
        /*05e4*/ 	.word	0x000000ff
        /*05e8*/ 	.word	0x000324b0
        /*05ec*/ 	.short	0x0100
        /*05ee*/ 	.byte	0x08
	.zero		1


	//   ....[20]....
        /*05f0*/ 	.word	0x00000940
        /*05f4*/ 	.word	0x000000ff
        /*05f8*/ 	.word	0x000324c0
        /*05fc*/ 	.short	0x0100
        /*05fe*/ 	.byte	0x08
	.zero		1


	//   ....[21]....
        /*0600*/ 	.word	0x00000950
        /*0604*/ 	.word	0x000000ff
        /*0608*/ 	.word	0x000324b8
        /*060c*/ 	.short	0x0100
        /*060e*/ 	.byte	0x08
	.zero		1


	//   ....[22]....
        /*0610*/ 	.word	0x00000960
        /*0614*/ 	.word	0x000000ff
        /*0618*/ 	.word	0x000324c8
        /*061c*/ 	.short	0x0100
        /*061e*/ 	.byte	0x08
	.zero		1


	//   ....[23]....
        /*0620*/ 	.word	0x000018e0
        /*0624*/ 	.word	0x00000004
        /*0628*/ 	.word	0x00032400
        /*062c*/ 	.short	0x010a
        /*062e*/ 	.byte	0x3f
	.zero		1


	//   ....[24]....
        /*0630*/ 	.word	0x000019c0
        /*0634*/ 	.word	0x00000000
        /*0638*/ 	.word	0x00032430
        /*063c*/ 	.short	0x010a
        /*063e*/ 	.byte	0x3f
	.zero		1


	//   ....[25]....
        /*0640*/ 	.word	0x00001a10
        /*0644*/ 	.word	0x00000000
        /*0648*/ 	.word	0x00032430
        /*064c*/ 	.short	0x010a
        /*064e*/ 	.byte	0x3f
	.zero		1


	//   ....[26]....
        /*0650*/ 	.word	0x00001d80
        /*0654*/ 	.word	0x00000004
        /*0658*/ 	.word	0x00032410
        /*065c*/ 	.short	0x010a
        /*065e*/ 	.byte	0x3f
	.zero		1


	//   ....[27]....
        /*0660*/ 	.word	0x00001dc0
        /*0664*/ 	.word	0x00000000
        /*0668*/ 	.word	0x00032450
        /*066c*/ 	.short	0x010a
        /*066e*/ 	.byte	0x3f
	.zero		1


	//   ....[28]....
        /*0670*/ 	.word	0x00001e00
        /*0674*/ 	.word	0x00000000
        /*0678*/ 	.word	0x00032450
        /*067c*/ 	.short	0x010a
        /*067e*/ 	.byte	0x3f
	.zero		1


	//   ....[29]....
        /*0680*/ 	.word	0x000037c0
        /*0684*/ 	.word	0x00000018
        /*0688*/ 	.word	0x00000000
        /*068c*/ 	.short	0x0101
        /*068e*/ 	.byte	0x3f
	.zero		1


	//   ....[30]....
        /*0690*/ 	.word	0x000042a0
        /*0694*/ 	.word	0x00000000
        /*0698*/ 	.word	0x00000000
        /*069c*/ 	.short	0x0101
        /*069e*/ 	.byte	0x3f
	.zero		1


	//   ....[31]....
        /*06a0*/ 	.word	0x00004400
        /*06a4*/ 	.word	0x000000ff
        /*06a8*/ 	.word	0x00032430
        /*06ac*/ 	.short	0x010a
        /*06ae*/ 	.byte	0x05
	.zero		1


	//   ....[32]....
        /*06b0*/ 	.word	0x00004440
        /*06b4*/ 	.word	0x000000ff
        /*06b8*/ 	.word	0x00032430
        /*06bc*/ 	.short	0x010a
        /*06be*/ 	.byte	0x05
	.zero		1


	//   ....[33]....
        /*06c0*/ 	.word	0x00004650
        /*06c4*/ 	.word	0x000000ff
        /*06c8*/ 	.word	0x00032450
        /*06cc*/ 	.short	0x010a
        /*06ce*/ 	.byte	0x05
	.zero		1


	//   ....[34]....
        /*06d0*/ 	.word	0x00004690
        /*06d4*/ 	.word	0x000000ff
        /*06d8*/ 	.word	0x00032450
        /*06dc*/ 	.short	0x010a
        /*06de*/ 	.byte	0x05
	.zero		1


	//   ....[35]....
        /*06e0*/ 	.word	0x000058a0
        /*06e4*/ 	.word	0x00000098
        /*06e8*/ 	.word	0x00000000
        /*06ec*/ 	.short	0x0101
        /*06ee*/ 	.byte	0x3f
	.zero		1


	//   ....[36]....
        /*06f0*/ 	.word	0x00006bf0
        /*06f4*/ 	.word	0x000000d6
        /*06f8*/ 	.word	0x00000000
        /*06fc*/ 	.short	0x0101
        /*06fe*/ 	.byte	0x3f
	.zero		1


	//   ....[37]....
        /*0700*/ 	.word	0x00008e30
        /*0704*/ 	.word	0x00000097
        /*0708*/ 	.word	0x00000000
        /*070c*/ 	.short	0x0101
        /*070e*/ 	.byte	0x3f
	.zero		1


	//   ....[38]....
        /*0710*/ 	.word	0x0000ba50
        /*0714*/ 	.word	0x00000008
        /*0718*/ 	.word	0x00032440
        /*071c*/ 	.short	0x010a
        /*071e*/ 	.byte	0x3f
	.zero		1


	//   ....[39]....
        /*0720*/ 	.word	0x0000c070
        /*0724*/ 	.word	0x00000008
        /*0728*/ 	.word	0x00032420
        /*072c*/ 	.short	0x010a
        /*072e*/ 	.byte	0x3f
	.zero		1


	//   ....[40]....
        /*0730*/ 	.word	0x0000c140
        /*0734*/ 	.word	0x00000008
        /*0738*/ 	.word	0x00032460
        /*073c*/ 	.short	0x010a
        /*073e*/ 	.byte	0x3f
	.zero		1


	//   ....[41]....
        /*0740*/ 	.word	0x0000c7b0
        /*0744*/ 	.word	0x00000003
        /*0748*/ 	.word	0x00032440
        /*074c*/ 	.short	0x010a
        /*074e*/ 	.byte	0x3f
	.zero		1


	//   ....[42]....
        /*0750*/ 	.word	0x0000c9c0
        /*0754*/ 	.word	0x00000003
        /*0758*/ 	.word	0x00032460
        /*075c*/ 	.short	0x010a
        /*075e*/ 	.byte	0x3f
	.zero		1


	//   ....[43]....
        /*0760*/ 	.word	0x0000cf30
        /*0764*/ 	.word	0x00000002
        /*0768*/ 	.word	0x00032440
        /*076c*/ 	.short	0x010a
        /*076e*/ 	.byte	0x3f
	.zero		1


	//   ....[44]....
        /*0770*/ 	.word	0x0000d130
        /*0774*/ 	.word	0x00000002
        /*0778*/ 	.word	0x00032460
        /*077c*/ 	.short	0x010a
        /*077e*/ 	.byte	0x3f
	.zero		1


	//   ....[45]....
        /*0780*/ 	.word	0x0000d610
        /*0784*/ 	.word	0x00000002
        /*0788*/ 	.word	0x00032440
        /*078c*/ 	.short	0x010a
        /*078e*/ 	.byte	0x3f
	.zero		1


	//   ....[46]....
        /*0790*/ 	.word	0x0000d820
        /*0794*/ 	.word	0x00000002
        /*0798*/ 	.word	0x00032460
        /*079c*/ 	.short	0x010a
        /*079e*/ 	.byte	0x3f
	.zero		1


	//   ....[47]....
        /*07a0*/ 	.word	0x0000e760
        /*07a4*/ 	.word	0x00000000
        /*07a8*/ 	.word	0x00032420
        /*07ac*/ 	.short	0x010a
        /*07ae*/ 	.byte	0x3f
	.zero		1


	//   ....[48]....
        /*07b0*/ 	.word	0x0000e930
        /*07b4*/ 	.word	0x00000006
        /*07b8*/ 	.word	0x00000000
        /*07bc*/ 	.short	0x010a
        /*07be*/ 	.byte	0x3f
	.zero		1


	//   ....[49]....
        /*07c0*/ 	.word	0x0000e9a0
        /*07c4*/ 	.word	0x00000007
        /*07c8*/ 	.word	0x00000000
        /*07cc*/ 	.short	0x010a
        /*07ce*/ 	.byte	0x3f
	.zero		1


	//   ....[50]....
        /*07d0*/ 	.word	0x0000ea10
        /*07d4*/ 	.word	0x00000004
        /*07d8*/ 	.word	0x00000000
        /*07dc*/ 	.short	0x010a
        /*07de*/ 	.byte	0x3f
	.zero		1


	//   ....[51]....
        /*07e0*/ 	.word	0x0000ea40
        /*07e4*/ 	.word	0x00000003
        /*07e8*/ 	.word	0x00000000
        /*07ec*/ 	.short	0x010a
        /*07ee*/ 	.byte	0x3f
	.zero		1


	//   ....[52]....
        /*07f0*/ 	.word	0x0000eaa0
        /*07f4*/ 	.word	0x00000004
        /*07f8*/ 	.word	0x00032400
        /*07fc*/ 	.short	0x010a
        /*07fe*/ 	.byte	0x3f
	.zero		1


	//   ....[53]....
        /*0800*/ 	.word	0x0000eaf0
        /*0804*/ 	.word	0x00000000
        /*0808*/ 	.word	0x00032430
        /*080c*/ 	.short	0x010a
        /*080e*/ 	.byte	0x3f
	.zero		1


	//   ....[54]....
        /*0810*/ 	.word	0x0000eb40
        /*0814*/ 	.word	0x00000004
        /*0818*/ 	.word	0x00032410
        /*081c*/ 	.short	0x010a
        /*081e*/ 	.byte	0x3f
	.zero		1


	//   ....[55]....
        /*0820*/ 	.word	0x0000eb90
        /*0824*/ 	.word	0x00000000
        /*0828*/ 	.word	0x00032450
        /*082c*/ 	.short	0x010a
        /*082e*/ 	.byte	0x3f
	.zero		1


	//   ....[56]....
        /*0830*/ 	.word	0x0000ebf0
        /*0834*/ 	.word	0x00000099
        /*0838*/ 	.word	0x00032430
        /*083c*/ 	.short	0x010a
        /*083e*/ 	.byte	0x3f
	.zero		1


	//   ....[57]....
        /*0840*/ 	.word	0x0000ec50
        /*0844*/ 	.word	0x000000d1
        /*0848*/ 	.word	0x00032450
        /*084c*/ 	.short	0x010a
        /*084e*/ 	.byte	0x3f
	.zero		1


	//   ....[58]....
        /*0850*/ 	.word	0x0000edf0
        /*0854*/ 	.word	0x00000008
        /*0858*/ 	.word	0x00032440
        /*085c*/ 	.short	0x010a
        /*085e*/ 	.byte	0x3f
	.zero		1


	//   ....[59]....
        /*0860*/ 	.word	0x0000ee70
        /*0864*/ 	.word	0x00000008
        /*0868*/ 	.word	0x00032420
        /*086c*/ 	.short	0x010a
        /*086e*/ 	.byte	0x3f
	.zero		1


	//   ....[60]....
        /*0870*/ 	.word	0x0000eec0
        /*0874*/ 	.word	0x00000008
        /*0878*/ 	.word	0x00032460
        /*087c*/ 	.short	0x010a
        /*087e*/ 	.byte	0x3f
	.zero		1


	//   ....[61]....
        /*0880*/ 	.word	0x0000ef10
        /*0884*/ 	.word	0x00000003
        /*0888*/ 	.word	0x00032440
        /*088c*/ 	.short	0x010a
        /*088e*/ 	.byte	0x3f
	.zero		1


	//   ....[62]....
        /*0890*/ 	.word	0x0000ef60
        /*0894*/ 	.word	0x00000003
        /*0898*/ 	.word	0x00032460
        /*089c*/ 	.short	0x010a
        /*089e*/ 	.byte	0x3f
	.zero		1


	//   ....[63]....
        /*08a0*/ 	.word	0x0000efb0
        /*08a4*/ 	.word	0x00000002
        /*08a8*/ 	.word	0x00032440
        /*08ac*/ 	.short	0x010a
        /*08ae*/ 	.byte	0x3f
	.zero		1


	//   ....[64]....
        /*08b0*/ 	.word	0x0000f000
        /*08b4*/ 	.word	0x00000002
        /*08b8*/ 	.word	0x00032460
        /*08bc*/ 	.short	0x010a
        /*08be*/ 	.byte	0x3f
	.zero		1


	//   ....[65]....
        /*08c0*/ 	.word	0x0000f050
        /*08c4*/ 	.word	0x00000002
        /*08c8*/ 	.word	0x00032440
        /*08cc*/ 	.short	0x010a
        /*08ce*/ 	.byte	0x3f
	.zero		1


	//   ....[66]....
        /*08d0*/ 	.word	0x0000f0a0
        /*08d4*/ 	.word	0x00000002
        /*08d8*/ 	.word	0x00032460
        /*08dc*/ 	.short	0x010a
        /*08de*/ 	.byte	0x3f
	.zero		1


	//   ....[67]....
        /*08e0*/ 	.word	0x0000fa50
        /*08e4*/ 	.word	0x00000000
        /*08e8*/ 	.word	0x00032420
        /*08ec*/ 	.short	0x010a
        /*08ee*/ 	.byte	0x3f
	.zero		1


	//   ....[68]....
        /*08f0*/ 	.word	0x0000fbf0
        /*08f4*/ 	.word	0x00000006
        /*08f8*/ 	.word	0x00000000
        /*08fc*/ 	.short	0x010a
        /*08fe*/ 	.byte	0x3f
	.zero		1


	//   ....[69]....
        /*0900*/ 	.word	0x0000fc40
        /*0904*/ 	.word	0x00000007
        /*0908*/ 	.word	0x00000000
        /*090c*/ 	.short	0x010a
        /*090e*/ 	.byte	0x3f
	.zero		1


	//   ....[70]....
        /*0910*/ 	.word	0x0000fc90
        /*0914*/ 	.word	0x00000004
        /*0918*/ 	.word	0x00000000
        /*091c*/ 	.short	0x010a
        /*091e*/ 	.byte	0x3f
	.zero		1


	//----- nvinfo : EIATTR_NUM_MBARRIERS
	.align		4
.L_268:
        /*0920*/ 	.byte	0x03, 0x38
        /*0922*/ 	.short	0x0017


	//----- nvinfo : EIATTR_EXIT_INSTR_OFFSETS
	.align		4
        /*0924*/ 	.byte	0x04, 0x1c
        /*0926*/ 	.short	(.L_270 - .L_269)


	//   ....[0]....
.L_269:
        /*0928*/ 	.word	0x00000b20


	//   ....[1]....
        /*092c*/ 	.word	0x0000a1c0


	//   ....[2]....
        /*0930*/ 	.word	0x0000a220


	//   ....[3]....
        /*0934*/ 	.word	0x0000ea90


	//----- nvinfo : EIATTR_MAX_THREADS
	.align		4
.L_270:
        /*0938*/ 	.byte	0x04, 0x05
        /*093a*/ 	.short	(.L_272 - .L_271)
.L_271:
        /*093c*/ 	.word	0x00000180
        /*0940*/ 	.word	0x00000001
        /*0944*/ 	.word	0x00000001


	//----- nvinfo : EIATTR_CRS_STACK_SIZE
	.align		4
.L_272:
        /*0948*/ 	.byte	0x04, 0x1e
        /*094a*/ 	.short	(.L_274 - .L_273)
.L_273:
        /*094c*/ 	.word	0x00000000


	//----- nvinfo : EIATTR_CBANK_PARAM_SIZE
	.align		4
.L_274:
        /*0950*/ 	.byte	0x03, 0x19
        /*0952*/ 	.short	0x0b70


	//----- nvinfo : EIATTR_PARAM_CBANK
	.align		4
        /*0954*/ 	.byte	0x04, 0x0a
        /*0956*/ 	.short	(.L_276 - .L_275)
	.align		4
.L_275:
        /*0958*/ 	.word	index@(.nv.constant0._ZN7cutlass13device_kernelIN5flash11enable_sm90INS1_16FlashAttnFwdSm90INS1_25CollectiveMainloopFwdSm90ILi2EN4cute5tupleIJNS5_1CILi1EEES8_S8_EEENS6_IJNS7_ILi128EEENS7_ILi96EEENS7_ILi64EEEEEELi256ENS_10bfloat16_tEfNS_4arch4Sm90ELb0ELb0ELb1ELb1ELb0ELb0ELb1ELb1ELb0ELb0ELb0ELb0EEENS1_21CollectiveEpilogueFwdINS6_IJSA_NS7_ILi256EEESB_EEES9_SE_SG_Li256ELb1ELb0ELb0ELb0EEENS1_36VarlenDynamicPersistentTileSchedulerILi128ELi96ELi256ELi32ELb0ELb0ELb1ELb0ELb1ELb1EEEEEEEEEvNT_6ParamsE)
        /*095c*/ 	.short	0x0210
        /*095e*/ 	.short	0x0b70


	//----- nvinfo : EIATTR_SW_WAR
	.align		4
.L_276:
        /*0960*/ 	.byte	0x04, 0x36
        /*0962*/ 	.short	(.L_278 - .L_277)
.L_277:
        /*0964*/ 	.word	0x00000008
.L_278:


//--------------------- .nv.info._ZN7cutlass13device_kernelIN5flash11enable_sm90INS1_16FlashAttnFwdSm90INS1_25CollectiveMainloopFwdSm90ILi2EN4cute5tupleIJNS5_1CILi1EEES8_S8_EEENS6_IJNS7_ILi128EEENS7_ILi96EEENS7_ILi64EEEEEELi256ENS_10bfloat16_tEfNS_4arch4Sm90ELb0ELb0ELb1ELb1ELb0ELb1ELb1ELb1ELb0ELb0ELb0ELb0EEENS1_21CollectiveEpilogueFwdINS6_IJSA_NS7_ILi256EEESB_EEES9_SE_SG_Li256ELb1ELb0ELb0ELb0EEENS1_36VarlenDynamicPersistentTileSchedulerILi128ELi96ELi256ELi32ELb0ELb0ELb1ELb0ELb1ELb1EEEEEEEEEvNT_6ParamsE --------------------------
	.section	.nv.info._ZN7cutlass13device_kernelIN5flash11enable_sm90INS1_16FlashAttnFwdSm90INS1_25CollectiveMainloopFwdSm90ILi2EN4cute5tupleIJNS5_1CILi1EEES8_S8_EEENS6_IJNS7_ILi128EEENS7_ILi96EEENS7_ILi64EEEEEELi256ENS_10bfloat16_tEfNS_4arch4Sm90ELb0ELb0ELb1ELb1ELb0ELb1ELb1ELb1ELb0ELb0ELb0ELb0EEENS1_21CollectiveEpilogueFwdINS6_IJSA_NS7_ILi256EEESB_EEES9_SE_SG_Li256ELb1ELb0ELb0ELb0EEENS1_36VarlenDynamicPersistentTileSchedulerILi128ELi96ELi256ELi32ELb0ELb0ELb1ELb0ELb1ELb1EEEEEEEEEvNT_6ParamsE,"",@"SHT_CUDA_INFO"
	.sectionflags	@""
	.align	4


	//----- nvinfo : EIATTR_CUDA_API_VERSION
	.align		4
        /*0000*/ 	.byte	0x04, 0x37
        /*0002*/ 	.short	(.L_280 - .L_279)
.L_279:
        /*0004*/ 	.word	0x00000082


	//----- nvinfo : EIATTR_KPARAM_INFO
	.align		4
.L_280:
        /*0008*/ 	.byte	0x04, 0x17
        /*000a*/ 	.short	(.L_282 - .L_281)
.L_281:
        /*000c*/ 	.word	0x00000000
        /*0010*/ 	.short	0x0000
        /*0012*/ 	.short	0x0070
        /*0014*/ 	.byte	0x00, 0xf0, 0x01, 0x2c


	//----- nvinfo : EIATTR_SPARSE_MMA_MASK
	.align		4
.L_282:
        /*0018*/ 	.byte	0x03, 0x50
        /*001a*/ 	.short	0x0000


	//----- nvinfo : EIATTR_MAXREG_COUNT
	.align		4
        /*001c*/ 	.byte	0x03, 0x1b
        /*001e*/ 	.short	0x00a8


	//----- nvinfo : EIATTR_NUM_BARRIERS
	.align		4
        /*0020*/ 	.byte	0x02, 0x4c
        /*0022*/ 	.byte	0x10
	.zero		1


	//----- nvinfo : EIATTR_EXTERNS
	.align		4
        /*0024*/ 	.byte	0x04, 0x0f
        /*0026*/ 	.short	(.L_284 - .L_283)


	//   ....[0]....
	.align		4
.L_283:
        /*0028*/ 	.word	index@(__assertfail)


	//----- nvinfo : EIATTR_ANNOTATIONS
	.align		4
.L_284:
        /*002c*/ 	.byte	0x04, 0x55
        /*002e*/ 	.short	(.L_286 - .L_285)


	//   ....[0]....
.L_285:
        /* <DEDUP_REMOVED lines=66> */


	//----- nvinfo : EIATTR_MERCURY_ISA_VERSION
	.align		4
.L_286:
        /*0438*/ 	.byte	0x03, 0x5f
        /*043a*/ 	.short	0x0101


	//----- nvinfo : EIATTR_UNUSED_LOAD_BYTE_OFFSET
	.align		4
        /*043c*/ 	.byte	0x04, 0x44
        /*043e*/ 	.short	(.L_288 - .L_287)


	//   ....[0]....
.L_287:
        /*0440*/ 	.word	0x00000b70
        /*0444*/ 	.word	0x0000fff0


	//   ....[1]....
        /*0448*/ 	.word	0x0000ed60
        /*044c*/ 	.word	0x0000fff0


	//----- nvinfo : EIATTR_INT_WARP_WIDE_INSTR_OFFSETS
	.align		4
.L_288:
        /*0450*/ 	.byte	0x04, 0x31
        /*0452*/ 	.short	(.L_290 - .L_289)


	//   ....[0]....
.L_289:
        /*0454*/ 	.word	0x000001f0


	//   ....[1]....
        /*0458*/ 	.word	0x00000230


	//   ....[2]....
        /*045c*/ 	.word	0x000002a0


	//   ....[3]....
        /*0460*/ 	.word	0x000002b0


	//   ....[4]....
        /*0464*/ 	.word	0x00013510


	//   ....[5]....
        /*0468*/ 	.word	0x000135a0


	//   ....[6]....
        /*046c*/ 	.word	0x00013a20


	//   ....[7]....
        /*0470*/ 	.word	0x00013a50


	//   ....[8]....
        /*0474*/ 	.word	0x00016070


	//   ....[9]....
        /*0478*/ 	.word	0x00016100


	//----- nvinfo : EIATTR_COOP_GROUP_MASK_REGIDS
	.align		4
.L_290:
        /*047c*/ 	.byte	0x04, 0x29
        /*047e*/ 	.short	(.L_292 - .L_291)


	//   ....[0]....
.L_291:
        /*0480*/ 	.word	0xffffffff


	//   ....[1]....
        /*0484*/ 	.word	0xffffffff


	//   ....[2]....
        /*0488*/ 	.word	0xffffffff


	//   ....[3]....
        /*048c*/ 	.word	0xffffffff


	//   ....[4]....
        /*0490*/ 	.word	0xffffffff


	//   ....[5]....
        /*0494*/ 	.word	0xffffffff


	//   ....[6]....
        /*0498*/ 	.word	0xffffffff


	//   ....[7]....
        /*049c*/ 	.word	0xffffffff


	//   ....[8]....
        /*04a0*/ 	.word	0xffffffff


	//   ....[9]....
        /*04a4*/ 	.word	0xffffffff


	//   ....[10]....
        /*04a8*/ 	.word	0xffffffff


	//   ....[11]....
        /*04ac*/ 	.word	0xffffffff


	//   ....[12]....
        /*04b0*/ 	.word	0xffffffff


	//   ....[13]....
        /*04b4*/ 	.word	0xffffffff


	//   ....[14]....
        /*04b8*/ 	.word	0xffffffff


	//   ....[15]....
        /*04bc*/ 	.word	0xffffffff


	//   ....[16]....
        /*04c0*/ 	.word	0xffffffff


	//   ....[17]....
        /*04c4*/ 	.word	0xffffffff


	//   ....[18]....
        /*04c8*/ 	.word	0xffffffff


	//   ....[19]....
        /*04cc*/ 	.word	0xffffffff


	//   ....[20]....
        /*04d0*/ 	.word	0xffffffff


	//   ....[21]....
        /*04d4*/ 	.word	0xffffffff


	//   ....[22]....
        /*04d8*/ 	.word	0xffffffff


	//   ....[23]....
        /*04dc*/ 	.word	0xffffffff


	//   ....[24]....
        /*04e0*/ 	.word	0xffffffff


	//   ....[25]....
        /*04e4*/ 	.word	0xffffffff


	//   ....[26]....
        /*04e8*/ 	.word	0xffffffff


	//   ....[27]....
        /*04ec*/ 	.word	0xffffffff


	//   ....[28]....
        /*04f0*/ 	.word	0xffffffff


	//   ....[29]....
        /*04f4*/ 	.word	0xffffffff


	//   ....[30]....
        /*04f8*/ 	.word	0xffffffff


	//   ....[31]....
        /*04fc*/ 	.word	0xffffffff


	//   ....[32]....
        /*0500*/ 	.word	0xffffffff


	//   ....[33]....
        /*0504*/ 	.word	0xffffffff


	//   ....[34]....
        /*0508*/ 	.word	0xffffffff


	//   ....[35]....
        /*050c*/ 	.word	0xffffffff


	//   ....[36]....
        /*0510*/ 	.word	0xffffffff


	//   ....[37]....
        /*0514*/ 	.word	0xffffffff


	//   ....[38]....
        /*0518*/ 	.word	0xffffffff


	//   ....[39]....
        /*051c*/ 	.word	0xffffffff


	//   ....[40]....
        /*0520*/ 	.word	0xffffffff


	//   ....[41]....
        /*0524*/ 	.word	0xffffffff


	//   ....[42]....
        /*0528*/ 	.word	0xffffffff


	//   ....[43]....
        /*052c*/ 	.word	0xffffffff


	//   ....[44]....
        /*0530*/ 	.word	0xffffffff


	//   ....[45]....
        /*0534*/ 	.word	0xffffffff


	//   ....[46]....
        /*0538*/ 	.word	0xffffffff


	//   ....[47]....
        /*053c*/ 	.word	0xffffffff


	//   ....[48]....
        /*0540*/ 	.word	0xffffffff


	//   ....[49]....
        /*0544*/ 	.word	0xffffffff


	//   ....[50]....
        /*0548*/ 	.word	0xffffffff


	//   ....[51]....
        /*054c*/ 	.word	0xffffffff


	//   ....[52]....
        /*0550*/ 	.word	0xffffffff


	//   ....[53]....
        /*0554*/ 	.word	0xffffffff


	//   ....[54]....
        /*0558*/ 	.word	0x0500000f


	//   ....[55]....
        /*055c*/ 	.word	0x0500000f


	//   ....[56]....
        /*0560*/ 	.word	0x0500000f


	//   ....[57]....
        /*0564*/ 	.word	0x0500000f


	//   ....[58]....
        /*0568*/ 	.word	0x0500000f


	//   ....[59]....
        /*056c*/ 	.word	0x0500000f


	//   ....[60]....
        /*0570*/ 	.word	0x0500000f


	//   ....[61]....
        /*0574*/ 	.word	0x0500000f


	//   ....[62]....
        /*0578*/ 	.word	0x0500000f


	//   ....[63]....
        /*057c*/ 	.word	0x0500000f


	//   ....[64]....
        /*0580*/ 	.word	0x0500000f


	//   ....[65]....
        /*0584*/ 	.word	0x0500000f


	//   ....[66]....
        /*0588*/ 	.word	0x0500000f


	//   ....[67]....
        /*058c*/ 	.word	0x0500000f


	//   ....[68]....
        /*0590*/ 	.word	0x0500000f


	//   ....[69]....
        /*0594*/ 	.word	0x0500000f


	//   ....[70]....
        /*0598*/ 	.word	0x0500000f


	//   ....[71]....
        /*059c*/ 	.word	0x0500000f


	//   ....[72]....
        /*05a0*/ 	.word	0x0500000f


	//   ....[73]....
        /*05a4*/ 	.word	0x0500000f


	//   ....[74]....
        /*05a8*/ 	.word	0x0500000f


	//   ....[75]....
        /*05ac*/ 	.word	0x0500000f


	//   ....[76]....
        /*05b0*/ 	.word	0x0500000f


	//   ....[77]....
        /*05b4*/ 	.word	0x0500000f


	//   ....[78]....
        /*05b8*/ 	.word	0x0500000f


	//   ....[79]....
        /*05bc*/ 	.word	0x0500000f


	//   ....[80]....
        /*05c0*/ 	.word	0x0500000f


	//   ....[81]....
        /*05c4*/ 	.word	0x0500000f


	//   ....[82]....
        /*05c8*/ 	.word	0x0500000f


	//----- nvinfo : EIATTR_COOP_GROUP_INSTR_OFFSETS
	.align		4
.L_292:
        /*05cc*/ 	.byte	0x04, 0x28
        /*05ce*/ 	.short	(.L_294 - .L_293)


	//   ....[0]....
.L_293:
        /*05d0*/ 	.word	0x00000070


	//   ....[1]....
        /*05d4*/ 	.word	0x00000200


	//   ....[2]....
        /*05d8*/ 	.word	0x00000250


	//   ....[3]....
        /*05dc*/ 	.word	0x000004a0


	//   ....[4]....
        /*05e0*/ 	.word	0x00000600


	//   ....[5]....
        /*05e4*/ 	.word	0x00000720


	//   ....[6]....
        /*05e8*/ 	.word	0x00000880


	//   ....[7]....
        /*05ec*/ 	.word	0x00005f90


	//   ....[8]....
        /*05f0*/ 	.word	0x0000a550


	//   ....[9]....
        /*05f4*/ 	.word	0x0000a570


	//   ....[10]....
        /*05f8*/ 	.word	0x0000a590


	//   ....[11]....
        /*05fc*/ 	.word	0x0000a5b0


	//   ....[12]....
        /*0600*/ 	.word	0x0000cac0


	//   ....[13]....
        /*0604*/ 	.word	0x0000cb90


	//   ....[14]....
        /*0608*/ 	.word	0x0000cbb0


	//   ....[15]....
        /*060c*/ 	.word	0x0000cbf0


	//   ....[16]....
        /*0610*/ 	.word	0x0000e2c0


	//   ....[17]....
        /*0614*/ 	.word	0x0000e320


	//   ....[18]....
        /*0618*/ 	.word	0x0000e380


	//   ....[19]....
        /*061c*/ 	.word	0x0000e3b0


	//   ....[20]....
        /*0620*/ 	.word	0x00011750


	//   ....[21]....
        /*0624*/ 	.word	0x000118e0


	//   ....[22]....
        /*0628*/ 	.word	0x00011910


	//   ....[23]....
        /*062c*/ 	.word	0x00011950


	//   ....[24]....
        /*0630*/ 	.word	0x000119b0


	//   ....[25]....
        /*0634*/ 	.word	0x00011a10


	//   ....[26]....
        /*0638*/ 	.word	0x00011a50


	//   ....[27]....
        /*063c*/ 	.word	0x00011c00


	//   ....[28]....
        /*0640*/ 	.word	0x00011c60


	//   ....[29]....
        /*0644*/ 	.word	0x00011ca0


	//   ....[30]....
        /*0648*/ 	.word	0x00011ce0


	//   ....[31]....
        /*064c*/ 	.word	0x00011d10


	//   ....[32]....
        /*0650*/ 	.word	0x00011d40


	//   ....[33]....
        /*0654*/ 	.word	0x00011dd0


	//   ....[34]....
        /*0658*/ 	.word	0x00011e00


	//   ....[35]....
        /*065c*/ 	.word	0x00011e90


	//   ....[36]....
        /*0660*/ 	.word	0x00016190


	//   ....[37]....
        /*0664*/ 	.word	0x000161a0


	//   ....[38]....
        /*0668*/ 	.word	0x000162b0


	//   ....[39]....
        /*066c*/ 	.word	0x00016310


	//   ....[40]....
        /*0670*/ 	.word	0x00016350


	//   ....[41]....
        /*0674*/ 	.word	0x00016390


	//   ....[42]....
        /*0678*/ 	.word	0x000163c0


	//   ....[43]....
        /*067c*/ 	.word	0x000163f0


	//   ....[44]....
        /*0680*/ 	.word	0x00016580


	//   ....[45]....
        /*0684*/ 	.word	0x000165e0


	//   ....[46]....
        /*0688*/ 	.word	0x00016620


	//   ....[47]....
        /*068c*/ 	.word	0x00016660


	//   ....[48]....
        /*0690*/ 	.word	0x00016690


	//   ....[49]....
        /*0694*/ 	.word	0x000166c0


	//   ....[50]....
        /*0698*/ 	.word	0x00016780


	//   ....[51]....
        /*069c*/ 	.word	0x000167a0


	//   ....[52]....
        /*06a0*/ 	.word	0x00016810


	//   ....[53]....
        /*06a4*/ 	.word	0x00016c40


	//   ....[54]....
        /*06a8*/ 	.word	0x000170f0


	//   ....[55]....
        /*06ac*/ 	.word	0x00017190


	//   ....[56]....
        /*06b0*/ 	.word	0x00017230


	//   ....[57]....
        /*06b4*/ 	.word	0x000172d0


	//   ....[58]....
        /*06b8*/ 	.word	0x00017370


	//   ....[59]....
        /*06bc*/ 	.word	0x00017460


	//   ....[60]....
        /*06c0*/ 	.word	0x00017500


	//   ....[61]....
        /*06c4*/ 	.word	0x000175a0


	//   ....[62]....
        /*06c8*/ 	.word	0x00017640


	//   ....[63]....
        /*06cc*/ 	.word	0x000178f0


	//   ....[64]....
        /*06d0*/ 	.word	0x00017bd0


	//   ....[65]....
        /*06d4*/ 	.word	0x00017ff0


	//   ....[66]....
        /*06d8*/ 	.word	0x00018080


	//   ....[67]....
        /*06dc*/ 	.word	0x00018120


	//   ....[68]....
        /*06e0*/ 	.word	0x000181d0


	//   ....[69]....
        /*06e4*/ 	.word	0x00018250


	//   ....[70]....
        /*06e8*/ 	.word	0x000182d0


	//   ....[71]....
        /*06ec*/ 	.word	0x00018350


	//   ....[72]....
        /*06f0*/ 	.word	0x000183d0


	//   ....[73]....
        /*06f4*/ 	.word	0x00018460


	//   ....[74]....
        /*06f8*/ 	.word	0x00018510


	//   ....[75]....
        /*06fc*/ 	.word	0x00018590


	//   ....[76]....
        /*0700*/ 	.word	0x00018610


	//   ....[77]....
        /*0704*/ 	.word	0x00018690


	//   ....[78]....
        /*0708*/ 	.word	0x00018710


	//   ....[79]....
        /*070c*/ 	.word	0x00018780


	//   ....[80]....
        /*0710*/ 	.word	0x00018820


	//   ....[81]....
        /*0714*/ 	.word	0x000188b0


	//   ....[82]....
        /*0718*/ 	.word	0x000189d0


	//----- nvinfo : EIATTR_REG_RECONFIG
	.align		4
.L_294:
        /*071c*/ 	.byte	0x01, 0x54
	.zero		2


	//----- nvinfo : EIATTR_SYSCALL_OFFSETS
	.align		4
        /*0720*/ 	.byte	0x04, 0x46
        /*0722*/ 	.short	(.L_296 - .L_295)


	//   ....[0]....
.L_295:
        /*0724*/ 	.word	0x000017f0


	//   ....[1]....
        /*0728*/ 	.word	0x00001940


	//   ....[2]....
        /*072c*/ 	.word	0x00006100


	//   ....[3]....
        /*0730*/ 	.word	0x000065f0


	//   ....[4]....
        /*0734*/ 	.word	0x00013730


	//   ....[5]....
        /*0738*/ 	.word	0x00013870


	//   ....[6]....
        /*073c*/ 	.word	0x00013970


	//----- nvinfo : EIATTR_MBARRIER_INSTR_OFFSETS
	.align		4
.L_296:
        /*0740*/ 	.byte	0x04, 0x39
        /*0742*/ 	.short	(.L_298 - .L_297)


	//   ....[0]....
.L_297:
        /*0744*/ 	.word	0x00000340
        /*0748*/ 	.word	0x000000ff
        /*074c*/ 	.word	0x00032400
        /*0750*/ 	.short	0x0100
        /*0752*/ 	.byte	0x08
	.zero		1


	//   ....[1]....
        /*0754*/ 	.word	0x00000350
        /*0758*/ 	.word	0x000000ff
        /*075c*/ 	.word	0x00032410
        /*0760*/ 	.short	0x0100
        /*0762*/ 	.byte	0x08
	.zero		1


	//   ....[2]....
        /*0764*/ 	.word	0x00000360
        /*0768*/ 	.word	0x000000ff
        /*076c*/ 	.word	0x00032420
        /*0770*/ 	.short	0x0100
        /*0772*/ 	.byte	0x08
	.zero		1


	//   ....[3]....
        /*0774*/ 	.word	0x00000450
        /*0778*/ 	.word	0x000000ff
        /*077c*/ 	.word	0x00032430
        /*0780*/ 	.short	0x0100
        /*0782*/ 	.byte	0x08
	.zero		1


	//   ....[4]....
        /*0784*/ 	.word	0x00000460
        /*0788*/ 	.word	0x000000ff
        /*078c*/ 	.word	0x00032440
        /*0790*/ 	.short	0x0100
        /*0792*/ 	.byte	0x08
	.zero		1


	//   ....[5]....
        /*0794*/ 	.word	0x00000470
        /*0798*/ 	.word	0x000000ff
        /*079c*/ 	.word	0x00032438
        /*07a0*/ 	.short	0x0100
        /*07a2*/ 	.byte	0x08
	.zero		1


	//   ....[6]....
        /*07a4*/ 	.word	0x00000480
        /*07a8*/ 	.word	0x000000ff
        /*07ac*/ 	.word	0x00032448
        /*07b0*/ 	.short	0x0100
        /*07b2*/ 	.byte	0x08
	.zero		1


	//   ....[7]....
        /*07b4*/ 	.word	0x000005b0
        /*07b8*/ 	.word	0x000000ff
        /*07bc*/ 	.word	0x00032450
        /*07c0*/ 	.short	0x0100
        /*07c2*/ 	.byte	0x08
	.zero		1


	//   ....[8]....
        /*07c4*/ 	.word	0x000005c0
        /*07c8*/ 	.word	0x000000ff
        /*07cc*/ 	.word	0x00032460
        /*07d0*/ 	.short	0x0100
        /*07d2*/ 	.byte	0x08
	.zero		1


	//   ....[9]....
        /*07d4*/ 	.word	0x000005d0
        /*07d8*/ 	.word	0x000000ff
        /*07dc*/ 	.word	0x00032458
        /*07e0*/ 	.short	0x0100
        /*07e2*/ 	.byte	0x08
	.zero		1


	//   ....[10]....
        /*07e4*/ 	.word	0x000005e0
        /*07e8*/ 	.word	0x000000ff
        /*07ec*/ 	.word	0x00032468
        /*07f0*/ 	.short	0x0100
        /*07f2*/ 	.byte	0x08
	.zero		1


	//   ....[11]....
        /*07f4*/ 	.word	0x000006d0
        /*07f8*/ 	.word	0x000000ff
        /*07fc*/ 	.word	0x00032470
        /*0800*/ 	.short	0x0100
        /*0802*/ 	.byte	0x06
	.zero		1


	//   ....[12]....
        /*0804*/ 	.word	0x000006e0
        /*0808*/ 	.word	0x000000ff
        /*080c*/ 	.word	0x00032480
        /*0810*/ 	.short	0x0100
        /*0812*/ 	.byte	0x06
	.zero		1


	//   ....[13]....
        /*0814*/ 	.word	0x000006f0
        /*0818*/ 	.word	0x000000ff
        /*081c*/ 	.word	0x00032478
        /*0820*/ 	.short	0x0100
        /*0822*/ 	.byte	0x06
	.zero		1


	//   ....[14]....
        /*0824*/ 	.word	0x00000700
        /*0828*/ 	.word	0x000000ff
        /*082c*/ 	.word	0x00032488
        /*0830*/ 	.short	0x0100
        /*0832*/ 	.byte	0x06
	.zero		1


	//   ....[15]....
        /*0834*/ 	.word	0x00000830
        /*0838*/ 	.word	0x000000ff
        /*083c*/ 	.word	0x00032490
        /*0840*/ 	.short	0x0100
        /*0842*/ 	.byte	0x08
	.zero		1


	//   ....[16]....
        /*0844*/ 	.word	0x00000840
        /*0848*/ 	.word	0x000000ff
        /*084c*/ 	.word	0x000324a0
        /*0850*/ 	.short	0x0100
        /*0852*/ 	.byte	0x08
	.zero		1


	//   ....[17]....
        /*0854*/ 	.word	0x00000850
        /*0858*/ 	.word	0x000000ff
        /*085c*/ 	.word	0x00032498
        /*0860*/ 	.short	0x0100
        /*0862*/ 	.byte	0x08
	.zero		1


	//   ....[18]....
        /*0864*/ 	.word	0x00000860
        /*0868*/ 	.word	0x000000ff
        /*086c*/ 	.word	0x000324a8
        /*0870*/ 	.short	0x0100
        /*0872*/ 	.byte	0x08
	.zero		1


	//   ....[19]....
        /*0874*/ 	.word	0x00000990
        /*0878*/ 	.word	0x000000ff
        /*087c*/ 	.word	0x000324b0
        /*0880*/ 	.short	0x0100
        /*0882*/ 	.byte	0x08
	.zero		1


	//   ....[20]....
        /*0884*/ 	.word	0x000009a0
        /*0888*/ 	.word	0x000000ff
        /*088c*/ 	.word	0x000324c0
        /*0890*/ 	.short	0x0100
        /*0892*/ 	.byte	0x08
	.zero		1


	//   ....[21]....
        /*0894*/ 	.word	0x000009b0
        /*0898*/ 	.word	0x000000ff
        /*089c*/ 	.word	0x000324b8
        /*08a0*/ 	.short	0x0100
        /*08a2*/ 	.byte	0x08
	.zero		1


	//   ....[22]....
        /*08a4*/ 	.word	0x000009c0
        /*08a8*/ 	.word	0x000000ff
        /*08ac*/ 	.word	0x000324c8
        /*08b0*/ 	.short	0x0100
        /*08b2*/ 	.byte	0x08
	.zero		1


	//   ....[23]....
        /*08b4*/ 	.word	0x00002d00
        /*08b8*/ 	.word	0x0000005f
        /*08bc*/ 	.word	0x00032490
        /*08c0*/ 	.short	0x010a
        /*08c2*/ 	.byte	0x3f
	.zero		1


	//   ....[24]....
        /*08c4*/ 	.word	0x00004020
        /*08c8*/ 	.word	0x0000005f
        /*08cc*/ 	.word	0x00032490
        /*08d0*/ 	.short	0x010a
        /*08d2*/ 	.byte	0x3f
	.zero		1


	//   ....[25]....
        /*08d4*/ 	.word	0x00005130
        /*08d8*/ 	.word	0x0000005f
        /*08dc*/ 	.word	0x00032490
        /*08e0*/ 	.short	0x010a
        /*08e2*/ 	.byte	0x3f
	.zero		1


	//   ....[26]....
        /*08e4*/ 	.word	0x00005340
        /*08e8*/ 	.word	0x00000028
        /*08ec*/ 	.word	0x00000000
        /*08f0*/ 	.short	0x0101
        /*08f2*/ 	.byte	0x3f
	.zero		1


	//   ....[27]....
        /*08f4*/ 	.word	0x00005380
        /*08f8*/ 	.word	0x0000005f
        /*08fc*/ 	.word	0x000324b0
        /*0900*/ 	.short	0x010a
        /*0902*/ 	.byte	0x3f
	.zero		1


	//   ....[28]....
        /*0904*/ 	.word	0x000059e0
        /*0908*/ 	.word	0x0000005f
        /*090c*/ 	.word	0x00000000
        /*0910*/ 	.short	0x0101
        /*0912*/ 	.byte	0x3f
	.zero		1


	//   ....[29]....
        /*0914*/ 	.word	0x00006190
        /*0918*/ 	.word	0x00000012
        /*091c*/ 	.word	0x00032400
        /*0920*/ 	.short	0x010a
        /*0922*/ 	.byte	0x3f
	.zero		1


	//   ....[30]....
        /*0924*/ 	.word	0x000061e0
        /*0928*/ 	.word	0x00000012
        /*092c*/ 	.word	0x00032400
        /*0930*/ 	.short	0x010a
        /*0932*/ 	.byte	0x3f
	.zero		1


	//   ....[31]....
        /*0934*/ 	.word	0x00006910
        /*0938*/ 	.word	0x00000012
        /*093c*/ 	.word	0x00032400
        /*0940*/ 	.short	0x010a
        /*0942*/ 	.byte	0x3f
	.zero		1


	//   ....[32]....
        /*0944*/ 	.word	0x00007740
        /*0948*/ 	.word	0x00000012
        /*094c*/ 	.word	0x00032400
        /*0950*/ 	.short	0x010a
        /*0952*/ 	.byte	0x3f
	.zero		1


	//   ....[33]....
        /*0954*/ 	.word	0x00008580
        /*0958*/ 	.word	0x00000000
        /*095c*/ 	.word	0x00032430
        /*0960*/ 	.short	0x010a
        /*0962*/ 	.byte	0x3f
	.zero		1


	//   ....[34]....
        /*0964*/ 	.word	0x000085f0
        /*0968*/ 	.word	0x00000000
        /*096c*/ 	.word	0x00032430
        /*0970*/ 	.short	0x010a
        /*0972*/ 	.byte	0x3f
	.zero		1


	//   ....[35]....
        /*0974*/ 	.word	0x000089e0
        /*0978*/ 	.word	0x00000012
        /*097c*/ 	.word	0x00032410
        /*0980*/ 	.short	0x010a
        /*0982*/ 	.byte	0x3f
	.zero		1


	//   ....[36]....
        /*0984*/ 	.word	0x00008a30
        /*0988*/ 	.word	0x00000000
        /*098c*/ 	.word	0x00032450
        /*0990*/ 	.short	0x010a
        /*0992*/ 	.byte	0x3f
	.zero		1


	//   ....[37]....
        /*0994*/ 	.word	0x00008ab0
        /*0998*/ 	.word	0x00000000
        /*099c*/ 	.word	0x00032450
        /*09a0*/ 	.short	0x010a
        /*09a2*/ 	.byte	0x3f
	.zero		1


	//   ....[38]....
        /*09a4*/ 	.word	0x0000a710
        /*09a8*/ 	.word	0x00000018
        /*09ac*/ 	.word	0x00000000
        /*09b0*/ 	.short	0x0101
        /*09b2*/ 	.byte	0x3f
	.zero		1


	//   ....[39]....
        /*09b4*/ 	.word	0x0000b3f0
        /*09b8*/ 	.word	0x00000000
        /*09bc*/ 	.word	0x00000000
        /*09c0*/ 	.short	0x0101
        /*09c2*/ 	.byte	0x3f
	.zero		1


	//   ....[40]....
        /*09c4*/ 	.word	0x0000b500
        /*09c8*/ 	.word	0x00000003
        /*09cc*/ 	.word	0x00032430
        /*09d0*/ 	.short	0x010a
        /*09d2*/ 	.byte	0x3f
	.zero		1


	//   ....[41]....
        /*09d4*/ 	.word	0x0000b560
        /*09d8*/ 	.word	0x00000003
        /*09dc*/ 	.word	0x00032430
        /*09e0*/ 	.short	0x010a
        /*09e2*/ 	.byte	0x3f
	.zero		1


	//   ....[42]....
        /*09e4*/ 	.word	0x0000b810
        /*09e8*/ 	.word	0x00000003
        /*09ec*/ 	.word	0x00032450
        /*09f0*/ 	.short	0x010a
        /*09f2*/ 	.byte	0x3f
	.zero		1


	//   ....[43]....
        /*09f4*/ 	.word	0x0000b860
        /*09f8*/ 	.word	0x00000003
        /*09fc*/ 	.word	0x00032450
        /*0a00*/ 	.short	0x010a
        /*0a02*/ 	.byte	0x3f
	.zero		1


	//   ....[44]....
        /*0a04*/ 	.word	0x0000cd60
        /*0a08*/ 	.word	0x0000000a
        /*0a0c*/ 	.word	0x00000000
        /*0a10*/ 	.short	0x0101
        /*0a12*/ 	.byte	0x3f
	.zero		1


	//   ....[45]....
        /*0a14*/ 	.word	0x0000e290
        /*0a18*/ 	.word	0x00000003
        /*0a1c*/ 	.word	0x00000000
        /*0a20*/ 	.short	0x0101
        /*0a22*/ 	.byte	0x3f
	.zero		1


	//   ....[46]....
        /*0a24*/ 	.word	0x00010450
        /*0a28*/ 	.word	0x00000000
        /*0a2c*/ 	.word	0x00000000
        /*0a30*/ 	.short	0x0101
        /*0a32*/ 	.byte	0x3f
	.zero		1


	//   ....[47]....
        /*0a34*/ 	.word	0x000128b0
        /*0a38*/ 	.word	0x00000005
        /*0a3c*/ 	.word	0x00032420
        /*0a40*/ 	.short	0x010a
        /*0a42*/ 	.byte	0x3f
	.zero		1


	//   ....[48]....
        /*0a44*/ 	.word	0x00012930
        /*0a48*/ 	.word	0x00000007
        /*0a4c*/ 	.word	0x000324a0
        /*0a50*/ 	.short	0x010a
        /*0a52*/ 	.byte	0x3f
	.zero		1


	//   ....[49]....
        /*0a54*/ 	.word	0x00012b10
        /*0a58*/ 	.word	0x00000007
        /*0a5c*/ 	.word	0x000324c0
        /*0a60*/ 	.short	0x010a
        /*0a62*/ 	.byte	0x3f
	.zero		1


	//   ....[50]....
        /*0a64*/ 	.word	0x00012f20
        /*0a68*/ 	.word	0x00000007
        /*0a6c*/ 	.word	0x000324a0
        /*0a70*/ 	.short	0x010a
        /*0a72*/ 	.byte	0x3f
	.zero		1


	//   ....[51]....
        /*0a74*/ 	.word	0x000130e0
        /*0a78*/ 	.word	0x00000007
        /*0a7c*/ 	.word	0x000324c0
        /*0a80*/ 	.short	0x010a
        /*0a82*/ 	.byte	0x3f
	.zero		1


	//   ....[52]....
        /*0a84*/ 	.word	0x00013ed0
        /*0a88*/ 	.word	0x00000005
        /*0a8c*/ 	.word	0x00032440
        /*0a90*/ 	.short	0x010a
        /*0a92*/ 	.byte	0x3f
	.zero		1


	//   ....[53]....
        /*0a94*/ 	.word	0x000144f0
        /*0a98*/ 	.word	0x00000005
        /*0a9c*/ 	.word	0x00032420
        /*0aa0*/ 	.short	0x010a
        /*0aa2*/ 	.byte	0x3f
	.zero		1


	//   ....[54]....
        /*0aa4*/ 	.word	0x000145c0
        /*0aa8*/ 	.word	0x00000002
        /*0aac*/ 	.word	0x00032460
        /*0ab0*/ 	.short	0x010a
        /*0ab2*/ 	.byte	0x3f
	.zero		1


	//   ....[55]....
        /*0ab4*/ 	.word	0x00014c30
        /*0ab8*/ 	.word	0x00000002
        /*0abc*/ 	.word	0x00032440
        /*0ac0*/ 	.short	0x010a
        /*0ac2*/ 	.byte	0x3f
	.zero		1


	//   ....[56]....
        /*0ac4*/ 	.word	0x00014e40
        /*0ac8*/ 	.word	0x00000002
        /*0acc*/ 	.word	0x00032460
        /*0ad0*/ 	.short	0x010a
        /*0ad2*/ 	.byte	0x3f
	.zero		1


	//   ....[57]....
        /*0ad4*/ 	.word	0x000153a0
        /*0ad8*/ 	.word	0x00000003
        /*0adc*/ 	.word	0x00032440
        /*0ae0*/ 	.short	0x010a
        /*0ae2*/ 	.byte	0x3f
	.zero		1


	//   ....[58]....
        /*0ae4*/ 	.word	0x000155a0
        /*0ae8*/ 	.word	0x00000003
        /*0aec*/ 	.word	0x00032460
        /*0af0*/ 	.short	0x010a
        /*0af2*/ 	.byte	0x3f
	.zero		1


	//   ....[59]....
        /*0af4*/ 	.word	0x00015a80
        /*0af8*/ 	.word	0x00000003
        /*0afc*/ 	.word	0x00032440
        /*0b00*/ 	.short	0x010a
        /*0b02*/ 	.byte	0x3f
	.zero		1


	//   ....[60]....
        /*0b04*/ 	.word	0x00015c90
        /*0b08*/ 	.word	0x00000003
        /*0b0c*/ 	.word	0x00032460
        /*0b10*/ 	.short	0x010a
        /*0b12*/ 	.byte	0x3f
	.zero		1


	//   ....[61]....
        /*0b14*/ 	.word	0x00016bd0
        /*0b18*/ 	.word	0x00000000
        /*0b1c*/ 	.word	0x00032420
        /*0b20*/ 	.short	0x010a
        /*0b22*/ 	.byte	0x3f
	.zero		1


	//   ....[62]....
        /*0b24*/ 	.word	0x00016d90
        /*0b28*/ 	.word	0x00000006
        /*0b2c*/ 	.word	0x00000000
        /*0b30*/ 	.short	0x010a
        /*0b32*/ 	.byte	0x3f
	.zero		1


	//   ....[63]....
        /*0b34*/ 	.word	0x00016e00
        /*0b38*/ 	.word	0x00000007
        /*0b3c*/ 	.word	0x00000000
        /*0b40*/ 	.short	0x010a
        /*0b42*/ 	.byte	0x3f
	.zero		1


	//   ....[64]....
        /*0b44*/ 	.word	0x00016e70
        /*0b48*/ 	.word	0x00000004
        /*0b4c*/ 	.word	0x00000000
        /*0b50*/ 	.short	0x010a
        /*0b52*/ 	.byte	0x3f
	.zero		1


	//   ....[65]....
        /*0b54*/ 	.word	0x00016ea0
        /*0b58*/ 	.word	0x00000003
        /*0b5c*/ 	.word	0x00000000
        /*0b60*/ 	.short	0x010a
        /*0b62*/ 	.byte	0x3f
	.zero		1


	//   ....[66]....
        /*0b64*/ 	.word	0x00016f00
        /*0b68*/ 	.word	0x0000005f
        /*0b6c*/ 	.word	0x00032490
        /*0b70*/ 	.short	0x010a
        /*0b72*/ 	.byte	0x3f
	.zero		1


	//   ....[67]....
        /*0b74*/ 	.word	0x00016f50
        /*0b78*/ 	.word	0x0000005f
        /*0b7c*/ 	.word	0x00032490
        /*0b80*/ 	.short	0x010a
        /*0b82*/ 	.byte	0x3f
	.zero		1


	//   ....[68]....
        /*0b84*/ 	.word	0x00016fa0
        /*0b88*/ 	.word	0x0000005f
        /*0b8c*/ 	.word	0x00032490
        /*0b90*/ 	.short	0x010a
        /*0b92*/ 	.byte	0x3f
	.zero		1


	//   ....[69]....
        /*0b94*/ 	.word	0x00016ff0
        /*0b98*/ 	.word	0x0000005f
        /*0b9c*/ 	.word	0x000324b0
        /*0ba0*/ 	.short	0x010a
        /*0ba2*/ 	.byte	0x3f
	.zero		1


	//   ....[70]....
        /*0ba4*/ 	.word	0x000173b0
        /*0ba8*/ 	.word	0x00000012
        /*0bac*/ 	.word	0x00032400
        /*0bb0*/ 	.short	0x010a
        /*0bb2*/ 	.byte	0x3f
	.zero		1


	//   ....[71]....
        /*0bb4*/ 	.word	0x00017680
        /*0bb8*/ 	.word	0x00000012
        /*0bbc*/ 	.word	0x00032400
        /*0bc0*/ 	.short	0x010a
        /*0bc2*/ 	.byte	0x3f
	.zero		1


	//   ....[72]....
        /*0bc4*/ 	.word	0x000176d0
        /*0bc8*/ 	.word	0x00000000
        /*0bcc*/ 	.word	0x00032430
        /*0bd0*/ 	.short	0x010a
        /*0bd2*/ 	.byte	0x3f
	.zero		1


	//   ....[73]....
        /*0bd4*/ 	.word	0x00017720
        /*0bd8*/ 	.word	0x00000012
        /*0bdc*/ 	.word	0x00032410
        /*0be0*/ 	.short	0x010a
        /*0be2*/ 	.byte	0x3f
	.zero		1


	//   ....[74]....
        /*0be4*/ 	.word	0x00017770
        /*0be8*/ 	.word	0x00000000
        /*0bec*/ 	.word	0x00032450
        /*0bf0*/ 	.short	0x010a
        /*0bf2*/ 	.byte	0x3f
	.zero		1


	//   ....[75]....
        /*0bf4*/ 	.word	0x000177c0
        /*0bf8*/ 	.word	0x00000003
        /*0bfc*/ 	.word	0x00032430
        /*0c00*/ 	.short	0x010a
        /*0c02*/ 	.byte	0x3f
	.zero		1


	//   ....[76]....
        /*0c04*/ 	.word	0x00017810
        /*0c08*/ 	.word	0x00000003
        /*0c0c*/ 	.word	0x00032450
        /*0c10*/ 	.short	0x010a
        /*0c12*/ 	.byte	0x3f
	.zero		1


	//   ....[77]....
        /*0c14*/ 	.word	0x000179b0
        /*0c18*/ 	.word	0x00000005
        /*0c1c*/ 	.word	0x00032420
        /*0c20*/ 	.short	0x010a
        /*0c22*/ 	.byte	0x3f
	.zero		1


	//   ....[78]....
        /*0c24*/ 	.word	0x00017a00
        /*0c28*/ 	.word	0x00000007
        /*0c2c*/ 	.word	0x000324a0
        /*0c30*/ 	.short	0x010a
        /*0c32*/ 	.byte	0x3f
	.zero		1


	//   ....[79]....
        /*0c34*/ 	.word	0x00017a50
        /*0c38*/ 	.word	0x00000007
        /*0c3c*/ 	.word	0x000324c0
        /*0c40*/ 	.short	0x010a
        /*0c42*/ 	.byte	0x3f
	.zero		1


	//   ....[80]....
        /*0c44*/ 	.word	0x00017aa0
        /*0c48*/ 	.word	0x00000007
        /*0c4c*/ 	.word	0x000324a0
        /*0c50*/ 	.short	0x010a
        /*0c52*/ 	.byte	0x3f
	.zero		1


	//   ....[81]....
        /*0c54*/ 	.word	0x00017af0
        /*0c58*/ 	.word	0x00000007
        /*0c5c*/ 	.word	0x000324c0
        /*0c60*/ 	.short	0x010a
        /*0c62*/ 	.byte	0x3f
	.zero		1


	//   ....[82]....
        /*0c64*/ 	.word	0x00017c90
        /*0c68*/ 	.word	0x00000005
        /*0c6c*/ 	.word	0x00032440
        /*0c70*/ 	.short	0x010a
        /*0c72*/ 	.byte	0x3f
	.zero		1


	//   ....[83]....
        /*0c74*/ 	.word	0x00017d10
        /*0c78*/ 	.word	0x00000005
        /*0c7c*/ 	.word	0x00032420
        /*0c80*/ 	.short	0x010a
        /*0c82*/ 	.byte	0x3f
	.zero		1


	//   ....[84]....
        /*0c84*/ 	.word	0x00017d60
        /*0c88*/ 	.word	0x00000002
        /*0c8c*/ 	.word	0x00032460
        /*0c90*/ 	.short	0x010a
        /*0c92*/ 	.byte	0x3f
	.zero		1


	//   ....[85]....
        /*0c94*/ 	.word	0x00017db0
        /*0c98*/ 	.word	0x00000002
        /*0c9c*/ 	.word	0x00032440
        /*0ca0*/ 	.short	0x010a
        /*0ca2*/ 	.byte	0x3f
	.zero		1


	//   ....[86]....
        /*0ca4*/ 	.word	0x00017e00
        /*0ca8*/ 	.word	0x00000002
        /*0cac*/ 	.word	0x00032460
        /*0cb0*/ 	.short	0x010a
        /*0cb2*/ 	.byte	0x3f
	.zero		1


	//   ....[87]....
        /*0cb4*/ 	.word	0x00017e50
        /*0cb8*/ 	.word	0x00000003
        /*0cbc*/ 	.word	0x00032440
        /*0cc0*/ 	.short	0x010a
        /*0cc2*/ 	.byte	0x3f
	.zero		1


	//   ....[88]....
        /*0cc4*/ 	.word	0x00017ea0
        /*0cc8*/ 	.word	0x00000003
        /*0ccc*/ 	.word	0x00032460
        /*0cd0*/ 	.short	0x010a
        /*0cd2*/ 	.byte	0x3f
	.zero		1


	//   ....[89]....
        /*0cd4*/ 	.word	0x00017ef0
        /*0cd8*/ 	.word	0x00000003
        /*0cdc*/ 	.word	0x00032440
        /*0ce0*/ 	.short	0x010a
        /*0ce2*/ 	.byte	0x3f
	.zero		1


	//   ....[90]....
        /*0ce4*/ 	.word	0x00017f40
        /*0ce8*/ 	.word	0x00000003
        /*0cec*/ 	.word	0x00032460
        /*0cf0*/ 	.short	0x010a
        /*0cf2*/ 	.byte	0x3f
	.zero		1


	//   ....[91]....
        /*0cf4*/ 	.word	0x000188f0
        /*0cf8*/ 	.word	0x00000000
        /*0cfc*/ 	.word	0x00032420
        /*0d00*/ 	.short	0x010a
        /*0d02*/ 	.byte	0x3f
	.zero		1


	//   ....[92]....
        /*0d04*/ 	.word	0x00018a90
        /*0d08*/ 	.word	0x00000006
        /*0d0c*/ 	.word	0x00000000
        /*0d10*/ 	.short	0x010a
        /*0d12*/ 	.byte	0x3f
	.zero		1


	//   ....[93]....
        /*0d14*/ 	.word	0x00018ae0
        /*0d18*/ 	.word	0x00000007
        /*0d1c*/ 	.word	0x00000000
        /*0d20*/ 	.short	0x010a
        /*0d22*/ 	.byte	0x3f
	.zero		1


	//   ....[94]....
        /*0d24*/ 	.word	0x00018b30
        /*0d28*/ 	.word	0x00000004
        /*0d2c*/ 	.word	0x00000000
        /*0d30*/ 	.short	0x010a
        /*0d32*/ 	.byte	0x3f
	.zero		1


	//----- nvinfo : EIATTR_NUM_MBARRIERS
	.align		4
.L_298:
        /*0d34*/ 	.byte	0x03, 0x38
        /*0d36*/ 	.short	0x0017


	//----- nvinfo : EIATTR_EXIT_INSTR_OFFSETS
	.align		4
        /*0d38*/ 	.byte	0x04, 0x1c
        /*0d3a*/ 	.short	(.L_300 - .L_299)


	//   ....[0]....
.L_299:
        /*0d3c*/ 	.word	0x00016ef0


	//----- nvinfo : EIATTR_MAX_THREADS
	.align		4
.L_300:
        /*0d40*/ 	.byte	0x04, 0x05
        /*0d42*/ 	.short	(.L_302 - .L_301)
.L_301:
        /*0d44*/ 	.word	0x00000180
        /*0d48*/ 	.word	0x00000001
        /*0d4c*/ 	.word	0x00000001


	//----- nvinfo : EIATTR_CRS_STACK_SIZE
	.align		4
.L_302:
        /*0d50*/ 	.byte	0x04, 0x1e
        /*0d52*/ 	.short	(.L_304 - .L_303)
.L_303:
        /*0d54*/ 	.word	0x00000000


	//----- nvinfo : EIATTR_CBANK_PARAM_SIZE
	.align		4
.L_304:
        /*0d58*/ 	.byte	0x03, 0x19
        /*0d5a*/ 	.short	0x0b70


	//----- nvinfo : EIATTR_PARAM_CBANK
	.align		4
        /*0d5c*/ 	.byte	0x04, 0x0a
        /*0d5e*/ 	.short	(.L_306 - .L_305)
	.align		4
.L_305:
        /*0d60*/ 	.word	index@(.nv.constant0._ZN7cutlass13device_kernelIN5flash11enable_sm90INS1_16FlashAttnFwdSm90INS1_25CollectiveMainloopFwdSm90ILi2EN4cute5tupleIJNS5_1CILi1EEES8_S8_EEENS6_IJNS7_ILi128EEENS7_ILi96EEENS7_ILi64EEEEEELi256ENS_10bfloat16_tEfNS_4arch4Sm90ELb0ELb0ELb1ELb1ELb0ELb1ELb1ELb1ELb0ELb0ELb0ELb0EEENS1_21CollectiveEpilogueFwdINS6_IJSA_NS7_ILi256EEESB_EEES9_SE_SG_Li256ELb1ELb0ELb0ELb0EEENS1_36VarlenDynamicPersistentTileSchedulerILi128ELi96ELi256ELi32ELb0ELb0ELb1ELb0ELb1ELb1EEEEEEEEEvNT_6ParamsE)
        /*0d64*/ 	.short	0x0210
        /*0d66*/ 	.short	0x0b70


	//----- nvinfo : EIATTR_SW_WAR
	.align		4
.L_306:
        /*0d68*/ 	.byte	0x04, 0x36
        /*0d6a*/ 	.short	(.L_308 - .L_307)
.L_307:
        /*0d6c*/ 	.word	0x00000008
.L_308:


//--------------------- .nv.info._ZN7cutlass13device_kernelIN5flash11enable_sm90INS1_16FlashAttnFwdSm90INS1_25CollectiveMainloopFwdSm90ILi2EN4cute5tupleIJNS5_1CILi1EEES8_S8_EEENS6_IJNS7_ILi128EEENS7_ILi96EEENS7_ILi64EEEEEELi256ENS_10bfloat16_tEfNS_4arch4Sm90ELb0ELb1ELb1ELb0ELb0ELb0ELb0ELb1ELb0ELb0ELb0ELb0EEENS1_21CollectiveEpilogueFwdINS6_IJSA_NS7_ILi256EEESB_EEES9_SE_SG_Li256ELb0ELb0ELb0ELb0EEENS1_30DynamicPersistentTileSchedulerILi256ELi32ELb0ELb0ELb1EEEEEEEEEvNT_6ParamsE --------------------------
	.section	.nv.info._ZN7cutlass13device_kernelIN5flash11enable_sm90INS1_16FlashAttnFwdSm90INS1_25CollectiveMainloopFwdSm90ILi2EN4cute5tupleIJNS5_1CILi1EEES8_S8_EEENS6_IJNS7_ILi128EEENS7_ILi96EEENS7_ILi64EEEEEELi256ENS_10bfloat16_tEfNS_4arch4Sm90ELb0ELb1ELb1ELb0ELb0ELb0ELb0ELb1ELb0ELb0ELb0ELb0EEENS1_21CollectiveEpilogueFwdINS6_IJSA_NS7_ILi256EEESB_EEES9_SE_SG_Li256ELb0ELb0ELb0ELb0EEENS1_30DynamicPersistentTileSchedulerILi256ELi32ELb0ELb0ELb1EEEEEEEEEvNT_6ParamsE,"",@"SHT_CUDA_INFO"
	.sectionflags	@""
	.align	4


	//----- nvinfo : EIATTR_CUDA_API_VERSION
	.align		4
        /*0000*/ 	.byte	0x04, 0x37
        /*0002*/ 	.short	(.L_310 - .L_309)
.L_309:
        /*0004*/ 	.word	0x00000082


	//----- nvinfo : EIATTR_KPARAM_INFO
	.align		4
.L_310:
        /*0008*/ 	.byte	0x04, 0x17
        /*000a*/ 	.short	(.L_312 - .L_311)
.L_311:
        /*000c*/ 	.word	0x00000000
        /*0010*/ 	.short	0x0000
        /*0012*/ 	.short	0x0070
        /*0014*/ 	.byte	0x00, 0xf0, 0x01, 0x2e


	//----- nvinfo : EIATTR_SPARSE_MMA_MASK
	.align		4
.L_312:
        /*0018*/ 	.byte	0x03, 0x50
        /*001a*/ 	.short	0x0000


	//----- nvinfo : EIATTR_MAXREG_COUNT
	.align		4
        /*001c*/ 	.byte	0x03, 0x1b
        /*001e*/ 	.short	0x00a8


	//----- nvinfo : EIATTR_NUM_BARRIERS
	.align		4
        /*0020*/ 	.byte	0x02, 0x4c
        /*0022*/ 	.byte	0x10
	.zero		1


	//----- nvinfo : EIATTR_EXTERNS
	.align		4
        /*0024*/ 	.byte	0x04, 0x0f
        /*0026*/ 	.short	(.L_314 - .L_313)


	//   ....[0]....
	.align		4
.L_313:
        /*0028*/ 	.word	index@(__assertfail)


	//----- nvinfo : EIATTR_MERCURY_ISA_VERSION
	.align		4
.L_314:
        /*002c*/ 	.byte	0x03, 0x5f
        /*002e*/ 	.short	0x0101


	//----- nvinfo : EIATTR_INT_WARP_WIDE_INSTR_OFFSETS
	.align		4
        /*0030*/ 	.byte	0x04, 0x31
        /*0032*/ 	.short	(.L_316 - .L_315)


	//   ....[0]....
.L_315:
        /*0034*/ 	.word	0x00000180


	//   ....[1]....
        /*0038*/ 	.word	0x000001b0


	//   ....[2]....
        /*003c*/ 	.word	0x000001c0


	//   ....[3]....
        /*0040*/ 	.word	0x00010760


	//   ....[4]....
        /*0044*/ 	.word	0x000107f0


	//   ....[5]....
        /*0048*/ 	.word	0x00010ce0


	//   ....[6]....
        /*004c*/ 	.word	0x00012900


	//   ....[7]....
        /*0050*/ 	.word	0x00012990


	//----- nvinfo : EIATTR_COOP_GROUP_MASK_REGIDS
	.align		4
.L_316:
        /*0054*/ 	.byte	0x04, 0x29
        /*0056*/ 	.short	(.L_318 - .L_317)


	//   ....[0]....
.L_317:
        /*0058*/ 	.word	0xffffffff


	//   ....[1]....
        /*005c*/ 	.word	0xffffffff


	//   ....[2]....
        /*0060*/ 	.word	0xffffffff


	//   ....[3]....
        /*0064*/ 	.word	0xffffffff


	//   ....[4]....
        /*0068*/ 	.word	0xffffffff


	//   ....[5]....
        /*006c*/ 	.word	0xffffffff


	//   ....[6]....
        /*0070*/ 	.word	0xffffffff


	//   ....[7]....
        /*0074*/ 	.word	0xffffffff


	//   ....[8]....
        /*0078*/ 	.word	0xffffffff


	//   ....[9]....
        /*007c*/ 	.word	0xffffffff


	//   ....[10]....
        /*0080*/ 	.word	0xffffffff


	//   ....[11]....
        /*0084*/ 	.word	0xffffffff


	//   ....[12]....
        /*0088*/ 	.word	0xffffffff


	//   ....[13]....
        /*008c*/ 	.word	0xffffffff


	//   ....[14]....
        /*0090*/ 	.word	0xffffffff


	//   ....[15]....
        /*0094*/ 	.word	0xffffffff


	//   ....[16]....
        /*0098*/ 	.word	0xffffffff


	//   ....[17]....
        /*009c*/ 	.word	0xffffffff


	//   ....[18]....
        /*00a0*/ 	.word	0xffffffff


	//   ....[19]....
        /*00a4*/ 	.word	0xffffffff


	//   ....[20]....
        /*00a8*/ 	.word	0xffffffff


	//   ....[21]....
        /*00ac*/ 	.word	0xffffffff


	//   ....[22]....
        /*00b0*/ 	.word	0xffffffff


	//   ....[23]....
        /*00b4*/ 	.word	0xffffffff


	//   ....[24]....
        /*00b8*/ 	.word	0xffffffff


	//   ....[25]....
        /*00bc*/ 	.word	0xffffffff


	//   ....[26]....
        /*00c0*/ 	.word	0xffffffff


	//   ....[27]....
        /*00c4*/ 	.word	0xffffffff


	//   ....[28]....
        /*00c8*/ 	.word	0xffffffff


	//   ....[29]....
        /*00cc*/ 	.word	0xffffffff


	//   ....[30]....
        /*00d0*/ 	.word	0xffffffff


	//   ....[31]....
        /*00d4*/ 	.word	0xffffffff


	//   ....[32]....
        /*00d8*/ 	.word	0x0500000f


	//   ....[33]....
        /*00dc*/ 	.word	0x0500000f


	//----- nvinfo : EIATTR_COOP_GROUP_INSTR_OFFSETS
	.align		4
.L_318:
        /*00e0*/ 	.byte	0x04, 0x28
        /*00e2*/ 	.short	(.L_320 - .L_319)


	//   ....[0]....
.L_319:
        /*00e4*/ 	.word	0x00000060


	//   ....[1]....
        /*00e8*/ 	.word	0x00000190


	//   ....[2]....
        /*00ec*/ 	.word	0x000001e0


	//   ....[3]....
        /*00f0*/ 	.word	0x000003d0


	//   ....[4]....
        /*00f4*/ 	.word	0x00000530


	//   ....[5]....
        /*00f8*/ 	.word	0x00000650


	//   ....[6]....
        /*00fc*/ 	.word	0x000007b0


	//   ....[7]....
        /*0100*/ 	.word	0x00001940


	//   ....[8]....
        /*0104*/ 	.word	0x00003400


	//   ....[9]....
        /*0108*/ 	.word	0x00003510


	//   ....[10]....
        /*010c*/ 	.word	0x00003b10


	//   ....[11]....
        /*0110*/ 	.word	0x00003b90


	//   ....[12]....
        /*0114*/ 	.word	0x00006280


	//   ....[13]....
        /*0118*/ 	.word	0x000063a0


	//   ....[14]....
        /*011c*/ 	.word	0x00006a00


	//   ....[15]....
        /*0120*/ 	.word	0x00006a90


	//   ....[16]....
        /*0124*/ 	.word	0x000089e0


	//   ....[17]....
        /*0128*/ 	.word	0x00008a80


	//   ....[18]....
        /*012c*/ 	.word	0x00008ed0


	//   ....[19]....
        /*0130*/ 	.word	0x00009050


	//   ....[20]....
        /*0134*/ 	.word	0x0000bd50


	//   ....[21]....
        /*0138*/ 	.word	0x0000be70


	//   ....[22]....
        /*013c*/ 	.word	0x0000c510


	//   ....[23]....
        /*0140*/ 	.word	0x0000c5f0


	//   ....[24]....
        /*0144*/ 	.word	0x0000d990


	//   ....[25]....
        /*0148*/ 	.word	0x0000d9d0


	//   ....[26]....
        /*014c*/ 	.word	0x0000da90


	//   ....[27]....
        /*0150*/ 	.word	0x0000dab0


	//   ....[28]....
        /*0154*/ 	.word	0x0000f190


	//   ....[29]....
        /*0158*/ 	.word	0x0000feb0


	//   ....[30]....
        /*015c*/ 	.word	0x00012a10


	//   ....[31]....
        /*0160*/ 	.word	0x00012bc0


	//   ....[32]....
        /*0164*/ 	.word	0x000131c0


	//   ....[33]....
        /*0168*/ 	.word	0x000135a0


	//----- nvinfo : EIATTR_REG_RECONFIG
	.align		4
.L_320:
        /*016c*/ 	.byte	0x01, 0x54
	.zero		2


	//----- nvinfo : EIATTR_SYSCALL_OFFSETS
	.align		4
        /*0170*/ 	.byte	0x04, 0x46
        /*0172*/ 	.short	(.L_322 - .L_321)


	//   ....[0]....
.L_321:
        /*0174*/ 	.word	0x00001ac0


	//   ....[1]....
        /*0178*/ 	.word	0x00010980


	//   ....[2]....
        /*017c*/ 	.word	0x00010ac0


	//   ....[3]....
        /*0180*/ 	.word	0x00010bc0


	//----- nvinfo : EIATTR_MBARRIER_INSTR_OFFSETS
	.align		4
.L_322:
        /*0184*/ 	.byte	0x04, 0x39
        /*0186*/ 	.short	(.L_324 - .L_323)


	//   ....[0]....
.L_323:
        /*0188*/ 	.word	0x00000280
        /*018c*/ 	.word	0x000000ff
        /*0190*/ 	.word	0x00022800
        /*0194*/ 	.short	0x0100
        /*0196*/ 	.byte	0x06
	.zero		1


	//   ....[1]....
        /*0198*/ 	.word	0x00000290
        /*019c*/ 	.word	0x000000ff
        /*01a0*/ 	.word	0x00022820
        /*01a4*/ 	.short	0x0100
        /*01a6*/ 	.byte	0x06
	.zero		1


	//   ....[2]....
        /*01a8*/ 	.word	0x00000380
        /*01ac*/ 	.word	0x000000ff
        /*01b0*/ 	.word	0x00022830
        /*01b4*/ 	.short	0x0100
        /*01b6*/ 	.byte	0x08
	.zero		1


	//   ....[3]....
        /*01b8*/ 	.word	0x00000390
        /*01bc*/ 	.word	0x000000ff
        /*01c0*/ 	.word	0x00022840
        /*01c4*/ 	.short	0x0100
        /*01c6*/ 	.byte	0x08
	.zero		1


	//   ....[4]....
        /*01c8*/ 	.word	0x000003a0
        /*01cc*/ 	.word	0x000000ff
        /*01d0*/ 	.word	0x00022838
        /*01d4*/ 	.short	0x0100
        /*01d6*/ 	.byte	0x08
	.zero		1


	//   ....[5]....
        /*01d8*/ 	.word	0x000003b0
        /*01dc*/ 	.word	0x000000ff
        /*01e0*/ 	.word	0x00022848
        /*01e4*/ 	.short	0x0100
        /*01e6*/ 	.byte	0x08
	.zero		1


	//   ....[6]....
        /*01e8*/ 	.word	0x000004e0
        /*01ec*/ 	.word	0x000000ff
        /*01f0*/ 	.word	0x00022850
        /*01f4*/ 	.short	0x0100
        /*01f6*/ 	.byte	0x08
	.zero		1


	//   ....[7]....
        /*01f8*/ 	.word	0x000004f0
        /*01fc*/ 	.word	0x000000ff
        /*0200*/ 	.word	0x00022860
        /*0204*/ 	.short	0x0100
        /*0206*/ 	.byte	0x08
	.zero		1


	//   ....[8]....
        /*0208*/ 	.word	0x00000500
        /*020c*/ 	.word	0x000000ff
        /*0210*/ 	.word	0x00022858
        /*0214*/ 	.short	0x0100
        /*0216*/ 	.byte	0x08
	.zero		1


	//   ....[9]....
        /*0218*/ 	.word	0x00000510
        /*021c*/ 	.word	0x000000ff
        /*0220*/ 	.word	0x00022868
        /*0224*/ 	.short	0x0100
        /*0226*/ 	.byte	0x08
	.zero		1


	//   ....[10]....
        /*0228*/ 	.word	0x00000600
        /*022c*/ 	.word	0x000000ff
        /*0230*/ 	.word	0x00022870
        /*0234*/ 	.short	0x0100
        /*0236*/ 	.byte	0x06
	.zero		1


	//   ....[11]....
        /*0238*/ 	.word	0x00000610
        /*023c*/ 	.word	0x000000ff
        /*0240*/ 	.word	0x00022880
        /*0244*/ 	.short	0x0100
        /*0246*/ 	.byte	0x06
	.zero		1


	//   ....[12]....
        /*0248*/ 	.word	0x00000620
        /*024c*/ 	.word	0x000000ff
        /*0250*/ 	.word	0x00022878
        /*0254*/ 	.short	0x0100
        /*0256*/ 	.byte	0x06
	.zero		1


	//   ....[13]....
        /*0258*/ 	.word	0x00000630
        /*025c*/ 	.word	0x000000ff
        /*0260*/ 	.word	0x00022888
        /*0264*/ 	.short	0x0100
        /*0266*/ 	.byte	0x06
	.zero		1


	//   ....[14]....
        /*0268*/ 	.word	0x00000760
        /*026c*/ 	.word	0x000000ff
        /*0270*/ 	.word	0x00022890
        /*0274*/ 	.short	0x0100
        /*0276*/ 	.byte	0x08
	.zero		1


	//   ....[15]....
        /*0278*/ 	.word	0x00000770
        /*027c*/ 	.word	0x000000ff
        /*0280*/ 	.word	0x000228a0
        /*0284*/ 	.short	0x0100
        /*0286*/ 	.byte	0x08
	.zero		1


	//   ....[16]....
        /*0288*/ 	.word	0x00000780
        /*028c*/ 	.word	0x000000ff
        /*0290*/ 	.word	0x00022898
        /*0294*/ 	.short	0x0100
        /*0296*/ 	.byte	0x08
	.zero		1


	//   ....[17]....
        /*0298*/ 	.word	0x00000790
        /*029c*/ 	.word	0x000000ff
        /*02a0*/ 	.word	0x000228a8
        /*02a4*/ 	.short	0x0100
        /*02a6*/ 	.byte	0x08
	.zero		1


	//   ....[18]....
        /*02a8*/ 	.word	0x000008c0
        /*02ac*/ 	.word	0x000000ff
        /*02b0*/ 	.word	0x000228b0
        /*02b4*/ 	.short	0x0100
        /*02b6*/ 	.byte	0x08
	.zero		1


	//   ....[19]....
        /*02b8*/ 	.word	0x000008d0
        /*02bc*/ 	.word	0x000000ff
        /*02c0*/ 	.word	0x000228c0
        /*02c4*/ 	.short	0x0100
        /*02c6*/ 	.byte	0x08
	.zero		1


	//   ....[20]....
        /*02c8*/ 	.word	0x000008e0
        /*02cc*/ 	.word	0x000000ff
        /*02d0*/ 	.word	0x000228b8
        /*02d4*/ 	.short	0x0100
        /*02d6*/ 	.byte	0x08
	.zero		1


	//   ....[21]....
        /*02d8*/ 	.word	0x000008f0
        /*02dc*/ 	.word	0x000000ff
        /*02e0*/ 	.word	0x000228c8
        /*02e4*/ 	.short	0x0100
        /*02e6*/ 	.byte	0x08
	.zero		1


	//   ....[22]....
        /*02e8*/ 	.word	0x00001b30
        /*02ec*/ 	.word	0x000000ff
        /*02f0*/ 	.word	0x00022800
        /*02f4*/ 	.short	0x010a
        /*02f6*/ 	.byte	0x2e
	.zero		1


	//   ....[23]....
        /*02f8*/ 	.word	0x00001be0
        /*02fc*/ 	.word	0x000000ff
        /*0300*/ 	.word	0x00022830
        /*0304*/ 	.short	0x010a
        /*0306*/ 	.byte	0x15
	.zero		1


	//   ....[24]....
        /*0308*/ 	.word	0x00001c20
        /*030c*/ 	.word	0x000000ff
        /*0310*/ 	.word	0x00022830
        /*0314*/ 	.short	0x010a
        /*0316*/ 	.byte	0x15
	.zero		1


	//   ....[25]....
        /*0318*/ 	.word	0x00002200
        /*031c*/ 	.word	0x00000000
        /*0320*/ 	.word	0x00000000
        /*0324*/ 	.short	0x0101
        /*0326*/ 	.byte	0x3f
	.zero		1


	//   ....[26]....
        /*0328*/ 	.word	0x00004450
        /*032c*/ 	.word	0x000000ff
        /*0330*/ 	.word	0x00022850
        /*0334*/ 	.short	0x010a
        /*0336*/ 	.byte	0x15
	.zero		1


	//   ....[27]....
        /*0338*/ 	.word	0x00004490
        /*033c*/ 	.word	0x000000ff
        /*0340*/ 	.word	0x00022850
        /*0344*/ 	.short	0x010a
        /*0346*/ 	.byte	0x15
	.zero		1


	//   ....[28]....
        /*0348*/ 	.word	0x000047b0
        /*034c*/ 	.word	0x00000007
        /*0350*/ 	.word	0x00000000
        /*0354*/ 	.short	0x0101
        /*0356*/ 	.byte	0x3f
	.zero		1


	//   ....[29]....
        /*0358*/ 	.word	0x00004a70
        /*035c*/ 	.word	0x000000ff
        /*0360*/ 	.word	0x00022830
        /*0364*/ 	.short	0x010a
        /*0366*/ 	.byte	0x1c
	.zero		1


	//   ....[30]....
        /*0368*/ 	.word	0x00004ab0
        /*036c*/ 	.word	0x000000ff
        /*0370*/ 	.word	0x00022830
        /*0374*/ 	.short	0x010a
        /*0376*/ 	.byte	0x1c
	.zero		1


	//   ....[31]....
        /*0378*/ 	.word	0x00004fa0
        /*037c*/ 	.word	0x0000000e
        /*0380*/ 	.word	0x00000000
        /*0384*/ 	.short	0x0101
        /*0386*/ 	.byte	0x3f
	.zero		1


	//   ....[32]....
        /*0388*/ 	.word	0x00007b70
        /*038c*/ 	.word	0x000000ff
        /*0390*/ 	.word	0x00022850
        /*0394*/ 	.short	0x010a
        /*0396*/ 	.byte	0x1c
	.zero		1


	//   ....[33]....
        /*0398*/ 	.word	0x00007bb0
        /*039c*/ 	.word	0x000000ff
        /*03a0*/ 	.word	0x00022850
        /*03a4*/ 	.short	0x010a
        /*03a6*/ 	.byte	0x1c
	.zero		1


	//   ....[34]....
        /*03a8*/ 	.word	0x00007e80
        /*03ac*/ 	.word	0x000000b1
        /*03b0*/ 	.word	0x00000000
        /*03b4*/ 	.short	0x0101
        /*03b6*/ 	.byte	0x3f
	.zero		1


	//   ....[35]....
        /*03b8*/ 	.word	0x00008200
        /*03bc*/ 	.word	0x000000ff
        /*03c0*/ 	.word	0x00022830
        /*03c4*/ 	.short	0x010a
        /*03c6*/ 	.byte	0x1a
	.zero		1


	//   ....[36]....
        /*03c8*/ 	.word	0x00008240
        /*03cc*/ 	.word	0x000000ff
        /*03d0*/ 	.word	0x00022830
        /*03d4*/ 	.short	0x010a
        /*03d6*/ 	.byte	0x1a
	.zero		1


	//   ....[37]....
        /*03d8*/ 	.word	0x000093d0
        /*03dc*/ 	.word	0x00000098
        /*03e0*/ 	.word	0x00000000
        /*03e4*/ 	.short	0x0101
        /*03e6*/ 	.byte	0x3f
	.zero		1


	//   ....[38]....
        /*03e8*/ 	.word	0x0000a0d0
        /*03ec*/ 	.word	0x000000ff
        /*03f0*/ 	.word	0x00022850
        /*03f4*/ 	.short	0x010a
        /*03f6*/ 	.byte	0x1a
	.zero		1


	//   ....[39]....
        /*03f8*/ 	.word	0x0000a110
        /*03fc*/ 	.word	0x000000ff
        /*0400*/ 	.word	0x00022850
        /*0404*/ 	.short	0x010a
        /*0406*/ 	.byte	0x1a
	.zero		1


	//   ....[40]....
        /*0408*/ 	.word	0x0000a3e0
        /*040c*/ 	.word	0x000000d2
        /*0410*/ 	.word	0x00000000
        /*0414*/ 	.short	0x0101
        /*0416*/ 	.byte	0x3f
	.zero		1


	//   ....[41]....
        /*0418*/ 	.word	0x0000a540
        /*041c*/ 	.word	0x000000ff
        /*0420*/ 	.word	0x00022830
        /*0424*/ 	.short	0x010a
        /*0426*/ 	.byte	0x1b
	.zero		1


	//   ....[42]....
        /*0428*/ 	.word	0x0000a580
        /*042c*/ 	.word	0x000000ff
        /*0430*/ 	.word	0x00022830
        /*0434*/ 	.short	0x010a
        /*0436*/ 	.byte	0x1b
	.zero		1


	//   ....[43]....
        /*0438*/ 	.word	0x0000aa70
        /*043c*/ 	.word	0x00000098
        /*0440*/ 	.word	0x00000000
        /*0444*/ 	.short	0x0101
        /*0446*/ 	.byte	0x3f
	.zero		1


	//   ....[44]....
        /*0448*/ 	.word	0x0000d640
        /*044c*/ 	.word	0x000000ff
        /*0450*/ 	.word	0x00022850
        /*0454*/ 	.short	0x010a
        /*0456*/ 	.byte	0x1b
	.zero		1


	//   ....[45]....
        /*0458*/ 	.word	0x0000d680
        /*045c*/ 	.word	0x000000ff
        /*0460*/ 	.word	0x00022850
        /*0464*/ 	.short	0x010a
        /*0466*/ 	.byte	0x1b
	.zero		1


	//   ....[46]....
        /*0468*/ 	.word	0x0000d950
        /*046c*/ 	.word	0x000000b1
        /*0470*/ 	.word	0x00000000
        /*0474*/ 	.short	0x0101
        /*0476*/ 	.byte	0x3f
	.zero		1


	//   ....[47]....
        /*0478*/ 	.word	0x0000f3d0
        /*047c*/ 	.word	0x000000ff
        /*0480*/ 	.word	0x00000000
        /*0484*/ 	.short	0x0101
        /*0486*/ 	.byte	0x05
	.zero		1


	//   ....[48]....
        /*0488*/ 	.word	0x00010f80
        /*048c*/ 	.word	0x00000008
        /*0490*/ 	.word	0x00022840
        /*0494*/ 	.short	0x010a
        /*0496*/ 	.byte	0x3f
	.zero		1


	//   ....[49]....
        /*0498*/ 	.word	0x00011260
        /*049c*/ 	.word	0x000000ff
        /*04a0*/ 	.word	0x00022820
        /*04a4*/ 	.short	0x010a
        /*04a6*/ 	.byte	0x25
	.zero		1


	//   ....[50]....
        /*04a8*/ 	.word	0x00011300
        /*04ac*/ 	.word	0x00000008
        /*04b0*/ 	.word	0x00022860
        /*04b4*/ 	.short	0x010a
        /*04b6*/ 	.byte	0x3f
	.zero		1


	//   ....[51]....
        /*04b8*/ 	.word	0x00011830
        /*04bc*/ 	.word	0x00000002
        /*04c0*/ 	.word	0x00022840
        /*04c4*/ 	.short	0x010a
        /*04c6*/ 	.byte	0x3f
	.zero		1


	//   ....[52]....
        /*04c8*/ 	.word	0x000119a0
        /*04cc*/ 	.word	0x00000002
        /*04d0*/ 	.word	0x00022860
        /*04d4*/ 	.short	0x010a
        /*04d6*/ 	.byte	0x3f
	.zero		1


	//   ....[53]....
        /*04d8*/ 	.word	0x00011e90
        /*04dc*/ 	.word	0x00000003
        /*04e0*/ 	.word	0x00022840
        /*04e4*/ 	.short	0x010a
        /*04e6*/ 	.byte	0x3f
	.zero		1


	//   ....[54]....
        /*04e8*/ 	.word	0x00012000
        /*04ec*/ 	.word	0x00000003
        /*04f0*/ 	.word	0x00022860
        /*04f4*/ 	.short	0x010a
        /*04f6*/ 	.byte	0x3f
	.zero		1


	//   ....[55]....
        /*04f8*/ 	.word	0x00012470
        /*04fc*/ 	.word	0x00000002
        /*0500*/ 	.word	0x00022840
        /*0504*/ 	.short	0x010a
        /*0506*/ 	.byte	0x3f
	.zero		1


	//   ....[56]....
        /*0508*/ 	.word	0x000125e0
        /*050c*/ 	.word	0x00000002
        /*0510*/ 	.word	0x00022860
        /*0514*/ 	.short	0x010a
        /*0516*/ 	.byte	0x3f
	.zero		1


	//   ....[57]....
        /*0518*/ 	.word	0x00012b70
        /*051c*/ 	.word	0x00000007
        /*0520*/ 	.word	0x00022820
        /*0524*/ 	.short	0x010a
        /*0526*/ 	.byte	0x3f
	.zero		1


	//   ....[58]....
        /*0528*/ 	.word	0x00012cc0
        /*052c*/ 	.word	0x00000005
        /*0530*/ 	.word	0x00000000
        /*0534*/ 	.short	0x010a
        /*0536*/ 	.byte	0x3f
	.zero		1


	//   ....[59]....
        /*0538*/ 	.word	0x00012d30
        /*053c*/ 	.word	0x00000003
        /*0540*/ 	.word	0x00000000
        /*0544*/ 	.short	0x010a
        /*0546*/ 	.byte	0x3f
	.zero		1


	//   ....[60]....
        /*0548*/ 	.word	0x00012d90
        /*054c*/ 	.word	0x00000005
        /*0550*/ 	.word	0x00000000
        /*0554*/ 	.short	0x010a
        /*0556*/ 	.byte	0x3f
	.zero		1


	//   ....[61]....
        /*0558*/ 	.word	0x00012dc0
        /*055c*/ 	.word	0x00000003
        /*0560*/ 	.word	0x00000000
        /*0564*/ 	.short	0x010a
        /*0566*/ 	.byte	0x3f
	.zero		1


	//   ....[62]....
        /*0568*/ 	.word	0x00012e30
        /*056c*/ 	.word	0x00000003
        /*0570*/ 	.word	0x00022800
        /*0574*/ 	.short	0x010a
        /*0576*/ 	.byte	0x3f
	.zero		1


	//   ....[63]....
        /*0578*/ 	.word	0x00012e90
        /*057c*/ 	.word	0x00000003
        /*0580*/ 	.word	0x00022830
        /*0584*/ 	.short	0x010a
        /*0586*/ 	.byte	0x3f
	.zero		1


	//   ....[64]....
        /*0588*/ 	.word	0x00012ee0
        /*058c*/ 	.word	0x00000007
        /*0590*/ 	.word	0x00022850
        /*0594*/ 	.short	0x010a
        /*0596*/ 	.byte	0x3f
	.zero		1


	//   ....[65]....
        /*0598*/ 	.word	0x00012f40
        /*059c*/ 	.word	0x0000000b
        /*05a0*/ 	.word	0x00022830
        /*05a4*/ 	.short	0x010a
        /*05a6*/ 	.byte	0x3f
	.zero		1


	//   ....[66]....
        /*05a8*/ 	.word	0x00012f90
        /*05ac*/ 	.word	0x000000b1
        /*05b0*/ 	.word	0x00022850
        /*05b4*/ 	.short	0x010a
        /*05b6*/ 	.byte	0x3f
	.zero		1


	//   ....[67]....
        /*05b8*/ 	.word	0x00012ff0
        /*05bc*/ 	.word	0x00000008
        /*05c0*/ 	.word	0x00022830
        /*05c4*/ 	.short	0x010a
        /*05c6*/ 	.byte	0x3f
	.zero		1


	//   ....[68]....
        /*05c8*/ 	.word	0x00013040
        /*05cc*/ 	.word	0x000000d2
        /*05d0*/ 	.word	0x00022850
        /*05d4*/ 	.short	0x010a
        /*05d6*/ 	.byte	0x3f
	.zero		1


	//   ....[69]....
        /*05d8*/ 	.word	0x000130a0
        /*05dc*/ 	.word	0x00000009
        /*05e0*/ 	.word	0x00022830
        /*05e4*/ 	.short	0x010a
        /*05e6*/ 	.byte	0x3f
	.zero		1


	//   ....[70]....
        /*05e8*/ 	.word	0x000130f0
        /*05ec*/ 	.word	0x000000b1
        /*05f0*/ 	.word	0x00022850
        /*05f4*/ 	.short	0x010a
        /*05f6*/ 	.byte	0x3f
	.zero		1


	//   ....[71]....
        /*05f8*/ 	.word	0x00013270
        /*05fc*/ 	.word	0x00000008
        /*0600*/ 	.word	0x00022840
        /*0604*/ 	.short	0x010a
        /*0606*/ 	.byte	0x3f
	.zero		1


	//   ....[72]....
        /*0608*/ 	.word	0x000132d0
        /*060c*/ 	.word	0x00000008
        /*0610*/ 	.word	0x00022820
        /*0614*/ 	.short	0x010a
        /*0616*/ 	.byte	0x3f
	.zero		1


	//   ....[73]....
        /*0618*/ 	.word	0x00013320
        /*061c*/ 	.word	0x00000008
        /*0620*/ 	.word	0x00022860
        /*0624*/ 	.short	0x010a
        /*0626*/ 	.byte	0x3f
	.zero		1


	//   ....[74]....
        /*0628*/ 	.word	0x00013370
        /*062c*/ 	.word	0x00000002
        /*0630*/ 	.word	0x00022840
        /*0634*/ 	.short	0x010a
        /*0636*/ 	.byte	0x3f
	.zero		1


	//   ....[75]....
        /*0638*/ 	.word	0x000133c0
        /*063c*/ 	.word	0x00000002
        /*0640*/ 	.word	0x00022860
        /*0644*/ 	.short	0x010a
        /*0646*/ 	.byte	0x3f
	.zero		1


	//   ....[76]....
        /*0648*/ 	.word	0x00013410
        /*064c*/ 	.word	0x00000003
        /*0650*/ 	.word	0x00022840
        /*0654*/ 	.short	0x010a
        /*0656*/ 	.byte	0x3f
	.zero		1


	//   ....[77]....
        /*0658*/ 	.word	0x00013460
        /*065c*/ 	.word	0x00000003
        /*0660*/ 	.word	0x00022860
        /*0664*/ 	.short	0x010a
        /*0666*/ 	.byte	0x3f
	.zero		1


	//   ....[78]....
        /*0668*/ 	.word	0x000134b0
        /*066c*/ 	.word	0x00000002
        /*0670*/ 	.word	0x00022840
        /*0674*/ 	.short	0x010a
        /*0676*/ 	.byte	0x3f
	.zero		1


	//   ....[79]....
        /*0678*/ 	.word	0x00013500
        /*067c*/ 	.word	0x00000002
        /*0680*/ 	.word	0x00022860
        /*0684*/ 	.short	0x010a
        /*0686*/ 	.byte	0x3f
	.zero		1


	//   ....[80]....
        /*0688*/ 	.word	0x000135e0
        /*068c*/ 	.word	0x00000007
        /*0690*/ 	.word	0x00022820
        /*0694*/ 	.short	0x010a
        /*0696*/ 	.byte	0x3f
	.zero		1


	//   ....[81]....
        /*0698*/ 	.word	0x00013630
        /*069c*/ 	.word	0x00000005
        /*06a0*/ 	.word	0x00000000
        /*06a4*/ 	.short	0x010a
        /*06a6*/ 	.byte	0x3f
	.zero		1


	//   ....[82]....
        /*06a8*/ 	.word	0x00013680
        /*06ac*/ 	.word	0x00000003
        /*06b0*/ 	.word	0x00000000
        /*06b4*/ 	.short	0x010a
        /*06b6*/ 	.byte	0x3f
	.zero		1


	//   ....[83]....
        /*06b8*/ 	.word	0x000136d0
        /*06bc*/ 	.word	0x00000005
        /*06c0*/ 	.word	0x00000000
        /*06c4*/ 	.short	0x010a
        /*06c6*/ 	.byte	0x3f
	.zero		1


	//----- nvinfo : EIATTR_NUM_MBARRIERS
	.align		4
.L_324:
        /*06c8*/ 	.byte	0x03, 0x38
        /*06ca*/ 	.short	0x0016


	//----- nvinfo : EIATTR_EXIT_INSTR_OFFSETS
	.align		4
        /*06cc*/ 	.byte	0x04, 0x1c
        /*06ce*/ 	.short	(.L_326 - .L_325)


	//   ....[0]....
.L_325:
        /*06d0*/ 	.word	0x00000a30


	//   ....[1]....
        /*06d4*/ 	.word	0x0000fe70


	//   ....[2]....
        /*06d8*/ 	.word	0x0000fed0


	//   ....[3]....
        /*06dc*/ 	.word	0x00012be0


	//   ....[4]....
        /*06e0*/ 	.word	0x00012e10


	//----- nvinfo : EIATTR_MAX_THREADS
	.align		4
.L_326:
        /*06e4*/ 	.byte	0x04, 0x05
        /*06e6*/ 	.short	(.L_328 - .L_327)
.L_327:
        /*06e8*/ 	.word	0x00000180
        /*06ec*/ 	.word	0x00000001
        /*06f0*/ 	.word	0x00000001


	//----- nvinfo : EIATTR_CRS_STACK_SIZE
	.align		4
.L_328:
        /*06f4*/ 	.byte	0x04, 0x1e
        /*06f6*/ 	.short	(.L_330 - .L_329)
.L_329:
        /*06f8*/ 	.word	0x00000000


	//----- nvinfo : EIATTR_CBANK_PARAM_SIZE
	.align		4
.L_330:
        /*06fc*/ 	.byte	0x03, 0x19
        /*06fe*/ 	.short	0x0bf0


	//----- nvinfo : EIATTR_PARAM_CBANK
	.align		4
        /*0700*/ 	.byte	0x04, 0x0a
        /*0702*/ 	.short	(.L_332 - .L_331)
	.align		4
.L_331:
        /*0704*/ 	.word	index@(.nv.constant0._ZN7cutlass13device_kernelIN5flash11enable_sm90INS1_16FlashAttnFwdSm90INS1_25CollectiveMainloopFwdSm90ILi2EN4cute5tupleIJNS5_1CILi1EEES8_S8_EEENS6_IJNS7_ILi128EEENS7_ILi96EEENS7_ILi64EEEEEELi256ENS_10bfloat16_tEfNS_4arch4Sm90ELb0ELb1ELb1ELb0ELb0ELb0ELb0ELb1ELb0ELb0ELb0ELb0EEENS1_21CollectiveEpilogueFwdINS6_IJSA_NS7_ILi256EEESB_EEES9_SE_SG_Li256ELb0ELb0ELb0ELb0EEENS1_30DynamicPersistentTileSchedulerILi256ELi32ELb0ELb0ELb1EEEEEEEEEvNT_6ParamsE)
        /*0708*/ 	.short	0x0210
        /*070a*/ 	.short	0x0bf0


	//----- nvinfo : EIATTR_SW_WAR
	.align		4
.L_332:
        /*070c*/ 	.byte	0x04, 0x36
        /*070e*/ 	.short	(.L_334 - .L_333)
.L_333:
        /*0710*/ 	.word	0x00000008
.L_334:


//--------------------- .nv.info._ZN7cutlass13device_kernelIN5flash11enable_sm90INS1_16FlashAttnFwdSm90INS1_25CollectiveMainloopFwdSm90ILi2EN4cute5tupleIJNS5_1CILi1EEES8_S8_EEENS6_IJNS7_ILi128EEENS7_ILi96EEENS7_ILi64EEEEEELi256ENS_10bfloat16_tEfNS_4arch4Sm90ELb0ELb1ELb1ELb0ELb0ELb0ELb1ELb1ELb0ELb0ELb0ELb0EEENS1_21CollectiveEpilogueFwdINS6_IJSA_NS7_ILi256EEESB_EEES9_SE_SG_Li256ELb0ELb0ELb0ELb0EEENS1_30DynamicPersistentTileSchedulerILi256ELi32ELb0ELb0ELb1EEEEEEEEEvNT_6ParamsE --------------------------
	.section	.nv.info._ZN7cutlass13device_kernelIN5flash11enable_sm90INS1_16FlashAttnFwdSm90INS1_25CollectiveMainloopFwdSm90ILi2EN4cute5tupleIJNS5_1CILi1EEES8_S8_EEENS6_IJNS7_ILi128EEENS7_ILi96EEENS7_ILi64EEEEEELi256ENS_10bfloat16_tEfNS_4arch4Sm90ELb0ELb1ELb1ELb0ELb0ELb0ELb1ELb1ELb0ELb0ELb0ELb0EEENS1_21CollectiveEpilogueFwdINS6_IJSA_NS7_ILi256EEESB_EEES9_SE_SG_Li256ELb0ELb0ELb0ELb0EEENS1_30DynamicPersistentTileSchedulerILi256ELi32ELb0ELb0ELb1EEEEEEEEEvNT_6ParamsE,"",@"SHT_CUDA_INFO"
	.sectionflags	@""
	.align	4


	//----- nvinfo : EIATTR_CUDA_API_VERSION
	.align		4
        /*0000*/ 	.byte	0x04, 0x37
        /*0002*/ 	.short	(.L_336 - .L_335)
.L_335:
        /*0004*/ 	.word	0x00000082


	//----- nvinfo : EIATTR_KPARAM_INFO
	.align		4
.L_336:
        /*0008*/ 	.byte	0x04, 0x17
        /*000a*/ 	.short	(.L_338 - .L_337)
.L_337:
        /*000c*/ 	.word	0x00000000
        /*0010*/ 	.short	0x0000
        /*0012*/ 	.short	0x0070
        /*0014*/ 	.byte	0x00, 0xf0, 0x01, 0x32


	//----- nvinfo : EIATTR_SPARSE_MMA_MASK
	.align		4
.L_338:
        /*0018*/ 	.byte	0x03, 0x50
        /*001a*/ 	.short	0x0000


	//----- nvinfo : EIATTR_MAXREG_COUNT
	.align		4
        /*001c*/ 	.byte	0x03, 0x1b
        /*001e*/ 	.short	0x00a8


	//----- nvinfo : EIATTR_NUM_BARRIERS
	.align		4
        /*0020*/ 	.byte	0x02, 0x4c
        /*0022*/ 	.byte	0x10
	.zero		1


	//----- nvinfo : EIATTR_EXTERNS
	.align		4
        /*0024*/ 	.byte	0x04, 0x0f
        /*0026*/ 	.short	(.L_340 - .L_339)


	//   ....[0]....
	.align		4
.L_339:
        /*0028*/ 	.word	index@(__assertfail)


	//----- nvinfo : EIATTR_ANNOTATIONS
	.align		4
.L_340:
        /*002c*/ 	.byte	0x04, 0x55
        /*002e*/ 	.short	(.L_342 - .L_341)


	//   ....[0]....
.L_341:
        /*0030*/ 	.word	0x00000001
        /*0034*/ 	.byte	0x00, 0x0a, 0x00, 0x00, 0x01, 0x00, 0x00, 0x00, 0x30, 0x0a, 0x00, 0x00, 0x01, 0x00, 0x00, 0x00
        /*0044*/ 	.byte	0x30, 0x16, 0x02, 0x00, 0x01, 0x00, 0x00, 0x00, 0xa0, 0x16, 0x02, 0x00, 0x01, 0x00, 0x00, 0x00
        /*0054*/ 	.byte	0xe0, 0x16, 0x02, 0x00, 0x01, 0x00, 0x00, 0x00, 0x00, 0x17, 0x02, 0x00, 0x01, 0x00, 0x00, 0x00
        /*0064*/ 	.byte	0x30, 0x28, 0x02, 0x00, 0x01, 0x00, 0x00, 0x00, 0x90, 0x28, 0x02, 0x00, 0x01, 0x00, 0x00, 0x00
        /*0074*/ 	.byte	0x80, 0x42, 0x02, 0x00, 0x01, 0x00, 0x00, 0x00, 0xb0, 0x43, 0x02, 0x00, 0x01, 0x00, 0x00, 0x00
        /*0084*/ 	.byte	0x80, 0x44, 0x02, 0x00, 0x01, 0x00, 0x00, 0x00, 0x20, 0x45, 0x02, 0x00, 0x01, 0x00, 0x00, 0x00
        /*0094*/ 	.byte	0xf0, 0x5d, 0x02, 0x00, 0x01, 0x00, 0x00, 0x00, 0x20, 0x5e, 0x02, 0x00


	//----- nvinfo : EIATTR_MERCURY_ISA_VERSION
	.align		4
.L_342:
        /*00a0*/ 	.byte	0x03, 0x5f
        /*00a2*/ 	.short	0x0101


	//----- nvinfo : EIATTR_INT_WARP_WIDE_INSTR_OFFSETS
	.align		4
        /*00a4*/ 	.byte	0x04, 0x31
        /*00a6*/ 	.short	(.L_344 - .L_343)


	//   ....[0]....
.L_343:
        /*00a8*/ 	.word	0x00000200


	//   ....[1]....
        /*00ac*/ 	.word	0x00000230


	//   ....[2]....
        /*00b0*/ 	.word	0x00000240


	//   ....[3]....
        /*00b4*/ 	.word	0x000002b0


	//   ....[4]....
        /*00b8*/ 	.word	0x00021e90


	//   ....[5]....
        /*00bc*/ 	.word	0x00021f20


	//   ....[6]....
        /*00c0*/ 	.word	0x00022410


	//   ....[7]....
        /*00c4*/ 	.word	0x00024300


	//   ....[8]....
        /*00c8*/ 	.word	0x00024390


	//----- nvinfo : EIATTR_COOP_GROUP_MASK_REGIDS
	.align		4
.L_344:
        /*00cc*/ 	.byte	0x04, 0x29
        /*00ce*/ 	.short	(.L_346 - .L_345)


	//   ....[0]....
.L_345:
        /*00d0*/ 	.word	0xffffffff


	//   ....[1]....
        /*00d4*/ 	.word	0xffffffff


	//   ....[2]....
        /*00d8*/ 	.word	0xffffffff


	//   ....[3]....
        /*00dc*/ 	.word	0xffffffff


	//   ....[4]....
        /*00e0*/ 	.word	0xffffffff


	//   ....[5]....
        /*00e4*/ 	.word	0xffffffff


	//   ....[6]....
        /*00e8*/ 	.word	0xffffffff


	//   ....[7]....
        /*00ec*/ 	.word	0xffffffff


	//   ....[8]....
        /*00f0*/ 	.word	0xffffffff


	//   ....[9]....
        /*00f4*/ 	.word	0xffffffff


	//   ....[10]....
        /*00f8*/ 	.word	0xffffffff


	//   ....[11]....
        /*00fc*/ 	.word	0xffffffff


	//   ....[12]....
        /*0100*/ 	.word	0xffffffff


	//   ....[13]....
        /*0104*/ 	.word	0xffffffff


	//   ....[14]....
        /*0108*/ 	.word	0xffffffff


	//   ....[15]....
        /*010c*/ 	.word	0xffffffff


	//   ....[16]....
        /*0110*/ 	.word	0xffffffff


	//   ....[17]....
        /*0114*/ 	.word	0xffffffff


	//   ....[18]....
        /*0118*/ 	.word	0xffffffff


	//   ....[19]....
        /*011c*/ 	.word	0xffffffff


	//   ....[20]....
        /*0120*/ 	.word	0xffffffff


	//   ....[21]....
        /*0124*/ 	.word	0xffffffff


	//   ....[22]....
        /*0128*/ 	.word	0xffffffff


	//   ....[23]....
        /*012c*/ 	.word	0xffffffff


	//   ....[24]....
        /*0130*/ 	.word	0xffffffff


	//   ....[25]....
        /*0134*/ 	.word	0xffffffff


	//   ....[26]....
        /*0138*/ 	.word	0xffffffff


	//   ....[27]....
        /*013c*/ 	.word	0xffffffff


	//   ....[28]....
        /*0140*/ 	.word	0x0500000f


	//   ....[29]....
        /*0144*/ 	.word	0x0500000f


	//   ....[30]....
        /*0148*/ 	.word	0xffffffff


	//   ....[31]....
        /*014c*/ 	.word	0xffffffff


	//   ....[32]....
        /*0150*/ 	.word	0xffffffff


	//   ....[33]....
        /*0154*/ 	.word	0xffffffff


	//----- nvinfo : EIATTR_COOP_GROUP_INSTR_OFFSETS
	.align		4
.L_346:
        /*0158*/ 	.byte	0x04, 0x28
        /*015a*/ 	.short	(.L_348 - .L_347)


	//   ....[0]....
.L_347:
        /*015c*/ 	.word	0x000000b0


	//   ....[1]....
        /*0160*/ 	.word	0x00000210


	//   ....[2]....
        /*0164*/ 	.word	0x00000260


	//   ....[3]....
        /*0168*/ 	.word	0x00000470


	//   ....[4]....
        /*016c*/ 	.word	0x000005d0


	//   ....[5]....
        /*0170*/ 	.word	0x000006f0


	//   ....[6]....
        /*0174*/ 	.word	0x00000850


	//   ....[7]....
        /*0178*/ 	.word	0x00001e10


	//   ....[8]....
        /*017c*/ 	.word	0x00005d80


	//   ....[9]....
        /*0180*/ 	.word	0x00005e10


	//   ....[10]....
        /*0184*/ 	.word	0x00006180


	//   ....[11]....
        /*0188*/ 	.word	0x000061b0


	//   ....[12]....
        /*018c*/ 	.word	0x0000b8a0


	//   ....[13]....
        /*0190*/ 	.word	0x0000b920


	//   ....[14]....
        /*0194*/ 	.word	0x0000bd60


	//   ....[15]....
        /*0198*/ 	.word	0x0000be60


	//   ....[16]....
        /*019c*/ 	.word	0x00016b60


	//   ....[17]....
        /*01a0*/ 	.word	0x00016ba0


	//   ....[18]....
        /*01a4*/ 	.word	0x00016ea0


	//   ....[19]....
        /*01a8*/ 	.word	0x00016f20


	//   ....[20]....
        /*01ac*/ 	.word	0x0001ed00


	//   ....[21]....
        /*01b0*/ 	.word	0x0001ed20


	//   ....[22]....
        /*01b4*/ 	.word	0x0001ed80


	//   ....[23]....
        /*01b8*/ 	.word	0x0001edc0


	//   ....[24]....
        /*01bc*/ 	.word	0x00020930


	//   ....[25]....
        /*01c0*/ 	.word	0x000215f0


	//   ....[26]....
        /*01c4*/ 	.word	0x00024420


	//   ....[27]....
        /*01c8*/ 	.word	0x00024600


	//   ....[28]....
        /*01cc*/ 	.word	0x00024b80


	//   ....[29]....
        /*01d0*/ 	.word	0x00024f50


	//   ....[30]....
        /*01d4*/ 	.word	0x00028dc0


	//   ....[31]....
        /*01d8*/ 	.word	0x00028e20


	//   ....[32]....
        /*01dc*/ 	.word	0x00028e80


	//   ....[33]....
        /*01e0*/ 	.word	0x00028ea0


	//----- nvinfo : EIATTR_REG_RECONFIG
	.align		4
.L_348:
        /*01e4*/ 	.byte	0x01, 0x54
	.zero		2


	//----- nvinfo : EIATTR_SYSCALL_OFFSETS
	.align		4
        /*01e8*/ 	.byte	0x04, 0x46
        /*01ea*/ 	.short	(.L_350 - .L_349)


	//   ....[0]....
.L_349:
        /*01ec*/ 	.word	0x00002360


	//   ....[1]....
        /*01f0*/ 	.word	0x000220a0


	//   ....[2]....
        /*01f4*/ 	.word	0x000221d0


	//   ....[3]....
        /*01f8*/ 	.word	0x000222d0


	//----- nvinfo : EIATTR_MBARRIER_INSTR_OFFSETS
	.align		4
.L_350:
        /*01fc*/ 	.byte	0x04, 0x39
        /*01fe*/ 	.short	(.L_352 - .L_351)


	//   ....[0]....
.L_351:
        /*0200*/ 	.word	0x00000310
        /*0204*/ 	.word	0x000000ff
        /*0208*/ 	.word	0x00032400
        /*020c*/ 	.short	0x0100
        /*020e*/ 	.byte	0x06
	.zero		1


	//   ....[1]....
        /*0210*/ 	.word	0x00000320
        /*0214*/ 	.word	0x000000ff
        /*0218*/ 	.word	0x00032410
        /*021c*/ 	.short	0x0100
        /*021e*/ 	.byte	0x06
	.zero		1


	//   ....[2]....
        /*0220*/ 	.word	0x00000330
        /*0224*/ 	.word	0x000000ff
        /*0228*/ 	.word	0x00032420
        /*022c*/ 	.short	0x0100
        /*022e*/ 	.byte	0x06
	.zero		1


	//   ....[3]....
        /*0230*/ 	.word	0x00000420
        /*0234*/ 	.word	0x000000ff
        /*0238*/ 	.word	0x00032430
        /*023c*/ 	.short	0x0100
        /*023e*/ 	.byte	0x08
	.zero		1


	//   ....[4]....
        /*0240*/ 	.word	0x00000430
        /*0244*/ 	.word	0x000000ff
        /*0248*/ 	.word	0x00032440
        /*024c*/ 	.short	0x0100
        /*024e*/ 	.byte	0x08
	.zero		1


	//   ....[5]....
        /*0250*/ 	.word	0x00000440
        /*0254*/ 	.word	0x000000ff
        /*0258*/ 	.word	0x00032438
        /*025c*/ 	.short	0x0100
        /*025e*/ 	.byte	0x08
	.zero		1


	//   ....[6]....
        /*0260*/ 	.word	0x00000450
        /*0264*/ 	.word	0x000000ff
        /*0268*/ 	.word	0x00032448
        /*026c*/ 	.short	0x0100
        /*026e*/ 	.byte	0x08
	.zero		1


	//   ....[7]....
        /*0270*/ 	.word	0x00000580
        /*0274*/ 	.word	0x000000ff
        /*0278*/ 	.word	0x00032450
        /*027c*/ 	.short	0x0100
        /*027e*/ 	.byte	0x08
	.zero		1


	//   ....[8]....
        /*0280*/ 	.word	0x00000590
        /*0284*/ 	.word	0x000000ff
        /*0288*/ 	.word	0x00032460
        /*028c*/ 	.short	0x0100
        /*028e*/ 	.byte	0x08
	.zero		1


	//   ....[9]....
        /*0290*/ 	.word	0x000005a0
        /*0294*/ 	.word	0x000000ff
        /*0298*/ 	.word	0x00032458
        /*029c*/ 	.short	0x0100
        /*029e*/ 	.byte	0x08
	.zero		1


	//   ....[10]....
        /*02a0*/ 	.word	0x000005b0
        /*02a4*/ 	.word	0x000000ff
        /*02a8*/ 	.word	0x00032468
        /*02ac*/ 	.short	0x0100
        /*02ae*/ 	.byte	0x08
	.zero		1


	//   ....[11]....
        /*02b0*/ 	.word	0x000006a0
        /*02b4*/ 	.word	0x000000ff
        /*02b8*/ 	.word	0x00032470
        /*02bc*/ 	.short	0x0100
        /*02be*/ 	.byte	0x06
	.zero		1


	//   ....[12]....
        /*02c0*/ 	.word	0x000006b0
        /*02c4*/ 	.word	0x000000ff
        /*02c8*/ 	.word	0x00032480
        /*02cc*/ 	.short	0x0100
        /*02ce*/ 	.byte	0x06
	.zero		1


	//   ....[13]....
        /*02d0*/ 	.word	0x000006c0
        /*02d4*/ 	.word	0x000000ff
        /*02d8*/ 	.word	0x00032478
        /*02dc*/ 	.short	0x0100
        /*02de*/ 	.byte	0x06
	.zero		1


	//   ....[14]....
        /*02e0*/ 	.word	0x000006d0
        /*02e4*/ 	.word	0x000000ff
        /*02e8*/ 	.word	0x00032488
        /*02ec*/ 	.short	0x0100
        /*02ee*/ 	.byte	0x06
	.zero		1


	//   ....[15]....
        /*02f0*/ 	.word	0x00000800
        /*02f4*/ 	.word	0x000000ff
        /*02f8*/ 	.word	0x00032490
        /*02fc*/ 	.short	0x0100
        /*02fe*/ 	.byte	0x08
	.zero		1


	//   ....[16]....
        /*0300*/ 	.word	0x00000810
        /*0304*/ 	.word	0x000000ff
        /*0308*/ 	.word	0x000324a0
        /*030c*/ 	.short	0x0100
        /*030e*/ 	.byte	0x08
	.zero		1


	//   ....[17]....
        /*0310*/ 	.word	0x00000820
        /*0314*/ 	.word	0x000000ff
        /*0318*/ 	.word	0x00032498
        /*031c*/ 	.short	0x0100
        /*031e*/ 	.byte	0x08
	.zero		1


	//   ....[18]....
        /*0320*/ 	.word	0x00000830
        /*0324*/ 	.word	0x000000ff
        /*0328*/ 	.word	0x000324a8
        /*032c*/ 	.short	0x0100
        /*032e*/ 	.byte	0x08
	.zero		1


	//   ....[19]....
        /*0330*/ 	.word	0x00000960
        /*0334*/ 	.word	0x000000ff
        /*0338*/ 	.word	0x000324b0
        /*033c*/ 	.short	0x0100
        /*033e*/ 	.byte	0x08
	.zero		1


	//   ....[20]....
        /*0340*/ 	.word	0x00000970
        /*0344*/ 	.word	0x000000ff
        /*0348*/ 	.word	0x000324c0
        /*034c*/ 	.short	0x0100
        /*034e*/ 	.byte	0x08
	.zero		1


	//   ....[21]....
        /*0350*/ 	.word	0x00000980
        /*0354*/ 	.word	0x000000ff
        /*0358*/ 	.word	0x000324b8
        /*035c*/ 	.short	0x0100
        /*035e*/ 	.byte	0x08
	.zero		1


	//   ....[22]....
        /*0360*/ 	.word	0x00000990
        /*0364*/ 	.word	0x000000ff
        /*0368*/ 	.word	0x000324c8
        /*036c*/ 	.short	0x0100
        /*036e*/ 	.byte	0x08
	.zero		1


	//   ....[23]....
        /*0370*/ 	.word	0x000025e0
        /*0374*/ 	.word	0x000000ff
        /*0378*/ 	.word	0x00032400
        /*037c*/ 	.short	0x010a
        /*037e*/ 	.byte	0x32
	.zero		1


	//   ....[24]....
        /*0380*/ 	.word	0x00002a40
        /*0384*/ 	.word	0x0000000c
        /*0388*/ 	.word	0x00000000
        /*038c*/ 	.short	0x010a
        /*038e*/ 	.byte	0x3f
	.zero		1


	//   ....[25]....
        /*0390*/ 	.word	0x00002aa0
        /*0394*/ 	.word	0x0000000c
        /*0398*/ 	.word	0x00000000
        /*039c*/ 	.short	0x010a
        /*039e*/ 	.byte	0x3f
	.zero		1


	//   ....[26]....
        /*03a0*/ 	.word	0x00002e50
        /*03a4*/ 	.word	0x000000ff
        /*03a8*/ 	.word	0x00032410
        /*03ac*/ 	.short	0x010a
        /*03ae*/ 	.byte	0x32
	.zero		1


	//   ....[27]....
        /*03b0*/ 	.word	0x00002f50
        /*03b4*/ 	.word	0x00000008
        /*03b8*/ 	.word	0x00000000
        /*03bc*/ 	.short	0x010a
        /*03be*/ 	.byte	0x3f
	.zero		1


	//   ....[28]....
        /*03c0*/ 	.word	0x00002fb0
        /*03c4*/ 	.word	0x00000008
        /*03c8*/ 	.word	0x00000000
        /*03cc*/ 	.short	0x010a
        /*03ce*/ 	.byte	0x3f
	.zero		1


	//   ....[29]....
        /*03d0*/ 	.word	0x00003c90
        /*03d4*/ 	.word	0x00000006
        /*03d8*/ 	.word	0x00000000
        /*03dc*/ 	.short	0x0101
        /*03de*/ 	.byte	0x3f
	.zero		1


	//   ....[30]....
        /*03e0*/ 	.word	0x00009450
        /*03e4*/ 	.word	0x00000015
        /*03e8*/ 	.word	0x00000000
        /*03ec*/ 	.short	0x0101
        /*03ee*/ 	.byte	0x3f
	.zero		1


	//   ....[31]....
        /*03f0*/ 	.word	0x00009af0
        /*03f4*/ 	.word	0x00000003
        /*03f8*/ 	.word	0x00000000
        /*03fc*/ 	.short	0x010a
        /*03fe*/ 	.byte	0x3f
	.zero		1


	//   ....[32]....
        /*0400*/ 	.word	0x00009bf0
        /*0404*/ 	.word	0x00000000
        /*0408*/ 	.word	0x00000000
        /*040c*/ 	.short	0x010a
        /*040e*/ 	.byte	0x3f
	.zero		1


	//   ....[33]....
        /*0410*/ 	.word	0x0000a020
        /*0414*/ 	.word	0x00000003
        /*0418*/ 	.word	0x00000000
        /*041c*/ 	.short	0x010a
        /*041e*/ 	.byte	0x3f
	.zero		1


	//   ....[34]....
        /*0420*/ 	.word	0x0000a0d0
        /*0424*/ 	.word	0x00000004
        /*0428*/ 	.word	0x00000000
        /*042c*/ 	.short	0x010a
        /*042e*/ 	.byte	0x3f
	.zero		1


	//   ....[35]....
        /*0430*/ 	.word	0x0000adc0
        /*0434*/ 	.word	0x00000003
        /*0438*/ 	.word	0x00000000
        /*043c*/ 	.short	0x0101
        /*043e*/ 	.byte	0x3f
	.zero		1


	//   ....[36]....
        /*0440*/ 	.word	0x000136e0
        /*0444*/ 	.word	0x00000000
        /*0448*/ 	.word	0x00000000
        /*044c*/ 	.short	0x0101
        /*044e*/ 	.byte	0x3f
	.zero		1


	//   ....[37]....
        /*0450*/ 	.word	0x000138e0
        /*0454*/ 	.word	0x00000005
        /*0458*/ 	.word	0x00000000
        /*045c*/ 	.short	0x010a
        /*045e*/ 	.byte	0x3f
	.zero		1


	//   ....[38]....
        /*0460*/ 	.word	0x000139e0
        /*0464*/ 	.word	0x00000000
        /*0468*/ 	.word	0x00000000
        /*046c*/ 	.short	0x010a
        /*046e*/ 	.byte	0x3f
	.zero		1


	//   ....[39]....
        /*0470*/ 	.word	0x00013e10
        /*0474*/ 	.word	0x00000005
        /*0478*/ 	.word	0x00000000
        /*047c*/ 	.short	0x010a
        /*047e*/ 	.byte	0x3f
	.zero		1


	//   ....[40]....
        /*0480*/ 	.word	0x00013ec0
        /*0484*/ 	.word	0x00000004
        /*0488*/ 	.word	0x00000000
        /*048c*/ 	.short	0x010a
        /*048e*/ 	.byte	0x3f
	.zero		1


	//   ....[41]....
        /*0490*/ 	.word	0x00014bb0
        /*0494*/ 	.word	0x00000004
        /*0498*/ 	.word	0x00000000
        /*049c*/ 	.short	0x0101
        /*049e*/ 	.byte	0x3f
	.zero		1


	//   ....[42]....
        /*04a0*/ 	.word	0x0001e890
        /*04a4*/ 	.word	0x00000000
        /*04a8*/ 	.word	0x00000000
        /*04ac*/ 	.short	0x0101
        /*04ae*/ 	.byte	0x3f
	.zero		1


	//   ....[43]....
        /*04b0*/ 	.word	0x00020b60
        /*04b4*/ 	.word	0x000000ff
        /*04b8*/ 	.word	0x00000000
        /*04bc*/ 	.short	0x0101
        /*04be*/ 	.byte	0x05
	.zero		1


	//   ....[44]....
        /*04c0*/ 	.word	0x00022690
        /*04c4*/ 	.word	0x0000000a
        /*04c8*/ 	.word	0x00032440
        /*04cc*/ 	.short	0x010a
        /*04ce*/ 	.byte	0x3f
	.zero		1


	//   ....[45]....
        /*04d0*/ 	.word	0x00022bc0
        /*04d4*/ 	.word	0x00000012
        /*04d8*/ 	.word	0x00032420
        /*04dc*/ 	.short	0x010a
        /*04de*/ 	.byte	0x3f
	.zero		1


	//   ....[46]....
        /*04e0*/ 	.word	0x00022c40
        /*04e4*/ 	.word	0x0000000a
        /*04e8*/ 	.word	0x00032460
        /*04ec*/ 	.short	0x010a
        /*04ee*/ 	.byte	0x3f
	.zero		1


	//   ....[47]....
        /*04f0*/ 	.word	0x00023180
        /*04f4*/ 	.word	0x00000002
        /*04f8*/ 	.word	0x00032440
        /*04fc*/ 	.short	0x010a
        /*04fe*/ 	.byte	0x3f
	.zero		1


	//   ....[48]....
        /*0500*/ 	.word	0x00023310
        /*0504*/ 	.word	0x00000002
        /*0508*/ 	.word	0x00032460
        /*050c*/ 	.short	0x010a
        /*050e*/ 	.byte	0x3f
	.zero		1


	//   ....[49]....
        /*0510*/ 	.word	0x00023800
        /*0514*/ 	.word	0x00000003
        /*0518*/ 	.word	0x00032440
        /*051c*/ 	.short	0x010a
        /*051e*/ 	.byte	0x3f
	.zero		1


	//   ....[50]....
        /*0520*/ 	.word	0x00023990
        /*0524*/ 	.word	0x00000003
        /*0528*/ 	.word	0x00032460
        /*052c*/ 	.short	0x010a
        /*052e*/ 	.byte	0x3f
	.zero		1


	//   ....[51]....
        /*0530*/ 	.word	0x00023e20
        /*0534*/ 	.word	0x00000002
        /*0538*/ 	.word	0x00032440
        /*053c*/ 	.short	0x010a
        /*053e*/ 	.byte	0x3f
	.zero		1


	//   ....[52]....
        /*0540*/ 	.word	0x00023fb0
        /*0544*/ 	.word	0x00000002
        /*0548*/ 	.word	0x00032460
        /*054c*/ 	.short	0x010a
        /*054e*/ 	.byte	0x3f
	.zero		1


	//   ....[53]....
        /*0550*/ 	.word	0x000245b0
        /*0554*/ 	.word	0x00000007
        /*0558*/ 	.word	0x00032420
        /*055c*/ 	.short	0x010a
        /*055e*/ 	.byte	0x3f
	.zero		1


	//   ....[54]....
        /*0560*/ 	.word	0x00024700
        /*0564*/ 	.word	0x00000005
        /*0568*/ 	.word	0x00000000
        /*056c*/ 	.short	0x010a
        /*056e*/ 	.byte	0x3f
	.zero		1


	//   ....[55]....
        /*0570*/ 	.word	0x00024770
        /*0574*/ 	.word	0x00000003
        /*0578*/ 	.word	0x00000000
        /*057c*/ 	.short	0x010a
        /*057e*/ 	.byte	0x3f
	.zero		1


	//   ....[56]....
        /*0580*/ 	.word	0x000247d0
        /*0584*/ 	.word	0x00000005
        /*0588*/ 	.word	0x00000000
        /*058c*/ 	.short	0x010a
        /*058e*/ 	.byte	0x3f
	.zero		1


	//   ....[57]....
        /*0590*/ 	.word	0x00024800
        /*0594*/ 	.word	0x00000003
        /*0598*/ 	.word	0x00000000
        /*059c*/ 	.short	0x010a
        /*059e*/ 	.byte	0x3f
	.zero		1


	//   ....[58]....
        /*05a0*/ 	.word	0x00024870
        /*05a4*/ 	.word	0x00000009
        /*05a8*/ 	.word	0x00032400
        /*05ac*/ 	.short	0x010a
        /*05ae*/ 	.byte	0x3f
	.zero		1


	//   ....[59]....
        /*05b0*/ 	.word	0x000248c0
        /*05b4*/ 	.word	0x0000000c
        /*05b8*/ 	.word	0x00000000
        /*05bc*/ 	.short	0x010a
        /*05be*/ 	.byte	0x3f
	.zero		1


	//   ....[60]....
        /*05c0*/ 	.word	0x00024920
        /*05c4*/ 	.word	0x00000009
        /*05c8*/ 	.word	0x00032410
        /*05cc*/ 	.short	0x010a
        /*05ce*/ 	.byte	0x3f
	.zero		1


	//   ....[61]....
        /*05d0*/ 	.word	0x00024970
        /*05d4*/ 	.word	0x00000008
        /*05d8*/ 	.word	0x00000000
        /*05dc*/ 	.short	0x010a
        /*05de*/ 	.byte	0x3f
	.zero		1


	//   ....[62]....
        /*05e0*/ 	.word	0x000249c0
        /*05e4*/ 	.word	0x00000000
        /*05e8*/ 	.word	0x00000000
        /*05ec*/ 	.short	0x010a
        /*05ee*/ 	.byte	0x3f
	.zero		1


	//   ....[63]....
        /*05f0*/ 	.word	0x00024a10
        /*05f4*/ 	.word	0x00000004
        /*05f8*/ 	.word	0x00000000
        /*05fc*/ 	.short	0x010a
        /*05fe*/ 	.byte	0x3f
	.zero		1


	//   ....[64]....
        /*0600*/ 	.word	0x00024a60
        /*0604*/ 	.word	0x00000000
        /*0608*/ 	.word	0x00000000
        /*060c*/ 	.short	0x010a
        /*060e*/ 	.byte	0x3f
	.zero		1


	//   ....[65]....
        /*0610*/ 	.word	0x00024ab0
        /*0614*/ 	.word	0x00000004
        /*0618*/ 	.word	0x00000000
        /*061c*/ 	.short	0x010a
        /*061e*/ 	.byte	0x3f
	.zero		1


	//   ....[66]....
        /*0620*/ 	.word	0x00024c30
        /*0624*/ 	.word	0x0000000a
        /*0628*/ 	.word	0x00032440
        /*062c*/ 	.short	0x010a
        /*062e*/ 	.byte	0x3f
	.zero		1


	//   ....[67]....
        /*0630*/ 	.word	0x00024c80
        /*0634*/ 	.word	0x00000012
        /*0638*/ 	.word	0x00032420
        /*063c*/ 	.short	0x010a
        /*063e*/ 	.byte	0x3f
	.zero		1


	//   ....[68]....
        /*0640*/ 	.word	0x00024cd0
        /*0644*/ 	.word	0x0000000a
        /*0648*/ 	.word	0x00032460
        /*064c*/ 	.short	0x010a
        /*064e*/ 	.byte	0x3f
	.zero		1


	//   ....[69]....
        /*0650*/ 	.word	0x00024d20
        /*0654*/ 	.word	0x00000002
        /*0658*/ 	.word	0x00032440
        /*065c*/ 	.short	0x010a
        /*065e*/ 	.byte	0x3f
	.zero		1


	//   ....[70]....
        /*0660*/ 	.word	0x00024d70
        /*0664*/ 	.word	0x00000002
        /*0668*/ 	.word	0x00032460
        /*066c*/ 	.short	0x010a
        /*066e*/ 	.byte	0x3f
	.zero		1


	//   ....[71]....
        /*0670*/ 	.word	0x00024dc0
        /*0674*/ 	.word	0x00000003
        /*0678*/ 	.word	0x00032440
        /*067c*/ 	.short	0x010a
        /*067e*/ 	.byte	0x3f
	.zero		1


	//   ....[72]....
        /*0680*/ 	.word	0x00024e10
        /*0684*/ 	.word	0x00000003
        /*0688*/ 	.word	0x00032460
        /*068c*/ 	.short	0x010a
        /*068e*/ 	.byte	0x3f
	.zero		1


	//   ....[73]....
        /*0690*/ 	.word	0x00024e60
        /*0694*/ 	.word	0x00000002
        /*0698*/ 	.word	0x00032440
        /*069c*/ 	.short	0x010a
        /*069e*/ 	.byte	0x3f
	.zero		1


	//   ....[74]....
        /*06a0*/ 	.word	0x00024eb0
        /*06a4*/ 	.word	0x00000002
        /*06a8*/ 	.word	0x00032460
        /*06ac*/ 	.short	0x010a
        /*06ae*/ 	.byte	0x3f
	.zero		1


	//   ....[75]....
        /*06b0*/ 	.word	0x00024f90
        /*06b4*/ 	.word	0x00000007
        /*06b8*/ 	.word	0x00032420
        /*06bc*/ 	.short	0x010a
        /*06be*/ 	.byte	0x3f
	.zero		1


	//   ....[76]....
        /*06c0*/ 	.word	0x00024fe0
        /*06c4*/ 	.word	0x00000005
        /*06c8*/ 	.word	0x00000000
        /*06cc*/ 	.short	0x010a
        /*06ce*/ 	.byte	0x3f
	.zero		1


	//   ....[77]....
        /*06d0*/ 	.word	0x00025030
        /*06d4*/ 	.word	0x00000003
        /*06d8*/ 	.word	0x00000000
        /*06dc*/ 	.short	0x010a
        /*06de*/ 	.byte	0x3f
	.zero		1


	//   ....[78]....
        /*06e0*/ 	.word	0x00025080
        /*06e4*/ 	.word	0x00000005
        /*06e8*/ 	.word	0x00000000
        /*06ec*/ 	.short	0x010a
        /*06ee*/ 	.byte	0x3f
	.zero		1


	//   ....[79]....
        /*06f0*/ 	.word	0x00025420
        /*06f4*/ 	.word	0x0000000c
        /*06f8*/ 	.word	0x00000000
        /*06fc*/ 	.short	0x010a
        /*06fe*/ 	.byte	0x3f
	.zero		1


	//   ....[80]....
        /*0700*/ 	.word	0x00025560
        /*0704*/ 	.word	0x00000002
        /*0708*/ 	.word	0x00000000
        /*070c*/ 	.short	0x010a
        /*070e*/ 	.byte	0x3f
	.zero		1


	//   ....[81]....
        /*0710*/ 	.word	0x00025bc0
        /*0714*/ 	.word	0x0000000b
        /*0718*/ 	.word	0x00000000
        /*071c*/ 	.short	0x010a
        /*071e*/ 	.byte	0x3f
	.zero		1


	//   ....[82]....
        /*0720*/ 	.word	0x00025d00
        /*0724*/ 	.word	0x00000008
        /*0728*/ 	.word	0x00000000
        /*072c*/ 	.short	0x010a
        /*072e*/ 	.byte	0x3f
	.zero		1


	//   ....[83]....
        /*0730*/ 	.word	0x00026ee0
        /*0734*/ 	.word	0x00000002
        /*0738*/ 	.word	0x00000000
        /*073c*/ 	.short	0x0101
        /*073e*/ 	.byte	0x3f
	.zero		1


	//   ....[84]....
        /*0740*/ 	.word	0x00040aa0
        /*0744*/ 	.word	0x00000004
        /*0748*/ 	.word	0x00000000
        /*074c*/ 	.short	0x0101
        /*074e*/ 	.byte	0x3f
	.zero		1


	//   ....[85]....
        /*0750*/ 	.word	0x00040ae0
        /*0754*/ 	.word	0x00000002
        /*0758*/ 	.word	0x00000000
        /*075c*/ 	.short	0x010a
        /*075e*/ 	.byte	0x3f
	.zero		1


	//   ....[86]....
        /*0760*/ 	.word	0x00040b30
        /*0764*/ 	.word	0x00000008
        /*0768*/ 	.word	0x00000000
        /*076c*/ 	.short	0x010a
        /*076e*/ 	.byte	0x3f
	.zero		1


	//----- nvinfo : EIATTR_NUM_MBARRIERS
	.align		4
.L_352:
        /*0770*/ 	.byte	0x03, 0x38
        /*0772*/ 	.short	0x0017


	//----- nvinfo : EIATTR_EXIT_INSTR_OFFSETS
	.align		4
        /*0774*/ 	.byte	0x04, 0x1c
        /*0776*/ 	.short	(.L_354 - .L_353)


	//   ....[0]....
.L_353:
        /*0778*/ 	.word	0x00000b80


	//   ....[1]....
        /*077c*/ 	.word	0x000215b0


	//   ....[2]....
        /*0780*/ 	.word	0x00021610


	//   ....[3]....
        /*0784*/ 	.word	0x00024620


	//   ....[4]....
        /*0788*/ 	.word	0x00024850


	//----- nvinfo : EIATTR_MAX_THREADS
	.align		4
.L_354:
        /*078c*/ 	.byte	0x04, 0x05
        /*078e*/ 	.short	(.L_356 - .L_355)
.L_355:
        /*0790*/ 	.word	0x00000180
        /*0794*/ 	.word	0x00000001
        /*0798*/ 	.word	0x00000001


	//----- nvinfo : EIATTR_CRS_STACK_SIZE
	.align		4
.L_356:
        /*079c*/ 	.byte	0x04, 0x1e
        /*079e*/ 	.short	(.L_358 - .L_357)
.L_357:
        /*07a0*/ 	.word	0x00000000


	//----- nvinfo : EIATTR_CBANK_PARAM_SIZE
	.align		4
.L_358:
        /*07a4*/ 	.byte	0x03, 0x19
        /*07a6*/ 	.short	0x0cf0


	//----- nvinfo : EIATTR_PARAM_CBANK
	.align		4
        /*07a8*/ 	.byte	0x04, 0x0a
        /*07aa*/ 	.short	(.L_360 - .L_359)
	.align		4
.L_359:
        /*07ac*/ 	.word	index@(.nv.constant0._ZN7cutlass13device_kernelIN5flash11enable_sm90INS1_16FlashAttnFwdSm90INS1_25CollectiveMainloopFwdSm90ILi2EN4cute5tupleIJNS5_1CILi1EEES8_S8_EEENS6_IJNS7_ILi128EEENS7_ILi96EEENS7_ILi64EEEEEELi256ENS_10bfloat16_tEfNS_4arch4Sm90ELb0ELb1ELb1ELb0ELb0ELb0ELb1ELb1ELb0ELb0ELb0ELb0EEENS1_21CollectiveEpilogueFwdINS6_IJSA_NS7_ILi256EEESB_EEES9_SE_SG_Li256ELb0ELb0ELb0ELb0EEENS1_30DynamicPersistentTileSchedulerILi256ELi32ELb0ELb0ELb1EEEEEEEEEvNT_6ParamsE)
        /*07b0*/ 	.short	0x0210
        /*07b2*/ 	.short	0x0cf0


	//----- nvinfo : EIATTR_SW_WAR
	.align		4
.L_360:
        /*07b4*/ 	.byte	0x04, 0x36
        /*07b6*/ 	.short	(.L_362 - .L_361)
.L_361:
        /*07b8*/ 	.word	0x00000008
.L_362:


//--------------------- .nv.info._ZN7cutlass13device_kernelIN5flash11enable_sm90INS1_16FlashAttnFwdSm90INS1_25CollectiveMainloopFwdSm90ILi2EN4cute5tupleIJNS5_1CILi1EEES8_S8_EEENS6_IJNS7_ILi128EEENS7_ILi96EEENS7_ILi64EEEEEELi256ENS_10bfloat16_tEfNS_4arch4Sm90ELb0ELb1ELb1ELb1ELb0ELb0ELb0ELb1ELb0ELb0ELb0ELb0EEENS1_21CollectiveEpilogueFwdINS6_IJSA_NS7_ILi256EEESB_EEES9_SE_SG_Li256ELb1ELb0ELb0ELb0EEENS1_36VarlenDynamicPersistentTileSchedulerILi128ELi96ELi256ELi32ELb0ELb0ELb1ELb1ELb0ELb1EEEEEEEEEvNT_6ParamsE --------------------------
	.section	.nv.info._ZN7cutlass13device_kernelIN5flash11enable_sm90INS1_16FlashAttnFwdSm90INS1_25CollectiveMainloopFwdSm90ILi2EN4cute5tupleIJNS5_1CILi1EEES8_S8_EEENS6_IJNS7_ILi128EEENS7_ILi96EEENS7_ILi64EEEEEELi256ENS_10bfloat16_tEfNS_4arch4Sm90ELb0ELb1ELb1ELb1ELb0ELb0ELb0ELb1ELb0ELb0ELb0ELb0EEENS1_21CollectiveEpilogueFwdINS6_IJSA_NS7_ILi256EEESB_EEES9_SE_SG_Li256ELb1ELb0ELb0ELb0EEENS1_36VarlenDynamicPersistentTileSchedulerILi128ELi96ELi256ELi32ELb0ELb0ELb1ELb1ELb0ELb1EEEEEEEEEvNT_6ParamsE,"",@"SHT_CUDA_INFO"
	.sectionflags	@""
	.align	4


	//----- nvinfo : EIATTR_CUDA_API_VERSION
	.align		4
        /*0000*/ 	.byte	0x04, 0x37
        /*0002*/ 	.short	(.L_364 - .L_363)
.L_363:
        /*0004*/ 	.word	0x00000082


	//----- nvinfo : EIATTR_KPARAM_INFO
	.align		4
.L_364:
        /*0008*/ 	.byte	0x04, 0x17
        /*000a*/ 	.short	(.L_366 - .L_365)
.L_365:
        /*000c*/ 	.word	0x00000000
        /*0010*/ 	.short	0x0000
        /*0012*/ 	.short	0x0070
        /*0014*/ 	.byte	0x00, 0xf0, 0x01, 0x28


	//----- nvinfo : EIATTR_SPARSE_MMA_MASK
	.align		4
.L_366:
        /*0018*/ 	.byte	0x03, 0x50
        /*001a*/ 	.short	0x0000


	//----- nvinfo : EIATTR_MAXREG_COUNT
	.align		4
        /*001c*/ 	.byte	0x03, 0x1b
        /*001e*/ 	.short	0x00a8


	//----- nvinfo : EIATTR_NUM_BARRIERS
	.align		4
        /*0020*/ 	.byte	0x02, 0x4c
        /*0022*/ 	.byte	0x10
	.zero		1


	//----- nvinfo : EIATTR_EXTERNS
	.align		4
        /*0024*/ 	.byte	0x04, 0x0f
        /*0026*/ 	.short	(.L_368 - .L_367)


	//   ....[0]....
	.align		4
.L_367:
        /*0028*/ 	.word	index@(__assertfail)


	//----- nvinfo : EIATTR_ANNOTATIONS
	.align		4
.L_368:
        /*002c*/ 	.byte	0x04, 0x55
        /*002e*/ 	.short	(.L_370 - .L_369)


	//   ....[0]....
.L_369:
        /* <DEDUP_REMOVED lines=27> */


	//----- nvinfo : EIATTR_MERCURY_ISA_VERSION
	.align		4
.L_370:
        /*01d0*/ 	.byte	0x03, 0x5f
        /*01d2*/ 	.short	0x0101


	//----- nvinfo : EIATTR_UNUSED_LOAD_BYTE_OFFSET
	.align		4
        /*01d4*/ 	.byte	0x04, 0x44
        /*01d6*/ 	.short	(.L_372 - .L_371)


	//   ....[0]....
.L_371:
        /*01d8*/ 	.word	0x00000a70
        /*01dc*/ 	.word	0x0000fff0


	//   ....[1]....
        /*01e0*/ 	.word	0x0000e6d0
        /*01e4*/ 	.word	0x0000fff0


	//----- nvinfo : EIATTR_INT_WARP_WIDE_INSTR_OFFSETS
	.align		4
.L_372:
        /*01e8*/ 	.byte	0x04, 0x31
        /*01ea*/ 	.short	(.L_374 - .L_373)


	//   ....[0]....
.L_373:
        /*01ec*/ 	.word	0x00000160


	//   ....[1]....
        /*01f0*/ 	.word	0x000001a0


	//   ....[2]....
        /*01f4*/ 	.word	0x00000210


	//   ....[3]....
        /*01f8*/ 	.word	0x00012600


	//   ....[4]....
        /*01fc*/ 	.word	0x00012690


	//   ....[5]....
        /*0200*/ 	.word	0x00012b90


	//   ....[6]....
        /*0204*/ 	.word	0x00012c10


	//   ....[7]....
        /*0208*/ 	.word	0x00014f30


	//   ....[8]....
        /*020c*/ 	.word	0x00014fc0


	//----- nvinfo : EIATTR_COOP_GROUP_MASK_REGIDS
	.align		4
.L_374:
        /*0210*/ 	.byte	0x04, 0x29
        /*0212*/ 	.short	(.L_376 - .L_375)


	//   ....[0]....
.L_375:
        /*0214*/ 	.word	0xffffffff


	//   ....[1]....
        /*0218*/ 	.word	0xffffffff


	//   ....[2]....
        /*021c*/ 	.word	0xffffffff


	//   ....[3]....
        /*0220*/ 	.word	0xffffffff


	//   ....[4]....
        /*0224*/ 	.word	0xffffffff


	//   ....[5]....
        /*0228*/ 	.word	0xffffffff


	//   ....[6]....
        /*022c*/ 	.word	0xffffffff


	//   ....[7]....
        /*0230*/ 	.word	0xffffffff


	//   ....[8]....
        /*0234*/ 	.word	0xffffffff


	//   ....[9]....
        /*0238*/ 	.word	0xffffffff


	//   ....[10]....
        /*023c*/ 	.word	0xffffffff


	//   ....[11]....
        /*0240*/ 	.word	0xffffffff


	//   ....[12]....
        /*0244*/ 	.word	0xffffffff


	//   ....[13]....
        /*0248*/ 	.word	0xffffffff


	//   ....[14]....
        /*024c*/ 	.word	0xffffffff


	//   ....[15]....
        /*0250*/ 	.word	0xffffffff


	//   ....[16]....
        /*0254*/ 	.word	0xffffffff


	//   ....[17]....
        /*0258*/ 	.word	0xffffffff


	//   ....[18]....
        /*025c*/ 	.word	0xffffffff


	//   ....[19]....
        /*0260*/ 	.word	0xffffffff


	//   ....[20]....
        /*0264*/ 	.word	0xffffffff


	//   ....[21]....
        /*0268*/ 	.word	0xffffffff


	//   ....[22]....
        /*026c*/ 	.word	0xffffffff


	//   ....[23]....
        /*0270*/ 	.word	0xffffffff


	//   ....[24]....
        /*0274*/ 	.word	0xffffffff


	//   ....[25]....
        /*0278*/ 	.word	0xffffffff


	//   ....[26]....
        /*027c*/ 	.word	0xffffffff


	//   ....[27]....
        /*0280*/ 	.word	0xffffffff


	//   ....[28]....
        /*0284*/ 	.word	0xffffffff


	//   ....[29]....
        /*0288*/ 	.word	0xffffffff


	//   ....[30]....
        /*028c*/ 	.word	0xffffffff


	//   ....[31]....
        /*0290*/ 	.word	0xffffffff


	//   ....[32]....
        /*0294*/ 	.word	0xffffffff


	//   ....[33]....
        /*0298*/ 	.word	0xffffffff


	//   ....[34]....
        /*029c*/ 	.word	0xffffffff


	//   ....[35]....
        /*02a0*/ 	.word	0xffffffff


	//   ....[36]....
        /*02a4*/ 	.word	0xffffffff


	//   ....[37]....
        /*02a8*/ 	.word	0xffffffff


	//   ....[38]....
        /*02ac*/ 	.word	0xffffffff


	//   ....[39]....
        /*02b0*/ 	.word	0xffffffff


	//   ....[40]....
        /*02b4*/ 	.word	0xffffffff


	//   ....[41]....
        /*02b8*/ 	.word	0xffffffff


	//   ....[42]....
        /*02bc*/ 	.word	0xffffffff


	//   ....[43]....
        /*02c0*/ 	.word	0xffffffff


	//   ....[44]....
        /*02c4*/ 	.word	0xffffffff


	//   ....[45]....
        /*02c8*/ 	.word	0xffffffff


	//   ....[46]....
        /*02cc*/ 	.word	0xffffffff


	//   ....[47]....
        /*02d0*/ 	.word	0xffffffff


	//   ....[48]....
        /*02d4*/ 	.word	0xffffffff


	//   ....[49]....
        /*02d8*/ 	.word	0xffffffff


	//   ....[50]....
        /*02dc*/ 	.word	0xffffffff


	//   ....[51]....
        /*02e0*/ 	.word	0xffffffff


	//   ....[52]....
        /*02e4*/ 	.word	0xffffffff


	//   ....[53]....
        /*02e8*/ 	.word	0xffffffff


	//   ....[54]....
        /*02ec*/ 	.word	0xffffffff


	//   ....[55]....
        /*02f0*/ 	.word	0xffffffff


	//   ....[56]....
        /*02f4*/ 	.word	0xffffffff


	//   ....[57]....
        /*02f8*/ 	.word	0xffffffff


	//   ....[58]....
        /*02fc*/ 	.word	0xffffffff


	//   ....[59]....
        /*0300*/ 	.word	0xffffffff


	//   ....[60]....
        /*0304*/ 	.word	0xffffffff


	//   ....[61]....
        /*0308*/ 	.word	0xffffffff


	//   ....[62]....
        /*030c*/ 	.word	0x0500000f


	//   ....[63]....
        /*0310*/ 	.word	0x0500000f


	//   ....[64]....
        /*0314*/ 	.word	0x0500000f


	//   ....[65]....
        /*0318*/ 	.word	0x0500000f


	//   ....[66]....
        /*031c*/ 	.word	0x0500000f


	//   ....[67]....
        /*0320*/ 	.word	0x0500000f


	//   ....[68]....
        /*0324*/ 	.word	0x0500000f


	//   ....[69]....
        /*0328*/ 	.word	0x0500000f


	//   ....[70]....
        /*032c*/ 	.word	0x0500000f


	//   ....[71]....
        /*0330*/ 	.word	0x0500000f


	//   ....[72]....
        /*0334*/ 	.word	0x0500000f


	//   ....[73]....
        /*0338*/ 	.word	0x0500000f


	//   ....[74]....
        /*033c*/ 	.word	0x0500000f


	//   ....[75]....
        /*0340*/ 	.word	0x0500000f


	//   ....[76]....
        /*0344*/ 	.word	0x0500000f


	//   ....[77]....
        /*0348*/ 	.word	0x0500000f


	//   ....[78]....
        /*034c*/ 	.word	0x0500000f


	//   ....[79]....
        /*0350*/ 	.word	0x0500000f


	//   ....[80]....
        /*0354*/ 	.word	0x0500000f


	//----- nvinfo : EIATTR_COOP_GROUP_INSTR_OFFSETS
	.align		4
.L_376:
        /*0358*/ 	.byte	0x04, 0x28
        /*035a*/ 	.short	(.L_378 - .L_377)


	//   ....[0]....
.L_377:
        /*035c*/ 	.word	0x00000070


	//   ....[1]....
        /*0360*/ 	.word	0x00000170


	//   ....[2]....
        /*0364*/ 	.word	0x000001c0


	//   ....[3]....
        /*0368*/ 	.word	0x000003f0


	//   ....[4]....
        /*036c*/ 	.word	0x00000550


	//   ....[5]....
        /*0370*/ 	.word	0x00000670


	//   ....[6]....
        /*0374*/ 	.word	0x000007d0


	//   ....[7]....
        /*0378*/ 	.word	0x000019e0


	//   ....[8]....
        /*037c*/ 	.word	0x00003610


	//   ....[9]....
        /*0380*/ 	.word	0x00003720


	//   ....[10]....
        /*0384*/ 	.word	0x00003c80


	//   ....[11]....
        /*0388*/ 	.word	0x00003ce0


	//   ....[12]....
        /*038c*/ 	.word	0x00006470


	//   ....[13]....
        /*0390*/ 	.word	0x00006580


	//   ....[14]....
        /*0394*/ 	.word	0x00006bf0


	//   ....[15]....
        /*0398*/ 	.word	0x00006d90


	//   ....[16]....
        /*039c*/ 	.word	0x00008c20


	//   ....[17]....
        /*03a0*/ 	.word	0x00008ca0


	//   ....[18]....
        /*03a4*/ 	.word	0x00009110


	//   ....[19]....
        /*03a8*/ 	.word	0x000092d0


	//   ....[20]....
        /*03ac*/ 	.word	0x0000bff0


	//   ....[21]....
        /*03b0*/ 	.word	0x0000c110


	//   ....[22]....
        /*03b4*/ 	.word	0x0000c8b0


	//   ....[23]....
        /*03b8*/ 	.word	0x0000ca80


	//   ....[24]....
        /*03bc*/ 	.word	0x0000dc50


	//   ....[25]....
        /*03c0*/ 	.word	0x0000dc90


	//   ....[26]....
        /*03c4*/ 	.word	0x0000dd60


	//   ....[27]....
        /*03c8*/ 	.word	0x0000dd70


	//   ....[28]....
        /*03cc*/ 	.word	0x00011190


	//   ....[29]....
        /*03d0*/ 	.word	0x00011310


	//   ....[30]....
        /*03d4*/ 	.word	0x00011340


	//   ....[31]....
        /*03d8*/ 	.word	0x00011380


	//   ....[32]....
        /*03dc*/ 	.word	0x000113f0


	//   ....[33]....
        /*03e0*/ 	.word	0x00011450


	//   ....[34]....
        /*03e4*/ 	.word	0x00011490


	//   ....[35]....
        /*03e8*/ 	.word	0x00011630


	//   ....[36]....
        /*03ec*/ 	.word	0x00011690


	//   ....[37]....
        /*03f0*/ 	.word	0x000116d0


	//   ....[38]....
        /*03f4*/ 	.word	0x00011710


	//   ....[39]....
        /*03f8*/ 	.word	0x00011740


	//   ....[40]....
        /*03fc*/ 	.word	0x00011770


	//   ....[41]....
        /*0400*/ 	.word	0x00011810


	//   ....[42]....
        /*0404*/ 	.word	0x00011870


	//   ....[43]....
        /*0408*/ 	.word	0x00011900


	//   ....[44]....
        /*040c*/ 	.word	0x00015050


	//   ....[45]....
        /*0410*/ 	.word	0x00015060


	//   ....[46]....
        /*0414*/ 	.word	0x00015170


	//   ....[47]....
        /*0418*/ 	.word	0x000151d0


	//   ....[48]....
        /*041c*/ 	.word	0x00015210


	//   ....[49]....
        /*0420*/ 	.word	0x00015250


	//   ....[50]....
        /*0424*/ 	.word	0x00015280


	//   ....[51]....
        /*0428*/ 	.word	0x000152b0


	//   ....[52]....
        /*042c*/ 	.word	0x00015440


	//   ....[53]....
        /*0430*/ 	.word	0x000154a0


	//   ....[54]....
        /*0434*/ 	.word	0x000154e0


	//   ....[55]....
        /*0438*/ 	.word	0x00015520


	//   ....[56]....
        /*043c*/ 	.word	0x00015550


	//   ....[57]....
        /*0440*/ 	.word	0x00015580


	//   ....[58]....
        /*0444*/ 	.word	0x00015640


	//   ....[59]....
        /*0448*/ 	.word	0x00015660


	//   ....[60]....
        /*044c*/ 	.word	0x000156d0


	//   ....[61]....
        /*0450*/ 	.word	0x00015d60


	//   ....[62]....
        /*0454*/ 	.word	0x000163a0


	//   ....[63]....
        /*0458*/ 	.word	0x000167c0


	//   ....[64]....
        /*045c*/ 	.word	0x00016850


	//   ....[65]....
        /*0460*/ 	.word	0x000168f0


	//   ....[66]....
        /*0464*/ 	.word	0x000169a0


	//   ....[67]....
        /*0468*/ 	.word	0x00016a20


	//   ....[68]....
        /*046c*/ 	.word	0x00016aa0


	//   ....[69]....
        /*0470*/ 	.word	0x00016b20


	//   ....[70]....
        /*0474*/ 	.word	0x00016ba0


	//   ....[71]....
        /*0478*/ 	.word	0x00016c30


	//   ....[72]....
        /*047c*/ 	.word	0x00016ce0


	//   ....[73]....
        /*0480*/ 	.word	0x00016d60


	//   ....[74]....
        /*0484*/ 	.word	0x00016de0


	//   ....[75]....
        /*0488*/ 	.word	0x00016e60


	//   ....[76]....
        /*048c*/ 	.word	0x00016ee0


	//   ....[77]....
        /*0490*/ 	.word	0x00016f50


	//   ....[78]....
        /*0494*/ 	.word	0x00016ff0


	//   ....[79]....
        /*0498*/ 	.word	0x00017080


	//   ....[80]....
        /*049c*/ 	.word	0x000171b0


	//----- nvinfo : EIATTR_REG_RECONFIG
	.align		4
.L_378:
        /*04a0*/ 	.byte	0x01, 0x54
	.zero		2


	//----- nvinfo : EIATTR_SYSCALL_OFFSETS
	.align		4
        /*04a4*/ 	.byte	0x04, 0x46
        /*04a6*/ 	.short	(.L_380 - .L_379)


	//   ....[0]....
.L_379:
        /*04a8*/ 	.word	0x00001bc0


	//   ....[1]....
        /*04ac*/ 	.word	0x00012820


	//   ....[2]....
        /*04b0*/ 	.word	0x00012960


	//   ....[3]....
        /*04b4*/ 	.word	0x00012a60


	//----- nvinfo : EIATTR_MBARRIER_INSTR_OFFSETS
	.align		4
.L_380:
        /*04b8*/ 	.byte	0x04, 0x39
        /*04ba*/ 	.short	(.L_382 - .L_381)


	//   ....[0]....
.L_381:
        /*04bc*/ 	.word	0x000002a0
        /*04c0*/ 	.word	0x000000ff
        /*04c4*/ 	.word	0x00022800
        /*04c8*/ 	.short	0x0100
        /*04ca*/ 	.byte	0x08
	.zero		1


	//   ....[1]....
        /*04cc*/ 	.word	0x000002b0
        /*04d0*/ 	.word	0x000000ff
        /*04d4*/ 	.word	0x00022820
        /*04d8*/ 	.short	0x0100
        /*04da*/ 	.byte	0x08
	.zero		1


	//   ....[2]....
        /*04dc*/ 	.word	0x000003a0
        /*04e0*/ 	.word	0x000000ff
        /*04e4*/ 	.word	0x00022830
        /*04e8*/ 	.short	0x0100
        /*04ea*/ 	.byte	0x08
	.zero		1


	//   ....[3]....
        /*04ec*/ 	.word	0x000003b0
        /*04f0*/ 	.word	0x000000ff
        /*04f4*/ 	.word	0x00022840
        /*04f8*/ 	.short	0x0100
        /*04fa*/ 	.byte	0x08
	.zero		1


	//   ....[4]....
        /*04fc*/ 	.word	0x000003c0
        /*0500*/ 	.word	0x000000ff
        /*0504*/ 	.word	0x00022838
        /*0508*/ 	.short	0x0100
        /*050a*/ 	.byte	0x08
	.zero		1


	//   ....[5]....
        /*050c*/ 	.word	0x000003d0
        /*0510*/ 	.word	0x000000ff
        /*0514*/ 	.word	0x00022848
        /*0518*/ 	.short	0x0100
        /*051a*/ 	.byte	0x08
	.zero		1


	//   ....[6]....
        /*051c*/ 	.word	0x00000500
        /*0520*/ 	.word	0x000000ff
        /*0524*/ 	.word	0x00022850
        /*0528*/ 	.short	0x0100
        /*052a*/ 	.byte	0x08
	.zero		1


	//   ....[7]....
        /*052c*/ 	.word	0x00000510
        /*0530*/ 	.word	0x000000ff
        /*0534*/ 	.word	0x00022860
        /*0538*/ 	.short	0x0100
        /*053a*/ 	.byte	0x08
	.zero		1


	//   ....[8]....
        /*053c*/ 	.word	0x00000520
        /*0540*/ 	.word	0x000000ff
        /*0544*/ 	.word	0x00022858
        /*0548*/ 	.short	0x0100
        /*054a*/ 	.byte	0x08
	.zero		1


	//   ....[9]....
        /*054c*/ 	.word	0x00000530
        /*0550*/ 	.word	0x000000ff
        /*0554*/ 	.word	0x00022868
        /*0558*/ 	.short	0x0100
        /*055a*/ 	.byte	0x08
	.zero		1


	//   ....[10]....
        /*055c*/ 	.word	0x00000620
        /*0560*/ 	.word	0x000000ff
        /*0564*/ 	.word	0x00022870
        /*0568*/ 	.short	0x0100
        /*056a*/ 	.byte	0x06
	.zero		1


	//   ....[11]....
        /*056c*/ 	.word	0x00000630
        /*0570*/ 	.word	0x000000ff
        /*0574*/ 	.word	0x00022880
        /*0578*/ 	.short	0x0100
        /*057a*/ 	.byte	0x06
	.zero		1


	//   ....[12]....
        /*057c*/ 	.word	0x00000640
        /*0580*/ 	.word	0x000000ff
        /*0584*/ 	.word	0x00022878
        /*0588*/ 	.short	0x0100
        /*058a*/ 	.byte	0x06
	.zero		1


	//   ....[13]....
        /*058c*/ 	.word	0x00000650
        /*0590*/ 	.word	0x000000ff
        /*0594*/ 	.word	0x00022888
        /*0598*/ 	.short	0x0100
        /*059a*/ 	.byte	0x06
	.zero		1


	//   ....[14]....
        /*059c*/ 	.word	0x00000780
        /*05a0*/ 	.word	0x000000ff
        /*05a4*/ 	.word	0x00022890
        /*05a8*/ 	.short	0x0100
        /*05aa*/ 	.byte	0x08
	.zero		1


	//   ....[15]....
        /*05ac*/ 	.word	0x00000790
        /*05b0*/ 	.word	0x000000ff
        /*05b4*/ 	.word	0x000228a0
        /*05b8*/ 	.short	0x0100
        /*05ba*/ 	.byte	0x08
	.zero		1


	//   ....[16]....
        /*05bc*/ 	.word	0x000007a0
        /*05c0*/ 	.word	0x000000ff
        /*05c4*/ 	.word	0x00022898
        /*05c8*/ 	.short	0x0100
        /*05ca*/ 	.byte	0x08
	.zero		1


	//   ....[17]....
        /*05cc*/ 	.word	0x000007b0
        /*05d0*/ 	.word	0x000000ff
        /*05d4*/ 	.word	0x000228a8
        /*05d8*/ 	.short	0x0100
        /*05da*/ 	.byte	0x08
	.zero		1


	//   ....[18]....
        /*05dc*/ 	.word	0x000008e0
        /*05e0*/ 	.word	0x000000ff
        /*05e4*/ 	.word	0x000228b0
        /*05e8*/ 	.short	0x0100
        /*05ea*/ 	.byte	0x08
	.zero		1


	//   ....[19]....
        /*05ec*/ 	.word	0x000008f0
        /*05f0*/ 	.word	0x000000ff
        /*05f4*/ 	.word	0x000228c0
        /*05f8*/ 	.short	0x0100
        /*05fa*/ 	.byte	0x08
	.zero		1


	//   ....[20]....
        /*05fc*/ 	.word	0x00000900
        /*0600*/ 	.word	0x000000ff
        /*0604*/ 	.word	0x000228b8
        /*0608*/ 	.short	0x0100
        /*060a*/ 	.byte	0x08
	.zero		1


	//   ....[21]....
        /*060c*/ 	.word	0x00000910
        /*0610*/ 	.word	0x000000ff
        /*0614*/ 	.word	0x000228c8
        /*0618*/ 	.short	0x0100
        /*061a*/ 	.byte	0x08
	.zero		1


	//   ....[22]....
        /*061c*/ 	.word	0x00001c70
        /*0620*/ 	.word	0x00000009
        /*0624*/ 	.word	0x00022800
        /*0628*/ 	.short	0x010a
        /*062a*/ 	.byte	0x3f
	.zero		1


	//   ....[23]....
        /*062c*/ 	.word	0x00001d40
        /*0630*/ 	.word	0x00000005
        /*0634*/ 	.word	0x00022830
        /*0638*/ 	.short	0x010a
        /*063a*/ 	.byte	0x3f
	.zero		1


	//   ....[24]....
        /*063c*/ 	.word	0x00001d80
        /*0640*/ 	.word	0x00000005
        /*0644*/ 	.word	0x00022830
        /*0648*/ 	.short	0x010a
        /*064a*/ 	.byte	0x3f
	.zero		1


	//   ....[25]....
        /*064c*/ 	.word	0x00002330
        /*0650*/ 	.word	0x00000000
        /*0654*/ 	.word	0x00000000
        /*0658*/ 	.short	0x0101
        /*065a*/ 	.byte	0x3f
	.zero		1


	//   ....[26]....
        /*065c*/ 	.word	0x000045c0
        /*0660*/ 	.word	0x00000005
        /*0664*/ 	.word	0x00022850
        /*0668*/ 	.short	0x010a
        /*066a*/ 	.byte	0x3f
	.zero		1


	//   ....[27]....
        /*066c*/ 	.word	0x00004600
        /*0670*/ 	.word	0x00000005
        /*0674*/ 	.word	0x00022850
        /*0678*/ 	.short	0x010a
        /*067a*/ 	.byte	0x3f
	.zero		1


	//   ....[28]....
        /*067c*/ 	.word	0x00004930
        /*0680*/ 	.word	0x00000005
        /*0684*/ 	.word	0x00000000
        /*0688*/ 	.short	0x0101
        /*068a*/ 	.byte	0x3f
	.zero		1


	//   ....[29]....
        /*068c*/ 	.word	0x00004c40
        /*0690*/ 	.word	0x000000ff
        /*0694*/ 	.word	0x00022830
        /*0698*/ 	.short	0x010a
        /*069a*/ 	.byte	0x1c
	.zero		1


	//   ....[30]....
        /*069c*/ 	.word	0x00004c80
        /*06a0*/ 	.word	0x000000ff
        /*06a4*/ 	.word	0x00022830
        /*06a8*/ 	.short	0x010a
        /*06aa*/ 	.byte	0x1c
	.zero		1


	//   ....[31]....
        /*06ac*/ 	.word	0x00005190
        /*06b0*/ 	.word	0x00000014
        /*06b4*/ 	.word	0x00000000
        /*06b8*/ 	.short	0x0101
        /*06ba*/ 	.byte	0x3f
	.zero		1


	//   ....[32]....
        /*06bc*/ 	.word	0x00007d30
        /*06c0*/ 	.word	0x000000ff
        /*06c4*/ 	.word	0x00022850
        /*06c8*/ 	.short	0x010a
        /*06ca*/ 	.byte	0x1c
	.zero		1


	//   ....[33]....
        /*06cc*/ 	.word	0x00007d70
        /*06d0*/ 	.word	0x000000ff
        /*06d4*/ 	.word	0x00022850
        /*06d8*/ 	.short	0x010a
        /*06da*/ 	.byte	0x1c
	.zero		1


	//   ....[34]....
        /*06dc*/ 	.word	0x00008070
        /*06e0*/ 	.word	0x000000b1
        /*06e4*/ 	.word	0x00000000
        /*06e8*/ 	.short	0x0101
        /*06ea*/ 	.byte	0x3f
	.zero		1


	//   ....[35]....
        /*06ec*/ 	.word	0x00008430
        /*06f0*/ 	.word	0x000000ff
        /*06f4*/ 	.word	0x00022830
        /*06f8*/ 	.short	0x010a
        /*06fa*/ 	.byte	0x19
	.zero		1


	//   ....[36]....
        /*06fc*/ 	.word	0x00008470
        /*0700*/ 	.word	0x000000ff
        /*0704*/ 	.word	0x00022830
        /*0708*/ 	.short	0x010a
        /*070a*/ 	.byte	0x19
	.zero		1


	//   ....[37]....
        /*070c*/ 	.word	0x000095d0
        /*0710*/ 	.word	0x00000099
        /*0714*/ 	.word	0x00000000
        /*0718*/ 	.short	0x0101
        /*071a*/ 	.byte	0x3f
	.zero		1


	//   ....[38]....
        /*071c*/ 	.word	0x0000a300
        /*0720*/ 	.word	0x000000ff
        /*0724*/ 	.word	0x00022850
        /*0728*/ 	.short	0x010a
        /*072a*/ 	.byte	0x19
	.zero		1


	//   ....[39]....
        /*072c*/ 	.word	0x0000a340
        /*0730*/ 	.word	0x000000ff
        /*0734*/ 	.word	0x00022850
        /*0738*/ 	.short	0x010a
        /*073a*/ 	.byte	0x19
	.zero		1


	//   ....[40]....
        /*073c*/ 	.word	0x0000a630
        /*0740*/ 	.word	0x000000d6
        /*0744*/ 	.word	0x00000000
        /*0748*/ 	.short	0x0101
        /*074a*/ 	.byte	0x3f
	.zero		1


	//   ....[41]....
        /*074c*/ 	.word	0x0000a7f0
        /*0750*/ 	.word	0x000000ff
        /*0754*/ 	.word	0x00022830
        /*0758*/ 	.short	0x010a
        /*075a*/ 	.byte	0x1b
	.zero		1


	//   ....[42]....
        /*075c*/ 	.word	0x0000a830
        /*0760*/ 	.word	0x000000ff
        /*0764*/ 	.word	0x00022830
        /*0768*/ 	.short	0x010a
        /*076a*/ 	.byte	0x1b
	.zero		1


	//   ....[43]....
        /*076c*/ 	.word	0x0000ad40
        /*0770*/ 	.word	0x00000006
        /*0774*/ 	.word	0x00000000
        /*0778*/ 	.short	0x0101
        /*077a*/ 	.byte	0x3f
	.zero		1


	//   ....[44]....
        /*077c*/ 	.word	0x0000d8e0
        /*0780*/ 	.word	0x000000ff
        /*0784*/ 	.word	0x00022850
        /*0788*/ 	.short	0x010a
        /*078a*/ 	.byte	0x1b
	.zero		1


	//   ....[45]....
        /*078c*/ 	.word	0x0000d920
        /*0790*/ 	.word	0x000000ff
        /*0794*/ 	.word	0x00022850
        /*0798*/ 	.short	0x010a
        /*079a*/ 	.byte	0x1b
	.zero		1


	//   ....[46]....
        /*079c*/ 	.word	0x0000dc10
        /*07a0*/ 	.word	0x000000b0
        /*07a4*/ 	.word	0x00000000
        /*07a8*/ 	.short	0x0101
        /*07aa*/ 	.byte	0x3f
	.zero		1


	//   ....[47]....
        /*07ac*/ 	.word	0x0000fe00
        /*07b0*/ 	.word	0x00000011
        /*07b4*/ 	.word	0x00000000
        /*07b8*/ 	.short	0x0101
        /*07ba*/ 	.byte	0x3f
	.zero		1


	//   ....[48]....
        /*07bc*/ 	.word	0x00012f70
        /*07c0*/ 	.word	0x00000009
        /*07c4*/ 	.word	0x00022840
        /*07c8*/ 	.short	0x010a
        /*07ca*/ 	.byte	0x3f
	.zero		1


	//   ....[49]....
        /*07cc*/ 	.word	0x00013360
        /*07d0*/ 	.word	0x0000000a
        /*07d4*/ 	.word	0x00022820
        /*07d8*/ 	.short	0x010a
        /*07da*/ 	.byte	0x3f
	.zero		1


	//   ....[50]....
        /*07dc*/ 	.word	0x00013420
        /*07e0*/ 	.word	0x00000006
        /*07e4*/ 	.word	0x00022860
        /*07e8*/ 	.short	0x010a
        /*07ea*/ 	.byte	0x3f
	.zero		1


	//   ....[51]....
        /*07ec*/ 	.word	0x00013a80
        /*07f0*/ 	.word	0x00000002
        /*07f4*/ 	.word	0x00022840
        /*07f8*/ 	.short	0x010a
        /*07fa*/ 	.byte	0x3f
	.zero		1


	//   ....[52]....
        /*07fc*/ 	.word	0x00013c90
        /*0800*/ 	.word	0x00000002
        /*0804*/ 	.word	0x00022860
        /*0808*/ 	.short	0x010a
        /*080a*/ 	.byte	0x3f
	.zero		1


	//   ....[53]....
        /*080c*/ 	.word	0x00014230
        /*0810*/ 	.word	0x00000002
        /*0814*/ 	.word	0x00022840
        /*0818*/ 	.short	0x010a
        /*081a*/ 	.byte	0x3f
	.zero		1


	//   ....[54]....
        /*081c*/ 	.word	0x00014430
        /*0820*/ 	.word	0x00000002
        /*0824*/ 	.word	0x00022860
        /*0828*/ 	.short	0x010a
        /*082a*/ 	.byte	0x3f
	.zero		1


	//   ....[55]....
        /*082c*/ 	.word	0x00014940
        /*0830*/ 	.word	0x00000002
        /*0834*/ 	.word	0x00022840
        /*0838*/ 	.short	0x010a
        /*083a*/ 	.byte	0x3f
	.zero		1


	//   ....[56]....
        /*083c*/ 	.word	0x00014b50
        /*0840*/ 	.word	0x00000002
        /*0844*/ 	.word	0x00022860
        /*0848*/ 	.short	0x010a
        /*084a*/ 	.byte	0x3f
	.zero		1


	//   ....[57]....
        /*084c*/ 	.word	0x00015ce0
        /*0850*/ 	.word	0x00000000
        /*0854*/ 	.word	0x00022820
        /*0858*/ 	.short	0x010a
        /*085a*/ 	.byte	0x3f
	.zero		1


	//   ....[58]....
        /*085c*/ 	.word	0x00015ea0
        /*0860*/ 	.word	0x00000006
        /*0864*/ 	.word	0x00000000
        /*0868*/ 	.short	0x010a
        /*086a*/ 	.byte	0x3f
	.zero		1


	//   ....[59]....
        /*086c*/ 	.word	0x00015f10
        /*0870*/ 	.word	0x00000007
        /*0874*/ 	.word	0x00000000
        /*0878*/ 	.short	0x010a
        /*087a*/ 	.byte	0x3f
	.zero		1


	//   ....[60]....
        /*087c*/ 	.word	0x00015f80
        /*0880*/ 	.word	0x00000004
        /*0884*/ 	.word	0x00000000
        /*0888*/ 	.short	0x010a
        /*088a*/ 	.byte	0x3f
	.zero		1


	//   ....[61]....
        /*088c*/ 	.word	0x00015fb0
        /*0890*/ 	.word	0x00000003
        /*0894*/ 	.word	0x00000000
        /*0898*/ 	.short	0x010a
        /*089a*/ 	.byte	0x3f
	.zero		1


	//   ....[62]....
        /*089c*/ 	.word	0x00016010
        /*08a0*/ 	.word	0x00000009
        /*08a4*/ 	.word	0x00022800
        /*08a8*/ 	.short	0x010a
        /*08aa*/ 	.byte	0x3f
	.zero		1


	//   ....[63]....
        /*08ac*/ 	.word	0x00016060
        /*08b0*/ 	.word	0x00000005
        /*08b4*/ 	.word	0x00022830
        /*08b8*/ 	.short	0x010a
        /*08ba*/ 	.byte	0x3f
	.zero		1


	//   ....[64]....
        /*08bc*/ 	.word	0x000160b0
        /*08c0*/ 	.word	0x00000005
        /*08c4*/ 	.word	0x00022850
        /*08c8*/ 	.short	0x010a
        /*08ca*/ 	.byte	0x3f
	.zero		1


	//   ....[65]....
        /*08cc*/ 	.word	0x00016110
        /*08d0*/ 	.word	0x00000015
        /*08d4*/ 	.word	0x00022830
        /*08d8*/ 	.short	0x010a
        /*08da*/ 	.byte	0x3f
	.zero		1


	//   ....[66]....
        /*08dc*/ 	.word	0x00016160
        /*08e0*/ 	.word	0x000000b1
        /*08e4*/ 	.word	0x00022850
        /*08e8*/ 	.short	0x010a
        /*08ea*/ 	.byte	0x3f
	.zero		1


	//   ....[67]....
        /*08ec*/ 	.word	0x000161c0
        /*08f0*/ 	.word	0x00000006
        /*08f4*/ 	.word	0x00022830
        /*08f8*/ 	.short	0x010a
        /*08fa*/ 	.byte	0x3f
	.zero		1


	//   ....[68]....
        /*08fc*/ 	.word	0x00016210
        /*0900*/ 	.word	0x000000d6
        /*0904*/ 	.word	0x00022850
        /*0908*/ 	.short	0x010a
        /*090a*/ 	.byte	0x3f
	.zero		1


	//   ....[69]....
        /*090c*/ 	.word	0x00016270
        /*0910*/ 	.word	0x00000006
        /*0914*/ 	.word	0x00022830
        /*0918*/ 	.short	0x010a
        /*091a*/ 	.byte	0x3f
	.zero		1


	//   ....[70]....
        /*091c*/ 	.word	0x000162c0
        /*0920*/ 	.word	0x000000b0
        /*0924*/ 	.word	0x00022850
        /*0928*/ 	.short	0x010a
        /*092a*/ 	.byte	0x3f
	.zero		1


	//   ....[71]....
        /*092c*/ 	.word	0x00016460
        /*0930*/ 	.word	0x00000009
        /*0934*/ 	.word	0x00022840
        /*0938*/ 	.short	0x010a
        /*093a*/ 	.byte	0x3f
	.zero		1


	//   ....[72]....
        /*093c*/ 	.word	0x000164e0
        /*0940*/ 	.word	0x00000009
        /*0944*/ 	.word	0x00022820
        /*0948*/ 	.short	0x010a
        /*094a*/ 	.byte	0x3f
	.zero		1


	//   ....[73]....
        /*094c*/ 	.word	0x00016530
        /*0950*/ 	.word	0x00000006
        /*0954*/ 	.word	0x00022860
        /*0958*/ 	.short	0x010a
        /*095a*/ 	.byte	0x3f
	.zero		1


	//   ....[74]....
        /*095c*/ 	.word	0x00016580
        /*0960*/ 	.word	0x00000002
        /*0964*/ 	.word	0x00022840
        /*0968*/ 	.short	0x010a
        /*096a*/ 	.byte	0x3f
	.zero		1


	//   ....[75]....
        /*096c*/ 	.word	0x000165d0
        /*0970*/ 	.word	0x00000002
        /*0974*/ 	.word	0x00022860
        /*0978*/ 	.short	0x010a
        /*097a*/ 	.byte	0x3f
	.zero		1


	//   ....[76]....
        /*097c*/ 	.word	0x00016620
        /*0980*/ 	.word	0x00000002
        /*0984*/ 	.word	0x00022840
        /*0988*/ 	.short	0x010a
        /*098a*/ 	.byte	0x3f
	.zero		1


	//   ....[77]....
        /*098c*/ 	.word	0x00016670
        /*0990*/ 	.word	0x00000002
        /*0994*/ 	.word	0x00022860
        /*0998*/ 	.short	0x010a
        /*099a*/ 	.byte	0x3f
	.zero		1


	//   ....[78]....
        /*099c*/ 	.word	0x000166c0
        /*09a0*/ 	.word	0x00000002
        /*09a4*/ 	.word	0x00022840
        /*09a8*/ 	.short	0x010a
        /*09aa*/ 	.byte	0x3f
	.zero		1


	//   ....[79]....
        /*09ac*/ 	.word	0x00016710
        /*09b0*/ 	.word	0x00000002
        /*09b4*/ 	.word	0x00022860
        /*09b8*/ 	.short	0x010a
        /*09ba*/ 	.byte	0x3f
	.zero		1


	//   ....[80]....
        /*09bc*/ 	.word	0x000170d0
        /*09c0*/ 	.word	0x00000000
        /*09c4*/ 	.word	0x00022820
        /*09c8*/ 	.short	0x010a
        /*09ca*/ 	.byte	0x3f
	.zero		1


	//   ....[81]....
        /*09cc*/ 	.word	0x00017270
        /*09d0*/ 	.word	0x00000006
        /*09d4*/ 	.word	0x00000000
        /*09d8*/ 	.short	0x010a
        /*09da*/ 	.byte	0x3f
	.zero		1


	//   ....[82]....
        /*09dc*/ 	.word	0x000172c0
        /*09e0*/ 	.word	0x00000007
        /*09e4*/ 	.word	0x00000000
        /*09e8*/ 	.short	0x010a
        /*09ea*/ 	.byte	0x3f
	.zero		1


	//   ....[83]....
        /*09ec*/ 	.word	0x00017310
        /*09f0*/ 	.word	0x00000004
        /*09f4*/ 	.word	0x00000000
        /*09f8*/ 	.short	0x010a
        /*09fa*/ 	.byte	0x3f
	.zero		1


	//----- nvinfo : EIATTR_NUM_MBARRIERS
	.align		4
.L_382:
        /*09fc*/ 	.byte	0x03, 0x38
        /*09fe*/ 	.short	0x0016


	//----- nvinfo : EIATTR_EXIT_INSTR_OFFSETS
	.align		4
        /*0a00*/ 	.byte	0x04, 0x1c
        /*0a02*/ 	.short	(.L_384 - .L_383)


	//   ....[0]....
.L_383:
        /*0a04*/ 	.word	0x00000ab0


	//   ....[1]....
        /*0a08*/ 	.word	0x00011150


	//   ....[2]....
        /*0a0c*/ 	.word	0x000111b0


	//   ....[3]....
        /*0a10*/ 	.word	0x00016000


	//----- nvinfo : EIATTR_MAX_THREADS
	.align		4
.L_384:
        /*0a14*/ 	.byte	0x04, 0x05
        /*0a16*/ 	.short	(.L_386 - .L_385)
.L_385:
        /*0a18*/ 	.word	0x00000180
        /*0a1c*/ 	.word	0x00000001
        /*0a20*/ 	.word	0x00000001


	//----- nvinfo : EIATTR_CRS_STACK_SIZE
	.align		4
.L_386:
        /*0a24*/ 	.byte	0x04, 0x1e
        /*0a26*/ 	.short	(.L_388 - .L_387)
.L_387:
        /*0a28*/ 	.word	0x00000000


	//----- nvinfo : EIATTR_CBANK_PARAM_SIZE
	.align		4
.L_388:
        /*0a2c*/ 	.byte	0x03, 0x19
        /*0a2e*/ 	.short	0x0a70


	//----- nvinfo : EIATTR_PARAM_CBANK
	.align		4
        /*0a30*/ 	.byte	0x04, 0x0a
        /*0a32*/ 	.short	(.L_390 - .L_389)
	.align		4
.L_389:
        /*0a34*/ 	.word	index@(.nv.constant0._ZN7cutlass13device_kernelIN5flash11enable_sm90INS1_16FlashAttnFwdSm90INS1_25CollectiveMainloopFwdSm90ILi2EN4cute5tupleIJNS5_1CILi1EEES8_S8_EEENS6_IJNS7_ILi128EEENS7_ILi96EEENS7_ILi64EEEEEELi256ENS_10bfloat16_tEfNS_4arch4Sm90ELb0ELb1ELb1ELb1ELb0ELb0ELb0ELb1ELb0ELb0ELb0ELb0EEENS1_21CollectiveEpilogueFwdINS6_IJSA_NS7_ILi256EEESB_EEES9_SE_SG_Li256ELb1ELb0ELb0ELb0EEENS1_36VarlenDynamicPersistentTileSchedulerILi128ELi96ELi256ELi32ELb0ELb0ELb1ELb1ELb0ELb1EEEEEEEEEvNT_6ParamsE)
        /*0a38*/ 	.short	0x0210
        /*0a3a*/ 	.short	0x0a70


	//----- nvinfo : EIATTR_SW_WAR
	.align		4
.L_390:
        /*0a3c*/ 	.byte	0x04, 0x36
        /*0a3e*/ 	.short	(.L_392 - .L_391)
.L_391:
        /*0a40*/ 	.word	0x00000008
.L_392:


//--------------------- .nv.info._ZN7cutlass13device_kernelIN5flash11enable_sm90INS1_16FlashAttnFwdSm90INS1_25CollectiveMainloopFwdSm90ILi2EN4cute5tupleIJNS5_1CILi1EEES8_S8_EEENS6_IJNS7_ILi128EEENS7_ILi96EEENS7_ILi64EEEEEELi256ENS_10bfloat16_tEfNS_4arch4Sm90ELb0ELb1ELb1ELb1ELb0ELb1ELb0ELb1ELb0ELb0ELb0ELb0EEENS1_21CollectiveEpilogueFwdINS6_IJSA_NS7_ILi256EEESB_EEES9_SE_SG_Li256ELb1ELb0ELb0ELb0EEENS1_36VarlenDynamicPersistentTileSchedulerILi128ELi96ELi256ELi32ELb0ELb0ELb1ELb1ELb0ELb1EEEEEEEEEvNT_6ParamsE --------------------------
	.section	.nv.info._ZN7cutlass13device_kernelIN5flash11enable_sm90INS1_16FlashAttnFwdSm90INS1_25CollectiveMainloopFwdSm90ILi2EN4cute5tupleIJNS5_1CILi1EEES8_S8_EEENS6_IJNS7_ILi128EEENS7_ILi96EEENS7_ILi64EEEEEELi256ENS_10bfloat16_tEfNS_4arch4Sm90ELb0ELb1ELb1ELb1ELb0ELb1ELb0ELb1ELb0ELb0ELb0ELb0EEENS1_21CollectiveEpilogueFwdINS6_IJSA_NS7_ILi256EEESB_EEES9_SE_SG_Li256ELb1ELb0ELb0ELb0EEENS1_36VarlenDynamicPersistentTileSchedulerILi128ELi96ELi256ELi32ELb0ELb0ELb1ELb1ELb0ELb1EEEEEEEEEvNT_6ParamsE,"",@"SHT_CUDA_INFO"
	.sectionflags	@""
	.align	4


	//----- nvinfo : EIATTR_CUDA_API_VERSION
	.align		4
        /*0000*/ 	.byte	0x04, 0x37
        /*0002*/ 	.short	(.L_394 - .L_393)
.L_393:
        /*0004*/ 	.word	0x00000082


	//----- nvinfo : EIATTR_KPARAM_INFO
	.align		4
.L_394:
        /*0008*/ 	.byte	0x04, 0x17
        /*000a*/ 	.short	(.L_396 - .L_395)
.L_395:
        /*000c*/ 	.word	0x00000000
        /*0010*/ 	.short	0x0000
        /*0012*/ 	.short	0x0070
        /*0014*/ 	.byte	0x00, 0xf0, 0x01, 0x28


	//----- nvinfo : EIATTR_SPARSE_MMA_MASK
	.align		4
.L_396:
        /*0018*/ 	.byte	0x03, 0x50
        /*001a*/ 	.short	0x0000


	//----- nvinfo : EIATTR_MAXREG_COUNT
	.align		4
        /*001c*/ 	.byte	0x03, 0x1b
        /*001e*/ 	.short	0x00a8


	//----- nvinfo : EIATTR_NUM_BARRIERS
	.align		4
        /*0020*/ 	.byte	0x02, 0x4c
        /*0022*/ 	.byte	0x10
	.zero		1


	//----- nvinfo : EIATTR_EXTERNS
	.align		4
        /*0024*/ 	.byte	0x04, 0x0f
        /*0026*/ 	.short	(.L_398 - .L_397)


	//   ....[0]....
	.align		4
.L_397:
        /*0028*/ 	.word	index@(__assertfail)


	//----- nvinfo : EIATTR_ANNOTATIONS
	.align		4
.L_398:
        /*002c*/ 	.byte	0x04, 0x55
        /*002e*/ 	.short	(.L_400 - .L_399)


	//   ....[0]....
.L_399:
        /* <DEDUP_REMOVED lines=42> */


	//----- nvinfo : EIATTR_MERCURY_ISA_VERSION
	.align		4
.L_400:
        /*02b8*/ 	.byte	0x03, 0x5f
        /*02ba*/ 	.short	0x0101


	//----- nvinfo : EIATTR_UNUSED_LOAD_BYTE_OFFSET
	.align		4
        /*02bc*/ 	.byte	0x04, 0x44
        /*02be*/ 	.short	(.L_402 - .L_401)


	//   ....[0]....
.L_401:
        /*02c0*/ 	.word	0x00000b00
        /*02c4*/ 	.word	0x0000fff0


	//   ....[1]....
        /*02c8*/ 	.word	0x00016760
        /*02cc*/ 	.word	0x0000fff0


	//----- nvinfo : EIATTR_INT_WARP_WIDE_INSTR_OFFSETS
	.align		4
.L_402:
        /*02d0*/ 	.byte	0x04, 0x31
        /*02d2*/ 	.short	(.L_404 - .L_403)


	//   ....[0]....
.L_403:
        /*02d4*/ 	.word	0x000001b0


	//   ....[1]....
        /*02d8*/ 	.word	0x00000250


	//   ....[2]....
        /*02dc*/ 	.word	0x000002c0


	//   ....[3]....
        /*02e0*/ 	.word	0x0001b800


	//   ....[4]....
        /*02e4*/ 	.word	0x0001b890


	//   ....[5]....
        /*02e8*/ 	.word	0x0001bd80


	//   ....[6]....
        /*02ec*/ 	.word	0x0001bdc0


	//   ....[7]....
        /*02f0*/ 	.word	0x0001e120


	//   ....[8]....
        /*02f4*/ 	.word	0x0001e1b0


	//----- nvinfo : EIATTR_COOP_GROUP_MASK_REGIDS
	.align		4
.L_404:
        /*02f8*/ 	.byte	0x04, 0x29
        /*02fa*/ 	.short	(.L_406 - .L_405)


	//   ....[0]....
.L_405:
        /*02fc*/ 	.word	0xffffffff


	//   ....[1]....
        /*0300*/ 	.word	0xffffffff


	//   ....[2]....
        /*0304*/ 	.word	0xffffffff


	//   ....[3]....
        /*0308*/ 	.word	0xffffffff


	//   ....[4]....
        /*030c*/ 	.word	0xffffffff


	//   ....[5]....
        /*0310*/ 	.word	0xffffffff


	//   ....[6]....
        /*0314*/ 	.word	0xffffffff


	//   ....[7]....
        /*0318*/ 	.word	0xffffffff


	//   ....[8]....
        /*031c*/ 	.word	0xffffffff


	//   ....[9]....
        /*0320*/ 	.word	0xffffffff


	//   ....[10]....
        /*0324*/ 	.word	0xffffffff


	//   ....[11]....
        /*0328*/ 	.word	0xffffffff


	//   ....[12]....
        /*032c*/ 	.word	0xffffffff


	//   ....[13]....
        /*0330*/ 	.word	0xffffffff


	//   ....[14]....
        /*0334*/ 	.word	0xffffffff


	//   ....[15]....
        /*0338*/ 	.word	0xffffffff


	//   ....[16]....
        /*033c*/ 	.word	0xffffffff


	//   ....[17]....
        /*0340*/ 	.word	0xffffffff


	//   ....[18]....
        /*0344*/ 	.word	0xffffffff


	//   ....[19]....
        /*0348*/ 	.word	0xffffffff


	//   ....[20]....
        /*034c*/ 	.word	0xffffffff


	//   ....[21]....
        /*0350*/ 	.word	0xffffffff


	//   ....[22]....
        /*0354*/ 	.word	0xffffffff


	//   ....[23]....
        /*0358*/ 	.word	0xffffffff


	//   ....[24]....
        /*035c*/ 	.word	0xffffffff


	//   ....[25]....
        /*0360*/ 	.word	0xffffffff


	//   ....[26]....
        /*0364*/ 	.word	0xffffffff


	//   ....[27]....
        /*0368*/ 	.word	0xffffffff


	//   ....[28]....
        /*036c*/ 	.word	0xffffffff


	//   ....[29]....
        /*0370*/ 	.word	0xffffffff


	//   ....[30]....
        /*0374*/ 	.word	0xffffffff


	//   ....[31]....
        /*0378*/ 	.word	0xffffffff


	//   ....[32]....
        /*037c*/ 	.word	0xffffffff


	//   ....[33]....
        /*0380*/ 	.word	0xffffffff


	//   ....[34]....
        /*0384*/ 	.word	0xffffffff


	//   ....[35]....
        /*0388*/ 	.word	0xffffffff


	//   ....[36]....
        /*038c*/ 	.word	0xffffffff


	//   ....[37]....
        /*0390*/ 	.word	0xffffffff


	//   ....[38]....
        /*0394*/ 	.word	0xffffffff


	//   ....[39]....
        /*0398*/ 	.word	0xffffffff


	//   ....[40]....
        /*039c*/ 	.word	0xffffffff


	//   ....[41]....
        /*03a0*/ 	.word	0xffffffff


	//   ....[42]....
        /*03a4*/ 	.word	0xffffffff


	//   ....[43]....
        /*03a8*/ 	.word	0xffffffff


	//   ....[44]....
        /*03ac*/ 	.word	0xffffffff


	//   ....[45]....
        /*03b0*/ 	.word	0xffffffff


	//   ....[46]....
        /*03b4*/ 	.word	0xffffffff


	//   ....[47]....
        /*03b8*/ 	.word	0xffffffff


	//   ....[48]....
        /*03bc*/ 	.word	0xffffffff


	//   ....[49]....
        /*03c0*/ 	.word	0xffffffff


	//   ....[50]....
        /*03c4*/ 	.word	0xffffffff


	//   ....[51]....
        /*03c8*/ 	.word	0xffffffff


	//   ....[52]....
        /*03cc*/ 	.word	0xffffffff


	//   ....[53]....
        /*03d0*/ 	.word	0xffffffff


	//   ....[54]....
        /*03d4*/ 	.word	0xffffffff


	//   ....[55]....
        /*03d8*/ 	.word	0xffffffff


	//   ....[56]....
        /*03dc*/ 	.word	0xffffffff


	//   ....[57]....
        /*03e0*/ 	.word	0xffffffff


	//   ....[58]....
        /*03e4*/ 	.word	0xffffffff


	//   ....[59]....
        /*03e8*/ 	.word	0xffffffff


	//   ....[60]....
        /*03ec*/ 	.word	0xffffffff


	//   ....[61]....
        /*03f0*/ 	.word	0xffffffff


	//   ....[62]....
        /*03f4*/ 	.word	0x0500000f


	//   ....[63]....
        /*03f8*/ 	.word	0x0500000f


	//   ....[64]....
        /*03fc*/ 	.word	0x0500000f


	//   ....[65]....
        /*0400*/ 	.word	0x0500000f


	//   ....[66]....
        /*0404*/ 	.word	0x0500000f


	//   ....[67]....
        /*0408*/ 	.word	0x0500000f


	//   ....[68]....
        /*040c*/ 	.word	0x0500000f


	//   ....[69]....
        /*0410*/ 	.word	0x0500000f


	//   ....[70]....
        /*0414*/ 	.word	0x0500000f


	//   ....[71]....
        /*0418*/ 	.word	0x0500000f


	//   ....[72]....
        /*041c*/ 	.word	0x0500000f


	//   ....[73]....
        /*0420*/ 	.word	0x0500000f


	//   ....[74]....
        /*0424*/ 	.word	0x0500000f


	//   ....[75]....
        /*0428*/ 	.word	0x0500000f


	//   ....[76]....
        /*042c*/ 	.word	0x0500000f


	//   ....[77]....
        /*0430*/ 	.word	0x0500000f


	//   ....[78]....
        /*0434*/ 	.word	0x0500000f


	//   ....[79]....
        /*0438*/ 	.word	0x0500000f


	//   ....[80]....
        /*043c*/ 	.word	0x0500000f


	//   ....[81]....
        /*0440*/ 	.word	0x0500000f


	//   ....[82]....
        /*0444*/ 	.word	0x0500000f


	//   ....[83]....
        /*0448*/ 	.word	0x0500000f


	//   ....[84]....
        /*044c*/ 	.word	0x0500000f


	//   ....[85]....
        /*0450*/ 	.word	0x0500000f


	//   ....[86]....
        /*0454*/ 	.word	0x0500000f


	//   ....[87]....
        /*0458*/ 	.word	0x0500000f


	//   ....[88]....
        /*045c*/ 	.word	0x0500000f


	//   ....[89]....
        /*0460*/ 	.word	0x0500000f


	//   ....[90]....
        /*0464*/ 	.word	0x0500000f


	//   ....[91]....
        /*0468*/ 	.word	0x0500000f


	//   ....[92]....
        /*046c*/ 	.word	0x0500000f


	//   ....[93]....
        /*0470*/ 	.word	0x0500000f


	//   ....[94]....
        /*0474*/ 	.word	0x0500000f


	//   ....[95]....
        /*0478*/ 	.word	0x0500000f


	//   ....[96]....
        /*047c*/ 	.word	0x0500000f


	//   ....[97]....
        /*0480*/ 	.word	0x0500000f


	//   ....[98]....
        /*0484*/ 	.word	0x0500000f


	//----- nvinfo : EIATTR_COOP_GROUP_INSTR_OFFSETS
	.align		4
.L_406:
        /*0488*/ 	.byte	0x04, 0x28
        /*048a*/ 	.short	(.L_408 - .L_407)


	//   ....[0]....
.L_407:
        /*048c*/ 	.word	0x00000060


	//   ....[1]....
        /*0490*/ 	.word	0x000001c0


	//   ....[2]....
        /*0494*/ 	.word	0x00000270


	//   ....[3]....
        /*0498*/ 	.word	0x00000430


	//   ....[4]....
        /*049c*/ 	.word	0x00000590


	//   ....[5]....
        /*04a0*/ 	.word	0x000006b0


	//   ....[6]....
        /*04a4*/ 	.word	0x00000810


	//   ....[7]....
        /*04a8*/ 	.word	0x000063d0


	//   ....[8]....
        /*04ac*/ 	.word	0x0000b0f0


	//   ....[9]....
        /*04b0*/ 	.word	0x0000b1d0


	//   ....[10]....
        /*04b4*/ 	.word	0x0000b800


	//   ....[11]....
        /*04b8*/ 	.word	0x0000b8b0


	//   ....[12]....
        /*04bc*/ 	.word	0x0000e3e0


	//   ....[13]....
        /*04c0*/ 	.word	0x0000e430


	//   ....[14]....
        /*04c4*/ 	.word	0x0000ebe0


	//   ....[15]....
        /*04c8*/ 	.word	0x0000edb0


	//   ....[16]....
        /*04cc*/ 	.word	0x00010a70


	//   ....[17]....
        /*04d0*/ 	.word	0x00010ad0


	//   ....[18]....
        /*04d4*/ 	.word	0x00010f60


	//   ....[19]....
        /*04d8*/ 	.word	0x00011120


	//   ....[20]....
        /*04dc*/ 	.word	0x00013f90


	//   ....[21]....
        /*04e0*/ 	.word	0x000143d0


	//   ....[22]....
        /*04e4*/ 	.word	0x000146c0


	//   ....[23]....
        /*04e8*/ 	.word	0x00014720


	//   ....[24]....
        /*04ec*/ 	.word	0x00015ce0


	//   ....[25]....
        /*04f0*/ 	.word	0x00015d50


	//   ....[26]....
        /*04f4*/ 	.word	0x00015da0


	//   ....[27]....
        /*04f8*/ 	.word	0x00015dd0


	//   ....[28]....
        /*04fc*/ 	.word	0x00019120


	//   ....[29]....
        /*0500*/ 	.word	0x00019290


	//   ....[30]....
        /*0504*/ 	.word	0x000192c0


	//   ....[31]....
        /*0508*/ 	.word	0x00019300


	//   ....[32]....
        /*050c*/ 	.word	0x00019370


	//   ....[33]....
        /*0510*/ 	.word	0x000193d0


	//   ....[34]....
        /*0514*/ 	.word	0x00019410


	//   ....[35]....
        /*0518*/ 	.word	0x000195b0


	//   ....[36]....
        /*051c*/ 	.word	0x00019610


	//   ....[37]....
        /*0520*/ 	.word	0x00019650


	//   ....[38]....
        /*0524*/ 	.word	0x00019690


	//   ....[39]....
        /*0528*/ 	.word	0x000196c0


	//   ....[40]....
        /*052c*/ 	.word	0x000196f0


	//   ....[41]....
        /*0530*/ 	.word	0x00019790


	//   ....[42]....
        /*0534*/ 	.word	0x000197f0


	//   ....[43]....
        /*0538*/ 	.word	0x00019880


	//   ....[44]....
        /*053c*/ 	.word	0x0001e240


	//   ....[45]....
        /*0540*/ 	.word	0x0001e250


	//   ....[46]....
        /*0544*/ 	.word	0x0001e360


	//   ....[47]....
        /*0548*/ 	.word	0x0001e3c0


	//   ....[48]....
        /*054c*/ 	.word	0x0001e400


	//   ....[49]....
        /*0550*/ 	.word	0x0001e440


	//   ....[50]....
        /*0554*/ 	.word	0x0001e470


	//   ....[51]....
        /*0558*/ 	.word	0x0001e4a0


	//   ....[52]....
        /*055c*/ 	.word	0x0001e630


	//   ....[53]....
        /*0560*/ 	.word	0x0001e690


	//   ....[54]....
        /*0564*/ 	.word	0x0001e6d0


	//   ....[55]....
        /*0568*/ 	.word	0x0001e710


	//   ....[56]....
        /*056c*/ 	.word	0x0001e740


	//   ....[57]....
        /*0570*/ 	.word	0x0001e770


	//   ....[58]....
        /*0574*/ 	.word	0x0001e830


	//   ....[59]....
        /*0578*/ 	.word	0x0001e850


	//   ....[60]....
        /*057c*/ 	.word	0x0001e8c0


	//   ....[61]....
        /*0580*/ 	.word	0x0001ef50


	//   ....[62]....
        /*0584*/ 	.word	0x0001f3e0


	//   ....[63]....
        /*0588*/ 	.word	0x0001f480


	//   ....[64]....
        /*058c*/ 	.word	0x0001f520


	//   ....[65]....
        /*0590*/ 	.word	0x0001f5c0


	//   ....[66]....
        /*0594*/ 	.word	0x0001f660


	//   ....[67]....
        /*0598*/ 	.word	0x0001f700


	//   ....[68]....
        /*059c*/ 	.word	0x0001f7a0


	//   ....[69]....
        /*05a0*/ 	.word	0x0001f840


	//   ....[70]....
        /*05a4*/ 	.word	0x0001f8e0


	//   ....[71]....
        /*05a8*/ 	.word	0x0001f9d0


	//   ....[72]....
        /*05ac*/ 	.word	0x0001fa70


	//   ....[73]....
        /*05b0*/ 	.word	0x0001fb10


	//   ....[74]....
        /*05b4*/ 	.word	0x0001fbb0


	//   ....[75]....
        /*05b8*/ 	.word	0x0001fc50


	//   ....[76]....
        /*05bc*/ 	.word	0x0001fcf0


	//   ....[77]....
        /*05c0*/ 	.word	0x0001fd90


	//   ....[78]....
        /*05c4*/ 	.word	0x0001fe30


	//   ....[79]....
        /*05c8*/ 	.word	0x000201d0


	//   ....[80]....
        /*05cc*/ 	.word	0x000204b0


	//   ....[81]....
        /*05d0*/ 	.word	0x000208d0


	//   ....[82]....
        /*05d4*/ 	.word	0x00020960


	//   ....[83]....
        /*05d8*/ 	.word	0x00020a00


	//   ....[84]....
        /*05dc*/ 	.word	0x00020ab0


	//   ....[85]....
        /*05e0*/ 	.word	0x00020b30


	//   ....[86]....
        /*05e4*/ 	.word	0x00020bb0


	//   ....[87]....
        /*05e8*/ 	.word	0x00020c30


	//   ....[88]....
        /*05ec*/ 	.word	0x00020cb0


	//   ....[89]....
        /*05f0*/ 	.word	0x00020d40


	//   ....[90]....
        /*05f4*/ 	.word	0x00020df0


	//   ....[91]....
        /*05f8*/ 	.word	0x00020e70


	//   ....[92]....
        /*05fc*/ 	.word	0x00020ef0


	//   ....[93]....
        /*0600*/ 	.word	0x00020f70


	//   ....[94]....
        /*0604*/ 	.word	0x00020ff0


	//   ....[95]....
        /*0608*/ 	.word	0x00021060


	//   ....[96]....
        /*060c*/ 	.word	0x00021100


	//   ....[97]....
        /*0610*/ 	.word	0x00021190


	//   ....[98]....
        /*0614*/ 	.word	0x000212c0


	//----- nvinfo : EIATTR_REG_RECONFIG
	.align		4
.L_408:
        /*0618*/ 	.byte	0x01, 0x54
	.zero		2


	//----- nvinfo : EIATTR_SYSCALL_OFFSETS
	.align		4
        /*061c*/ 	.byte	0x04, 0x46
        /*061e*/ 	.short	(.L_410 - .L_409)


	//   ....[0]....
.L_409:
        /*0620*/ 	.word	0x00001a50


	//   ....[1]....
        /*0624*/ 	.word	0x00001ba0


	//   ....[2]....
        /*0628*/ 	.word	0x00006570


	//   ....[3]....
        /*062c*/ 	.word	0x00006a00


	//   ....[4]....
        /*0630*/ 	.word	0x0001ba20


	//   ....[5]....
        /*0634*/ 	.word	0x0001bb60


	//   ....[6]....
        /*0638*/ 	.word	0x0001bc60


	//----- nvinfo : EIATTR_MBARRIER_INSTR_OFFSETS
	.align		4
.L_410:
        /*063c*/ 	.byte	0x04, 0x39
        /*063e*/ 	.short	(.L_412 - .L_411)


	//   ....[0]....
.L_411:
        /*0640*/ 	.word	0x000002e0
        /*0644*/ 	.word	0x000000ff
        /*0648*/ 	.word	0x00022800
        /*064c*/ 	.short	0x0100
        /*064e*/ 	.byte	0x08
	.zero		1


	//   ....[1]....
        /*0650*/ 	.word	0x000002f0
        /*0654*/ 	.word	0x000000ff
        /*0658*/ 	.word	0x00022820
        /*065c*/ 	.short	0x0100
        /*065e*/ 	.byte	0x08
	.zero		1


	//   ....[2]....
        /*0660*/ 	.word	0x000003e0
        /*0664*/ 	.word	0x000000ff
        /*0668*/ 	.word	0x00022830
        /*066c*/ 	.short	0x0100
        /*066e*/ 	.byte	0x08
	.zero		1


	//   ....[3]....
        /*0670*/ 	.word	0x000003f0
        /*0674*/ 	.word	0x000000ff
        /*0678*/ 	.word	0x00022840
        /*067c*/ 	.short	0x0100
        /*067e*/ 	.byte	0x08
	.zero		1


	//   ....[4]....
        /*0680*/ 	.word	0x00000400
        /*0684*/ 	.word	0x000000ff
        /*0688*/ 	.word	0x00022838
        /*068c*/ 	.short	0x0100
        /*068e*/ 	.byte	0x08
	.zero		1


	//   ....[5]....
        /*0690*/ 	.word	0x00000410
        /*0694*/ 	.word	0x000000ff
        /*0698*/ 	.word	0x00022848
        /*069c*/ 	.short	0x0100
        /*069e*/ 	.byte	0x08
	.zero		1


	//   ....[6]....
        /*06a0*/ 	.word	0x00000540
        /*06a4*/ 	.word	0x000000ff
        /*06a8*/ 	.word	0x00022850
        /*06ac*/ 	.short	0x0100
        /*06ae*/ 	.byte	0x08
	.zero		1


	//   ....[7]....
        /*06b0*/ 	.word	0x00000550
        /*06b4*/ 	.word	0x000000ff
        /*06b8*/ 	.word	0x00022860
        /*06bc*/ 	.short	0x0100
        /*06be*/ 	.byte	0x08
	.zero		1


	//   ....[8]....
        /*06c0*/ 	.word	0x00000560
        /*06c4*/ 	.word	0x000000ff
        /*06c8*/ 	.word	0x00022858
        /*06cc*/ 	.short	0x0100
        /*06ce*/ 	.byte	0x08
	.zero		1


	//   ....[9]....
        /*06d0*/ 	.word	0x00000570
        /*06d4*/ 	.word	0x000000ff
        /*06d8*/ 	.word	0x00022868
        /*06dc*/ 	.short	0x0100
        /*06de*/ 	.byte	0x08
	.zero		1


	//   ....[10]....
        /*06e0*/ 	.word	0x00000660
        /*06e4*/ 	.word	0x000000ff
        /*06e8*/ 	.word	0x00022870
        /*06ec*/ 	.short	0x0100
        /*06ee*/ 	.byte	0x06
	.zero		1


	//   ....[11]....
        /*06f0*/ 	.word	0x00000670
        /*06f4*/ 	.word	0x000000ff
        /*06f8*/ 	.word	0x00022880
        /*06fc*/ 	.short	0x0100
        /*06fe*/ 	.byte	0x06
	.zero		1


	//   ....[12]....
        /*0700*/ 	.word	0x00000680
        /*0704*/ 	.word	0x000000ff
        /*0708*/ 	.word	0x00022878
        /*070c*/ 	.short	0x0100
        /*070e*/ 	.byte	0x06
	.zero		1


	//   ....[13]....
        /*0710*/ 	.word	0x00000690
        /*0714*/ 	.word	0x000000ff
        /*0718*/ 	.word	0x00022888
        /*071c*/ 	.short	0x0100
        /*071e*/ 	.byte	0x06
	.zero		1


	//   ....[14]....
        /*0720*/ 	.word	0x000007c0
        /*0724*/ 	.word	0x000000ff
        /*0728*/ 	.word	0x00022890
        /*072c*/ 	.short	0x0100
        /*072e*/ 	.byte	0x08
	.zero		1


	//   ....[15]....
        /*0730*/ 	.word	0x000007d0
        /*0734*/ 	.word	0x000000ff
        /*0738*/ 	.word	0x000228a0
        /*073c*/ 	.short	0x0100
        /*073e*/ 	.byte	0x08
	.zero		1


	//   ....[16]....
        /*0740*/ 	.word	0x000007e0
        /*0744*/ 	.word	0x000000ff
        /*0748*/ 	.word	0x00022898
        /*074c*/ 	.short	0x0100
        /*074e*/ 	.byte	0x08
	.zero		1


	//   ....[17]....
        /*0750*/ 	.word	0x000007f0
        /*0754*/ 	.word	0x000000ff
        /*0758*/ 	.word	0x000228a8
        /*075c*/ 	.short	0x0100
        /*075e*/ 	.byte	0x08
	.zero		1


	//   ....[18]....
        /*0760*/ 	.word	0x00000920
        /*0764*/ 	.word	0x000000ff
        /*0768*/ 	.word	0x000228b0
        /*076c*/ 	.short	0x0100
        /*076e*/ 	.byte	0x08
	.zero		1


	//   ....[19]....
        /*0770*/ 	.word	0x00000930
        /*0774*/ 	.word	0x000000ff
        /*0778*/ 	.word	0x000228c0
        /*077c*/ 	.short	0x0100
        /*077e*/ 	.byte	0x08
	.zero		1


	//   ....[20]....
        /*0780*/ 	.word	0x00000940
        /*0784*/ 	.word	0x000000ff
        /*0788*/ 	.word	0x000228b8
        /*078c*/ 	.short	0x0100
        /*078e*/ 	.byte	0x08
	.zero		1


	//   ....[21]....
        /*0790*/ 	.word	0x00000950
        /*0794*/ 	.word	0x000000ff
        /*0798*/ 	.word	0x000228c8
        /*079c*/ 	.short	0x0100
        /*079e*/ 	.byte	0x08
	.zero		1


	//   ....[22]....
        /*07a0*/ 	.word	0x00002e90
        /*07a4*/ 	.word	0x0000005c
        /*07a8*/ 	.word	0x00022890
        /*07ac*/ 	.short	0x010a
        /*07ae*/ 	.byte	0x3f
	.zero		1


	//   ....[23]....
        /*07b0*/ 	.word	0x00004180
        /*07b4*/ 	.word	0x0000005c
        /*07b8*/ 	.word	0x00022890
        /*07bc*/ 	.short	0x010a
        /*07be*/ 	.byte	0x3f
	.zero		1


	//   ....[24]....
        /*07c0*/ 	.word	0x00005280
        /*07c4*/ 	.word	0x0000005c
        /*07c8*/ 	.word	0x00022890
        /*07cc*/ 	.short	0x010a
        /*07ce*/ 	.byte	0x3f
	.zero		1


	//   ....[25]....
        /*07d0*/ 	.word	0x00005490
        /*07d4*/ 	.word	0x00000004
        /*07d8*/ 	.word	0x00000000
        /*07dc*/ 	.short	0x0101
        /*07de*/ 	.byte	0x3f
	.zero		1


	//   ....[26]....
        /*07e0*/ 	.word	0x000054d0
        /*07e4*/ 	.word	0x0000005c
        /*07e8*/ 	.word	0x000228b0
        /*07ec*/ 	.short	0x010a
        /*07ee*/ 	.byte	0x3f
	.zero		1


	//   ....[27]....
        /*07f0*/ 	.word	0x00005b20
        /*07f4*/ 	.word	0x0000005c
        /*07f8*/ 	.word	0x00000000
        /*07fc*/ 	.short	0x0101
        /*07fe*/ 	.byte	0x3f
	.zero		1


	//   ....[28]....
        /*0800*/ 	.word	0x00006600
        /*0804*/ 	.word	0x00000011
        /*0808*/ 	.word	0x00022800
        /*080c*/ 	.short	0x010a
        /*080e*/ 	.byte	0x3f
	.zero		1


	//   ....[29]....
        /*0810*/ 	.word	0x00006650
        /*0814*/ 	.word	0x00000011
        /*0818*/ 	.word	0x00022800
        /*081c*/ 	.short	0x010a
        /*081e*/ 	.byte	0x3f
	.zero		1


	//   ....[30]....
        /*0820*/ 	.word	0x00007270
        /*0824*/ 	.word	0x00000011
        /*0828*/ 	.word	0x00022800
        /*082c*/ 	.short	0x010a
        /*082e*/ 	.byte	0x3f
	.zero		1


	//   ....[31]....
        /*0830*/ 	.word	0x00008700
        /*0834*/ 	.word	0x00000011
        /*0838*/ 	.word	0x00022800
        /*083c*/ 	.short	0x010a
        /*083e*/ 	.byte	0x3f
	.zero		1


	//   ....[32]....
        /*0840*/ 	.word	0x00009750
        /*0844*/ 	.word	0x00000005
        /*0848*/ 	.word	0x00022830
        /*084c*/ 	.short	0x010a
        /*084e*/ 	.byte	0x3f
	.zero		1


	//   ....[33]....
        /*0850*/ 	.word	0x000097f0
        /*0854*/ 	.word	0x00000005
        /*0858*/ 	.word	0x00022830
        /*085c*/ 	.short	0x010a
        /*085e*/ 	.byte	0x3f
	.zero		1


	//   ....[34]....
        /*0860*/ 	.word	0x00009f30
        /*0864*/ 	.word	0x00000000
        /*0868*/ 	.word	0x00000000
        /*086c*/ 	.short	0x0101
        /*086e*/ 	.byte	0x3f
	.zero		1


	//   ....[35]....
        /*0870*/ 	.word	0x0000c0c0
        /*0874*/ 	.word	0x00000005
        /*0878*/ 	.word	0x00022850
        /*087c*/ 	.short	0x010a
        /*087e*/ 	.byte	0x3f
	.zero		1


	//   ....[36]....
        /*0880*/ 	.word	0x0000c110
        /*0884*/ 	.word	0x00000005
        /*0888*/ 	.word	0x00022850
        /*088c*/ 	.short	0x010a
        /*088e*/ 	.byte	0x3f
	.zero		1


	//   ....[37]....
        /*0890*/ 	.word	0x0000c4e0
        /*0894*/ 	.word	0x00000005
        /*0898*/ 	.word	0x00000000
        /*089c*/ 	.short	0x0101
        /*089e*/ 	.byte	0x3f
	.zero		1


	//   ....[38]....
        /*08a0*/ 	.word	0x0000c7f0
        /*08a4*/ 	.word	0x000000d1
        /*08a8*/ 	.word	0x00022830
        /*08ac*/ 	.short	0x010a
        /*08ae*/ 	.byte	0x3f
	.zero		1


	//   ....[39]....
        /*08b0*/ 	.word	0x0000c850
        /*08b4*/ 	.word	0x000000d1
        /*08b8*/ 	.word	0x00022830
        /*08bc*/ 	.short	0x010a
        /*08be*/ 	.byte	0x3f
	.zero		1


	//   ....[40]....
        /*08c0*/ 	.word	0x0000ccc0
        /*08c4*/ 	.word	0x000000a4
        /*08c8*/ 	.word	0x00000000
        /*08cc*/ 	.short	0x0101
        /*08ce*/ 	.byte	0x3f
	.zero		1


	//   ....[41]....
        /*08d0*/ 	.word	0x0000fa10
        /*08d4*/ 	.word	0x000000d1
        /*08d8*/ 	.word	0x00022850
        /*08dc*/ 	.short	0x010a
        /*08de*/ 	.byte	0x3f
	.zero		1


	//   ....[42]....
        /*08e0*/ 	.word	0x0000fa60
        /*08e4*/ 	.word	0x000000d1
        /*08e8*/ 	.word	0x00022850
        /*08ec*/ 	.short	0x010a
        /*08ee*/ 	.byte	0x3f
	.zero		1


	//   ....[43]....
        /*08f0*/ 	.word	0x0000fe20
        /*08f4*/ 	.word	0x000000d1
        /*08f8*/ 	.word	0x00000000
        /*08fc*/ 	.short	0x0101
        /*08fe*/ 	.byte	0x3f
	.zero		1


	//   ....[44]....
        /*0900*/ 	.word	0x00010180
        /*0904*/ 	.word	0x000000cd
        /*0908*/ 	.word	0x00022830
        /*090c*/ 	.short	0x010a
        /*090e*/ 	.byte	0x3f
	.zero		1


	//   ....[45]....
        /*0910*/ 	.word	0x000101e0
        /*0914*/ 	.word	0x000000cd
        /*0918*/ 	.word	0x00022830
        /*091c*/ 	.short	0x010a
        /*091e*/ 	.byte	0x3f
	.zero		1


	//   ....[46]....
        /*0920*/ 	.word	0x000116f0
        /*0924*/ 	.word	0x000000a6
        /*0928*/ 	.word	0x00000000
        /*092c*/ 	.short	0x0101
        /*092e*/ 	.byte	0x3f
	.zero		1


	//   ....[47]....
        /*0930*/ 	.word	0x00012150
        /*0934*/ 	.word	0x000000cd
        /*0938*/ 	.word	0x00022850
        /*093c*/ 	.short	0x010a
        /*093e*/ 	.byte	0x3f
	.zero		1


	//   ....[48]....
        /*0940*/ 	.word	0x000121a0
        /*0944*/ 	.word	0x000000cd
        /*0948*/ 	.word	0x00022850
        /*094c*/ 	.short	0x010a
        /*094e*/ 	.byte	0x3f
	.zero		1


	//   ....[49]....
        /*0950*/ 	.word	0x00012540
        /*0954*/ 	.word	0x000000cd
        /*0958*/ 	.word	0x00000000
        /*095c*/ 	.short	0x0101
        /*095e*/ 	.byte	0x3f
	.zero		1


	//   ....[50]....
        /*0960*/ 	.word	0x00012670
        /*0964*/ 	.word	0x000000cd
        /*0968*/ 	.word	0x00022830
        /*096c*/ 	.short	0x010a
        /*096e*/ 	.byte	0x3f
	.zero		1


	//   ....[51]....
        /*0970*/ 	.word	0x000126d0
        /*0974*/ 	.word	0x000000cd
        /*0978*/ 	.word	0x00022830
        /*097c*/ 	.short	0x010a
        /*097e*/ 	.byte	0x3f
	.zero		1


	//   ....[52]....
        /*0980*/ 	.word	0x00012b30
        /*0984*/ 	.word	0x000000a4
        /*0988*/ 	.word	0x00000000
        /*098c*/ 	.short	0x0101
        /*098e*/ 	.byte	0x3f
	.zero		1


	//   ....[53]....
        /*0990*/ 	.word	0x000158a0
        /*0994*/ 	.word	0x000000cd
        /*0998*/ 	.word	0x00022850
        /*099c*/ 	.short	0x010a
        /*099e*/ 	.byte	0x3f
	.zero		1


	//   ....[54]....
        /*09a0*/ 	.word	0x000158f0
        /*09a4*/ 	.word	0x000000cd
        /*09a8*/ 	.word	0x00022850
        /*09ac*/ 	.short	0x010a
        /*09ae*/ 	.byte	0x3f
	.zero		1


	//   ....[55]....
        /*09b0*/ 	.word	0x00015cb0
        /*09b4*/ 	.word	0x000000cd
        /*09b8*/ 	.word	0x00000000
        /*09bc*/ 	.short	0x0101
        /*09be*/ 	.byte	0x3f
	.zero		1


	//   ....[56]....
        /*09c0*/ 	.word	0x00017e50
        /*09c4*/ 	.word	0x00000000
        /*09c8*/ 	.word	0x00000000
        /*09cc*/ 	.short	0x0101
        /*09ce*/ 	.byte	0x3f
	.zero		1


	//   ....[57]....
        /*09d0*/ 	.word	0x0001a850
        /*09d4*/ 	.word	0x00000007
        /*09d8*/ 	.word	0x00022820
        /*09dc*/ 	.short	0x010a
        /*09de*/ 	.byte	0x3f
	.zero		1


	//   ....[58]....
        /*09e0*/ 	.word	0x0001a8e0
        /*09e4*/ 	.word	0x00000008
        /*09e8*/ 	.word	0x000228a0
        /*09ec*/ 	.short	0x010a
        /*09ee*/ 	.byte	0x3f
	.zero		1


	//   ....[59]....
        /*09f0*/ 	.word	0x0001aac0
        /*09f4*/ 	.word	0x00000008
        /*09f8*/ 	.word	0x000228c0
        /*09fc*/ 	.short	0x010a
        /*09fe*/ 	.byte	0x3f
	.zero		1


	//   ....[60]....
        /*0a00*/ 	.word	0x0001aed0
        /*0a04*/ 	.word	0x00000009
        /*0a08*/ 	.word	0x000228a0
        /*0a0c*/ 	.short	0x010a
        /*0a0e*/ 	.byte	0x3f
	.zero		1


	//   ....[61]....
        /*0a10*/ 	.word	0x0001b090
        /*0a14*/ 	.word	0x00000009
        /*0a18*/ 	.word	0x000228c0
        /*0a1c*/ 	.short	0x010a
        /*0a1e*/ 	.byte	0x3f
	.zero		1


	//   ....[62]....
        /*0a20*/ 	.word	0x0001c170
        /*0a24*/ 	.word	0x00000005
        /*0a28*/ 	.word	0x00022840
        /*0a2c*/ 	.short	0x010a
        /*0a2e*/ 	.byte	0x3f
	.zero		1


	//   ....[63]....
        /*0a30*/ 	.word	0x0001c560
        /*0a34*/ 	.word	0x00000007
        /*0a38*/ 	.word	0x00022820
        /*0a3c*/ 	.short	0x010a
        /*0a3e*/ 	.byte	0x3f
	.zero		1


	//   ....[64]....
        /*0a40*/ 	.word	0x0001c620
        /*0a44*/ 	.word	0x00000002
        /*0a48*/ 	.word	0x00022860
        /*0a4c*/ 	.short	0x010a
        /*0a4e*/ 	.byte	0x3f
	.zero		1


	//   ....[65]....
        /*0a50*/ 	.word	0x0001cc70
        /*0a54*/ 	.word	0x00000002
        /*0a58*/ 	.word	0x00022840
        /*0a5c*/ 	.short	0x010a
        /*0a5e*/ 	.byte	0x3f
	.zero		1


	//   ....[66]....
        /*0a60*/ 	.word	0x0001ce80
        /*0a64*/ 	.word	0x00000002
        /*0a68*/ 	.word	0x00022860
        /*0a6c*/ 	.short	0x010a
        /*0a6e*/ 	.byte	0x3f
	.zero		1


	//   ....[67]....
        /*0a70*/ 	.word	0x0001d420
        /*0a74*/ 	.word	0x00000002
        /*0a78*/ 	.word	0x00022840
        /*0a7c*/ 	.short	0x010a
        /*0a7e*/ 	.byte	0x3f
	.zero		1


	//   ....[68]....
        /*0a80*/ 	.word	0x0001d620
        /*0a84*/ 	.word	0x00000002
        /*0a88*/ 	.word	0x00022860
        /*0a8c*/ 	.short	0x010a
        /*0a8e*/ 	.byte	0x3f
	.zero		1


	//   ....[69]....
        /*0a90*/ 	.word	0x0001db30
        /*0a94*/ 	.word	0x00000002
        /*0a98*/ 	.word	0x00022840
        /*0a9c*/ 	.short	0x010a
        /*0a9e*/ 	.byte	0x3f
	.zero		1


	//   ....[70]....
        /*0aa0*/ 	.word	0x0001dd40
        /*0aa4*/ 	.word	0x00000002
        /*0aa8*/ 	.word	0x00022860
        /*0aac*/ 	.short	0x010a
        /*0aae*/ 	.byte	0x3f
	.zero		1


	//   ....[71]....
        /*0ab0*/ 	.word	0x0001eed0
        /*0ab4*/ 	.word	0x00000000
        /*0ab8*/ 	.word	0x00022820
        /*0abc*/ 	.short	0x010a
        /*0abe*/ 	.byte	0x3f
	.zero		1


	//   ....[72]....
        /*0ac0*/ 	.word	0x0001f080
        /*0ac4*/ 	.word	0x00000006
        /*0ac8*/ 	.word	0x00000000
        /*0acc*/ 	.short	0x010a
        /*0ace*/ 	.byte	0x3f
	.zero		1


	//   ....[73]....
        /*0ad0*/ 	.word	0x0001f0f0
        /*0ad4*/ 	.word	0x00000007
        /*0ad8*/ 	.word	0x00000000
        /*0adc*/ 	.short	0x010a
        /*0ade*/ 	.byte	0x3f
	.zero		1


	//   ....[74]....
        /*0ae0*/ 	.word	0x0001f160
        /*0ae4*/ 	.word	0x00000004
        /*0ae8*/ 	.word	0x00000000
        /*0aec*/ 	.short	0x010a
        /*0aee*/ 	.byte	0x3f
	.zero		1


	//   ....[75]....
        /*0af0*/ 	.word	0x0001f190
        /*0af4*/ 	.word	0x00000003
        /*0af8*/ 	.word	0x00000000
        /*0afc*/ 	.short	0x010a
        /*0afe*/ 	.byte	0x3f
	.zero		1


	//   ....[76]....
        /*0b00*/ 	.word	0x0001f1f0
        /*0b04*/ 	.word	0x0000005c
        /*0b08*/ 	.word	0x00022890
        /*0b0c*/ 	.short	0x010a
        /*0b0e*/ 	.byte	0x3f
	.zero		1


	//   ....[77]....
        /*0b10*/ 	.word	0x0001f240
        /*0b14*/ 	.word	0x0000005c
        /*0b18*/ 	.word	0x00022890
        /*0b1c*/ 	.short	0x010a
        /*0b1e*/ 	.byte	0x3f
	.zero		1


	//   ....[78]....
        /*0b20*/ 	.word	0x0001f290
        /*0b24*/ 	.word	0x0000005c
        /*0b28*/ 	.word	0x00022890
        /*0b2c*/ 	.short	0x010a
        /*0b2e*/ 	.byte	0x3f
	.zero		1


	//   ....[79]....
        /*0b30*/ 	.word	0x0001f2e0
        /*0b34*/ 	.word	0x0000005c
        /*0b38*/ 	.word	0x000228b0
        /*0b3c*/ 	.short	0x010a
        /*0b3e*/ 	.byte	0x3f
	.zero		1


	//   ....[80]....
        /*0b40*/ 	.word	0x0001f920
        /*0b44*/ 	.word	0x00000011
        /*0b48*/ 	.word	0x00022800
        /*0b4c*/ 	.short	0x010a
        /*0b4e*/ 	.byte	0x3f
	.zero		1


	//   ....[81]....
        /*0b50*/ 	.word	0x0001fe70
        /*0b54*/ 	.word	0x00000011
        /*0b58*/ 	.word	0x00022800
        /*0b5c*/ 	.short	0x010a
        /*0b5e*/ 	.byte	0x3f
	.zero		1


	//   ....[82]....
        /*0b60*/ 	.word	0x0001fec0
        /*0b64*/ 	.word	0x00000005
        /*0b68*/ 	.word	0x00022830
        /*0b6c*/ 	.short	0x010a
        /*0b6e*/ 	.byte	0x3f
	.zero		1


	//   ....[83]....
        /*0b70*/ 	.word	0x0001ff10
        /*0b74*/ 	.word	0x00000005
        /*0b78*/ 	.word	0x00022850
        /*0b7c*/ 	.short	0x010a
        /*0b7e*/ 	.byte	0x3f
	.zero		1


	//   ....[84]....
        /*0b80*/ 	.word	0x0001ff60
        /*0b84*/ 	.word	0x000000d1
        /*0b88*/ 	.word	0x00022830
        /*0b8c*/ 	.short	0x010a
        /*0b8e*/ 	.byte	0x3f
	.zero		1


	//   ....[85]....
        /*0b90*/ 	.word	0x0001ffb0
        /*0b94*/ 	.word	0x000000d1
        /*0b98*/ 	.word	0x00022850
        /*0b9c*/ 	.short	0x010a
        /*0b9e*/ 	.byte	0x3f
	.zero		1


	//   ....[86]....
        /*0ba0*/ 	.word	0x00020000
        /*0ba4*/ 	.word	0x000000cd
        /*0ba8*/ 	.word	0x00022830
        /*0bac*/ 	.short	0x010a
        /*0bae*/ 	.byte	0x3f
	.zero		1


	//   ....[87]....
        /*0bb0*/ 	.word	0x00020050
        /*0bb4*/ 	.word	0x000000cd
        /*0bb8*/ 	.word	0x00022850
        /*0bbc*/ 	.short	0x010a
        /*0bbe*/ 	.byte	0x3f
	.zero		1


	//   ....[88]....
        /*0bc0*/ 	.word	0x000200a0
        /*0bc4*/ 	.word	0x000000cd
        /*0bc8*/ 	.word	0x00022830
        /*0bcc*/ 	.short	0x010a
        /*0bce*/ 	.byte	0x3f
	.zero		1


	//   ....[89]....
        /*0bd0*/ 	.word	0x000200f0
        /*0bd4*/ 	.word	0x000000cd
        /*0bd8*/ 	.word	0x00022850
        /*0bdc*/ 	.short	0x010a
        /*0bde*/ 	.byte	0x3f
	.zero		1


	//   ....[90]....
        /*0be0*/ 	.word	0x00020290
        /*0be4*/ 	.word	0x00000007
        /*0be8*/ 	.word	0x00022820
        /*0bec*/ 	.short	0x010a
        /*0bee*/ 	.byte	0x3f
	.zero		1


	//   ....[91]....
        /*0bf0*/ 	.word	0x000202e0
        /*0bf4*/ 	.word	0x00000008
        /*0bf8*/ 	.word	0x000228a0
        /*0bfc*/ 	.short	0x010a
        /*0bfe*/ 	.byte	0x3f
	.zero		1


	//   ....[92]....
        /*0c00*/ 	.word	0x00020330
        /*0c04*/ 	.word	0x00000008
        /*0c08*/ 	.word	0x000228c0
        /*0c0c*/ 	.short	0x010a
        /*0c0e*/ 	.byte	0x3f
	.zero		1


	//   ....[93]....
        /*0c10*/ 	.word	0x00020380
        /*0c14*/ 	.word	0x00000009
        /*0c18*/ 	.word	0x000228a0
        /*0c1c*/ 	.short	0x010a
        /*0c1e*/ 	.byte	0x3f
	.zero		1


	//   ....[94]....
        /*0c20*/ 	.word	0x000203d0
        /*0c24*/ 	.word	0x00000009
        /*0c28*/ 	.word	0x000228c0
        /*0c2c*/ 	.short	0x010a
        /*0c2e*/ 	.byte	0x3f
	.zero		1


	//   ....[95]....
        /*0c30*/ 	.word	0x00020570
        /*0c34*/ 	.word	0x00000005
        /*0c38*/ 	.word	0x00022840
        /*0c3c*/ 	.short	0x010a
        /*0c3e*/ 	.byte	0x3f
	.zero		1


	//   ....[96]....
        /*0c40*/ 	.word	0x000205f0
        /*0c44*/ 	.word	0x00000005
        /*0c48*/ 	.word	0x00022820
        /*0c4c*/ 	.short	0x010a
        /*0c4e*/ 	.byte	0x3f
	.zero		1


	//   ....[97]....
        /*0c50*/ 	.word	0x00020640
        /*0c54*/ 	.word	0x00000002
        /*0c58*/ 	.word	0x00022860
        /*0c5c*/ 	.short	0x010a
        /*0c5e*/ 	.byte	0x3f
	.zero		1


	//   ....[98]....
        /*0c60*/ 	.word	0x00020690
        /*0c64*/ 	.word	0x00000002
        /*0c68*/ 	.word	0x00022840
        /*0c6c*/ 	.short	0x010a
        /*0c6e*/ 	.byte	0x3f
	.zero		1


	//   ....[99]....
        /*0c70*/ 	.word	0x000206e0
        /*0c74*/ 	.word	0x00000002
        /*0c78*/ 	.word	0x00022860
        /*0c7c*/ 	.short	0x010a
        /*0c7e*/ 	.byte	0x3f
	.zero		1


	//   ....[100]....
        /*0c80*/ 	.word	0x00020730
        /*0c84*/ 	.word	0x00000002
        /*0c88*/ 	.word	0x00022840
        /*0c8c*/ 	.short	0x010a
        /*0c8e*/ 	.byte	0x3f
	.zero		1


	//   ....[101]....
        /*0c90*/ 	.word	0x00020780
        /*0c94*/ 	.word	0x00000002
        /*0c98*/ 	.word	0x00022860
        /*0c9c*/ 	.short	0x010a
        /*0c9e*/ 	.byte	0x3f
	.zero		1


	//   ....[102]....
        /*0ca0*/ 	.word	0x000207d0
        /*0ca4*/ 	.word	0x00000002
        /*0ca8*/ 	.word	0x00022840
        /*0cac*/ 	.short	0x010a
        /*0cae*/ 	.byte	0x3f
	.zero		1


	//   ....[103]....
        /*0cb0*/ 	.word	0x00020820
        /*0cb4*/ 	.word	0x00000002
        /*0cb8*/ 	.word	0x00022860
        /*0cbc*/ 	.short	0x010a
        /*0cbe*/ 	.byte	0x3f
	.zero		1


	//   ....[104]....
        /*0cc0*/ 	.word	0x000211e0
        /*0cc4*/ 	.word	0x00000000
        /*0cc8*/ 	.word	0x00022820
        /*0ccc*/ 	.short	0x010a
        /*0cce*/ 	.byte	0x3f
	.zero		1


	//   ....[105]....
        /*0cd0*/ 	.word	0x00021380
        /*0cd4*/ 	.word	0x00000006
        /*0cd8*/ 	.word	0x00000000
        /*0cdc*/ 	.short	0x010a
        /*0cde*/ 	.byte	0x3f
	.zero		1


	//   ....[106]....
        /*0ce0*/ 	.word	0x000213d0
        /*0ce4*/ 	.word	0x00000007
        /*0ce8*/ 	.word	0x00000000
        /*0cec*/ 	.short	0x010a
        /*0cee*/ 	.byte	0x3f
	.zero		1


	//   ....[107]....
        /*0cf0*/ 	.word	0x00021420
        /*0cf4*/ 	.word	0x00000004
        /*0cf8*/ 	.word	0x00000000
        /*0cfc*/ 	.short	0x010a
        /*0cfe*/ 	.byte	0x3f
	.zero		1


	//----- nvinfo : EIATTR_NUM_MBARRIERS
	.align		4
.L_412:
        /*0d00*/ 	.byte	0x03, 0x38
        /*0d02*/ 	.short	0x0016


	//----- nvinfo : EIATTR_EXIT_INSTR_OFFSETS
	.align		4
        /*0d04*/ 	.byte	0x04, 0x1c
        /*0d06*/ 	.short	(.L_414 - .L_413)


	//   ....[0]....
.L_413:
        /*0d08*/ 	.word	0x0001f1e0


	//----- nvinfo : EIATTR_MAX_THREADS
	.align		4
.L_414:
        /*0d0c*/ 	.byte	0x04, 0x05
        /*0d0e*/ 	.short	(.L_416 - .L_415)
.L_415:
        /*0d10*/ 	.word	0x00000180
        /*0d14*/ 	.word	0x00000001
        /*0d18*/ 	.word	0x00000001


	//----- nvinfo : EIATTR_CRS_STACK_SIZE
	.align		4
.L_416:
        /*0d1c*/ 	.byte	0x04, 0x1e
        /*0d1e*/ 	.short	(.L_418 - .L_417)
.L_417:
        /*0d20*/ 	.word	0x00000000


	//----- nvinfo : EIATTR_CBANK_PARAM_SIZE
	.align		4
.L_418:
        /*0d24*/ 	.byte	0x03, 0x19
        /*0d26*/ 	.short	0x0a70


	//----- nvinfo : EIATTR_PARAM_CBANK
	.align		4
        /*0d28*/ 	.byte	0x04, 0x0a
        /*0d2a*/ 	.short	(.L_420 - .L_419)
	.align		4
.L_419:
        /*0d2c*/ 	.word	index@(.nv.constant0._ZN7cutlass13device_kernelIN5flash11enable_sm90INS1_16FlashAttnFwdSm90INS1_25CollectiveMainloopFwdSm90ILi2EN4cute5tupleIJNS5_1CILi1EEES8_S8_EEENS6_IJNS7_ILi128EEENS7_ILi96EEENS7_ILi64EEEEEELi256ENS_10bfloat16_tEfNS_4arch4Sm90ELb0ELb1ELb1ELb1ELb0ELb1ELb0ELb1ELb0ELb0ELb0ELb0EEENS1_21CollectiveEpilogueFwdINS6_IJSA_NS7_ILi256EEESB_EEES9_SE_SG_Li256ELb1ELb0ELb0ELb0EEENS1_36VarlenDynamicPersistentTileSchedulerILi128ELi96ELi256ELi32ELb0ELb0ELb1ELb1ELb0ELb1EEEEEEEEEvNT_6ParamsE)
        /*0d30*/ 	.short	0x0210
        /*0d32*/ 	.short	0x0a70


	//----- nvinfo : EIATTR_SW_WAR
	.align		4
.L_420:
        /*0d34*/ 	.byte	0x04, 0x36
        /*0d36*/ 	.short	(.L_422 - .L_421)
.L_421:
        /*0d38*/ 	.word	0x00000008
.L_422:


//--------------------- .nv.info._ZN7cutlass13device_kernelIN5flash11enable_sm90INS1_16FlashAttnFwdSm90INS1_25CollectiveMainloopFwdSm90ILi2EN4cute5tupleIJNS5_1CILi1EEES8_S8_EEENS6_IJNS7_ILi128EEENS7_ILi96EEENS7_ILi64EEEEEELi256ENS_10bfloat16_tEfNS_4arch4Sm90ELb0ELb1ELb1ELb1ELb0ELb0ELb1ELb1ELb0ELb0ELb0ELb0EEENS1_21CollectiveEpilogueFwdINS6_IJSA_NS7_ILi256EEESB_EEES9_SE_SG_Li256ELb1ELb0ELb0ELb0EEENS1_36VarlenDynamicPersistentTileSchedulerILi128ELi96ELi256ELi32ELb0ELb0ELb1ELb1ELb0ELb1EEEEEEEEEvNT_6ParamsE --------------------------
	.section	.nv.info._ZN7cutlass13device_kernelIN5flash11enable_sm90INS1_16FlashAttnFwdSm90INS1_25CollectiveMainloopFwdSm90ILi2EN4cute5tupleIJNS5_1CILi1EEES8_S8_EEENS6_IJNS7_ILi128EEENS7_ILi96EEENS7_ILi64EEEEEELi256ENS_10bfloat16_tEfNS_4arch4Sm90ELb0ELb1ELb1ELb1ELb0ELb0ELb1ELb1ELb0ELb0ELb0ELb0EEENS1_21CollectiveEpilogueFwdINS6_IJSA_NS7_ILi256EEESB_EEES9_SE_SG_Li256ELb1ELb0ELb0ELb0EEENS1_36VarlenDynamicPersistentTileSchedulerILi128ELi96ELi256ELi32ELb0ELb0ELb1ELb1ELb0ELb1EEEEEEEEEvNT_6ParamsE,"",@"SHT_CUDA_INFO"
	.sectionflags	@""
	.align	4


	//----- nvinfo : EIATTR_CUDA_API_VERSION
	.align		4
        /*0000*/ 	.byte	0x04, 0x37
        /*0002*/ 	.short	(.L_424 - .L_423)
.L_423:
        /*0004*/ 	.word	0x00000082


	//----- nvinfo : EIATTR_KPARAM_INFO
	.align		4
.L_424:
        /*0008*/ 	.byte	0x04, 0x17
        /*000a*/ 	.short	(.L_426 - .L_425)
.L_425:
        /*000c*/ 	.word	0x00000000
        /*0010*/ 	.short	0x0000
        /*0012*/ 	.short	0x0070
        /*0014*/ 	.byte	0x00, 0xf0, 0x01, 0x2c


	//----- nvinfo : EIATTR_SPARSE_MMA_MASK
	.align		4
.L_426:
        /*0018*/ 	.byte	0x03, 0x50
        /*001a*/ 	.short	0x0000


	//----- nvinfo : EIATTR_MAXREG_COUNT
	.align		4
        /*001c*/ 	.byte	0x03, 0x1b
        /*001e*/ 	.short	0x00a8


	//----- nvinfo : EIATTR_NUM_BARRIERS
	.align		4
        /*0020*/ 	.byte	0x02, 0x4c
        /*0022*/ 	.byte	0x10
	.zero		1


	//----- nvinfo : EIATTR_EXTERNS
	.align		4
        /*0024*/ 	.byte	0x04, 0x0f
        /*0026*/ 	.short	(.L_428 - .L_427)


	//   ....[0]....
	.align		4
.L_427:
        /*0028*/ 	.word	index@(__assertfail)


	//----- nvinfo : EIATTR_ANNOTATIONS
	.align		4
.L_428:
        /*002c*/ 	.byte	0x04, 0x55
        /*002e*/ 	.short	(.L_430 - .L_429)


	//   ....[0]....
.L_429:
        /* <DEDUP_REMOVED lines=29> */


	//----- nvinfo : EIATTR_MERCURY_ISA_VERSION
	.align		4
.L_430:
        /*01e8*/ 	.byte	0x03, 0x5f
        /*01ea*/ 	.short	0x0101


	//----- nvinfo : EIATTR_UNUSED_LOAD_BYTE_OFFSET
	.align		4
        /*01ec*/ 	.byte	0x04, 0x44
        /*01ee*/ 	.short	(.L_432 - .L_431)


	//   ....[0]....
.L_431:
        /*01f0*/ 	.word	0x00000ba0
        /*01f4*/ 	.word	0x0000fff0


	//   ....[1]....
        /*01f8*/ 	.word	0x00020030
        /*01fc*/ 	.word	0x0000fff0


	//----- nvinfo : EIATTR_INT_WARP_WIDE_INSTR_OFFSETS
	.align		4
.L_432:
        /*0200*/ 	.byte	0x04, 0x31
        /*0202*/ 	.short	(.L_434 - .L_433)


	//   ....[0]....
.L_433:
        /*0204*/ 	.word	0x000001d0


	//   ....[1]....
        /*0208*/ 	.word	0x00000210


	//   ....[2]....
        /*020c*/ 	.word	0x00000280


	//   ....[3]....
        /*0210*/ 	.word	0x00000290


	//   ....[4]....
        /*0214*/ 	.word	0x00023d30


	//   ....[5]....
        /*0218*/ 	.word	0x00023dc0


	//   ....[6]....
        /*021c*/ 	.word	0x000242c0


	//   ....[7]....
        /*0220*/ 	.word	0x00024340


	//   ....[8]....
        /*0224*/ 	.word	0x00026860


	//   ....[9]....
        /*0228*/ 	.word	0x000268f0


	//----- nvinfo : EIATTR_COOP_GROUP_MASK_REGIDS
	.align		4
.L_434:
        /*022c*/ 	.byte	0x04, 0x29
        /*022e*/ 	.short	(.L_436 - .L_435)


	//   ....[0]....
.L_435:
        /*0230*/ 	.word	0xffffffff


	//   ....[1]....
        /*0234*/ 	.word	0xffffffff


	//   ....[2]....
        /*0238*/ 	.word	0xffffffff


	//   ....[3]....
        /*023c*/ 	.word	0xffffffff


	//   ....[4]....
        /*0240*/ 	.word	0xffffffff


	//   ....[5]....
        /*0244*/ 	.word	0xffffffff


	//   ....[6]....
        /*0248*/ 	.word	0xffffffff


	//   ....[7]....
        /*024c*/ 	.word	0xffffffff


	//   ....[8]....
        /*0250*/ 	.word	0xffffffff


	//   ....[9]....
        /*0254*/ 	.word	0xffffffff


	//   ....[10]....
        /*0258*/ 	.word	0xffffffff


	//   ....[11]....
        /*025c*/ 	.word	0xffffffff


	//   ....[12]....
        /*0260*/ 	.word	0xffffffff


	//   ....[13]....
        /*0264*/ 	.word	0xffffffff


	//   ....[14]....
        /*0268*/ 	.word	0xffffffff


	//   ....[15]....
        /*026c*/ 	.word	0xffffffff


	//   ....[16]....
        /*0270*/ 	.word	0xffffffff


	//   ....[17]....
        /*0274*/ 	.word	0xffffffff


	//   ....[18]....
        /*0278*/ 	.word	0xffffffff


	//   ....[19]....
        /*027c*/ 	.word	0xffffffff


	//   ....[20]....
        /*0280*/ 	.word	0xffffffff


	//   ....[21]....
        /*0284*/ 	.word	0xffffffff


	//   ....[22]....
        /*0288*/ 	.word	0xffffffff


	//   ....[23]....
        /*028c*/ 	.word	0xffffffff


	//   ....[24]....
        /*0290*/ 	.word	0xffffffff


	//   ....[25]....
        /*0294*/ 	.word	0xffffffff


	//   ....[26]....
        /*0298*/ 	.word	0xffffffff


	//   ....[27]....
        /*029c*/ 	.word	0xffffffff


	//   ....[28]....
        /*02a0*/ 	.word	0xffffffff


	//   ....[29]....
        /*02a4*/ 	.word	0xffffffff


	//   ....[30]....
        /*02a8*/ 	.word	0xffffffff


	//   ....[31]....
        /*02ac*/ 	.word	0xffffffff


	//   ....[32]....
        /*02b0*/ 	.word	0xffffffff


	//   ....[33]....
        /*02b4*/ 	.word	0xffffffff


	//   ....[34]....
        /*02b8*/ 	.word	0xffffffff


	//   ....[35]....
        /*02bc*/ 	.word	0xffffffff


	//   ....[36]....
        /*02c0*/ 	.word	0xffffffff


	//   ....[37]....
        /*02c4*/ 	.word	0xffffffff


	//   ....[38]....
        /*02c8*/ 	.word	0xffffffff


	//   ....[39]....
        /*02cc*/ 	.word	0xffffffff


	//   ....[40]....
        /*02d0*/ 	.word	0xffffffff


	//   ....[41]....
        /*02d4*/ 	.word	0xffffffff


	//   ....[42]....
        /*02d8*/ 	.word	0xffffffff


	//   ....[43]....
        /*02dc*/ 	.word	0xffffffff


	//   ....[44]....
        /*02e0*/ 	.word	0xffffffff


	//   ....[45]....
        /*02e4*/ 	.word	0xffffffff


	//   ....[46]....
        /*02e8*/ 	.word	0xffffffff


	//   ....[47]....
        /*02ec*/ 	.word	0xffffffff


	//   ....[48]....
        /*02f0*/ 	.word	0xffffffff


	//   ....[49]....
        /*02f4*/ 	.word	0xffffffff


	//   ....[50]....
        /*02f8*/ 	.word	0xffffffff


	//   ....[51]....
        /*02fc*/ 	.word	0xffffffff


	//   ....[52]....
        /*0300*/ 	.word	0xffffffff


	//   ....[53]....
        /*0304*/ 	.word	0xffffffff


	//   ....[54]....
        /*0308*/ 	.word	0xffffffff


	//   ....[55]....
        /*030c*/ 	.word	0xffffffff


	//   ....[56]....
        /*0310*/ 	.word	0xffffffff


	//   ....[57]....
        /*0314*/ 	.word	0xffffffff


	//   ....[58]....
        /*0318*/ 	.word	0x0500000f


	//   ....[59]....
        /*031c*/ 	.word	0x0500000f


	//   ....[60]....
        /*0320*/ 	.word	0x0500000f


	//   ....[61]....
        /*0324*/ 	.word	0x0500000f


	//   ....[62]....
        /*0328*/ 	.word	0x0500000f


	//   ....[63]....
        /*032c*/ 	.word	0x0500000f


	//   ....[64]....
        /*0330*/ 	.word	0x0500000f


	//   ....[65]....
        /*0334*/ 	.word	0x0500000f


	//   ....[66]....
        /*0338*/ 	.word	0x0500000f


	//   ....[67]....
        /*033c*/ 	.word	0x0500000f


	//   ....[68]....
        /*0340*/ 	.word	0x0500000f


	//   ....[69]....
        /*0344*/ 	.word	0x0500000f


	//   ....[70]....
        /*0348*/ 	.word	0x0500000f


	//   ....[71]....
        /*034c*/ 	.word	0x0500000f


	//   ....[72]....
        /*0350*/ 	.word	0x0500000f


	//   ....[73]....
        /*0354*/ 	.word	0x0500000f


	//   ....[74]....
        /*0358*/ 	.word	0x0500000f


	//   ....[75]....
        /*035c*/ 	.word	0x0500000f


	//   ....[76]....
        /*0360*/ 	.word	0x0500000f


	//   ....[77]....
        /*0364*/ 	.word	0xffffffff


	//   ....[78]....
        /*0368*/ 	.word	0xffffffff


	//   ....[79]....
        /*036c*/ 	.word	0xffffffff


	//   ....[80]....
        /*0370*/ 	.word	0xffffffff


	//----- nvinfo : EIATTR_COOP_GROUP_INSTR_OFFSETS
	.align		4
.L_436:
        /*0374*/ 	.byte	0x04, 0x28
        /*0376*/ 	.short	(.L_438 - .L_437)


	//   ....[0]....
.L_437:
        /*0378*/ 	.word	0x000000b0


	//   ....[1]....
        /*037c*/ 	.word	0x000001e0


	//   ....[2]....
        /*0380*/ 	.word	0x00000230


	//   ....[3]....
        /*0384*/ 	.word	0x00000480


	//   ....[4]....
        /*0388*/ 	.word	0x000005e0


	//   ....[5]....
        /*038c*/ 	.word	0x00000700


	//   ....[6]....
        /*0390*/ 	.word	0x00000860


	//   ....[7]....
        /*0394*/ 	.word	0x00002240


	//   ....[8]....
        /*0398*/ 	.word	0x00006250


	//   ....[9]....
        /*039c*/ 	.word	0x000062d0


	//   ....[10]....
        /*03a0*/ 	.word	0x000065c0


	//   ....[11]....
        /*03a4*/ 	.word	0x000065e0


	//   ....[12]....
        /*03a8*/ 	.word	0x0000bda0


	//   ....[13]....
        /*03ac*/ 	.word	0x0000be20


	//   ....[14]....
        /*03b0*/ 	.word	0x0000c1c0


	//   ....[15]....
        /*03b4*/ 	.word	0x0000c1e0


	//   ....[16]....
        /*03b8*/ 	.word	0x00017020


	//   ....[17]....
        /*03bc*/ 	.word	0x000170c0


	//   ....[18]....
        /*03c0*/ 	.word	0x000172d0


	//   ....[19]....
        /*03c4*/ 	.word	0x00017350


	//   ....[20]....
        /*03c8*/ 	.word	0x0001f0b0


	//   ....[21]....
        /*03cc*/ 	.word	0x0001f0d0


	//   ....[22]....
        /*03d0*/ 	.word	0x0001f130


	//   ....[23]....
        /*03d4*/ 	.word	0x0001f170


	//   ....[24]....
        /*03d8*/ 	.word	0x000228b0


	//   ....[25]....
        /*03dc*/ 	.word	0x00022a40


	//   ....[26]....
        /*03e0*/ 	.word	0x00022a70


	//   ....[27]....
        /*03e4*/ 	.word	0x00022aa0


	//   ....[28]....
        /*03e8*/ 	.word	0x00022ae0


	//   ....[29]....
        /*03ec*/ 	.word	0x00022b30


	//   ....[30]....
        /*03f0*/ 	.word	0x00022b90


	//   ....[31]....
        /*03f4*/ 	.word	0x00022d70


	//   ....[32]....
        /*03f8*/ 	.word	0x00022dd0


	//   ....[33]....
        /*03fc*/ 	.word	0x00022e10


	//   ....[34]....
        /*0400*/ 	.word	0x00022e50


	//   ....[35]....
        /*0404*/ 	.word	0x00022e80


	//   ....[36]....
        /*0408*/ 	.word	0x00022eb0


	//   ....[37]....
        /*040c*/ 	.word	0x00022f40


	//   ....[38]....
        /*0410*/ 	.word	0x00022fa0


	//   ....[39]....
        /*0414*/ 	.word	0x00023030


	//   ....[40]....
        /*0418*/ 	.word	0x00026980


	//   ....[41]....
        /*041c*/ 	.word	0x00026990


	//   ....[42]....
        /*0420*/ 	.word	0x00026aa0


	//   ....[43]....
        /*0424*/ 	.word	0x00026b00


	//   ....[44]....
        /*0428*/ 	.word	0x00026b40


	//   ....[45]....
        /*042c*/ 	.word	0x00026b80


	//   ....[46]....
        /*0430*/ 	.word	0x00026bb0


	//   ....[47]....
        /*0434*/ 	.word	0x00026be0


	//   ....[48]....
        /*0438*/ 	.word	0x00026d70


	//   ....[49]....
        /*043c*/ 	.word	0x00026dd0


	//   ....[50]....
        /*0440*/ 	.word	0x00026e10


	//   ....[51]....
        /*0444*/ 	.word	0x00026e50


	//   ....[52]....
        /*0448*/ 	.word	0x00026e80


	//   ....[53]....
        /*044c*/ 	.word	0x00026eb0


	//   ....[54]....
        /*0450*/ 	.word	0x00026f70


	//   ....[55]....
        /*0454*/ 	.word	0x00026f90


	//   ....[56]....
        /*0458*/ 	.word	0x00027000


	//   ....[57]....
        /*045c*/ 	.word	0x00027670


	//   ....[58]....
        /*0460*/ 	.word	0x00027c50


	//   ....[59]....
        /*0464*/ 	.word	0x00028070


	//   ....[60]....
        /*0468*/ 	.word	0x00028100


	//   ....[61]....
        /*046c*/ 	.word	0x000281a0


	//   ....[62]....
        /*0470*/ 	.word	0x00028250


	//   ....[63]....
        /*0474*/ 	.word	0x000282d0


	//   ....[64]....
        /*0478*/ 	.word	0x00028350


	//   ....[65]....
        /*047c*/ 	.word	0x000283d0


	//   ....[66]....
        /*0480*/ 	.word	0x00028450


	//   ....[67]....
        /*0484*/ 	.word	0x000284e0


	//   ....[68]....
        /*0488*/ 	.word	0x00028590


	//   ....[69]....
        /*048c*/ 	.word	0x00028610


	//   ....[70]....
        /*0490*/ 	.word	0x00028690


	//   ....[71]....
        /*0494*/ 	.word	0x00028710


	//   ....[72]....
        /*0498*/ 	.word	0x00028790


	//   ....[73]....
        /*049c*/ 	.word	0x00028800


	//   ....[74]....
        /*04a0*/ 	.word	0x000288a0


	//   ....[75]....
        /*04a4*/ 	.word	0x00028930


	//   ....[76]....
        /*04a8*/ 	.word	0x00028a50


	//   ....[77]....
        /*04ac*/ 	.word	0x0002ca20


	//   ....[78]....
        /*04b0*/ 	.word	0x0002ca70


	//   ....[79]....
        /*04b4*/ 	.word	0x0002cad0


	//   ....[80]....
        /*04b8*/ 	.word	0x0002caf0


	//----- nvinfo : EIATTR_REG_RECONFIG
	.align		4
.L_438:
        /*04bc*/ 	.byte	0x01, 0x54
	.zero		2


	//----- nvinfo : EIATTR_SYSCALL_OFFSETS
	.align		4
        /*04c0*/ 	.byte	0x04, 0x46
        /*04c2*/ 	.short	(.L_440 - .L_439)


	//   ....[0]....
.L_439:
        /*04c4*/ 	.word	0x000027b0


	//   ....[1]....
        /*04c8*/ 	.word	0x00023f50


	//   ....[2]....
        /*04cc*/ 	.word	0x00024090


	//   ....[3]....
        /*04d0*/ 	.word	0x00024190


	//----- nvinfo : EIATTR_MBARRIER_INSTR_OFFSETS
	.align		4
.L_440:
        /*04d4*/ 	.byte	0x04, 0x39
        /*04d6*/ 	.short	(.L_442 - .L_441)


	//   ....[0]....
.L_441:
        /*04d8*/ 	.word	0x00000320
        /*04dc*/ 	.word	0x000000ff
        /*04e0*/ 	.word	0x00032400
        /*04e4*/ 	.short	0x0100
        /*04e6*/ 	.byte	0x08
	.zero		1


	//   ....[1]....
        /*04e8*/ 	.word	0x00000330
        /*04ec*/ 	.word	0x000000ff
        /*04f0*/ 	.word	0x00032410
        /*04f4*/ 	.short	0x0100
        /*04f6*/ 	.byte	0x08
	.zero		1


	//   ....[2]....
        /*04f8*/ 	.word	0x00000340
        /*04fc*/ 	.word	0x000000ff
        /*0500*/ 	.word	0x00032420
        /*0504*/ 	.short	0x0100
        /*0506*/ 	.byte	0x08
	.zero		1


	//   ....[3]....
        /*0508*/ 	.word	0x00000430
        /*050c*/ 	.word	0x000000ff
        /*0510*/ 	.word	0x00032430
        /*0514*/ 	.short	0x0100
        /*0516*/ 	.byte	0x08
	.zero		1


	//   ....[4]....
        /*0518*/ 	.word	0x00000440
        /*051c*/ 	.word	0x000000ff
        /*0520*/ 	.word	0x00032440
        /*0524*/ 	.short	0x0100
        /*0526*/ 	.byte	0x08
	.zero		1


	//   ....[5]....
        /*0528*/ 	.word	0x00000450
        /*052c*/ 	.word	0x000000ff
        /*0530*/ 	.word	0x00032438
        /*0534*/ 	.short	0x0100
        /*0536*/ 	.byte	0x08
	.zero		1


	//   ....[6]....
        /*0538*/ 	.word	0x00000460
        /*053c*/ 	.word	0x000000ff
        /*0540*/ 	.word	0x00032448
        /*0544*/ 	.short	0x0100
        /*0546*/ 	.byte	0x08
	.zero		1


	//   ....[7]....
        /*0548*/ 	.word	0x00000590
        /*054c*/ 	.word	0x000000ff
        /*0550*/ 	.word	0x00032450
        /*0554*/ 	.short	0x0100
        /*0556*/ 	.byte	0x08
	.zero		1


	//   ....[8]....
        /*0558*/ 	.word	0x000005a0
        /*055c*/ 	.word	0x000000ff
        /*0560*/ 	.word	0x00032460
        /*0564*/ 	.short	0x0100
        /*0566*/ 	.byte	0x08
	.zero		1


	//   ....[9]....
        /*0568*/ 	.word	0x000005b0
        /*056c*/ 	.word	0x000000ff
        /*0570*/ 	.word	0x00032458
        /*0574*/ 	.short	0x0100
        /*0576*/ 	.byte	0x08
	.zero		1


	//   ....[10]....
        /*0578*/ 	.word	0x000005c0
        /*057c*/ 	.word	0x000000ff
        /*0580*/ 	.word	0x00032468
        /*0584*/ 	.short	0x0100
        /*0586*/ 	.byte	0x08
	.zero		1


	//   ....[11]....
        /*0588*/ 	.word	0x000006b0
        /*058c*/ 	.word	0x000000ff
        /*0590*/ 	.word	0x00032470
        /*0594*/ 	.short	0x0100
        /*0596*/ 	.byte	0x06
	.zero		1


	//   ....[12]....
        /*0598*/ 	.word	0x000006c0
        /*059c*/ 	.word	0x000000ff
        /*05a0*/ 	.word	0x00032480
        /*05a4*/ 	.short	0x0100
        /*05a6*/ 	.byte	0x06
	.zero		1


	//   ....[13]....
        /*05a8*/ 	.word	0x000006d0
        /*05ac*/ 	.word	0x000000ff
        /*05b0*/ 	.word	0x00032478
        /*05b4*/ 	.short	0x0100
        /*05b6*/ 	.byte	0x06
	.zero		1


	//   ....[14]....
        /*05b8*/ 	.word	0x000006e0
        /*05bc*/ 	.word	0x000000ff
        /*05c0*/ 	.word	0x00032488
        /*05c4*/ 	.short	0x0100
        /*05c6*/ 	.byte	0x06
	.zero		1


	//   ....[15]....
        /*05c8*/ 	.word	0x00000810
        /*05cc*/ 	.word	0x000000ff
        /*05d0*/ 	.word	0x00032490
        /*05d4*/ 	.short	0x0100
        /*05d6*/ 	.byte	0x08
	.zero		1


	//   ....[16]....
        /*05d8*/ 	.word	0x00000820
        /*05dc*/ 	.word	0x000000ff
        /*05e0*/ 	.word	0x000324a0
        /*05e4*/ 	.short	0x0100
        /*05e6*/ 	.byte	0x08
	.zero		1


	//   ....[17]....
        /*05e8*/ 	.word	0x00000830
        /*05ec*/ 	.word	0x000000ff
        /*05f0*/ 	.word	0x00032498
        /*05f4*/ 	.short	0x0100
        /*05f6*/ 	.byte	0x08
	.zero		1


	//   ....[18]....
        /*05f8*/ 	.word	0x00000840
        /*05fc*/ 	.word	0x000000ff
        /*0600*/ 	.word	0x000324a8
        /*0604*/ 	.short	0x0100
        /*0606*/ 	.byte	0x08
	.zero		1


	//   ....[19]....
        /*0608*/ 	.word	0x00000970
        /*060c*/ 	.word	0x000000ff
        /*0610*/ 	.word	0x000324b0
        /*0614*/ 	.short	0x0100
        /*0616*/ 	.byte	0x08
	.zero		1


	//   ....[20]....
        /*0618*/ 	.word	0x00000980
        /*061c*/ 	.word	0x000000ff
        /*0620*/ 	.word	0x000324c0
        /*0624*/ 	.short	0x0100
        /*0626*/ 	.byte	0x08
	.zero		1


	//   ....[21]....
        /*0628*/ 	.word	0x00000990
        /*062c*/ 	.word	0x000000ff
        /*0630*/ 	.word	0x000324b8
        /*0634*/ 	.short	0x0100
        /*0636*/ 	.byte	0x08
	.zero		1


	//   ....[22]....
        /*0638*/ 	.word	0x000009a0
        /*063c*/ 	.word	0x000000ff
        /*0640*/ 	.word	0x000324c8
        /*0644*/ 	.short	0x0100
        /*0646*/ 	.byte	0x08
	.zero		1


	//   ....[23]....
        /*0648*/ 	.word	0x00002a30
        /*064c*/ 	.word	0x000000ff
        /*0650*/ 	.word	0x00032400
        /*0654*/ 	.short	0x010a
        /*0656*/ 	.byte	0x2c
	.zero		1


	//   ....[24]....
        /*0658*/ 	.word	0x00002e40
        /*065c*/ 	.word	0x00000014
        /*0660*/ 	.word	0x00000000
        /*0664*/ 	.short	0x010a
        /*0666*/ 	.byte	0x3f
	.zero		1


	//   ....[25]....
        /*0668*/ 	.word	0x00002ea0
        /*066c*/ 	.word	0x00000014
        /*0670*/ 	.word	0x00000000
        /*0674*/ 	.short	0x010a
        /*0676*/ 	.byte	0x3f
	.zero		1


	//   ....[26]....
        /*0678*/ 	.word	0x00003250
        /*067c*/ 	.word	0x000000ff
        /*0680*/ 	.word	0x00032410
        /*0684*/ 	.short	0x010a
        /*0686*/ 	.byte	0x2c
	.zero		1


	//   ....[27]....
        /*0688*/ 	.word	0x00003350
        /*068c*/ 	.word	0x00000008
        /*0690*/ 	.word	0x00000000
        /*0694*/ 	.short	0x010a
        /*0696*/ 	.byte	0x3f
	.zero		1


	//   ....[28]....
        /*0698*/ 	.word	0x000033b0
        /*069c*/ 	.word	0x00000008
        /*06a0*/ 	.word	0x00000000
        /*06a4*/ 	.short	0x010a
        /*06a6*/ 	.byte	0x3f
	.zero		1


	//   ....[29]....
        /*06a8*/ 	.word	0x000040a0
        /*06ac*/ 	.word	0x00000007
        /*06b0*/ 	.word	0x00000000
        /*06b4*/ 	.short	0x0101
        /*06b6*/ 	.byte	0x3f
	.zero		1


	//   ....[30]....
        /*06b8*/ 	.word	0x00009840
        /*06bc*/ 	.word	0x0000000d
        /*06c0*/ 	.word	0x00000000
        /*06c4*/ 	.short	0x0101
        /*06c6*/ 	.byte	0x3f
	.zero		1


	//   ....[31]....
        /*06c8*/ 	.word	0x00009ee0
        /*06cc*/ 	.word	0x00000003
        /*06d0*/ 	.word	0x00000000
        /*06d4*/ 	.short	0x010a
        /*06d6*/ 	.byte	0x3f
	.zero		1


	//   ....[32]....
        /*06d8*/ 	.word	0x00009fe0
        /*06dc*/ 	.word	0x00000000
        /*06e0*/ 	.word	0x00000000
        /*06e4*/ 	.short	0x010a
        /*06e6*/ 	.byte	0x3f
	.zero		1


	//   ....[33]....
        /*06e8*/ 	.word	0x0000a410
        /*06ec*/ 	.word	0x00000003
        /*06f0*/ 	.word	0x00000000
        /*06f4*/ 	.short	0x010a
        /*06f6*/ 	.byte	0x3f
	.zero		1


	//   ....[34]....
        /*06f8*/ 	.word	0x0000a4c0
        /*06fc*/ 	.word	0x00000004
        /*0700*/ 	.word	0x00000000
        /*0704*/ 	.short	0x010a
        /*0706*/ 	.byte	0x3f
	.zero		1


	//   ....[35]....
        /*0708*/ 	.word	0x0000b190
        /*070c*/ 	.word	0x00000003
        /*0710*/ 	.word	0x00000000
        /*0714*/ 	.short	0x0101
        /*0716*/ 	.byte	0x3f
	.zero		1


	//   ....[36]....
        /*0718*/ 	.word	0x00013ab0
        /*071c*/ 	.word	0x00000000
        /*0720*/ 	.word	0x00000000
        /*0724*/ 	.short	0x0101
        /*0726*/ 	.byte	0x3f
	.zero		1


	//   ....[37]....
        /*0728*/ 	.word	0x00013cb0
        /*072c*/ 	.word	0x00000005
        /*0730*/ 	.word	0x00000000
        /*0734*/ 	.short	0x010a
        /*0736*/ 	.byte	0x3f
	.zero		1


	//   ....[38]....
        /*0738*/ 	.word	0x00013db0
        /*073c*/ 	.word	0x00000000
        /*0740*/ 	.word	0x00000000
        /*0744*/ 	.short	0x010a
        /*0746*/ 	.byte	0x3f
	.zero		1


	//   ....[39]....
        /*0748*/ 	.word	0x000141e0
        /*074c*/ 	.word	0x00000005
        /*0750*/ 	.word	0x00000000
        /*0754*/ 	.short	0x010a
        /*0756*/ 	.byte	0x3f
	.zero		1


	//   ....[40]....
        /*0758*/ 	.word	0x00014290
        /*075c*/ 	.word	0x00000004
        /*0760*/ 	.word	0x00000000
        /*0764*/ 	.short	0x010a
        /*0766*/ 	.byte	0x3f
	.zero		1


	//   ....[41]....
        /*0768*/ 	.word	0x00014f60
        /*076c*/ 	.word	0x00000004
        /*0770*/ 	.word	0x00000000
        /*0774*/ 	.short	0x0101
        /*0776*/ 	.byte	0x3f
	.zero		1


	//   ....[42]....
        /*0778*/ 	.word	0x0001ec40
        /*077c*/ 	.word	0x00000000
        /*0780*/ 	.word	0x00000000
        /*0784*/ 	.short	0x0101
        /*0786*/ 	.byte	0x3f
	.zero		1


	//   ....[43]....
        /*0788*/ 	.word	0x00021520
        /*078c*/ 	.word	0x000000ff
        /*0790*/ 	.word	0x00000000
        /*0794*/ 	.short	0x0101
        /*0796*/ 	.byte	0x04
	.zero		1


	//   ....[44]....
        /*0798*/ 	.word	0x000246a0
        /*079c*/ 	.word	0x00000009
        /*07a0*/ 	.word	0x00032440
        /*07a4*/ 	.short	0x010a
        /*07a6*/ 	.byte	0x3f
	.zero		1


	//   ....[45]....
        /*07a8*/ 	.word	0x00024cb0
        /*07ac*/ 	.word	0x00000009
        /*07b0*/ 	.word	0x00032420
        /*07b4*/ 	.short	0x010a
        /*07b6*/ 	.byte	0x3f
	.zero		1


	//   ....[46]....
        /*07b8*/ 	.word	0x00024d80
        /*07bc*/ 	.word	0x00000009
        /*07c0*/ 	.word	0x00032460
        /*07c4*/ 	.short	0x010a
        /*07c6*/ 	.byte	0x3f
	.zero		1


	//   ....[47]....
        /*07c8*/ 	.word	0x000253e0
        /*07cc*/ 	.word	0x00000002
        /*07d0*/ 	.word	0x00032440
        /*07d4*/ 	.short	0x010a
        /*07d6*/ 	.byte	0x3f
	.zero		1


	//   ....[48]....
        /*07d8*/ 	.word	0x000255f0
        /*07dc*/ 	.word	0x00000002
        /*07e0*/ 	.word	0x00032460
        /*07e4*/ 	.short	0x010a
        /*07e6*/ 	.byte	0x3f
	.zero		1


	//   ....[49]....
        /*07e8*/ 	.word	0x00025b80
        /*07ec*/ 	.word	0x00000002
        /*07f0*/ 	.word	0x00032440
        /*07f4*/ 	.short	0x010a
        /*07f6*/ 	.byte	0x3f
	.zero		1


	//   ....[50]....
        /*07f8*/ 	.word	0x00025d80
        /*07fc*/ 	.word	0x00000002
        /*0800*/ 	.word	0x00032460
        /*0804*/ 	.short	0x010a
        /*0806*/ 	.byte	0x3f
	.zero		1


	//   ....[51]....
        /*0808*/ 	.word	0x00026270
        /*080c*/ 	.word	0x00000002
        /*0810*/ 	.word	0x00032440
        /*0814*/ 	.short	0x010a
        /*0816*/ 	.byte	0x3f
	.zero		1


	//   ....[52]....
        /*0818*/ 	.word	0x00026480
        /*081c*/ 	.word	0x00000002
        /*0820*/ 	.word	0x00032460
        /*0824*/ 	.short	0x010a
        /*0826*/ 	.byte	0x3f
	.zero		1


	//   ....[53]....
        /*0828*/ 	.word	0x00027600
        /*082c*/ 	.word	0x00000000
        /*0830*/ 	.word	0x00032420
        /*0834*/ 	.short	0x010a
        /*0836*/ 	.byte	0x3f
	.zero		1


	//   ....[54]....
        /*0838*/ 	.word	0x000277b0
        /*083c*/ 	.word	0x00000006
        /*0840*/ 	.word	0x00000000
        /*0844*/ 	.short	0x010a
        /*0846*/ 	.byte	0x3f
	.zero		1


	//   ....[55]....
        /*0848*/ 	.word	0x00027820
        /*084c*/ 	.word	0x00000007
        /*0850*/ 	.word	0x00000000
        /*0854*/ 	.short	0x010a
        /*0856*/ 	.byte	0x3f
	.zero		1


	//   ....[56]....
        /*0858*/ 	.word	0x00027890
        /*085c*/ 	.word	0x00000004
        /*0860*/ 	.word	0x00000000
        /*0864*/ 	.short	0x010a
        /*0866*/ 	.byte	0x3f
	.zero		1


	//   ....[57]....
        /*0868*/ 	.word	0x000278c0
        /*086c*/ 	.word	0x00000003
        /*0870*/ 	.word	0x00000000
        /*0874*/ 	.short	0x010a
        /*0876*/ 	.byte	0x3f
	.zero		1


	//   ....[58]....
        /*0878*/ 	.word	0x00027930
        /*087c*/ 	.word	0x00000007
        /*0880*/ 	.word	0x00032400
        /*0884*/ 	.short	0x010a
        /*0886*/ 	.byte	0x3f
	.zero		1


	//   ....[59]....
        /*0888*/ 	.word	0x00027980
        /*088c*/ 	.word	0x00000014
        /*0890*/ 	.word	0x00000000
        /*0894*/ 	.short	0x010a
        /*0896*/ 	.byte	0x3f
	.zero		1


	//   ....[60]....
        /*0898*/ 	.word	0x000279e0
        /*089c*/ 	.word	0x00000008
        /*08a0*/ 	.word	0x00032410
        /*08a4*/ 	.short	0x010a
        /*08a6*/ 	.byte	0x3f
	.zero		1


	//   ....[61]....
        /*08a8*/ 	.word	0x00027a30
        /*08ac*/ 	.word	0x00000008
        /*08b0*/ 	.word	0x00000000
        /*08b4*/ 	.short	0x010a
        /*08b6*/ 	.byte	0x3f
	.zero		1


	//   ....[62]....
        /*08b8*/ 	.word	0x00027a80
        /*08bc*/ 	.word	0x00000000
        /*08c0*/ 	.word	0x00000000
        /*08c4*/ 	.short	0x010a
        /*08c6*/ 	.byte	0x3f
	.zero		1


	//   ....[63]....
        /*08c8*/ 	.word	0x00027ad0
        /*08cc*/ 	.word	0x00000004
        /*08d0*/ 	.word	0x00000000
        /*08d4*/ 	.short	0x010a
        /*08d6*/ 	.byte	0x3f
	.zero		1


	//   ....[64]....
        /*08d8*/ 	.word	0x00027b20
        /*08dc*/ 	.word	0x00000000
        /*08e0*/ 	.word	0x00000000
        /*08e4*/ 	.short	0x010a
        /*08e6*/ 	.byte	0x3f
	.zero		1


	//   ....[65]....
        /*08e8*/ 	.word	0x00027b70
        /*08ec*/ 	.word	0x00000004
        /*08f0*/ 	.word	0x00000000
        /*08f4*/ 	.short	0x010a
        /*08f6*/ 	.byte	0x3f
	.zero		1


	//   ....[66]....
        /*08f8*/ 	.word	0x00027d10
        /*08fc*/ 	.word	0x00000009
        /*0900*/ 	.word	0x00032440
        /*0904*/ 	.short	0x010a
        /*0906*/ 	.byte	0x3f
	.zero		1


	//   ....[67]....
        /*0908*/ 	.word	0x00027d90
        /*090c*/ 	.word	0x00000009
        /*0910*/ 	.word	0x00032420
        /*0914*/ 	.short	0x010a
        /*0916*/ 	.byte	0x3f
	.zero		1


	//   ....[68]....
        /*0918*/ 	.word	0x00027de0
        /*091c*/ 	.word	0x00000009
        /*0920*/ 	.word	0x00032460
        /*0924*/ 	.short	0x010a
        /*0926*/ 	.byte	0x3f
	.zero		1


	//   ....[69]....
        /*0928*/ 	.word	0x00027e30
        /*092c*/ 	.word	0x00000002
        /*0930*/ 	.word	0x00032440
        /*0934*/ 	.short	0x010a
        /*0936*/ 	.byte	0x3f
	.zero		1


	//   ....[70]....
        /*0938*/ 	.word	0x00027e80
        /*093c*/ 	.word	0x00000002
        /*0940*/ 	.word	0x00032460
        /*0944*/ 	.short	0x010a
        /*0946*/ 	.byte	0x3f
	.zero		1


	//   ....[71]....
        /*0948*/ 	.word	0x00027ed0
        /*094c*/ 	.word	0x00000002
        /*0950*/ 	.word	0x00032440
        /*0954*/ 	.short	0x010a
        /*0956*/ 	.byte	0x3f
	.zero		1


	//   ....[72]....
        /*0958*/ 	.word	0x00027f20
        /*095c*/ 	.word	0x00000002
        /*0960*/ 	.word	0x00032460
        /*0964*/ 	.short	0x010a
        /*0966*/ 	.byte	0x3f
	.zero		1


	//   ....[73]....
        /*0968*/ 	.word	0x00027f70
        /*096c*/ 	.word	0x00000002
        /*0970*/ 	.word	0x00032440
        /*0974*/ 	.short	0x010a
        /*0976*/ 	.byte	0x3f
	.zero		1


	//   ....[74]....
        /*0978*/ 	.word	0x00027fc0
        /*097c*/ 	.word	0x00000002
        /*0980*/ 	.word	0x00032460
        /*0984*/ 	.short	0x010a
        /*0986*/ 	.byte	0x3f
	.zero		1


	//   ....[75]....
        /*0988*/ 	.word	0x00028970
        /*098c*/ 	.word	0x00000000
        /*0990*/ 	.word	0x00032420
        /*0994*/ 	.short	0x010a
        /*0996*/ 	.byte	0x3f
	.zero		1


	//   ....[76]....
        /*0998*/ 	.word	0x00028b10
        /*099c*/ 	.word	0x00000006
        /*09a0*/ 	.word	0x00000000
        /*09a4*/ 	.short	0x010a
        /*09a6*/ 	.byte	0x3f
	.zero		1


	//   ....[77]....
        /*09a8*/ 	.word	0x00028b60
        /*09ac*/ 	.word	0x00000007
        /*09b0*/ 	.word	0x00000000
        /*09b4*/ 	.short	0x010a
        /*09b6*/ 	.byte	0x3f
	.zero		1


	//   ....[78]....
        /*09b8*/ 	.word	0x00028bb0
        /*09bc*/ 	.word	0x00000004
        /*09c0*/ 	.word	0x00000000
        /*09c4*/ 	.short	0x010a
        /*09c6*/ 	.byte	0x3f
	.zero		1


	//   ....[79]....
        /*09c8*/ 	.word	0x00028f50
        /*09cc*/ 	.word	0x0000000c
        /*09d0*/ 	.word	0x00000000
        /*09d4*/ 	.short	0x010a
        /*09d6*/ 	.byte	0x3f
	.zero		1


	//   ....[80]....
        /*09d8*/ 	.word	0x00029090
        /*09dc*/ 	.word	0x00000002
        /*09e0*/ 	.word	0x00000000
        /*09e4*/ 	.short	0x010a
        /*09e6*/ 	.byte	0x3f
	.zero		1


	//   ....[81]....
        /*09e8*/ 	.word	0x000296f0
        /*09ec*/ 	.word	0x0000000b
        /*09f0*/ 	.word	0x00000000
        /*09f4*/ 	.short	0x010a
        /*09f6*/ 	.byte	0x3f
	.zero		1


	//   ....[82]....
        /*09f8*/ 	.word	0x00029830
        /*09fc*/ 	.word	0x00000008
        /*0a00*/ 	.word	0x00000000
        /*0a04*/ 	.short	0x010a
        /*0a06*/ 	.byte	0x3f
	.zero		1


	//   ....[83]....
        /*0a08*/ 	.word	0x0002aab0
        /*0a0c*/ 	.word	0x00000002
        /*0a10*/ 	.word	0x00000000
        /*0a14*/ 	.short	0x0101
        /*0a16*/ 	.byte	0x3f
	.zero		1


	//   ....[84]....
        /*0a18*/ 	.word	0x00044710
        /*0a1c*/ 	.word	0x00000004
        /*0a20*/ 	.word	0x00000000
        /*0a24*/ 	.short	0x0101
        /*0a26*/ 	.byte	0x3f
	.zero		1


	//   ....[85]....
        /*0a28*/ 	.word	0x00044740
        /*0a2c*/ 	.word	0x00000002
        /*0a30*/ 	.word	0x00000000
        /*0a34*/ 	.short	0x010a
        /*0a36*/ 	.byte	0x3f
	.zero		1


	//   ....[86]....
        /*0a38*/ 	.word	0x00044790
        /*0a3c*/ 	.word	0x00000008
        /*0a40*/ 	.word	0x00000000
        /*0a44*/ 	.short	0x010a
        /*0a46*/ 	.byte	0x3f
	.zero		1


	//----- nvinfo : EIATTR_NUM_MBARRIERS
	.align		4
.L_442:
        /*0a48*/ 	.byte	0x03, 0x38
        /*0a4a*/ 	.short	0x0017


	//----- nvinfo : EIATTR_EXIT_INSTR_OFFSETS
	.align		4
        /*0a4c*/ 	.byte	0x04, 0x1c
        /*0a4e*/ 	.short	(.L_444 - .L_443)


	//   ....[0]....
.L_443:
        /*0a50*/ 	.word	0x00000bd0


	//   ....[1]....
        /*0a54*/ 	.word	0x00022870


	//   ....[2]....
        /*0a58*/ 	.word	0x000228d0


	//   ....[3]....
        /*0a5c*/ 	.word	0x00027910


	//----- nvinfo : EIATTR_MAX_THREADS
	.align		4
.L_444:
        /*0a60*/ 	.byte	0x04, 0x05
        /*0a62*/ 	.short	(.L_446 - .L_445)
.L_445:
        /*0a64*/ 	.word	0x00000180
        /*0a68*/ 	.word	0x00000001
        /*0a6c*/ 	.word	0x00000001


	//----- nvinfo : EIATTR_CRS_STACK_SIZE
	.align		4
.L_446:
        /*0a70*/ 	.byte	0x04, 0x1e
        /*0a72*/ 	.short	(.L_448 - .L_447)
.L_447:
        /*0a74*/ 	.word	0x00000000


	//----- nvinfo : EIATTR_CBANK_PARAM_SIZE
	.align		4
.L_448:
        /*0a78*/ 	.byte	0x03, 0x19
        /*0a7a*/ 	.short	0x0b70


	//----- nvinfo : EIATTR_PARAM_CBANK
	.align		4
        /*0a7c*/ 	.byte	0x04, 0x0a
        /*0a7e*/ 	.short	(.L_450 - .L_449)
	.align		4
.L_449:
        /*0a80*/ 	.word	index@(.nv.constant0._ZN7cutlass13device_kernelIN5flash11enable_sm90INS1_16FlashAttnFwdSm90INS1_25CollectiveMainloopFwdSm90ILi2EN4cute5tupleIJNS5_1CILi1EEES8_S8_EEENS6_IJNS7_ILi128EEENS7_ILi96EEENS7_ILi64EEEEEELi256ENS_10bfloat16_tEfNS_4arch4Sm90ELb0ELb1ELb1ELb1ELb0ELb0ELb1ELb1ELb0ELb0ELb0ELb0EEENS1_21CollectiveEpilogueFwdINS6_IJSA_NS7_ILi256EEESB_EEES9_SE_SG_Li256ELb1ELb0ELb0ELb0EEENS1_36VarlenDynamicPersistentTileSchedulerILi128ELi96ELi256ELi32ELb0ELb0ELb1ELb1ELb0ELb1EEEEEEEEEvNT_6ParamsE)
        /*0a84*/ 	.short	0x0210
        /*0a86*/ 	.short	0x0b70


	//----- nvinfo : EIATTR_SW_WAR
	.align		4
.L_450:
        /*0a88*/ 	.byte	0x04, 0x36
        /*0a8a*/ 	.short	(.L_452 - .L_451)
.L_451:
        /*0a8c*/ 	.word	0x00000008
.L_452:


//--------------------- .nv.info._ZN7cutlass13device_kernelIN5flash11enable_sm90INS1_16FlashAttnFwdSm90INS1_25CollectiveMainloopFwdSm90ILi2EN4cute5tupleIJNS5_1CILi1EEES8_S8_EEENS6_IJNS7_ILi128EEENS7_ILi96EEENS7_ILi64EEEEEELi256ENS_10bfloat16_tEfNS_4arch4Sm90ELb0ELb1ELb1ELb1ELb0ELb1ELb1ELb1ELb0ELb0ELb0ELb0EEENS1_21CollectiveEpilogueFwdINS6_IJSA_NS7_ILi256EEESB_EEES9_SE_SG_Li256ELb1ELb0ELb0ELb0EEENS1_36VarlenDynamicPersistentTileSchedulerILi128ELi96ELi256ELi32ELb0ELb0ELb1ELb1ELb0ELb1EEEEEEEEEvNT_6ParamsE --------------------------
	.section	.nv.info._ZN7cutlass13device_kernelIN5flash11enable_sm90INS1_16FlashAttnFwdSm90INS1_25CollectiveMainloopFwdSm90ILi2EN4cute5tupleIJNS5_1CILi1EEES8_S8_EEENS6_IJNS7_ILi128EEENS7_ILi96EEENS7_ILi64EEEEEELi256ENS_10bfloat16_tEfNS_4arch4Sm90ELb0ELb1ELb1ELb1ELb0ELb1ELb1ELb1ELb0ELb0ELb0ELb0EEENS1_21CollectiveEpilogueFwdINS6_IJSA_NS7_ILi256EEESB_EEES9_SE_SG_Li256ELb1ELb0ELb0ELb0EEENS1_36VarlenDynamicPersistentTileSchedulerILi128ELi96ELi256ELi32ELb0ELb0ELb1ELb1ELb0ELb1EEEEEEEEEvNT_6ParamsE,"",@"SHT_CUDA_INFO"
	.sectionflags	@""
	.align	4


	//----- nvinfo : EIATTR_CUDA_API_VERSION
	.align		4
        /*0000*/ 	.byte	0x04, 0x37
        /*0002*/ 	.short	(.L_454 - .L_453)
.L_453:
        /*0004*/ 	.word	0x00000082


	//----- nvinfo : EIATTR_KPARAM_INFO
	.align		4
.L_454:
        /*0008*/ 	.byte	0x04, 0x17
        /*000a*/ 	.short	(.L_456 - .L_455)
.L_455:
        /*000c*/ 	.word	0x00000000
        /*0010*/ 	.short	0x0000
        /*0012*/ 	.short	0x0070
        /*0014*/ 	.byte	0x00, 0xf0, 0x01, 0x2c


	//----- nvinfo : EIATTR_SPARSE_MMA_MASK
	.align		4
.L_456:
        /*0018*/ 	.byte	0x03, 0x50
        /*001a*/ 	.short	0x0000


	//----- nvinfo : EIATTR_MAXREG_COUNT
	.align		4
        /*001c*/ 	.byte	0x03, 0x1b
        /*001e*/ 	.short	0x00a8


	//----- nvinfo : EIATTR_NUM_BARRIERS
	.align		4
        /*0020*/ 	.byte	0x02, 0x4c
        /*0022*/ 	.byte	0x10
	.zero		1


	//----- nvinfo : EIATTR_EXTERNS
	.align		4
        /*0024*/ 	.byte	0x04, 0x0f
        /*0026*/ 	.short	(.L_458 - .L_457)


	//   ....[0]....
	.align		4
.L_457:
        /*0028*/ 	.word	index@(__assertfail)


	//----- nvinfo : EIATTR_ANNOTATIONS
	.align		4
.L_458:
        /*002c*/ 	.byte	0x04, 0x55
        /*002e*/ 	.short	(.L_460 - .L_459)


	//   ....[0]....
.L_459:
        /* <DEDUP_REMOVED lines=37> */


	//----- nvinfo : EIATTR_MERCURY_ISA_VERSION
	.align		4
.L_460:
        /*0268*/ 	.byte	0x03, 0x5f
        /*026a*/ 	.short	0x0101


	//----- nvinfo : EIATTR_UNUSED_LOAD_BYTE_OFFSET
	.align		4
        /*026c*/ 	.byte	0x04, 0x44
        /*026e*/ 	.short	(.L_462 - .L_461)


	//   ....[0]....
.L_461:
        /*0270*/ 	.word	0x00000c40
        /*0274*/ 	.word	0x0000fff0


	//   ....[1]....
        /*0278*/ 	.word	0x0002bd00
        /*027c*/ 	.word	0x0000fff0


	//----- nvinfo : EIATTR_INT_WARP_WIDE_INSTR_OFFSETS
	.align		4
.L_462:
        /*0280*/ 	.byte	0x04, 0x31
        /*0282*/ 	.short	(.L_464 - .L_463)


	//   ....[0]....
.L_463:
        /*0284*/ 	.word	0x00000240


	//   ....[1]....
        /*0288*/ 	.word	0x00000280


	//   ....[2]....
        /*028c*/ 	.word	0x000002f0


	//   ....[3]....
        /*0290*/ 	.word	0x00000300


	//   ....[4]....
        /*0294*/ 	.word	0x00030f50


	//   ....[5]....
        /*0298*/ 	.word	0x00030fe0


	//   ....[6]....
        /*029c*/ 	.word	0x000314e0


	//   ....[7]....
        /*02a0*/ 	.word	0x00031550


	//   ....[8]....
        /*02a4*/ 	.word	0x00033a60


	//   ....[9]....
        /*02a8*/ 	.word	0x00033af0


	//----- nvinfo : EIATTR_COOP_GROUP_MASK_REGIDS
	.align		4
.L_464:
        /*02ac*/ 	.byte	0x04, 0x29
        /*02ae*/ 	.short	(.L_466 - .L_465)


	//   ....[0]....
.L_465:
        /*02b0*/ 	.word	0xffffffff


	//   ....[1]....
        /*02b4*/ 	.word	0xffffffff


	//   ....[2]....
        /*02b8*/ 	.word	0xffffffff


	//   ....[3]....
        /*02bc*/ 	.word	0xffffffff


	//   ....[4]....
        /*02c0*/ 	.word	0xffffffff


	//   ....[5]....
        /*02c4*/ 	.word	0xffffffff


	//   ....[6]....
        /*02c8*/ 	.word	0xffffffff


	//   ....[7]....
        /*02cc*/ 	.word	0xffffffff


	//   ....[8]....
        /*02d0*/ 	.word	0xffffffff


	//   ....[9]....
        /*02d4*/ 	.word	0xffffffff


	//   ....[10]....
        /*02d8*/ 	.word	0xffffffff


	//   ....[11]....
        /*02dc*/ 	.word	0xffffffff


	//   ....[12]....
        /*02e0*/ 	.word	0xffffffff


	//   ....[13]....
        /*02e4*/ 	.word	0xffffffff


	//   ....[14]....
        /*02e8*/ 	.word	0xffffffff


	//   ....[15]....
        /*02ec*/ 	.word	0xffffffff


	//   ....[16]....
        /*02f0*/ 	.word	0xffffffff


	//   ....[17]....
        /*02f4*/ 	.word	0xffffffff


	//   ....[18]....
        /*02f8*/ 	.word	0xffffffff


	//   ....[19]....
        /*02fc*/ 	.word	0xffffffff


	//   ....[20]....
        /*0300*/ 	.word	0xffffffff


	//   ....[21]....
        /*0304*/ 	.word	0xffffffff


	//   ....[22]....
        /*0308*/ 	.word	0xffffffff


	//   ....[23]....
        /*030c*/ 	.word	0xffffffff


	//   ....[24]....
        /*0310*/ 	.word	0xffffffff


	//   ....[25]....
        /*0314*/ 	.word	0xffffffff


	//   ....[26]....
        /*0318*/ 	.word	0xffffffff


	//   ....[27]....
        /*031c*/ 	.word	0xffffffff


	//   ....[28]....
        /*0320*/ 	.word	0xffffffff


	//   ....[29]....
        /*0324*/ 	.word	0xffffffff


	//   ....[30]....
        /*0328*/ 	.word	0xffffffff


	//   ....[31]....
        /*032c*/ 	.word	0xffffffff


	//   ....[32]....
        /*0330*/ 	.word	0xffffffff


	//   ....[33]....
        /*0334*/ 	.word	0xffffffff


	//   ....[34]....
        /*0338*/ 	.word	0xffffffff


	//   ....[35]....
        /*033c*/ 	.word	0xffffffff


	//   ....[36]....
        /*0340*/ 	.word	0xffffffff


	//   ....[37]....
        /*0344*/ 	.word	0xffffffff


	//   ....[38]....
        /*0348*/ 	.word	0xffffffff


	//   ....[39]....
        /*034c*/ 	.word	0xffffffff


	//   ....[40]....
        /*0350*/ 	.word	0xffffffff


	//   ....[41]....
        /*0354*/ 	.word	0xffffffff


	//   ....[42]....
        /*0358*/ 	.word	0xffffffff


	//   ....[43]....
        /*035c*/ 	.word	0xffffffff


	//   ....[44]....
        /*0360*/ 	.word	0xffffffff


	//   ....[45]....
        /*0364*/ 	.word	0xffffffff


	//   ....[46]....
        /*0368*/ 	.word	0xffffffff


	//   ....[47]....
        /*036c*/ 	.word	0xffffffff


	//   ....[48]....
        /*0370*/ 	.word	0xffffffff


	//   ....[49]....
        /*0374*/ 	.word	0xffffffff


	//   ....[50]....
        /*0378*/ 	.word	0xffffffff


	//   ....[51]....
        /*037c*/ 	.word	0xffffffff


	//   ....[52]....
        /*0380*/ 	.word	0xffffffff


	//   ....[53]....
        /*0384*/ 	.word	0xffffffff


	//   ....[54]....
        /*0388*/ 	.word	0xffffffff


	//   ....[55]....
        /*038c*/ 	.word	0xffffffff


	//   ....[56]....
        /*0390*/ 	.word	0xffffffff


	//   ....[57]....
        /*0394*/ 	.word	0xffffffff


	//   ....[58]....
        /*0398*/ 	.word	0x0500000f


	//   ....[59]....
        /*039c*/ 	.word	0x0500000f


	//   ....[60]....
        /*03a0*/ 	.word	0x0500000f


	//   ....[61]....
        /*03a4*/ 	.word	0x0500000f


	//   ....[62]....
        /*03a8*/ 	.word	0x0500000f


	//   ....[63]....
        /*03ac*/ 	.word	0x0500000f


	//   ....[64]....
        /*03b0*/ 	.word	0x0500000f


	//   ....[65]....
        /*03b4*/ 	.word	0x0500000f


	//   ....[66]....
        /*03b8*/ 	.word	0x0500000f


	//   ....[67]....
        /*03bc*/ 	.word	0x0500000f


	//   ....[68]....
        /*03c0*/ 	.word	0x0500000f


	//   ....[69]....
        /*03c4*/ 	.word	0x0500000f


	//   ....[70]....
        /*03c8*/ 	.word	0x0500000f


	//   ....[71]....
        /*03cc*/ 	.word	0x0500000f


	//   ....[72]....
        /*03d0*/ 	.word	0x0500000f


	//   ....[73]....
        /*03d4*/ 	.word	0x0500000f


	//   ....[74]....
        /*03d8*/ 	.word	0x0500000f


	//   ....[75]....
        /*03dc*/ 	.word	0x0500000f


	//   ....[76]....
        /*03e0*/ 	.word	0x0500000f


	//   ....[77]....
        /*03e4*/ 	.word	0x0500000f


	//   ....[78]....
        /*03e8*/ 	.word	0x0500000f


	//   ....[79]....
        /*03ec*/ 	.word	0x0500000f


	//   ....[80]....
        /*03f0*/ 	.word	0x0500000f


	//   ....[81]....
        /*03f4*/ 	.word	0x0500000f


	//   ....[82]....
        /*03f8*/ 	.word	0x0500000f


	//   ....[83]....
        /*03fc*/ 	.word	0x0500000f


	//   ....[84]....
        /*0400*/ 	.word	0x0500000f


	//   ....[85]....
        /*0404*/ 	.word	0x0500000f


	//   ....[86]....
        /*0408*/ 	.word	0x0500000f


	//   ....[87]....
        /*040c*/ 	.word	0x0500000f


	//   ....[88]....
        /*0410*/ 	.word	0x0500000f


	//   ....[89]....
        /*0414*/ 	.word	0x0500000f


	//   ....[90]....
        /*0418*/ 	.word	0x0500000f


	//   ....[91]....
        /*041c*/ 	.word	0x0500000f


	//   ....[92]....
        /*0420*/ 	.word	0x0500000f


	//   ....[93]....
        /*0424*/ 	.word	0x0500000f


	//   ....[94]....
        /*0428*/ 	.word	0x0500000f


	//   ....[95]....
        /*042c*/ 	.word	0xffffffff


	//   ....[96]....
        /*0430*/ 	.word	0xffffffff


	//   ....[97]....
        /*0434*/ 	.word	0xffffffff


	//   ....[98]....
        /*0438*/ 	.word	0xffffffff


	//----- nvinfo : EIATTR_COOP_GROUP_INSTR_OFFSETS
	.align		4
.L_466:
        /*043c*/ 	.byte	0x04, 0x28
        /*043e*/ 	.short	(.L_468 - .L_467)


	//   ....[0]....
.L_467:
        /*0440*/ 	.word	0x000000c0


	//   ....[1]....
        /*0444*/ 	.word	0x00000250


	//   ....[2]....
        /*0448*/ 	.word	0x000002a0


	//   ....[3]....
        /*044c*/ 	.word	0x000004f0


	//   ....[4]....
        /*0450*/ 	.word	0x00000650


	//   ....[5]....
        /*0454*/ 	.word	0x00000770


	//   ....[6]....
        /*0458*/ 	.word	0x000008d0


	//   ....[7]....
        /*045c*/ 	.word	0x00006780


	//   ....[8]....
        /*0460*/ 	.word	0x0000d360


	//   ....[9]....
        /*0464*/ 	.word	0x0000d400


	//   ....[10]....
        /*0468*/ 	.word	0x0000d5e0


	//   ....[11]....
        /*046c*/ 	.word	0x0000d600


	//   ....[12]....
        /*0470*/ 	.word	0x000178c0


	//   ....[13]....
        /*0474*/ 	.word	0x00017970


	//   ....[14]....
        /*0478*/ 	.word	0x00017d30


	//   ....[15]....
        /*047c*/ 	.word	0x00017ea0


	//   ....[16]....
        /*0480*/ 	.word	0x000224a0


	//   ....[17]....
        /*0484*/ 	.word	0x00022540


	//   ....[18]....
        /*0488*/ 	.word	0x00022710


	//   ....[19]....
        /*048c*/ 	.word	0x00022730


	//   ....[20]....
        /*0490*/ 	.word	0x0002ad60


	//   ....[21]....
        /*0494*/ 	.word	0x0002ad80


	//   ....[22]....
        /*0498*/ 	.word	0x0002ade0


	//   ....[23]....
        /*049c*/ 	.word	0x0002ae20


	//   ....[24]....
        /*04a0*/ 	.word	0x0002e870


	//   ....[25]....
        /*04a4*/ 	.word	0x0002ea00


	//   ....[26]....
        /*04a8*/ 	.word	0x0002ea30


	//   ....[27]....
        /*04ac*/ 	.word	0x0002ea60


	//   ....[28]....
        /*04b0*/ 	.word	0x0002eaa0


	//   ....[29]....
        /*04b4*/ 	.word	0x0002eaf0


	//   ....[30]....
        /*04b8*/ 	.word	0x0002eb50


	//   ....[31]....
        /*04bc*/ 	.word	0x0002ed30


	//   ....[32]....
        /*04c0*/ 	.word	0x0002ed90


	//   ....[33]....
        /*04c4*/ 	.word	0x0002edd0


	//   ....[34]....
        /*04c8*/ 	.word	0x0002ee10


	//   ....[35]....
        /*04cc*/ 	.word	0x0002ee40


	//   ....[36]....
        /*04d0*/ 	.word	0x0002ee70


	//   ....[37]....
        /*04d4*/ 	.word	0x0002ef00


	//   ....[38]....
        /*04d8*/ 	.word	0x0002ef60


	//   ....[39]....
        /*04dc*/ 	.word	0x0002eff0


	//   ....[40]....
        /*04e0*/ 	.word	0x00033b80


	//   ....[41]....
        /*04e4*/ 	.word	0x00033b90


	//   ....[42]....
        /*04e8*/ 	.word	0x00033ca0


	//   ....[43]....
        /*04ec*/ 	.word	0x00033d00


	//   ....[44]....
        /*04f0*/ 	.word	0x00033d40


	//   ....[45]....
        /*04f4*/ 	.word	0x00033d80


	//   ....[46]....
        /*04f8*/ 	.word	0x00033db0


	//   ....[47]....
        /*04fc*/ 	.word	0x00033de0


	//   ....[48]....
        /*0500*/ 	.word	0x00033f70


	//   ....[49]....
        /*0504*/ 	.word	0x00033fd0


	//   ....[50]....
        /*0508*/ 	.word	0x00034010


	//   ....[51]....
        /*050c*/ 	.word	0x00034050


	//   ....[52]....
        /*0510*/ 	.word	0x00034080


	//   ....[53]....
        /*0514*/ 	.word	0x000340b0


	//   ....[54]....
        /*0518*/ 	.word	0x00034170


	//   ....[55]....
        /*051c*/ 	.word	0x00034190


	//   ....[56]....
        /*0520*/ 	.word	0x00034200


	//   ....[57]....
        /*0524*/ 	.word	0x00034870


	//   ....[58]....
        /*0528*/ 	.word	0x00034cb0


	//   ....[59]....
        /*052c*/ 	.word	0x00034d50


	//   ....[60]....
        /*0530*/ 	.word	0x00034df0


	//   ....[61]....
        /*0534*/ 	.word	0x00034e90


	//   ....[62]....
        /*0538*/ 	.word	0x00034f30


	//   ....[63]....
        /*053c*/ 	.word	0x00034fd0


	//   ....[64]....
        /*0540*/ 	.word	0x00035070


	//   ....[65]....
        /*0544*/ 	.word	0x00035110


	//   ....[66]....
        /*0548*/ 	.word	0x000351b0


	//   ....[67]....
        /*054c*/ 	.word	0x000352a0


	//   ....[68]....
        /*0550*/ 	.word	0x00035340


	//   ....[69]....
        /*0554*/ 	.word	0x000353e0


	//   ....[70]....
        /*0558*/ 	.word	0x00035480


	//   ....[71]....
        /*055c*/ 	.word	0x00035520


	//   ....[72]....
        /*0560*/ 	.word	0x000355c0


	//   ....[73]....
        /*0564*/ 	.word	0x00035660


	//   ....[74]....
        /*0568*/ 	.word	0x00035700


	//   ....[75]....
        /*056c*/ 	.word	0x00035a00


	//   ....[76]....
        /*0570*/ 	.word	0x00035ce0


	//   ....[77]....
        /*0574*/ 	.word	0x00036100


	//   ....[78]....
        /*0578*/ 	.word	0x00036190


	//   ....[79]....
        /*057c*/ 	.word	0x00036230


	//   ....[80]....
        /*0580*/ 	.word	0x000362e0


	//   ....[81]....
        /*0584*/ 	.word	0x00036360


	//   ....[82]....
        /*0588*/ 	.word	0x000363e0


	//   ....[83]....
        /*058c*/ 	.word	0x00036460


	//   ....[84]....
        /*0590*/ 	.word	0x000364e0


	//   ....[85]....
        /*0594*/ 	.word	0x00036570


	//   ....[86]....
        /*0598*/ 	.word	0x00036620


	//   ....[87]....
        /*059c*/ 	.word	0x000366a0


	//   ....[88]....
        /*05a0*/ 	.word	0x00036720


	//   ....[89]....
        /*05a4*/ 	.word	0x000367a0


	//   ....[90]....
        /*05a8*/ 	.word	0x00036820


	//   ....[91]....
        /*05ac*/ 	.word	0x00036890


	//   ....[92]....
        /*05b0*/ 	.word	0x00036930


	//   ....[93]....
        /*05b4*/ 	.word	0x000369c0


	//   ....[94]....
        /*05b8*/ 	.word	0x00036af0


	//   ....[95]....
        /*05bc*/ 	.word	0x00039e80


	//   ....[96]....
        /*05c0*/ 	.word	0x00039eb0


	//   ....[97]....
        /*05c4*/ 	.word	0x00039ed0


	//   ....[98]....
        /*05c8*/ 	.word	0x00039ee0


	//----- nvinfo : EIATTR_REG_RECONFIG
	.align		4
.L_468:
        /*05cc*/ 	.byte	0x01, 0x54
	.zero		2


	//----- nvinfo : EIATTR_SYSCALL_OFFSETS
	.align		4
        /*05d0*/ 	.byte	0x04, 0x46
        /*05d2*/ 	.short	(.L_470 - .L_469)


	//   ....[0]....
.L_469:
        /*05d4*/ 	.word	0x00001b70


	//   ....[1]....
        /*05d8*/ 	.word	0x00001cc0


	//   ....[2]....
        /*05dc*/ 	.word	0x00006ba0


	//   ....[3]....
        /*05e0*/ 	.word	0x000072f0


	//   ....[4]....
        /*05e4*/ 	.word	0x00031170


	//   ....[5]....
        /*05e8*/ 	.word	0x000312b0


	//   ....[6]....
        /*05ec*/ 	.word	0x000313b0


	//----- nvinfo : EIATTR_MBARRIER_INSTR_OFFSETS
	.align		4
.L_470:
        /*05f0*/ 	.byte	0x04, 0x39
        /*05f2*/ 	.short	(.L_472 - .L_471)


	//   ....[0]....
.L_471:
        /*05f4*/ 	.word	0x00000390
        /*05f8*/ 	.word	0x000000ff
        /*05fc*/ 	.word	0x00032400
        /*0600*/ 	.short	0x0100
        /*0602*/ 	.byte	0x08
	.zero		1


	//   ....[1]....
        /*0604*/ 	.word	0x000003a0
        /*0608*/ 	.word	0x000000ff
        /*060c*/ 	.word	0x00032410
        /*0610*/ 	.short	0x0100
        /*0612*/ 	.byte	0x08
	.zero		1


	//   ....[2]....
        /*0614*/ 	.word	0x000003b0
        /*0618*/ 	.word	0x000000ff
        /*061c*/ 	.word	0x00032420
        /*0620*/ 	.short	0x0100
        /*0622*/ 	.byte	0x08
	.zero		1


	//   ....[3]....
        /*0624*/ 	.word	0x000004a0
        /*0628*/ 	.word	0x000000ff
        /*062c*/ 	.word	0x00032430
        /*0630*/ 	.short	0x0100
        /*0632*/ 	.byte	0x08
	.zero		1


	//   ....[4]....
        /*0634*/ 	.word	0x000004b0
        /*0638*/ 	.word	0x000000ff
        /*063c*/ 	.word	0x00032440
        /*0640*/ 	.short	0x0100
        /*0642*/ 	.byte	0x08
	.zero		1


	//   ....[5]....
        /*0644*/ 	.word	0x000004c0
        /*0648*/ 	.word	0x000000ff
        /*064c*/ 	.word	0x00032438
        /*0650*/ 	.short	0x0100
        /*0652*/ 	.byte	0x08
	.zero		1


	//   ....[6]....
        /*0654*/ 	.word	0x000004d0
        /*0658*/ 	.word	0x000000ff
        /*065c*/ 	.word	0x00032448
        /*0660*/ 	.short	0x0100
        /*0662*/ 	.byte	0x08
	.zero		1


	//   ....[7]....
        /*0664*/ 	.word	0x00000600
        /*0668*/ 	.word	0x000000ff
        /*066c*/ 	.word	0x00032450
        /*0670*/ 	.short	0x0100
        /*0672*/ 	.byte	0x08
	.zero		1


	//   ....[8]....
        /*0674*/ 	.word	0x00000610
        /*0678*/ 	.word	0x000000ff
        /*067c*/ 	.word	0x00032460
        /*0680*/ 	.short	0x0100
        /*0682*/ 	.byte	0x08
	.zero		1


	//   ....[9]....
        /*0684*/ 	.word	0x00000620
        /*0688*/ 	.word	0x000000ff
        /*068c*/ 	.word	0x00032458
        /*0690*/ 	.short	0x0100
        /*0692*/ 	.byte	0x08
	.zero		1


	//   ....[10]....
        /*0694*/ 	.word	0x00000630
        /*0698*/ 	.word	0x000000ff
        /*069c*/ 	.word	0x00032468
        /*06a0*/ 	.short	0x0100
        /*06a2*/ 	.byte	0x08
	.zero		1


	//   ....[11]....
        /*06a4*/ 	.word	0x00000720
        /*06a8*/ 	.word	0x000000ff
        /*06ac*/ 	.word	0x00032470
        /*06b0*/ 	.short	0x0100
        /*06b2*/ 	.byte	0x06
	.zero		1


	//   ....[12]....
        /*06b4*/ 	.word	0x00000730
        /*06b8*/ 	.word	0x000000ff
        /*06bc*/ 	.word	0x00032480
        /*06c0*/ 	.short	0x0100
        /*06c2*/ 	.byte	0x06
	.zero		1


	//   ....[13]....
        /*06c4*/ 	.word	0x00000740
        /*06c8*/ 	.word	0x000000ff
        /*06cc*/ 	.word	0x00032478
        /*06d0*/ 	.short	0x0100
        /*06d2*/ 	.byte	0x06
	.zero		1


	//   ....[14]....
        /*06d4*/ 	.word	0x00000750
        /*06d8*/ 	.word	0x000000ff
        /*06dc*/ 	.word	0x00032488
        /*06e0*/ 	.short	0x0100
        /*06e2*/ 	.byte	0x06
	.zero		1


	//   ....[15]....
        /*06e4*/ 	.word	0x00000880
        /*06e8*/ 	.word	0x000000ff
        /*06ec*/ 	.word	0x00032490
        /*06f0*/ 	.short	0x0100
        /*06f2*/ 	.byte	0x08
	.zero		1


	//   ....[16]....
        /*06f4*/ 	.word	0x00000890
        /*06f8*/ 	.word	0x000000ff
        /*06fc*/ 	.word	0x000324a0
        /*0700*/ 	.short	0x0100
        /*0702*/ 	.byte	0x08
	.zero		1


	//   ....[17]....
        /*0704*/ 	.word	0x000008a0
        /*0708*/ 	.word	0x000000ff
        /*070c*/ 	.word	0x00032498
        /*0710*/ 	.short	0x0100
        /*0712*/ 	.byte	0x08
	.zero		1


	//   ....[18]....
        /*0714*/ 	.word	0x000008b0
        /*0718*/ 	.word	0x000000ff
        /*071c*/ 	.word	0x000324a8
        /*0720*/ 	.short	0x0100
        /*0722*/ 	.byte	0x08
	.zero		1


	//   ....[19]....
        /*0724*/ 	.word	0x000009e0
        /*0728*/ 	.word	0x000000ff
        /*072c*/ 	.word	0x000324b0
        /*0730*/ 	.short	0x0100
        /*0732*/ 	.byte	0x08
	.zero		1


	//   ....[20]....
        /*0734*/ 	.word	0x000009f0
        /*0738*/ 	.word	0x000000ff
        /*073c*/ 	.word	0x000324c0
        /*0740*/ 	.short	0x0100
        /*0742*/ 	.byte	0x08
	.zero		1


	//   ....[21]....
        /*0744*/ 	.word	0x00000a00
        /*0748*/ 	.word	0x000000ff
        /*074c*/ 	.word	0x000324b8
        /*0750*/ 	.short	0x0100
        /*0752*/ 	.byte	0x08
	.zero		1


	//   ....[22]....
        /*0754*/ 	.word	0x00000a10
        /*0758*/ 	.word	0x000000ff
        /*075c*/ 	.word	0x000324c8
        /*0760*/ 	.short	0x0100
        /*0762*/ 	.byte	0x08
	.zero		1


	//   ....[23]....
        /*0764*/ 	.word	0x00002f90
        /*0768*/ 	.word	0x00000056
        /*076c*/ 	.word	0x00032490
        /*0770*/ 	.short	0x010a
        /*0772*/ 	.byte	0x3f
	.zero		1


	//   ....[24]....
        /*0774*/ 	.word	0x00004280
        /*0778*/ 	.word	0x00000056
        /*077c*/ 	.word	0x00032490
        /*0780*/ 	.short	0x010a
        /*0782*/ 	.byte	0x3f
	.zero		1


	//   ....[25]....
        /*0784*/ 	.word	0x00005370
        /*0788*/ 	.word	0x00000056
        /*078c*/ 	.word	0x00032490
        /*0790*/ 	.short	0x010a
        /*0792*/ 	.byte	0x3f
	.zero		1


	//   ....[26]....
        /*0794*/ 	.word	0x00005580
        /*0798*/ 	.word	0x00000004
        /*079c*/ 	.word	0x00000000
        /*07a0*/ 	.short	0x0101
        /*07a2*/ 	.byte	0x3f
	.zero		1


	//   ....[27]....
        /*07a4*/ 	.word	0x000055c0
        /*07a8*/ 	.word	0x00000056
        /*07ac*/ 	.word	0x000324b0
        /*07b0*/ 	.short	0x010a
        /*07b2*/ 	.byte	0x3f
	.zero		1


	//   ....[28]....
        /*07b4*/ 	.word	0x00005c10
        /*07b8*/ 	.word	0x00000056
        /*07bc*/ 	.word	0x00000000
        /*07c0*/ 	.short	0x0101
        /*07c2*/ 	.byte	0x3f
	.zero		1


	//   ....[29]....
        /*07c4*/ 	.word	0x00006ef0
        /*07c8*/ 	.word	0x00000091
        /*07cc*/ 	.word	0x00032400
        /*07d0*/ 	.short	0x010a
        /*07d2*/ 	.byte	0x3f
	.zero		1


	//   ....[30]....
        /*07d4*/ 	.word	0x00006f40
        /*07d8*/ 	.word	0x00000091
        /*07dc*/ 	.word	0x00032400
        /*07e0*/ 	.short	0x010a
        /*07e2*/ 	.byte	0x3f
	.zero		1


	//   ....[31]....
        /*07e4*/ 	.word	0x00007b30
        /*07e8*/ 	.word	0x00000091
        /*07ec*/ 	.word	0x00032400
        /*07f0*/ 	.short	0x010a
        /*07f2*/ 	.byte	0x3f
	.zero		1


	//   ....[32]....
        /*07f4*/ 	.word	0x00009050
        /*07f8*/ 	.word	0x00000091
        /*07fc*/ 	.word	0x00032400
        /*0800*/ 	.short	0x010a
        /*0802*/ 	.byte	0x3f
	.zero		1


	//   ....[33]....
        /*0804*/ 	.word	0x0000a6c0
        /*0808*/ 	.word	0x00000005
        /*080c*/ 	.word	0x00000000
        /*0810*/ 	.short	0x010a
        /*0812*/ 	.byte	0x3f
	.zero		1


	//   ....[34]....
        /*0814*/ 	.word	0x0000a7c0
        /*0818*/ 	.word	0x00000002
        /*081c*/ 	.word	0x00000000
        /*0820*/ 	.short	0x010a
        /*0822*/ 	.byte	0x3f
	.zero		1


	//   ....[35]....
        /*0824*/ 	.word	0x0000abf0
        /*0828*/ 	.word	0x00000005
        /*082c*/ 	.word	0x00000000
        /*0830*/ 	.short	0x010a
        /*0832*/ 	.byte	0x3f
	.zero		1


	//   ....[36]....
        /*0834*/ 	.word	0x0000aca0
        /*0838*/ 	.word	0x00000004
        /*083c*/ 	.word	0x00000000
        /*0840*/ 	.short	0x010a
        /*0842*/ 	.byte	0x3f
	.zero		1


	//   ....[37]....
        /*0844*/ 	.word	0x0000b9b0
        /*0848*/ 	.word	0x00000004
        /*084c*/ 	.word	0x00000000
        /*0850*/ 	.short	0x0101
        /*0852*/ 	.byte	0x3f
	.zero		1


	//   ....[38]....
        /*0854*/ 	.word	0x000155b0
        /*0858*/ 	.word	0x00000002
        /*085c*/ 	.word	0x00000000
        /*0860*/ 	.short	0x0101
        /*0862*/ 	.byte	0x3f
	.zero		1


	//   ....[39]....
        /*0864*/ 	.word	0x00015a00
        /*0868*/ 	.word	0x00000007
        /*086c*/ 	.word	0x00000000
        /*0870*/ 	.short	0x010a
        /*0872*/ 	.byte	0x3f
	.zero		1


	//   ....[40]....
        /*0874*/ 	.word	0x00015b00
        /*0878*/ 	.word	0x00000000
        /*087c*/ 	.word	0x00000000
        /*0880*/ 	.short	0x010a
        /*0882*/ 	.byte	0x3f
	.zero		1


	//   ....[41]....
        /*0884*/ 	.word	0x00015f30
        /*0888*/ 	.word	0x00000007
        /*088c*/ 	.word	0x00000000
        /*0890*/ 	.short	0x010a
        /*0892*/ 	.byte	0x3f
	.zero		1


	//   ....[42]....
        /*0894*/ 	.word	0x00015fe0
        /*0898*/ 	.word	0x00000006
        /*089c*/ 	.word	0x00000000
        /*08a0*/ 	.short	0x010a
        /*08a2*/ 	.byte	0x3f
	.zero		1


	//   ....[43]....
        /*08a4*/ 	.word	0x00016cf0
        /*08a8*/ 	.word	0x00000006
        /*08ac*/ 	.word	0x00000000
        /*08b0*/ 	.short	0x0101
        /*08b2*/ 	.byte	0x3f
	.zero		1


	//   ....[44]....
        /*08b4*/ 	.word	0x0001f610
        /*08b8*/ 	.word	0x00000000
        /*08bc*/ 	.word	0x00000000
        /*08c0*/ 	.short	0x0101
        /*08c2*/ 	.byte	0x3f
	.zero		1


	//   ....[45]....
        /*08c4*/ 	.word	0x0001f820
        /*08c8*/ 	.word	0x00000005
        /*08cc*/ 	.word	0x00000000
        /*08d0*/ 	.short	0x010a
        /*08d2*/ 	.byte	0x3f
	.zero		1


	//   ....[46]....
        /*08d4*/ 	.word	0x0001f920
        /*08d8*/ 	.word	0x00000006
        /*08dc*/ 	.word	0x00000000
        /*08e0*/ 	.short	0x010a
        /*08e2*/ 	.byte	0x3f
	.zero		1


	//   ....[47]....
        /*08e4*/ 	.word	0x0001fd50
        /*08e8*/ 	.word	0x00000005
        /*08ec*/ 	.word	0x00000000
        /*08f0*/ 	.short	0x010a
        /*08f2*/ 	.byte	0x3f
	.zero		1


	//   ....[48]....
        /*08f4*/ 	.word	0x0001fe00
        /*08f8*/ 	.word	0x00000006
        /*08fc*/ 	.word	0x00000000
        /*0900*/ 	.short	0x010a
        /*0902*/ 	.byte	0x3f
	.zero		1


	//   ....[49]....
        /*0904*/ 	.word	0x00020b00
        /*0908*/ 	.word	0x00000005
        /*090c*/ 	.word	0x00000000
        /*0910*/ 	.short	0x0101
        /*0912*/ 	.byte	0x3f
	.zero		1


	//   ....[50]....
        /*0914*/ 	.word	0x0002a8f0
        /*0918*/ 	.word	0x00000004
        /*091c*/ 	.word	0x00000000
        /*0920*/ 	.short	0x0101
        /*0922*/ 	.byte	0x3f
	.zero		1


	//   ....[51]....
        /*0924*/ 	.word	0x0002d5a0
        /*0928*/ 	.word	0x00000000
        /*092c*/ 	.word	0x00000000
        /*0930*/ 	.short	0x0101
        /*0932*/ 	.byte	0x3f
	.zero		1


	//   ....[52]....
        /*0934*/ 	.word	0x0002ffb0
        /*0938*/ 	.word	0x00000007
        /*093c*/ 	.word	0x00032420
        /*0940*/ 	.short	0x010a
        /*0942*/ 	.byte	0x3f
	.zero		1


	//   ....[53]....
        /*0944*/ 	.word	0x00030030
        /*0948*/ 	.word	0x00000008
        /*094c*/ 	.word	0x000324a0
        /*0950*/ 	.short	0x010a
        /*0952*/ 	.byte	0x3f
	.zero		1


	//   ....[54]....
        /*0954*/ 	.word	0x00030210
        /*0958*/ 	.word	0x00000008
        /*095c*/ 	.word	0x000324c0
        /*0960*/ 	.short	0x010a
        /*0962*/ 	.byte	0x3f
	.zero		1


	//   ....[55]....
        /*0964*/ 	.word	0x00030620
        /*0968*/ 	.word	0x00000009
        /*096c*/ 	.word	0x000324a0
        /*0970*/ 	.short	0x010a
        /*0972*/ 	.byte	0x3f
	.zero		1


	//   ....[56]....
        /*0974*/ 	.word	0x000307e0
        /*0978*/ 	.word	0x00000009
        /*097c*/ 	.word	0x000324c0
        /*0980*/ 	.short	0x010a
        /*0982*/ 	.byte	0x3f
	.zero		1


	//   ....[57]....
        /*0984*/ 	.word	0x000318c0
        /*0988*/ 	.word	0x00000005
        /*098c*/ 	.word	0x00032440
        /*0990*/ 	.short	0x010a
        /*0992*/ 	.byte	0x3f
	.zero		1


	//   ....[58]....
        /*0994*/ 	.word	0x00031ed0
        /*0998*/ 	.word	0x00000005
        /*099c*/ 	.word	0x00032420
        /*09a0*/ 	.short	0x010a
        /*09a2*/ 	.byte	0x3f
	.zero		1


	//   ....[59]....
        /*09a4*/ 	.word	0x00031fa0
        /*09a8*/ 	.word	0x00000002
        /*09ac*/ 	.word	0x00032460
        /*09b0*/ 	.short	0x010a
        /*09b2*/ 	.byte	0x3f
	.zero		1


	//   ....[60]....
        /*09b4*/ 	.word	0x000325f0
        /*09b8*/ 	.word	0x00000002
        /*09bc*/ 	.word	0x00032440
        /*09c0*/ 	.short	0x010a
        /*09c2*/ 	.byte	0x3f
	.zero		1


	//   ....[61]....
        /*09c4*/ 	.word	0x00032800
        /*09c8*/ 	.word	0x00000002
        /*09cc*/ 	.word	0x00032460
        /*09d0*/ 	.short	0x010a
        /*09d2*/ 	.byte	0x3f
	.zero		1


	//   ....[62]....
        /*09d4*/ 	.word	0x00032d80
        /*09d8*/ 	.word	0x00000002
        /*09dc*/ 	.word	0x00032440
        /*09e0*/ 	.short	0x010a
        /*09e2*/ 	.byte	0x3f
	.zero		1


	//   ....[63]....
        /*09e4*/ 	.word	0x00032f80
        /*09e8*/ 	.word	0x00000002
        /*09ec*/ 	.word	0x00032460
        /*09f0*/ 	.short	0x010a
        /*09f2*/ 	.byte	0x3f
	.zero		1


	//   ....[64]....
        /*09f4*/ 	.word	0x00033470
        /*09f8*/ 	.word	0x00000002
        /*09fc*/ 	.word	0x00032440
        /*0a00*/ 	.short	0x010a
        /*0a02*/ 	.byte	0x3f
	.zero		1


	//   ....[65]....
        /*0a04*/ 	.word	0x00033680
        /*0a08*/ 	.word	0x00000002
        /*0a0c*/ 	.word	0x00032460
        /*0a10*/ 	.short	0x010a
        /*0a12*/ 	.byte	0x3f
	.zero		1


	//   ....[66]....
        /*0a14*/ 	.word	0x00034800
        /*0a18*/ 	.word	0x00000000
        /*0a1c*/ 	.word	0x00032420
        /*0a20*/ 	.short	0x010a
        /*0a22*/ 	.byte	0x3f
	.zero		1


	//   ....[67]....
        /*0a24*/ 	.word	0x000349a0
        /*0a28*/ 	.word	0x00000006
        /*0a2c*/ 	.word	0x00000000
        /*0a30*/ 	.short	0x010a
        /*0a32*/ 	.byte	0x3f
	.zero		1


	//   ....[68]....
        /*0a34*/ 	.word	0x00034a10
        /*0a38*/ 	.word	0x00000007
        /*0a3c*/ 	.word	0x00000000
        /*0a40*/ 	.short	0x010a
        /*0a42*/ 	.byte	0x3f
	.zero		1


	//   ....[69]....
        /*0a44*/ 	.word	0x00034a80
        /*0a48*/ 	.word	0x00000004
        /*0a4c*/ 	.word	0x00000000
        /*0a50*/ 	.short	0x010a
        /*0a52*/ 	.byte	0x3f
	.zero		1


	//   ....[70]....
        /*0a54*/ 	.word	0x00034ab0
        /*0a58*/ 	.word	0x00000003
        /*0a5c*/ 	.word	0x00000000
        /*0a60*/ 	.short	0x010a
        /*0a62*/ 	.byte	0x3f
	.zero		1


	//   ....[71]....
        /*0a64*/ 	.word	0x00034b10
        /*0a68*/ 	.word	0x00000056
        /*0a6c*/ 	.word	0x00032490
        /*0a70*/ 	.short	0x010a
        /*0a72*/ 	.byte	0x3f
	.zero		1


	//   ....[72]....
        /*0a74*/ 	.word	0x00034b60
        /*0a78*/ 	.word	0x00000056
        /*0a7c*/ 	.word	0x00032490
        /*0a80*/ 	.short	0x010a
        /*0a82*/ 	.byte	0x3f
	.zero		1


	//   ....[73]....
        /*0a84*/ 	.word	0x00034bb0
        /*0a88*/ 	.word	0x00000056
        /*0a8c*/ 	.word	0x00032490
        /*0a90*/ 	.short	0x010a
        /*0a92*/ 	.byte	0x3f
	.zero		1


	//   ....[74]....
        /*0a94*/ 	.word	0x00034c00
        /*0a98*/ 	.word	0x00000056
        /*0a9c*/ 	.word	0x000324b0
        /*0aa0*/ 	.short	0x010a
        /*0aa2*/ 	.byte	0x3f
	.zero		1


	//   ....[75]....
        /*0aa4*/ 	.word	0x000351f0
        /*0aa8*/ 	.word	0x00000091
        /*0aac*/ 	.word	0x00032400
        /*0ab0*/ 	.short	0x010a
        /*0ab2*/ 	.byte	0x3f
	.zero		1


	//   ....[76]....
        /*0ab4*/ 	.word	0x00035740
        /*0ab8*/ 	.word	0x00000091
        /*0abc*/ 	.word	0x00032400
        /*0ac0*/ 	.short	0x010a
        /*0ac2*/ 	.byte	0x3f
	.zero		1


	//   ....[77]....
        /*0ac4*/ 	.word	0x00035790
        /*0ac8*/ 	.word	0x00000002
        /*0acc*/ 	.word	0x00000000
        /*0ad0*/ 	.short	0x010a
        /*0ad2*/ 	.byte	0x3f
	.zero		1


	//   ....[78]....
        /*0ad4*/ 	.word	0x000357e0
        /*0ad8*/ 	.word	0x00000004
        /*0adc*/ 	.word	0x00000000
        /*0ae0*/ 	.short	0x010a
        /*0ae2*/ 	.byte	0x3f
	.zero		1


	//   ....[79]....
        /*0ae4*/ 	.word	0x00035830
        /*0ae8*/ 	.word	0x00000000
        /*0aec*/ 	.word	0x00000000
        /*0af0*/ 	.short	0x010a
        /*0af2*/ 	.byte	0x3f
	.zero		1


	//   ....[80]....
        /*0af4*/ 	.word	0x00035880
        /*0af8*/ 	.word	0x00000006
        /*0afc*/ 	.word	0x00000000
        /*0b00*/ 	.short	0x010a
        /*0b02*/ 	.byte	0x3f
	.zero		1


	//   ....[81]....
        /*0b04*/ 	.word	0x000358d0
        /*0b08*/ 	.word	0x00000006
        /*0b0c*/ 	.word	0x00000000
        /*0b10*/ 	.short	0x010a
        /*0b12*/ 	.byte	0x3f
	.zero		1


	//   ....[82]....
        /*0b14*/ 	.word	0x00035920
        /*0b18*/ 	.word	0x00000006
        /*0b1c*/ 	.word	0x00000000
        /*0b20*/ 	.short	0x010a
        /*0b22*/ 	.byte	0x3f
	.zero		1


	//   ....[83]....
        /*0b24*/ 	.word	0x00035ac0
        /*0b28*/ 	.word	0x00000007
        /*0b2c*/ 	.word	0x00032420
        /*0b30*/ 	.short	0x010a
        /*0b32*/ 	.byte	0x3f
	.zero		1


	//   ....[84]....
        /*0b34*/ 	.word	0x00035b10
        /*0b38*/ 	.word	0x00000008
        /*0b3c*/ 	.word	0x000324a0
        /*0b40*/ 	.short	0x010a
        /*0b42*/ 	.byte	0x3f
	.zero		1


	//   ....[85]....
        /*0b44*/ 	.word	0x00035b60
        /*0b48*/ 	.word	0x00000008
        /*0b4c*/ 	.word	0x000324c0
        /*0b50*/ 	.short	0x010a
        /*0b52*/ 	.byte	0x3f
	.zero		1


	//   ....[86]....
        /*0b54*/ 	.word	0x00035bb0
        /*0b58*/ 	.word	0x00000009
        /*0b5c*/ 	.word	0x000324a0
        /*0b60*/ 	.short	0x010a
        /*0b62*/ 	.byte	0x3f
	.zero		1


	//   ....[87]....
        /*0b64*/ 	.word	0x00035c00
        /*0b68*/ 	.word	0x00000009
        /*0b6c*/ 	.word	0x000324c0
        /*0b70*/ 	.short	0x010a
        /*0b72*/ 	.byte	0x3f
	.zero		1


	//   ....[88]....
        /*0b74*/ 	.word	0x00035da0
        /*0b78*/ 	.word	0x00000005
        /*0b7c*/ 	.word	0x00032440
        /*0b80*/ 	.short	0x010a
        /*0b82*/ 	.byte	0x3f
	.zero		1


	//   ....[89]....
        /*0b84*/ 	.word	0x00035e20
        /*0b88*/ 	.word	0x00000005
        /*0b8c*/ 	.word	0x00032420
        /*0b90*/ 	.short	0x010a
        /*0b92*/ 	.byte	0x3f
	.zero		1


	//   ....[90]....
        /*0b94*/ 	.word	0x00035e70
        /*0b98*/ 	.word	0x00000002
        /*0b9c*/ 	.word	0x00032460
        /*0ba0*/ 	.short	0x010a
        /*0ba2*/ 	.byte	0x3f
	.zero		1


	//   ....[91]....
        /*0ba4*/ 	.word	0x00035ec0
        /*0ba8*/ 	.word	0x00000002
        /*0bac*/ 	.word	0x00032440
        /*0bb0*/ 	.short	0x010a
        /*0bb2*/ 	.byte	0x3f
	.zero		1


	//   ....[92]....
        /*0bb4*/ 	.word	0x00035f10
        /*0bb8*/ 	.word	0x00000002
        /*0bbc*/ 	.word	0x00032460
        /*0bc0*/ 	.short	0x010a
        /*0bc2*/ 	.byte	0x3f
	.zero		1


	//   ....[93]....
        /*0bc4*/ 	.word	0x00035f60
        /*0bc8*/ 	.word	0x00000002
        /*0bcc*/ 	.word	0x00032440
        /*0bd0*/ 	.short	0x010a
        /*0bd2*/ 	.byte	0x3f
	.zero		1


	//   ....[94]....
        /*0bd4*/ 	.word	0x00035fb0
        /*0bd8*/ 	.word	0x00000002
        /*0bdc*/ 	.word	0x00032460
        /*0be0*/ 	.short	0x010a
        /*0be2*/ 	.byte	0x3f
	.zero		1


	//   ....[95]....
        /*0be4*/ 	.word	0x00036000
        /*0be8*/ 	.word	0x00000002
        /*0bec*/ 	.word	0x00032440
        /*0bf0*/ 	.short	0x010a
        /*0bf2*/ 	.byte	0x3f
	.zero		1


	//   ....[96]....
        /*0bf4*/ 	.word	0x00036050
        /*0bf8*/ 	.word	0x00000002
        /*0bfc*/ 	.word	0x00032460
        /*0c00*/ 	.short	0x010a
        /*0c02*/ 	.byte	0x3f
	.zero		1


	//   ....[97]....
        /*0c04*/ 	.word	0x00036a10
        /*0c08*/ 	.word	0x00000000
        /*0c0c*/ 	.word	0x00032420
        /*0c10*/ 	.short	0x010a
        /*0c12*/ 	.byte	0x3f
	.zero		1


	//   ....[98]....
        /*0c14*/ 	.word	0x00036bb0
        /*0c18*/ 	.word	0x00000006
        /*0c1c*/ 	.word	0x00000000
        /*0c20*/ 	.short	0x010a
        /*0c22*/ 	.byte	0x3f
	.zero		1


	//   ....[99]....
        /*0c24*/ 	.word	0x00036c00
        /*0c28*/ 	.word	0x00000007
        /*0c2c*/ 	.word	0x00000000
        /*0c30*/ 	.short	0x010a
        /*0c32*/ 	.byte	0x3f
	.zero		1


	//   ....[100]....
        /*0c34*/ 	.word	0x00036c50
        /*0c38*/ 	.word	0x00000004
        /*0c3c*/ 	.word	0x00000000
        /*0c40*/ 	.short	0x010a
        /*0c42*/ 	.byte	0x3f
	.zero		1


	//   ....[101]....
        /*0c44*/ 	.word	0x00036dd0
        /*0c48*/ 	.word	0x00000003
        /*0c4c*/ 	.word	0x00000000
        /*0c50*/ 	.short	0x010a
        /*0c52*/ 	.byte	0x3f
	.zero		1


	//   ....[102]....
        /*0c54*/ 	.word	0x00036ed0
        /*0c58*/ 	.word	0x00000008
        /*0c5c*/ 	.word	0x00000000
        /*0c60*/ 	.short	0x010a
        /*0c62*/ 	.byte	0x3f
	.zero		1


	//   ....[103]....
        /*0c64*/ 	.word	0x000372f0
        /*0c68*/ 	.word	0x00000004
        /*0c6c*/ 	.word	0x00032410
        /*0c70*/ 	.short	0x010a
        /*0c72*/ 	.byte	0x3f
	.zero		1


	//   ....[104]....
        /*0c74*/ 	.word	0x00037410
        /*0c78*/ 	.word	0x00000003
        /*0c7c*/ 	.word	0x00000000
        /*0c80*/ 	.short	0x010a
        /*0c82*/ 	.byte	0x3f
	.zero		1


	//   ....[105]....
        /*0c84*/ 	.word	0x00037510
        /*0c88*/ 	.word	0x00000008
        /*0c8c*/ 	.word	0x00000000
        /*0c90*/ 	.short	0x010a
        /*0c92*/ 	.byte	0x3f
	.zero		1


	//   ....[106]....
        /*0c94*/ 	.word	0x000381b0
        /*0c98*/ 	.word	0x0000000a
        /*0c9c*/ 	.word	0x00000000
        /*0ca0*/ 	.short	0x0101
        /*0ca2*/ 	.byte	0x3f
	.zero		1


	//   ....[107]....
        /*0ca4*/ 	.word	0x00042650
        /*0ca8*/ 	.word	0x00000000
        /*0cac*/ 	.word	0x00000000
        /*0cb0*/ 	.short	0x0101
        /*0cb2*/ 	.byte	0x3f
	.zero		1


	//   ....[108]....
        /*0cb4*/ 	.word	0x00042680
        /*0cb8*/ 	.word	0x00000008
        /*0cbc*/ 	.word	0x00000000
        /*0cc0*/ 	.short	0x010a
        /*0cc2*/ 	.byte	0x3f
	.zero		1


	//   ....[109]....
        /*0cc4*/ 	.word	0x000426d0
        /*0cc8*/ 	.word	0x00000004
        /*0ccc*/ 	.word	0x00032410
        /*0cd0*/ 	.short	0x010a
        /*0cd2*/ 	.byte	0x3f
	.zero		1


	//   ....[110]....
        /*0cd4*/ 	.word	0x00042720
        /*0cd8*/ 	.word	0x00000008
        /*0cdc*/ 	.word	0x00000000
        /*0ce0*/ 	.short	0x010a
        /*0ce2*/ 	.byte	0x3f
	.zero		1


	//----- nvinfo : EIATTR_NUM_MBARRIERS
	.align		4
.L_472:
        /*0ce4*/ 	.byte	0x03, 0x38
        /*0ce6*/ 	.short	0x0017


	//----- nvinfo : EIATTR_EXIT_INSTR_OFFSETS
	.align		4
        /*0ce8*/ 	.byte	0x04, 0x1c
        /*0cea*/ 	.short	(.L_474 - .L_473)


	//   ....[0]....
.L_473:
        /*0cec*/ 	.word	0x00034b00


	//----- nvinfo : EIATTR_MAX_THREADS
	.align		4
.L_474:
        /*0cf0*/ 	.byte	0x04, 0x05
        /*0cf2*/ 	.short	(.L_476 - .L_475)
.L_475:
        /*0cf4*/ 	.word	0x00000180
        /*0cf8*/ 	.word	0x00000001
        /*0cfc*/ 	.word	0x00000001


	//----- nvinfo : EIATTR_CRS_STACK_SIZE
	.align		4
.L_476:
        /*0d00*/ 	.byte	0x04, 0x1e
        /*0d02*/ 	.short	(.L_478 - .L_477)
.L_477:
        /*0d04*/ 	.word	0x00000000


	//----- nvinfo : EIATTR_CBANK_PARAM_SIZE
	.align		4
.L_478:
        /*0d08*/ 	.byte	0x03, 0x19
        /*0d0a*/ 	.short	0x0b70


	//----- nvinfo : EIATTR_PARAM_CBANK
	.align		4
        /*0d0c*/ 	.byte	0x04, 0x0a
        /*0d0e*/ 	.short	(.L_480 - .L_479)
	.align		4
.L_479:
        /*0d10*/ 	.word	index@(.nv.constant0._ZN7cutlass13device_kernelIN5flash11enable_sm90INS1_16FlashAttnFwdSm90INS1_25CollectiveMainloopFwdSm90ILi2EN4cute5tupleIJNS5_1CILi1EEES8_S8_EEENS6_IJNS7_ILi128EEENS7_ILi96EEENS7_ILi64EEEEEELi256ENS_10bfloat16_tEfNS_4arch4Sm90ELb0ELb1ELb1ELb1ELb0ELb1ELb1ELb1ELb0ELb0ELb0ELb0EEENS1_21CollectiveEpilogueFwdINS6_IJSA_NS7_ILi256EEESB_EEES9_SE_SG_Li256ELb1ELb0ELb0ELb0EEENS1_36VarlenDynamicPersistentTileSchedulerILi128ELi96ELi256ELi32ELb0ELb0ELb1ELb1ELb0ELb1EEEEEEEEEvNT_6ParamsE)
        /*0d14*/ 	.short	0x0210
        /*0d16*/ 	.short	0x0b70


	//----- nvinfo : EIATTR_SW_WAR
	.align		4
.L_480:
        /*0d18*/ 	.byte	0x04, 0x36
        /*0d1a*/ 	.short	(.L_482 - .L_481)
.L_481:
        /*0d1c*/ 	.word	0x00000008
.L_482:


//--------------------- .nv.info._ZN7cutlass13device_kernelIN5flash11enable_sm90INS1_16FlashAttnFwdSm90INS1_25CollectiveMainloopFwdSm90ILi2EN4cute5tupleIJNS5_1CILi1EEES8_S8_EEENS6_IJNS7_ILi128EEENS7_ILi96EEENS7_ILi64EEEEEELi256ENS_10bfloat16_tEfNS_4arch4Sm90ELb1ELb0ELb1ELb0ELb0ELb0ELb0ELb1ELb0ELb0ELb0ELb0EEENS1_21CollectiveEpilogueFwdINS6_IJSA_NS7_ILi256EEESB_EEES9_SE_SG_Li256ELb0ELb0ELb0ELb0EEENS1_30DynamicPersistentTileSchedulerILi256ELi32ELb0ELb0ELb1EEEEEEEEEvNT_6ParamsE --------------------------
	.section	.nv.info._ZN7cutlass13device_kernelIN5flash11enable_sm90INS1_16FlashAttnFwdSm90INS1_25CollectiveMainloopFwdSm90ILi2EN4cute5tupleIJNS5_1CILi1EEES8_S8_EEENS6_IJNS7_ILi128EEENS7_ILi96EEENS7_ILi64EEEEEELi256ENS_10bfloat16_tEfNS_4arch4Sm90ELb1ELb0ELb1ELb0ELb0ELb0ELb0ELb1ELb0ELb0ELb0ELb0EEENS1_21CollectiveEpilogueFwdINS6_IJSA_NS7_ILi256EEESB_EEES9_SE_SG_Li256ELb0ELb0ELb0ELb0EEENS1_30DynamicPersistentTileSchedulerILi256ELi32ELb0ELb0ELb1EEEEEEEEEvNT_6ParamsE,"",@"SHT_CUDA_INFO"
	.sectionflags	@""
	.align	4


	//----- nvinfo : EIATTR_CUDA_API_VERSION
	.align		4
        /*0000*/ 	.byte	0x04, 0x37
        /*0002*/ 	.short	(.L_484 - .L_483)
.L_483:
        /*0004*/ 	.word	0x00000082


	//----- nvinfo : EIATTR_KPARAM_INFO
	.align		4
.L_484:
        /*0008*/ 	.byte	0x04, 0x17
        /*000a*/ 	.short	(.L_486 - .L_485)
.L_485:
        /*000c*/ 	.word	0x00000000
        /*0010*/ 	.short	0x0000
        /*0012*/ 	.short	0x0070
        /*0014*/ 	.byte	0x00, 0xf0, 0x01, 0x2e


	//----- nvinfo : EIATTR_SPARSE_MMA_MASK
	.align		4
.L_486:
        /*0018*/ 	.byte	0x03, 0x50
        /*001a*/ 	.short	0x0000


	//----- nvinfo : EIATTR_MAXREG_COUNT
	.align		4
        /*001c*/ 	.byte	0x03, 0x1b
        /*001e*/ 	.short	0x00a8


	//----- nvinfo : EIATTR_NUM_BARRIERS
	.align		4
        /*0020*/ 	.byte	0x02, 0x4c
        /*0022*/ 	.byte	0x10
	.zero		1


	//----- nvinfo : EIATTR_EXTERNS
	.align		4
        /*0024*/ 	.byte	0x04, 0x0f
        /*0026*/ 	.short	(.L_488 - .L_487)


	//   ....[0]....
	.align		4
.L_487:
        /*0028*/ 	.word	index@(__assertfail)


	//----- nvinfo : EIATTR_MERCURY_ISA_VERSION
	.align		4
.L_488:
        /*002c*/ 	.byte	0x03, 0x5f
        /*002e*/ 	.short	0x0101


	//----- nvinfo : EIATTR_INT_WARP_WIDE_INSTR_OFFSETS
	.align		4
        /*0030*/ 	.byte	0x04, 0x31
        /*0032*/ 	.short	(.L_490 - .L_489)


	//   ....[0]....
.L_489:
        /*0034*/ 	.word	0x00000180


	//   ....[1]....
        /*0038*/ 	.word	0x000001b0


	//   ....[2]....
        /*003c*/ 	.word	0x000001c0


	//   ....[3]....
        /*0040*/ 	.word	0x0000b170


	//   ....[4]....
        /*0044*/ 	.word	0x0000b200


	//   ....[5]....
        /*0048*/ 	.word	0x0000b6f0


	//   ....[6]....
        /*004c*/ 	.word	0x0000d2e0


	//   ....[7]....
        /*0050*/ 	.word	0x0000d370


	//----- nvinfo : EIATTR_COOP_GROUP_MASK_REGIDS
	.align		4
.L_490:
        /*0054*/ 	.byte	0x04, 0x29
        /*0056*/ 	.short	(.L_492 - .L_491)


	//   ....[0]....
.L_491:
        /*0058*/ 	.word	0xffffffff


	//   ....[1]....
        /*005c*/ 	.word	0xffffffff


	//   ....[2]....
        /*0060*/ 	.word	0xffffffff


	//   ....[3]....
        /*0064*/ 	.word	0xffffffff


	//   ....[4]....
        /*0068*/ 	.word	0xffffffff


	//   ....[5]....
        /*006c*/ 	.word	0xffffffff


	//   ....[6]....
        /*0070*/ 	.word	0xffffffff


	//   ....[7]....
        /*0074*/ 	.word	0xffffffff


	//   ....[8]....
        /*0078*/ 	.word	0xffffffff


	//   ....[9]....
        /*007c*/ 	.word	0xffffffff


	//   ....[10]....
        /*0080*/ 	.word	0xffffffff


	//   ....[11]....
        /*0084*/ 	.word	0xffffffff


	//   ....[12]....
        /*0088*/ 	.word	0xffffffff


	//   ....[13]....
        /*008c*/ 	.word	0xffffffff


	//   ....[14]....
        /*0090*/ 	.word	0xffffffff


	//   ....[15]....
        /*0094*/ 	.word	0xffffffff


	//   ....[16]....
        /*0098*/ 	.word	0xffffffff


	//   ....[17]....
        /*009c*/ 	.word	0xffffffff


	//   ....[18]....
        /*00a0*/ 	.word	0xffffffff


	//   ....[19]....
        /*00a4*/ 	.word	0xffffffff


	//   ....[20]....
        /*00a8*/ 	.word	0xffffffff


	//   ....[21]....
        /*00ac*/ 	.word	0xffffffff


	//   ....[22]....
        /*00b0*/ 	.word	0xffffffff


	//   ....[23]....
        /*00b4*/ 	.word	0xffffffff


	//   ....[24]....
        /*00b8*/ 	.word	0xffffffff


	//   ....[25]....
        /*00bc*/ 	.word	0xffffffff


	//   ....[26]....
        /*00c0*/ 	.word	0xffffffff


	//   ....[27]....
        /*00c4*/ 	.word	0xffffffff


	//   ....[28]....
        /*00c8*/ 	.word	0x0500000f


	//   ....[29]....
        /*00cc*/ 	.word	0x0500000f


	//----- nvinfo : EIATTR_COOP_GROUP_INSTR_OFFSETS
	.align		4
.L_492:
        /*00d0*/ 	.byte	0x04, 0x28
        /*00d2*/ 	.short	(.L_494 - .L_493)


	//   ....[0]....
.L_493:
        /*00d4*/ 	.word	0x00000060


	//   ....[1]....
        /*00d8*/ 	.word	0x00000190


	//   ....[2]....
        /*00dc*/ 	.word	0x000001e0


	//   ....[3]....
        /*00e0*/ 	.word	0x000003d0


	//   ....[4]....
        /*00e4*/ 	.word	0x00000530


	//   ....[5]....
        /*00e8*/ 	.word	0x00000650


	//   ....[6]....
        /*00ec*/ 	.word	0x000007b0


	//   ....[7]....
        /*00f0*/ 	.word	0x00001610


	//   ....[8]....
        /*00f4*/ 	.word	0x000025b0


	//   ....[9]....
        /*00f8*/ 	.word	0x00002640


	//   ....[10]....
        /*00fc*/ 	.word	0x00002d40


	//   ....[11]....
        /*0100*/ 	.word	0x00002db0


	//   ....[12]....
        /*0104*/ 	.word	0x00004760


	//   ....[13]....
        /*0108*/ 	.word	0x00004840


	//   ....[14]....
        /*010c*/ 	.word	0x00004f10


	//   ....[15]....
        /*0110*/ 	.word	0x00004f80


	//   ....[16]....
        /*0114*/ 	.word	0x00006d70


	//   ....[17]....
        /*0118*/ 	.word	0x00006e20


	//   ....[18]....
        /*011c*/ 	.word	0x00007240


	//   ....[19]....
        /*0120*/ 	.word	0x00007390


	//   ....[20]....
        /*0124*/ 	.word	0x00008790


	//   ....[21]....
        /*0128*/ 	.word	0x000087d0


	//   ....[22]....
        /*012c*/ 	.word	0x000088a0


	//   ....[23]....
        /*0130*/ 	.word	0x000088c0


	//   ....[24]....
        /*0134*/ 	.word	0x000098a0


	//   ....[25]....
        /*0138*/ 	.word	0x0000abf0


	//   ....[26]....
        /*013c*/ 	.word	0x0000d3f0


	//   ....[27]....
        /*0140*/ 	.word	0x0000d5a0


	//   ....[28]....
        /*0144*/ 	.word	0x0000daf0


	//   ....[29]....
        /*0148*/ 	.word	0x0000ded0


	//----- nvinfo : EIATTR_REG_RECONFIG
	.align		4
.L_494:
        /*014c*/ 	.byte	0x01, 0x54
	.zero		2


	//----- nvinfo : EIATTR_SYSCALL_OFFSETS
	.align		4
        /*0150*/ 	.byte	0x04, 0x46
        /*0152*/ 	.short	(.L_496 - .L_495)


	//   ....[0]....
.L_495:
        /*0154*/ 	.word	0x000017c0


	//   ....[1]....
        /*0158*/ 	.word	0x0000b390


	//   ....[2]....
        /*015c*/ 	.word	0x0000b4d0


	//   ....[3]....
        /*0160*/ 	.word	0x0000b5d0


	//----- nvinfo : EIATTR_MBARRIER_INSTR_OFFSETS
	.align		4
.L_496:
        /*0164*/ 	.byte	0x04, 0x39
        /*0166*/ 	.short	(.L_498 - .L_497)


	//   ....[0]....
.L_497:
        /*0168*/ 	.word	0x00000280
        /*016c*/ 	.word	0x000000ff
        /*0170*/ 	.word	0x00022800
        /*0174*/ 	.short	0x0100
        /*0176*/ 	.byte	0x06
	.zero		1


	//   ....[1]....
        /*0178*/ 	.word	0x00000290
        /*017c*/ 	.word	0x000000ff
        /*0180*/ 	.word	0x00022820
        /*0184*/ 	.short	0x0100
        /*0186*/ 	.byte	0x06
	.zero		1


	//   ....[2]....
        /*0188*/ 	.word	0x00000380
        /*018c*/ 	.word	0x000000ff
        /*0190*/ 	.word	0x00022830
        /*0194*/ 	.short	0x0100
        /*0196*/ 	.byte	0x08
	.zero		1


	//   ....[3]....
        /*0198*/ 	.word	0x00000390
        /*019c*/ 	.word	0x000000ff
        /*01a0*/ 	.word	0x00022840
        /*01a4*/ 	.short	0x0100
        /*01a6*/ 	.byte	0x08
	.zero		1


	//   ....[4]....
        /*01a8*/ 	.word	0x000003a0
        /*01ac*/ 	.word	0x000000ff
        /*01b0*/ 	.word	0x00022838
        /*01b4*/ 	.short	0x0100
        /*01b6*/ 	.byte	0x08
	.zero		1


	//   ....[5]....
        /*01b8*/ 	.word	0x000003b0
        /*01bc*/ 	.word	0x000000ff
        /*01c0*/ 	.word	0x00022848
        /*01c4*/ 	.short	0x0100
        /*01c6*/ 	.byte	0x08
	.zero		1


	//   ....[6]....
        /*01c8*/ 	.word	0x000004e0
        /*01cc*/ 	.word	0x000000ff
        /*01d0*/ 	.word	0x00022850
        /*01d4*/ 	.short	0x0100
        /*01d6*/ 	.byte	0x08
	.zero		1


	//   ....[7]....
        /*01d8*/ 	.word	0x000004f0
        /*01dc*/ 	.word	0x000000ff
        /*01e0*/ 	.word	0x00022860
        /*01e4*/ 	.short	0x0100
        /*01e6*/ 	.byte	0x08
	.zero		1


	//   ....[8]....
        /*01e8*/ 	.word	0x00000500
        /*01ec*/ 	.word	0x000000ff
        /*01f0*/ 	.word	0x00022858
        /*01f4*/ 	.short	0x0100
        /*01f6*/ 	.byte	0x08
	.zero		1


	//   ....[9]....
        /*01f8*/ 	.word	0x00000510
        /*01fc*/ 	.word	0x000000ff
        /*0200*/ 	.word	0x00022868
        /*0204*/ 	.short	0x0100
        /*0206*/ 	.byte	0x08
	.zero		1


	//   ....[10]....
        /*0208*/ 	.word	0x00000600
        /*020c*/ 	.word	0x000000ff
        /*0210*/ 	.word	0x00022870
        /*0214*/ 	.short	0x0100
        /*0216*/ 	.byte	0x06
	.zero		1


	//   ....[11]....
        /*0218*/ 	.word	0x00000610
        /*021c*/ 	.word	0x000000ff
        /*0220*/ 	.word	0x00022880
        /*0224*/ 	.short	0x0100
        /*0226*/ 	.byte	0x06
	.zero		1


	//   ....[12]....
        /*0228*/ 	.word	0x00000620
        /*022c*/ 	.word	0x000000ff
        /*0230*/ 	.word	0x00022878
        /*0234*/ 	.short	0x0100
        /*0236*/ 	.byte	0x06
	.zero		1


	//   ....[13]....
        /*0238*/ 	.word	0x00000630
        /*023c*/ 	.word	0x000000ff
        /*0240*/ 	.word	0x00022888
        /*0244*/ 	.short	0x0100
        /*0246*/ 	.byte	0x06
	.zero		1


	//   ....[14]....
        /*0248*/ 	.word	0x00000760
        /*024c*/ 	.word	0x000000ff
        /*0250*/ 	.word	0x00022890
        /*0254*/ 	.short	0x0100
        /*0256*/ 	.byte	0x08
	.zero		1


	//   ....[15]....
        /*0258*/ 	.word	0x00000770
        /*025c*/ 	.word	0x000000ff
        /*0260*/ 	.word	0x000228a0
        /*0264*/ 	.short	0x0100
        /*0266*/ 	.byte	0x08
	.zero		1


	//   ....[16]....
        /*0268*/ 	.word	0x00000780
        /*026c*/ 	.word	0x000000ff
        /*0270*/ 	.word	0x00022898
        /*0274*/ 	.short	0x0100
        /*0276*/ 	.byte	0x08
	.zero		1


	//   ....[17]....
        /*0278*/ 	.word	0x00000790
        /*027c*/ 	.word	0x000000ff
        /*0280*/ 	.word	0x000228a8
        /*0284*/ 	.short	0x0100
        /*0286*/ 	.byte	0x08
	.zero		1


	//   ....[18]....
        /*0288*/ 	.word	0x000008c0
        /*028c*/ 	.word	0x000000ff
        /*0290*/ 	.word	0x000228b0
        /*0294*/ 	.short	0x0100
        /*0296*/ 	.byte	0x08
	.zero		1


	//   ....[19]....
        /*0298*/ 	.word	0x000008d0
        /*029c*/ 	.word	0x000000ff
        /*02a0*/ 	.word	0x000228c0
        /*02a4*/ 	.short	0x0100
        /*02a6*/ 	.byte	0x08
	.zero		1


	//   ....[20]....
        /*02a8*/ 	.word	0x000008e0
        /*02ac*/ 	.word	0x000000ff
        /*02b0*/ 	.word	0x000228b8
        /*02b4*/ 	.short	0x0100
        /*02b6*/ 	.byte	0x08
	.zero		1


	//   ....[21]....
        /*02b8*/ 	.word	0x000008f0
        /*02bc*/ 	.word	0x000000ff
        /*02c0*/ 	.word	0x000228c8
        /*02c4*/ 	.short	0x0100
        /*02c6*/ 	.byte	0x08
	.zero		1


	//   ....[22]....
        /*02c8*/ 	.word	0x00001830
        /*02cc*/ 	.word	0x000000ff
        /*02d0*/ 	.word	0x00022800
        /*02d4*/ 	.short	0x010a
        /*02d6*/ 	.byte	0x31
	.zero		1


	//   ....[23]....
        /*02d8*/ 	.word	0x000018e0
        /*02dc*/ 	.word	0x000000ff
        /*02e0*/ 	.word	0x00022830
        /*02e4*/ 	.short	0x010a
        /*02e6*/ 	.byte	0x15
	.zero		1


	//   ....[24]....
        /*02e8*/ 	.word	0x00001920
        /*02ec*/ 	.word	0x000000ff
        /*02f0*/ 	.word	0x00022830
        /*02f4*/ 	.short	0x010a
        /*02f6*/ 	.byte	0x15
	.zero		1


	//   ....[25]....
        /*02f8*/ 	.word	0x000031d0
        /*02fc*/ 	.word	0x00000000
        /*0300*/ 	.word	0x00000000
        /*0304*/ 	.short	0x0101
        /*0306*/ 	.byte	0x3f
	.zero		1


	//   ....[26]....
        /*0308*/ 	.word	0x000036e0
        /*030c*/ 	.word	0x000000ff
        /*0310*/ 	.word	0x00022850
        /*0314*/ 	.short	0x010a
        /*0316*/ 	.byte	0x15
	.zero		1


	//   ....[27]....
        /*0318*/ 	.word	0x00003720
        /*031c*/ 	.word	0x000000ff
        /*0320*/ 	.word	0x00022850
        /*0324*/ 	.short	0x010a
        /*0326*/ 	.byte	0x15
	.zero		1


	//   ....[28]....
        /*0328*/ 	.word	0x00003a80
        /*032c*/ 	.word	0x00000008
        /*0330*/ 	.word	0x00000000
        /*0334*/ 	.short	0x0101
        /*0336*/ 	.byte	0x3f
	.zero		1


	//   ....[29]....
        /*0338*/ 	.word	0x00003bb0
        /*033c*/ 	.word	0x000000ff
        /*0340*/ 	.word	0x00022830
        /*0344*/ 	.short	0x010a
        /*0346*/ 	.byte	0x1e
	.zero		1


	//   ....[30]....
        /*0348*/ 	.word	0x00003bf0
        /*034c*/ 	.word	0x000000ff
        /*0350*/ 	.word	0x00022830
        /*0354*/ 	.short	0x010a
        /*0356*/ 	.byte	0x1e
	.zero		1


	//   ....[31]....
        /*0358*/ 	.word	0x00005540
        /*035c*/ 	.word	0x00000003
        /*0360*/ 	.word	0x00000000
        /*0364*/ 	.short	0x0101
        /*0366*/ 	.byte	0x3f
	.zero		1


	//   ....[32]....
        /*0368*/ 	.word	0x00006160
        /*036c*/ 	.word	0x000000ff
        /*0370*/ 	.word	0x00022850
        /*0374*/ 	.short	0x010a
        /*0376*/ 	.byte	0x1e
	.zero		1


	//   ....[33]....
        /*0378*/ 	.word	0x000061a0
        /*037c*/ 	.word	0x000000ff
        /*0380*/ 	.word	0x00022850
        /*0384*/ 	.short	0x010a
        /*0386*/ 	.byte	0x1e
	.zero		1


	//   ....[34]....
        /*0388*/ 	.word	0x00006490
        /*038c*/ 	.word	0x000000b9
        /*0390*/ 	.word	0x00000000
        /*0394*/ 	.short	0x0101
        /*0396*/ 	.byte	0x3f
	.zero		1


	//   ....[35]....
        /*0398*/ 	.word	0x000065b0
        /*039c*/ 	.word	0x000000ff
        /*03a0*/ 	.word	0x00022830
        /*03a4*/ 	.short	0x010a
        /*03a6*/ 	.byte	0x17
	.zero		1


	//   ....[36]....
        /*03a8*/ 	.word	0x000065f0
        /*03ac*/ 	.word	0x000000ff
        /*03b0*/ 	.word	0x00022830
        /*03b4*/ 	.short	0x010a
        /*03b6*/ 	.byte	0x17
	.zero		1


	//   ....[37]....
        /*03b8*/ 	.word	0x00007690
        /*03bc*/ 	.word	0x00000098
        /*03c0*/ 	.word	0x00000000
        /*03c4*/ 	.short	0x0101
        /*03c6*/ 	.byte	0x3f
	.zero		1


	//   ....[38]....
        /*03c8*/ 	.word	0x00008450
        /*03cc*/ 	.word	0x000000ff
        /*03d0*/ 	.word	0x00022850
        /*03d4*/ 	.short	0x010a
        /*03d6*/ 	.byte	0x17
	.zero		1


	//   ....[39]....
        /*03d8*/ 	.word	0x00008490
        /*03dc*/ 	.word	0x000000ff
        /*03e0*/ 	.word	0x00022850
        /*03e4*/ 	.short	0x010a
        /*03e6*/ 	.byte	0x17
	.zero		1


	//   ....[40]....
        /*03e8*/ 	.word	0x00008770
        /*03ec*/ 	.word	0x000000c7
        /*03f0*/ 	.word	0x00000000
        /*03f4*/ 	.short	0x0101
        /*03f6*/ 	.byte	0x3f
	.zero		1


	//   ....[41]....
        /*03f8*/ 	.word	0x0000a160
        /*03fc*/ 	.word	0x000000ff
        /*0400*/ 	.word	0x00000000
        /*0404*/ 	.short	0x0101
        /*0406*/ 	.byte	0x05
	.zero		1


	//   ....[42]....
        /*0408*/ 	.word	0x0000b990
        /*040c*/ 	.word	0x00000008
        /*0410*/ 	.word	0x00022840
        /*0414*/ 	.short	0x010a
        /*0416*/ 	.byte	0x3f
	.zero		1


	//   ....[43]....
        /*0418*/ 	.word	0x0000bc70
        /*041c*/ 	.word	0x000000ff
        /*0420*/ 	.word	0x00022820
        /*0424*/ 	.short	0x010a
        /*0426*/ 	.byte	0x25
	.zero		1


	//   ....[44]....
        /*0428*/ 	.word	0x0000bd10
        /*042c*/ 	.word	0x00000008
        /*0430*/ 	.word	0x00022860
        /*0434*/ 	.short	0x010a
        /*0436*/ 	.byte	0x3f
	.zero		1


	//   ....[45]....
        /*0438*/ 	.word	0x0000c230
        /*043c*/ 	.word	0x00000002
        /*0440*/ 	.word	0x00022840
        /*0444*/ 	.short	0x010a
        /*0446*/ 	.byte	0x3f
	.zero		1


	//   ....[46]....
        /*0448*/ 	.word	0x0000c3a0
        /*044c*/ 	.word	0x00000002
        /*0450*/ 	.word	0x00022860
        /*0454*/ 	.short	0x010a
        /*0456*/ 	.byte	0x3f
	.zero		1


	//   ....[47]....
        /*0458*/ 	.word	0x0000c870
        /*045c*/ 	.word	0x00000003
        /*0460*/ 	.word	0x00022840
        /*0464*/ 	.short	0x010a
        /*0466*/ 	.byte	0x3f
	.zero		1


	//   ....[48]....
        /*0468*/ 	.word	0x0000c9e0
        /*046c*/ 	.word	0x00000003
        /*0470*/ 	.word	0x00022860
        /*0474*/ 	.short	0x010a
        /*0476*/ 	.byte	0x3f
	.zero		1


	//   ....[49]....
        /*0478*/ 	.word	0x0000ce50
        /*047c*/ 	.word	0x00000002
        /*0480*/ 	.word	0x00022840
        /*0484*/ 	.short	0x010a
        /*0486*/ 	.byte	0x3f
	.zero		1


	//   ....[50]....
        /*0488*/ 	.word	0x0000cfc0
        /*048c*/ 	.word	0x00000002
        /*0490*/ 	.word	0x00022860
        /*0494*/ 	.short	0x010a
        /*0496*/ 	.byte	0x3f
	.zero		1


	//   ....[51]....
        /*0498*/ 	.word	0x0000d550
        /*049c*/ 	.word	0x00000007
        /*04a0*/ 	.word	0x00022820
        /*04a4*/ 	.short	0x010a
        /*04a6*/ 	.byte	0x3f
	.zero		1


	//   ....[52]....
        /*04a8*/ 	.word	0x0000d6a0
        /*04ac*/ 	.word	0x00000005
        /*04b0*/ 	.word	0x00000000
        /*04b4*/ 	.short	0x010a
        /*04b6*/ 	.byte	0x3f
	.zero		1


	//   ....[53]....
        /*04b8*/ 	.word	0x0000d710
        /*04bc*/ 	.word	0x00000003
        /*04c0*/ 	.word	0x00000000
        /*04c4*/ 	.short	0x010a
        /*04c6*/ 	.byte	0x3f
	.zero		1


	//   ....[54]....
        /*04c8*/ 	.word	0x0000d770
        /*04cc*/ 	.word	0x00000005
        /*04d0*/ 	.word	0x00000000
        /*04d4*/ 	.short	0x010a
        /*04d6*/ 	.byte	0x3f
	.zero		1


	//   ....[55]....
        /*04d8*/ 	.word	0x0000d7a0
        /*04dc*/ 	.word	0x00000003
        /*04e0*/ 	.word	0x00000000
        /*04e4*/ 	.short	0x010a
        /*04e6*/ 	.byte	0x3f
	.zero		1


	//   ....[56]....
        /*04e8*/ 	.word	0x0000d810
        /*04ec*/ 	.word	0x00000003
        /*04f0*/ 	.word	0x00022800
        /*04f4*/ 	.short	0x010a
        /*04f6*/ 	.byte	0x3f
	.zero		1


	//   ....[57]....
        /*04f8*/ 	.word	0x0000d870
        /*04fc*/ 	.word	0x00000000
        /*0500*/ 	.word	0x00022830
        /*0504*/ 	.short	0x010a
        /*0506*/ 	.byte	0x3f
	.zero		1


	//   ....[58]....
        /*0508*/ 	.word	0x0000d8c0
        /*050c*/ 	.word	0x00000008
        /*0510*/ 	.word	0x00022850
        /*0514*/ 	.short	0x010a
        /*0516*/ 	.byte	0x3f
	.zero		1


	//   ....[59]....
        /*0518*/ 	.word	0x0000d920
        /*051c*/ 	.word	0x00000005
        /*0520*/ 	.word	0x00022830
        /*0524*/ 	.short	0x010a
        /*0526*/ 	.byte	0x3f
	.zero		1


	//   ....[60]....
        /*0528*/ 	.word	0x0000d970
        /*052c*/ 	.word	0x000000b9
        /*0530*/ 	.word	0x00022850
        /*0534*/ 	.short	0x010a
        /*0536*/ 	.byte	0x3f
	.zero		1


	//   ....[61]....
        /*0538*/ 	.word	0x0000d9d0
        /*053c*/ 	.word	0x00000005
        /*0540*/ 	.word	0x00022830
        /*0544*/ 	.short	0x010a
        /*0546*/ 	.byte	0x3f
	.zero		1


	//   ....[62]....
        /*0548*/ 	.word	0x0000da20
        /*054c*/ 	.word	0x000000c7
        /*0550*/ 	.word	0x00022850
        /*0554*/ 	.short	0x010a
        /*0556*/ 	.byte	0x3f
	.zero		1


	//   ....[63]....
        /*0558*/ 	.word	0x0000dba0
        /*055c*/ 	.word	0x00000008
        /*0560*/ 	.word	0x00022840
        /*0564*/ 	.short	0x010a
        /*0566*/ 	.byte	0x3f
	.zero		1


	//   ....[64]....
        /*0568*/ 	.word	0x0000dc00
        /*056c*/ 	.word	0x00000008
        /*0570*/ 	.word	0x00022820
        /*0574*/ 	.short	0x010a
        /*0576*/ 	.byte	0x3f
	.zero		1


	//   ....[65]....
        /*0578*/ 	.word	0x0000dc50
        /*057c*/ 	.word	0x00000008
        /*0580*/ 	.word	0x00022860
        /*0584*/ 	.short	0x010a
        /*0586*/ 	.byte	0x3f
	.zero		1


	//   ....[66]....
        /*0588*/ 	.word	0x0000dca0
        /*058c*/ 	.word	0x00000002
        /*0590*/ 	.word	0x00022840
        /*0594*/ 	.short	0x010a
        /*0596*/ 	.byte	0x3f
	.zero		1


	//   ....[67]....
        /*0598*/ 	.word	0x0000dcf0
        /*059c*/ 	.word	0x00000002
        /*05a0*/ 	.word	0x00022860
        /*05a4*/ 	.short	0x010a
        /*05a6*/ 	.byte	0x3f
	.zero		1


	//   ....[68]....
        /*05a8*/ 	.word	0x0000dd40
        /*05ac*/ 	.word	0x00000003
        /*05b0*/ 	.word	0x00022840
        /*05b4*/ 	.short	0x010a
        /*05b6*/ 	.byte	0x3f
	.zero		1


	//   ....[69]....
        /*05b8*/ 	.word	0x0000dd90
        /*05bc*/ 	.word	0x00000003
        /*05c0*/ 	.word	0x00022860
        /*05c4*/ 	.short	0x010a
        /*05c6*/ 	.byte	0x3f
	.zero		1


	//   ....[70]....
        /*05c8*/ 	.word	0x0000dde0
        /*05cc*/ 	.word	0x00000002
        /*05d0*/ 	.word	0x00022840
        /*05d4*/ 	.short	0x010a
        /*05d6*/ 	.byte	0x3f
	.zero		1


	//   ....[71]....
        /*05d8*/ 	.word	0x0000de30
        /*05dc*/ 	.word	0x00000002
        /*05e0*/ 	.word	0x00022860
        /*05e4*/ 	.short	0x010a
        /*05e6*/ 	.byte	0x3f
	.zero		1


	//   ....[72]....
        /*05e8*/ 	.word	0x0000df10
        /*05ec*/ 	.word	0x00000007
        /*05f0*/ 	.word	0x00022820
        /*05f4*/ 	.short	0x010a
        /*05f6*/ 	.byte	0x3f
	.zero		1


	//   ....[73]....
        /*05f8*/ 	.word	0x0000df60
        /*05fc*/ 	.word	0x00000005
        /*0600*/ 	.word	0x00000000
        /*0604*/ 	.short	0x010a
        /*0606*/ 	.byte	0x3f
	.zero		1


	//   ....[74]....
        /*0608*/ 	.word	0x0000dfb0
        /*060c*/ 	.word	0x00000003
        /*0610*/ 	.word	0x00000000
        /*0614*/ 	.short	0x010a
        /*0616*/ 	.byte	0x3f
	.zero		1


	//   ....[75]....
        /*0618*/ 	.word	0x0000e000
        /*061c*/ 	.word	0x00000005
        /*0620*/ 	.word	0x00000000
        /*0624*/ 	.short	0x010a
        /*0626*/ 	.byte	0x3f
	.zero		1


	//----- nvinfo : EIATTR_NUM_MBARRIERS
	.align		4
.L_498:
        /*0628*/ 	.byte	0x03, 0x38
        /*062a*/ 	.short	0x0016


	//----- nvinfo : EIATTR_EXIT_INSTR_OFFSETS
	.align		4
        /*062c*/ 	.byte	0x04, 0x1c
        /*062e*/ 	.short	(.L_500 - .L_499)


	//   ....[0]....
.L_499:
        /*0630*/ 	.word	0x00000a30


	//   ....[1]....
        /*0634*/ 	.word	0x0000abb0


	//   ....[2]....
        /*0638*/ 	.word	0x0000ac10


	//   ....[3]....
        /*063c*/ 	.word	0x0000d5c0


	//   ....[4]....
        /*0640*/ 	.word	0x0000d7f0


	//----- nvinfo : EIATTR_MAX_THREADS
	.align		4
.L_500:
        /*0644*/ 	.byte	0x04, 0x05
        /*0646*/ 	.short	(.L_502 - .L_501)
.L_501:
        /*0648*/ 	.word	0x00000180
        /*064c*/ 	.word	0x00000001
        /*0650*/ 	.word	0x00000001


	//----- nvinfo : EIATTR_CRS_STACK_SIZE
	.align		4
.L_502:
        /*0654*/ 	.byte	0x04, 0x1e
        /*0656*/ 	.short	(.L_504 - .L_503)
.L_503:
        /*0658*/ 	.word	0x00000000


	//----- nvinfo : EIATTR_CBANK_PARAM_SIZE
	.align		4
.L_504:
        /*065c*/ 	.byte	0x03, 0x19
        /*065e*/ 	.short	0x0bf0


	//----- nvinfo : EIATTR_PARAM_CBANK
	.align		4
        /*0660*/ 	.byte	0x04, 0x0a
        /*0662*/ 	.short	(.L_506 - .L_505)
	.align		4
.L_505:
        /*0664*/ 	.word	index@(.nv.constant0._ZN7cutlass13device_kernelIN5flash11enable_sm90INS1_16FlashAttnFwdSm90INS1_25CollectiveMainloopFwdSm90ILi2EN4cute5tupleIJNS5_1CILi1EEES8_S8_EEENS6_IJNS7_ILi128EEENS7_ILi96EEENS7_ILi64EEEEEELi256ENS_10bfloat16_tEfNS_4arch4Sm90ELb1ELb0ELb1ELb0ELb0ELb0ELb0ELb1ELb0ELb0ELb0ELb0EEENS1_21CollectiveEpilogueFwdINS6_IJSA_NS7_ILi256EEESB_EEES9_SE_SG_Li256ELb0ELb0ELb0ELb0EEENS1_30DynamicPersistentTileSchedulerILi256ELi32ELb0ELb0ELb1EEEEEEEEEvNT_6ParamsE)
        /*0668*/ 	.short	0x0210
        /*066a*/ 	.short	0x0bf0


	//----- nvinfo : EIATTR_SW_WAR
	.align		4
.L_506:
        /*066c*/ 	.byte	0x04, 0x36
        /*066e*/ 	.short	(.L_508 - .L_507)
.L_507:
        /*0670*/ 	.word	0x00000008
.L_508:


//--------------------- .nv.info._ZN7cutlass13device_kernelIN5flash11enable_sm90INS1_16FlashAttnFwdSm90INS1_25CollectiveMainloopFwdSm90ILi2EN4cute5tupleIJNS5_1CILi1EEES8_S8_EEENS6_IJNS7_ILi128EEENS7_ILi96EEENS7_ILi64EEEEEELi256ENS_10bfloat16_tEfNS_4arch4Sm90ELb1ELb0ELb1ELb0ELb0ELb0ELb1ELb1ELb0ELb0ELb0ELb0EEENS1_21CollectiveEpilogueFwdINS6_IJSA_NS7_ILi256EEESB_EEES9_SE_SG_Li256ELb0ELb0ELb0ELb0EEENS1_30DynamicPersistentTileSchedulerILi256ELi32ELb0ELb0ELb1EEEEEEEEEvNT_6ParamsE --------------------------
	.section	.nv.info._ZN7cutlass13device_kernelIN5flash11enable_sm90INS1_16FlashAttnFwdSm90INS1_25CollectiveMainloopFwdSm90ILi2EN4cute5tupleIJNS5_1CILi1EEES8_S8_EEENS6_IJNS7_ILi128EEENS7_ILi96EEENS7_ILi64EEEEEELi256ENS_10bfloat16_tEfNS_4arch4Sm90ELb1ELb0ELb1ELb0ELb0ELb0ELb1ELb1ELb0ELb0ELb0ELb0EEENS1_21CollectiveEpilogueFwdINS6_IJSA_NS7_ILi256EEESB_EEES9_SE_SG_Li256ELb0ELb0ELb0ELb0EEENS1_30DynamicPersistentTileSchedulerILi256ELi32ELb0ELb0ELb1EEEEEEEEEvNT_6ParamsE,"",@"SHT_CUDA_INFO"
	.sectionflags	@""
	.align	4


	//----- nvinfo : EIATTR_CUDA_API_VERSION
	.align		4
        /*0000*/ 	.byte	0x04, 0x37
        /*0002*/ 	.short	(.L_510 - .L_509)
.L_509:
        /*0004*/ 	.word	0x00000082


	//----- nvinfo : EIATTR_KPARAM_INFO
	.align		4
.L_510:
        /*0008*/ 	.byte	0x04, 0x17
        /*000a*/ 	.short	(.L_512 - .L_511)
.L_511:
        /*000c*/ 	.word	0x00000000
        /*0010*/ 	.short	0x0000
        /*0012*/ 	.short	0x0070
        /*0014*/ 	.byte	0x00, 0xf0, 0x01, 0x32


	//----- nvinfo : EIATTR_SPARSE_MMA_MASK
	.align		4
.L_512:
        /*0018*/ 	.byte	0x03, 0x50
        /*001a*/ 	.short	0x0000


	//----- nvinfo : EIATTR_MAXREG_COUNT
	.align		4
        /*001c*/ 	.byte	0x03, 0x1b
        /*001e*/ 	.short	0x00a8


	//----- nvinfo : EIATTR_NUM_BARRIERS
	.align		4
        /*0020*/ 	.byte	0x02, 0x4c
        /*0022*/ 	.byte	0x10
	.zero		1


	//----- nvinfo : EIATTR_EXTERNS
	.align		4
        /*0024*/ 	.byte	0x04, 0x0f
        /*0026*/ 	.short	(.L_514 - .L_513)


	//   ....[0]....
	.align		4
.L_513:
        /*0028*/ 	.word	index@(__assertfail)


	//----- nvinfo : EIATTR_ANNOTATIONS
	.align		4
.L_514:
        /*002c*/ 	.byte	0x04, 0x55
        /*002e*/ 	.short	(.L_516 - .L_515)


	//   ....[0]....
.L_515:
        /*0030*/ 	.word	0x00000001
        /*0034*/ 	.byte	0xa0, 0x09, 0x00, 0x00, 0x01, 0x00, 0x00, 0x00, 0xb0, 0x0a, 0x00, 0x00, 0x01, 0x00, 0x00, 0x00
        /*0044*/ 	.byte	0xc0, 0xc3, 0x00, 0x00, 0x01, 0x00, 0x00, 0x00, 0x70, 0xc4, 0x00, 0x00, 0x01, 0x00, 0x00, 0x00
        /*0054*/ 	.byte	0x80, 0xc4, 0x00, 0x00, 0x01, 0x00, 0x00, 0x00, 0x90, 0xc4, 0x00, 0x00, 0x01, 0x00, 0x00, 0x00
        /*0064*/ 	.byte	0xb0, 0xd2, 0x00, 0x00, 0x01, 0x00, 0x00, 0x00, 0x10, 0xd3, 0x00, 0x00, 0x01, 0x00, 0x00, 0x00
        /*0074*/ 	.byte	0xb0, 0xec, 0x00, 0x00, 0x01, 0x00, 0x00, 0x00, 0xe0, 0xed, 0x00, 0x00, 0x01, 0x00, 0x00, 0x00
        /*0084*/ 	.byte	0xb0, 0xee, 0x00, 0x00, 0x01, 0x00, 0x00, 0x00, 0x50, 0xef, 0x00, 0x00, 0x01, 0x00, 0x00, 0x00
        /*0094*/ 	.byte	0x90, 0xf0, 0x00, 0x00


	//----- nvinfo : EIATTR_MERCURY_ISA_VERSION
	.align		4
.L_516:
        /*0098*/ 	.byte	0x03, 0x5f
        /*009a*/ 	.short	0x0101


	//----- nvinfo : EIATTR_INT_WARP_WIDE_INSTR_OFFSETS
	.align		4
        /*009c*/ 	.byte	0x04, 0x31
        /*009e*/ 	.short	(.L_518 - .L_517)


	//   ....[0]....
.L_517:
        /*00a0*/ 	.word	0x000001b0


	//   ....[1]....
        /*00a4*/ 	.word	0x000001e0


	//   ....[2]....
        /*00a8*/ 	.word	0x00000250


	//   ....[3]....
        /*00ac*/ 	.word	0x00000290


	//   ....[4]....
        /*00b0*/ 	.word	0x0000c910


	//   ....[5]....
        /*00b4*/ 	.word	0x0000c9a0


	//   ....[6]....
        /*00b8*/ 	.word	0x0000ce90


	//   ....[7]....
        /*00bc*/ 	.word	0x0000ed30


	//   ....[8]....
        /*00c0*/ 	.word	0x0000edc0


	//----- nvinfo : EIATTR_COOP_GROUP_MASK_REGIDS
	.align		4
.L_518:
        /*00c4*/ 	.byte	0x04, 0x29
        /*00c6*/ 	.short	(.L_520 - .L_519)


	//   ....[0]....
.L_519:
        /*00c8*/ 	.word	0xffffffff


	//   ....[1]....
        /*00cc*/ 	.word	0xffffffff


	//   ....[2]....
        /*00d0*/ 	.word	0xffffffff


	//   ....[3]....
        /*00d4*/ 	.word	0xffffffff


	//   ....[4]....
        /*00d8*/ 	.word	0xffffffff


	//   ....[5]....
        /*00dc*/ 	.word	0xffffffff


	//   ....[6]....
        /*00e0*/ 	.word	0xffffffff


	//   ....[7]....
        /*00e4*/ 	.word	0xffffffff


	//   ....[8]....
        /*00e8*/ 	.word	0xffffffff


	//   ....[9]....
        /*00ec*/ 	.word	0xffffffff


	//   ....[10]....
        /*00f0*/ 	.word	0xffffffff


	//   ....[11]....
        /*00f4*/ 	.word	0xffffffff


	//   ....[12]....
        /*00f8*/ 	.word	0xffffffff


	//   ....[13]....
        /*00fc*/ 	.word	0xffffffff


	//   ....[14]....
        /*0100*/ 	.word	0xffffffff


	//   ....[15]....
        /*0104*/ 	.word	0xffffffff


	//   ....[16]....
        /*0108*/ 	.word	0xffffffff


	//   ....[17]....
        /*010c*/ 	.word	0xffffffff


	//   ....[18]....
        /*0110*/ 	.word	0xffffffff


	//   ....[19]....
        /*0114*/ 	.word	0xffffffff


	//   ....[20]....
        /*0118*/ 	.word	0xffffffff


	//   ....[21]....
        /*011c*/ 	.word	0xffffffff


	//   ....[22]....
        /*0120*/ 	.word	0xffffffff


	//   ....[23]....
        /*0124*/ 	.word	0xffffffff


	//   ....[24]....
        /*0128*/ 	.word	0xffffffff


	//   ....[25]....
        /*012c*/ 	.word	0xffffffff


	//   ....[26]....
        /*0130*/ 	.word	0xffffffff


	//   ....[27]....
        /*0134*/ 	.word	0xffffffff


	//   ....[28]....
        /*0138*/ 	.word	0x0500000f


	//   ....[29]....
        /*013c*/ 	.word	0x0500000f


	//----- nvinfo : EIATTR_COOP_GROUP_INSTR_OFFSETS
	.align		4
.L_520:
        /*0140*/ 	.byte	0x04, 0x28
        /*0142*/ 	.short	(.L_522 - .L_521)


	//   ....[0]....
.L_521:
        /*0144*/ 	.word	0x00000060


	//   ....[1]....
        /*0148*/ 	.word	0x000001c0


	//   ....[2]....
        /*014c*/ 	.word	0x00000270


	//   ....[3]....
        /*0150*/ 	.word	0x00000410


	//   ....[4]....
        /*0154*/ 	.word	0x00000570


	//   ....[5]....
        /*0158*/ 	.word	0x00000690


	//   ....[6]....
        /*015c*/ 	.word	0x000007f0


	//   ....[7]....
        /*0160*/ 	.word	0x000016d0


	//   ....[8]....
        /*0164*/ 	.word	0x00003630


	//   ....[9]....
        /*0168*/ 	.word	0x000036f0


	//   ....[10]....
        /*016c*/ 	.word	0x00003720


	//   ....[11]....
        /*0170*/ 	.word	0x00003780


	//   ....[12]....
        /*0174*/ 	.word	0x00005ec0


	//   ....[13]....
        /*0178*/ 	.word	0x00005ee0


	//   ....[14]....
        /*017c*/ 	.word	0x00005f00


	//   ....[15]....
        /*0180*/ 	.word	0x00005f20


	//   ....[16]....
        /*0184*/ 	.word	0x00008790


	//   ....[17]....
        /*0188*/ 	.word	0x00008830


	//   ....[18]....
        /*018c*/ 	.word	0x000088a0


	//   ....[19]....
        /*0190*/ 	.word	0x00008a00


	//   ....[20]....
        /*0194*/ 	.word	0x00009eb0


	//   ....[21]....
        /*0198*/ 	.word	0x00009f30


	//   ....[22]....
        /*019c*/ 	.word	0x00009f80


	//   ....[23]....
        /*01a0*/ 	.word	0x00009fb0


	//   ....[24]....
        /*01a4*/ 	.word	0x0000b620


	//   ....[25]....
        /*01a8*/ 	.word	0x0000c380


	//   ....[26]....
        /*01ac*/ 	.word	0x0000ee50


	//   ....[27]....
        /*01b0*/ 	.word	0x0000f030


	//   ....[28]....
        /*01b4*/ 	.word	0x0000f610


	//   ....[29]....
        /*01b8*/ 	.word	0x0000f9e0


	//----- nvinfo : EIATTR_REG_RECONFIG
	.align		4
.L_522:
        /*01bc*/ 	.byte	0x01, 0x54
	.zero		2


	//----- nvinfo : EIATTR_SYSCALL_OFFSETS
	.align		4
        /*01c0*/ 	.byte	0x04, 0x46
        /*01c2*/ 	.short	(.L_524 - .L_523)


	//   ....[0]....
.L_523:
        /*01c4*/ 	.word	0x000018d0


	//   ....[1]....
        /*01c8*/ 	.word	0x0000cb20


	//   ....[2]....
        /*01cc*/ 	.word	0x0000cc50


	//   ....[3]....
        /*01d0*/ 	.word	0x0000cd50


	//----- nvinfo : EIATTR_MBARRIER_INSTR_OFFSETS
	.align		4
.L_524:
        /*01d4*/ 	.byte	0x04, 0x39
        /*01d6*/ 	.short	(.L_526 - .L_525)


	//   ....[0]....
.L_525:
        /*01d8*/ 	.word	0x000002b0
        /*01dc*/ 	.word	0x000000ff
        /*01e0*/ 	.word	0x00032400
        /*01e4*/ 	.short	0x0100
        /*01e6*/ 	.byte	0x06
	.zero		1


	//   ....[1]....
        /*01e8*/ 	.word	0x000002c0
        /*01ec*/ 	.word	0x000000ff
        /*01f0*/ 	.word	0x00032410
        /*01f4*/ 	.short	0x0100
        /*01f6*/ 	.byte	0x06
	.zero		1


	//   ....[2]....
        /*01f8*/ 	.word	0x000002d0
        /*01fc*/ 	.word	0x000000ff
        /*0200*/ 	.word	0x00032420
        /*0204*/ 	.short	0x0100
        /*0206*/ 	.byte	0x06
	.zero		1


	//   ....[3]....
        /*0208*/ 	.word	0x000003c0
        /*020c*/ 	.word	0x000000ff
        /*0210*/ 	.word	0x00032430
        /*0214*/ 	.short	0x0100
        /*0216*/ 	.byte	0x08
	.zero		1


	//   ....[4]....
        /*0218*/ 	.word	0x000003d0
        /*021c*/ 	.word	0x000000ff
        /*0220*/ 	.word	0x00032440
        /*0224*/ 	.short	0x0100
        /*0226*/ 	.byte	0x08
	.zero		1


	//   ....[5]....
        /*0228*/ 	.word	0x000003e0
        /*022c*/ 	.word	0x000000ff
        /*0230*/ 	.word	0x00032438
        /*0234*/ 	.short	0x0100
        /*0236*/ 	.byte	0x08
	.zero		1


	//   ....[6]....
        /*0238*/ 	.word	0x000003f0
        /*023c*/ 	.word	0x000000ff
        /*0240*/ 	.word	0x00032448
        /*0244*/ 	.short	0x0100
        /*0246*/ 	.byte	0x08
	.zero		1


	//   ....[7]....
        /*0248*/ 	.word	0x00000520
        /*024c*/ 	.word	0x000000ff
        /*0250*/ 	.word	0x00032450
        /*0254*/ 	.short	0x0100
        /*0256*/ 	.byte	0x08
	.zero		1


	//   ....[8]....
        /*0258*/ 	.word	0x00000530
        /*025c*/ 	.word	0x000000ff
        /*0260*/ 	.word	0x00032460
        /*0264*/ 	.short	0x0100
        /*0266*/ 	.byte	0x08
	.zero		1


	//   ....[9]....
        /*0268*/ 	.word	0x00000540
        /*026c*/ 	.word	0x000000ff
        /*0270*/ 	.word	0x00032458
        /*0274*/ 	.short	0x0100
        /*0276*/ 	.byte	0x08
	.zero		1


	//   ....[10]....
        /*0278*/ 	.word	0x00000550
        /*027c*/ 	.word	0x000000ff
        /*0280*/ 	.word	0x00032468
        /*0284*/ 	.short	0x0100
        /*0286*/ 	.byte	0x08
	.zero		1


	//   ....[11]....
        /*0288*/ 	.word	0x00000640
        /*028c*/ 	.word	0x000000ff
        /*0290*/ 	.word	0x00032470
        /*0294*/ 	.short	0x0100
        /*0296*/ 	.byte	0x06
	.zero		1


	//   ....[12]....
        /*0298*/ 	.word	0x00000650
        /*029c*/ 	.word	0x000000ff
        /*02a0*/ 	.word	0x00032480
        /*02a4*/ 	.short	0x0100
        /*02a6*/ 	.byte	0x06
	.zero		1


	//   ....[13]....
        /*02a8*/ 	.word	0x00000660
        /*02ac*/ 	.word	0x000000ff
        /*02b0*/ 	.word	0x00032478
        /*02b4*/ 	.short	0x0100
        /*02b6*/ 	.byte	0x06
	.zero		1


	//   ....[14]....
        /*02b8*/ 	.word	0x00000670
        /*02bc*/ 	.word	0x000000ff
        /*02c0*/ 	.word	0x00032488
        /*02c4*/ 	.short	0x0100
        /*02c6*/ 	.byte	0x06
	.zero		1


	//   ....[15]....
        /*02c8*/ 	.word	0x000007a0
        /*02cc*/ 	.word	0x000000ff
        /*02d0*/ 	.word	0x00032490
        /*02d4*/ 	.short	0x0100
        /*02d6*/ 	.byte	0x08
	.zero		1


	//   ....[16]....
        /*02d8*/ 	.word	0x000007b0
        /*02dc*/ 	.word	0x000000ff
        /*02e0*/ 	.word	0x000324a0
        /*02e4*/ 	.short	0x0100
        /*02e6*/ 	.byte	0x08
	.zero		1


	//   ....[17]....
        /*02e8*/ 	.word	0x000007c0
        /*02ec*/ 	.word	0x000000ff
        /*02f0*/ 	.word	0x00032498
        /*02f4*/ 	.short	0x0100
        /*02f6*/ 	.byte	0x08
	.zero		1


	//   ....[18]....
        /*02f8*/ 	.word	0x000007d0
        /*02fc*/ 	.word	0x000000ff
        /*0300*/ 	.word	0x000324a8
        /*0304*/ 	.short	0x0100
        /*0306*/ 	.byte	0x08
	.zero		1


	//   ....[19]....
        /*0308*/ 	.word	0x00000900
        /*030c*/ 	.word	0x000000ff
        /*0310*/ 	.word	0x000324b0
        /*0314*/ 	.short	0x0100
        /*0316*/ 	.byte	0x08
	.zero		1


	//   ....[20]....
        /*0318*/ 	.word	0x00000910
        /*031c*/ 	.word	0x000000ff
        /*0320*/ 	.word	0x000324c0
        /*0324*/ 	.short	0x0100
        /*0326*/ 	.byte	0x08
	.zero		1


	//   ....[21]....
        /*0328*/ 	.word	0x00000920
        /*032c*/ 	.word	0x000000ff
        /*0330*/ 	.word	0x000324b8
        /*0334*/ 	.short	0x0100
        /*0336*/ 	.byte	0x08
	.zero		1


	//   ....[22]....
        /*0338*/ 	.word	0x00000930
        /*033c*/ 	.word	0x000000ff
        /*0340*/ 	.word	0x000324c8
        /*0344*/ 	.short	0x0100
        /*0346*/ 	.byte	0x08
	.zero		1


	//   ....[23]....
        /*0348*/ 	.word	0x00001930
        /*034c*/ 	.word	0x000000ff
        /*0350*/ 	.word	0x00032400
        /*0354*/ 	.short	0x010a
        /*0356*/ 	.byte	0x27
	.zero		1


	//   ....[24]....
        /*0358*/ 	.word	0x000019f0
        /*035c*/ 	.word	0x000000ff
        /*0360*/ 	.word	0x00032430
        /*0364*/ 	.short	0x010a
        /*0366*/ 	.byte	0x07
	.zero		1


	//   ....[25]....
        /*0368*/ 	.word	0x00001a30
        /*036c*/ 	.word	0x000000ff
        /*0370*/ 	.word	0x00032430
        /*0374*/ 	.short	0x010a
        /*0376*/ 	.byte	0x07
	.zero		1


	//   ....[26]....
        /*0378*/ 	.word	0x00001d20
        /*037c*/ 	.word	0x000000ff
        /*0380*/ 	.word	0x00032410
        /*0384*/ 	.short	0x010a
        /*0386*/ 	.byte	0x27
	.zero		1


	//   ....[27]....
        /*0388*/ 	.word	0x00001d60
        /*038c*/ 	.word	0x000000ff
        /*0390*/ 	.word	0x00032450
        /*0394*/ 	.short	0x010a
        /*0396*/ 	.byte	0x07
	.zero		1


	//   ....[28]....
        /*0398*/ 	.word	0x00001da0
        /*039c*/ 	.word	0x000000ff
        /*03a0*/ 	.word	0x00032450
        /*03a4*/ 	.short	0x010a
        /*03a6*/ 	.byte	0x07
	.zero		1


	//   ....[29]....
        /*03a8*/ 	.word	0x00003a80
        /*03ac*/ 	.word	0x00000018
        /*03b0*/ 	.word	0x00000000
        /*03b4*/ 	.short	0x0101
        /*03b6*/ 	.byte	0x3f
	.zero		1


	//   ....[30]....
        /*03b8*/ 	.word	0x000044f0
        /*03bc*/ 	.word	0x000000a5
        /*03c0*/ 	.word	0x00000000
        /*03c4*/ 	.short	0x0101
        /*03c6*/ 	.byte	0x3f
	.zero		1


	//   ....[31]....
        /*03c8*/ 	.word	0x000045d0
        /*03cc*/ 	.word	0x000000ff
        /*03d0*/ 	.word	0x00032430
        /*03d4*/ 	.short	0x010a
        /*03d6*/ 	.byte	0x04
	.zero		1


	//   ....[32]....
        /*03d8*/ 	.word	0x00004610
        /*03dc*/ 	.word	0x000000ff
        /*03e0*/ 	.word	0x00032430
        /*03e4*/ 	.short	0x010a
        /*03e6*/ 	.byte	0x04
	.zero		1


	//   ....[33]....
        /*03e8*/ 	.word	0x00004820
        /*03ec*/ 	.word	0x000000ff
        /*03f0*/ 	.word	0x00032450
        /*03f4*/ 	.short	0x010a
        /*03f6*/ 	.byte	0x04
	.zero		1


	//   ....[34]....
        /*03f8*/ 	.word	0x00004860
        /*03fc*/ 	.word	0x000000ff
        /*0400*/ 	.word	0x00032450
        /*0404*/ 	.short	0x010a
        /*0406*/ 	.byte	0x04
	.zero		1


	//   ....[35]....
        /*0408*/ 	.word	0x00006180
        /*040c*/ 	.word	0x00000098
        /*0410*/ 	.word	0x00000000
        /*0414*/ 	.short	0x0101
        /*0416*/ 	.byte	0x3f
	.zero		1


	//   ....[36]....
        /*0418*/ 	.word	0x00007550
        /*041c*/ 	.word	0x000000a9
        /*0420*/ 	.word	0x00000000
        /*0424*/ 	.short	0x0101
        /*0426*/ 	.byte	0x3f
	.zero		1


	//   ....[37]....
        /*0428*/ 	.word	0x00007650
        /*042c*/ 	.word	0x000000ff
        /*0430*/ 	.word	0x00032430
        /*0434*/ 	.short	0x010a
        /*0436*/ 	.byte	0x04
	.zero		1


	//   ....[38]....
        /*0438*/ 	.word	0x00007690
        /*043c*/ 	.word	0x000000ff
        /*0440*/ 	.word	0x00032430
        /*0444*/ 	.short	0x010a
        /*0446*/ 	.byte	0x04
	.zero		1


	//   ....[39]....
        /*0448*/ 	.word	0x000078a0
        /*044c*/ 	.word	0x000000ff
        /*0450*/ 	.word	0x00032450
        /*0454*/ 	.short	0x010a
        /*0456*/ 	.byte	0x04
	.zero		1


	//   ....[40]....
        /*0458*/ 	.word	0x000078e0
        /*045c*/ 	.word	0x000000ff
        /*0460*/ 	.word	0x00032450
        /*0464*/ 	.short	0x010a
        /*0466*/ 	.byte	0x04
	.zero		1


	//   ....[41]....
        /*0468*/ 	.word	0x00008c00
        /*046c*/ 	.word	0x00000098
        /*0470*/ 	.word	0x00000000
        /*0474*/ 	.short	0x0101
        /*0476*/ 	.byte	0x3f
	.zero		1


	//   ....[42]....
        /*0478*/ 	.word	0x00009e90
        /*047c*/ 	.word	0x000000d6
        /*0480*/ 	.word	0x00000000
        /*0484*/ 	.short	0x0101
        /*0486*/ 	.byte	0x3f
	.zero		1


	//   ....[43]....
        /*0488*/ 	.word	0x0000b8d0
        /*048c*/ 	.word	0x000000ff
        /*0490*/ 	.word	0x00000000
        /*0494*/ 	.short	0x0101
        /*0496*/ 	.byte	0x05
	.zero		1


	//   ....[44]....
        /*0498*/ 	.word	0x0000d0e0
        /*049c*/ 	.word	0x0000000a
        /*04a0*/ 	.word	0x00032440
        /*04a4*/ 	.short	0x010a
        /*04a6*/ 	.byte	0x3f
	.zero		1


	//   ....[45]....
        /*04a8*/ 	.word	0x0000d640
        /*04ac*/ 	.word	0x00000012
        /*04b0*/ 	.word	0x00032420
        /*04b4*/ 	.short	0x010a
        /*04b6*/ 	.byte	0x3f
	.zero		1


	//   ....[46]....
        /*04b8*/ 	.word	0x0000d6c0
        /*04bc*/ 	.word	0x0000000a
        /*04c0*/ 	.word	0x00032460
        /*04c4*/ 	.short	0x010a
        /*04c6*/ 	.byte	0x3f
	.zero		1


	//   ....[47]....
        /*04c8*/ 	.word	0x0000dbe0
        /*04cc*/ 	.word	0x00000002
        /*04d0*/ 	.word	0x00032440
        /*04d4*/ 	.short	0x010a
        /*04d6*/ 	.byte	0x3f
	.zero		1


	//   ....[48]....
        /*04d8*/ 	.word	0x0000dd70
        /*04dc*/ 	.word	0x00000002
        /*04e0*/ 	.word	0x00032460
        /*04e4*/ 	.short	0x010a
        /*04e6*/ 	.byte	0x3f
	.zero		1


	//   ....[49]....
        /*04e8*/ 	.word	0x0000e240
        /*04ec*/ 	.word	0x00000003
        /*04f0*/ 	.word	0x00032440
        /*04f4*/ 	.short	0x010a
        /*04f6*/ 	.byte	0x3f
	.zero		1


	//   ....[50]....
        /*04f8*/ 	.word	0x0000e3d0
        /*04fc*/ 	.word	0x00000003
        /*0500*/ 	.word	0x00032460
        /*0504*/ 	.short	0x010a
        /*0506*/ 	.byte	0x3f
	.zero		1


	//   ....[51]....
        /*0508*/ 	.word	0x0000e850
        /*050c*/ 	.word	0x00000002
        /*0510*/ 	.word	0x00032440
        /*0514*/ 	.short	0x010a
        /*0516*/ 	.byte	0x3f
	.zero		1


	//   ....[52]....
        /*0518*/ 	.word	0x0000e9e0
        /*051c*/ 	.word	0x00000002
        /*0520*/ 	.word	0x00032460
        /*0524*/ 	.short	0x010a
        /*0526*/ 	.byte	0x3f
	.zero		1


	//   ....[53]....
        /*0528*/ 	.word	0x0000efe0
        /*052c*/ 	.word	0x00000007
        /*0530*/ 	.word	0x00032420
        /*0534*/ 	.short	0x010a
        /*0536*/ 	.byte	0x3f
	.zero		1


	//   ....[54]....
        /*0538*/ 	.word	0x0000f130
        /*053c*/ 	.word	0x00000005
        /*0540*/ 	.word	0x00000000
        /*0544*/ 	.short	0x010a
        /*0546*/ 	.byte	0x3f
	.zero		1


	//   ....[55]....
        /*0548*/ 	.word	0x0000f1a0
        /*054c*/ 	.word	0x00000003
        /*0550*/ 	.word	0x00000000
        /*0554*/ 	.short	0x010a
        /*0556*/ 	.byte	0x3f
	.zero		1


	//   ....[56]....
        /*0558*/ 	.word	0x0000f200
        /*055c*/ 	.word	0x00000005
        /*0560*/ 	.word	0x00000000
        /*0564*/ 	.short	0x010a
        /*0566*/ 	.byte	0x3f
	.zero		1


	//   ....[57]....
        /*0568*/ 	.word	0x0000f230
        /*056c*/ 	.word	0x00000003
        /*0570*/ 	.word	0x00000000
        /*0574*/ 	.short	0x010a
        /*0576*/ 	.byte	0x3f
	.zero		1


	//   ....[58]....
        /*0578*/ 	.word	0x0000f2a0
        /*057c*/ 	.word	0x00000003
        /*0580*/ 	.word	0x00032400
        /*0584*/ 	.short	0x010a
        /*0586*/ 	.byte	0x3f
	.zero		1


	//   ....[59]....
        /*0588*/ 	.word	0x0000f300
        /*058c*/ 	.word	0x00000003
        /*0590*/ 	.word	0x00032430
        /*0594*/ 	.short	0x010a
        /*0596*/ 	.byte	0x3f
	.zero		1


	//   ....[60]....
        /*0598*/ 	.word	0x0000f360
        /*059c*/ 	.word	0x00000003
        /*05a0*/ 	.word	0x00032410
        /*05a4*/ 	.short	0x010a
        /*05a6*/ 	.byte	0x3f
	.zero		1


	//   ....[61]....
        /*05a8*/ 	.word	0x0000f3c0
        /*05ac*/ 	.word	0x00000003
        /*05b0*/ 	.word	0x00032450
        /*05b4*/ 	.short	0x010a
        /*05b6*/ 	.byte	0x3f
	.zero		1


	//   ....[62]....
        /*05b8*/ 	.word	0x0000f420
        /*05bc*/ 	.word	0x00000098
        /*05c0*/ 	.word	0x00032430
        /*05c4*/ 	.short	0x010a
        /*05c6*/ 	.byte	0x3f
	.zero		1


	//   ....[63]....
        /*05c8*/ 	.word	0x0000f480
        /*05cc*/ 	.word	0x000000d2
        /*05d0*/ 	.word	0x00032450
        /*05d4*/ 	.short	0x010a
        /*05d6*/ 	.byte	0x3f
	.zero		1


	//   ....[64]....
        /*05d8*/ 	.word	0x0000f4e0
        /*05dc*/ 	.word	0x00000099
        /*05e0*/ 	.word	0x00032430
        /*05e4*/ 	.short	0x010a
        /*05e6*/ 	.byte	0x3f
	.zero		1


	//   ....[65]....
        /*05e8*/ 	.word	0x0000f540
        /*05ec*/ 	.word	0x000000d1
        /*05f0*/ 	.word	0x00032450
        /*05f4*/ 	.short	0x010a
        /*05f6*/ 	.byte	0x3f
	.zero		1


	//   ....[66]....
        /*05f8*/ 	.word	0x0000f6c0
        /*05fc*/ 	.word	0x0000000a
        /*0600*/ 	.word	0x00032440
        /*0604*/ 	.short	0x010a
        /*0606*/ 	.byte	0x3f
	.zero		1


	//   ....[67]....
        /*0608*/ 	.word	0x0000f710
        /*060c*/ 	.word	0x00000012
        /*0610*/ 	.word	0x00032420
        /*0614*/ 	.short	0x010a
        /*0616*/ 	.byte	0x3f
	.zero		1


	//   ....[68]....
        /*0618*/ 	.word	0x0000f760
        /*061c*/ 	.word	0x0000000a
        /*0620*/ 	.word	0x00032460
        /*0624*/ 	.short	0x010a
        /*0626*/ 	.byte	0x3f
	.zero		1


	//   ....[69]....
        /*0628*/ 	.word	0x0000f7b0
        /*062c*/ 	.word	0x00000002
        /*0630*/ 	.word	0x00032440
        /*0634*/ 	.short	0x010a
        /*0636*/ 	.byte	0x3f
	.zero		1


	//   ....[70]....
        /*0638*/ 	.word	0x0000f800
        /*063c*/ 	.word	0x00000002
        /*0640*/ 	.word	0x00032460
        /*0644*/ 	.short	0x010a
        /*0646*/ 	.byte	0x3f
	.zero		1


	//   ....[71]....
        /*0648*/ 	.word	0x0000f850
        /*064c*/ 	.word	0x00000003
        /*0650*/ 	.word	0x00032440
        /*0654*/ 	.short	0x010a
        /*0656*/ 	.byte	0x3f
	.zero		1


	//   ....[72]....
        /*0658*/ 	.word	0x0000f8a0
        /*065c*/ 	.word	0x00000003
        /*0660*/ 	.word	0x00032460
        /*0664*/ 	.short	0x010a
        /*0666*/ 	.byte	0x3f
	.zero		1


	//   ....[73]....
        /*0668*/ 	.word	0x0000f8f0
        /*066c*/ 	.word	0x00000002
        /*0670*/ 	.word	0x00032440
        /*0674*/ 	.short	0x010a
        /*0676*/ 	.byte	0x3f
	.zero		1


	//   ....[74]....
        /*0678*/ 	.word	0x0000f940
        /*067c*/ 	.word	0x00000002
        /*0680*/ 	.word	0x00032460
        /*0684*/ 	.short	0x010a
        /*0686*/ 	.byte	0x3f
	.zero		1


	//   ....[75]....
        /*0688*/ 	.word	0x0000fa20
        /*068c*/ 	.word	0x00000007
        /*0690*/ 	.word	0x00032420
        /*0694*/ 	.short	0x010a
        /*0696*/ 	.byte	0x3f
	.zero		1


	//   ....[76]....
        /*0698*/ 	.word	0x0000fa70
        /*069c*/ 	.word	0x00000005
        /*06a0*/ 	.word	0x00000000
        /*06a4*/ 	.short	0x010a
        /*06a6*/ 	.byte	0x3f
	.zero		1


	//   ....[77]....
        /*06a8*/ 	.word	0x0000fac0
        /*06ac*/ 	.word	0x00000003
        /*06b0*/ 	.word	0x00000000
        /*06b4*/ 	.short	0x010a
        /*06b6*/ 	.byte	0x3f
	.zero		1


	//   ....[78]....
        /*06b8*/ 	.word	0x0000fb10
        /*06bc*/ 	.word	0x00000005
        /*06c0*/ 	.word	0x00000000
        /*06c4*/ 	.short	0x010a
        /*06c6*/ 	.byte	0x3f
	.zero		1


	//----- nvinfo : EIATTR_NUM_MBARRIERS
	.align		4
.L_526:
        /*06c8*/ 	.byte	0x03, 0x38
        /*06ca*/ 	.short	0x0017


	//----- nvinfo : EIATTR_EXIT_INSTR_OFFSETS
	.align		4
        /*06cc*/ 	.byte	0x04, 0x1c
        /*06ce*/ 	.short	(.L_528 - .L_527)


	//   ....[0]....
.L_527:
        /*06d0*/ 	.word	0x00000aa0


	//   ....[1]....
        /*06d4*/ 	.word	0x0000c340


	//   ....[2]....
        /*06d8*/ 	.word	0x0000c3a0


	//   ....[3]....
        /*06dc*/ 	.word	0x0000f050


	//   ....[4]....
        /*06e0*/ 	.word	0x0000f280


	//----- nvinfo : EIATTR_MAX_THREADS
	.align		4
.L_528:
        /*06e4*/ 	.byte	0x04, 0x05
        /*06e6*/ 	.short	(.L_530 - .L_529)
.L_529:
        /*06e8*/ 	.word	0x00000180
        /*06ec*/ 	.word	0x00000001
        /*06f0*/ 	.word	0x00000001


	//----- nvinfo : EIATTR_CRS_STACK_SIZE
	.align		4
.L_530:
        /*06f4*/ 	.byte	0x04, 0x1e
        /*06f6*/ 	.short	(.L_532 - .L_531)
.L_531:
        /*06f8*/ 	.word	0x00000000


	//----- nvinfo : EIATTR_CBANK_PARAM_SIZE
	.align		4
.L_532:
        /*06fc*/ 	.byte	0x03, 0x19
        /*06fe*/ 	.short	0x0cf0


	//----- nvinfo : EIATTR_PARAM_CBANK
	.align		4
        /*0700*/ 	.byte	0x04, 0x0a
        /*0702*/ 	.short	(.L_534 - .L_533)
	.align		4
.L_533:
        /*0704*/ 	.word	index@(.nv.constant0._ZN7cutlass13device_kernelIN5flash11enable_sm90INS1_16FlashAttnFwdSm90INS1_25CollectiveMainloopFwdSm90ILi2EN4cute5tupleIJNS5_1CILi1EEES8_S8_EEENS6_IJNS7_ILi128EEENS7_ILi96EEENS7_ILi64EEEEEELi256ENS_10bfloat16_tEfNS_4arch4Sm90ELb1ELb0ELb1ELb0ELb0ELb0ELb1ELb1ELb0ELb0ELb0ELb0EEENS1_21CollectiveEpilogueFwdINS6_IJSA_NS7_ILi256EEESB_EEES9_SE_SG_Li256ELb0ELb0ELb0ELb0EEENS1_30DynamicPersistentTileSchedulerILi256ELi32ELb0ELb0ELb1EEEEEEEEEvNT_6ParamsE)
        /*0708*/ 	.short	0x0210
        /*070a*/ 	.short	0x0cf0


	//----- nvinfo : EIATTR_SW_WAR
	.align		4
.L_534:
        /*070c*/ 	.byte	0x04, 0x36
        /*070e*/ 	.short	(.L_536 - .L_535)
.L_535:
        /*0710*/ 	.word	0x00000008
.L_536:


//--------------------- .nv.info._ZN7cutlass13device_kernelIN5flash11enable_sm90INS1_16FlashAttnFwdSm90INS1_25CollectiveMainloopFwdSm90ILi2EN4cute5tupleIJNS5_1CILi1EEES8_S8_EEENS6_IJNS7_ILi128EEENS7_ILi96EEENS7_ILi64EEEEEELi256ENS_10bfloat16_tEfNS_4arch4Sm90ELb1ELb0ELb1ELb1ELb0ELb0ELb0ELb1ELb0ELb0ELb0ELb0EEENS1_21CollectiveEpilogueFwdINS6_IJSA_NS7_ILi256EEESB_EEES9_SE_SG_Li256ELb1ELb0ELb0ELb0EEENS1_36VarlenDynamicPersistentTileSchedulerILi128ELi96ELi256ELi32ELb0ELb0ELb1ELb1ELb1ELb1EEEEEEEEEvNT_6ParamsE --------------------------
	.section	.nv.info._ZN7cutlass13device_kernelIN5flash11enable_sm90INS1_16FlashAttnFwdSm90INS1_25CollectiveMainloopFwdSm90ILi2EN4cute5tupleIJNS5_1CILi1EEES8_S8_EEENS6_IJNS7_ILi128EEENS7_ILi96EEENS7_ILi64EEEEEELi256ENS_10bfloat16_tEfNS_4arch4Sm90ELb1ELb0ELb1ELb1ELb0ELb0ELb0ELb1ELb0ELb0ELb0ELb0EEENS1_21CollectiveEpilogueFwdINS6_IJSA_NS7_ILi256EEESB_EEES9_SE_SG_Li256ELb1ELb0ELb0ELb0EEENS1_36VarlenDynamicPersistentTileSchedulerILi128ELi96ELi256ELi32ELb0ELb0ELb1ELb1ELb1ELb1EEEEEEEEEvNT_6ParamsE,"",@"SHT_CUDA_INFO"
	.sectionflags	@""
	.align	4


	//----- nvinfo : EIATTR_CUDA_API_VERSION
	.align		4
        /*0000*/ 	.byte	0x04, 0x37
        /*0002*/ 	.short	(.L_538 - .L_537)
.L_537:
        /*0004*/ 	.word	0x00000082


	//----- nvinfo : EIATTR_KPARAM_INFO
	.align		4
.L_538:
        /*0008*/ 	.byte	0x04, 0x17
        /*000a*/ 	.short	(.L_540 - .L_539)
.L_539:
        /*000c*/ 	.word	0x00000000
        /*0010*/ 	.short	0x0000
        /*0012*/ 	.short	0x0070
        /*0014*/ 	.byte	0x00, 0xf0, 0x01, 0x28


	//----- nvinfo : EIATTR_SPARSE_MMA_MASK
	.align		4
.L_540:
        /*0018*/ 	.byte	0x03, 0x50
        /*001a*/ 	.short	0x0000


	//----- nvinfo : EIATTR_MAXREG_COUNT
	.align		4
        /*001c*/ 	.byte	0x03, 0x1b
        /*001e*/ 	.short	0x00a8


	//----- nvinfo : EIATTR_NUM_BARRIERS
	.align		4
        /*0020*/ 	.byte	0x02, 0x4c
        /*0022*/ 	.byte	0x10
	.zero		1


	//----- nvinfo : EIATTR_EXTERNS
	.align		4
        /*0024*/ 	.byte	0x04, 0x0f
        /*0026*/ 	.short	(.L_542 - .L_541)


	//   ....[0]....
	.align		4
.L_541:
        /*0028*/ 	.word	index@(__assertfail)


	//----- nvinfo : EIATTR_ANNOTATIONS
	.align		4
.L_542:
        /*002c*/ 	.byte	0x04, 0x55
        /*002e*/ 	.short	(.L_544 - .L_543)


	//   ....[0]....
.L_543:
        /* <DEDUP_REMOVED lines=28> */


	//----- nvinfo : EIATTR_MERCURY_ISA_VERSION
	.align		4
.L_544:
        /*01e0*/ 	.byte	0x03, 0x5f
        /*01e2*/ 	.short	0x0101


	//----- nvinfo : EIATTR_UNUSED_LOAD_BYTE_OFFSET
	.align		4
        /*01e4*/ 	.byte	0x04, 0x44
        /*01e6*/ 	.short	(.L_546 - .L_545)


	//   ....[0]....
.L_545:
        /*01e8*/ 	.word	0x00000a50
        /*01ec*/ 	.word	0x0000fff0


	//   ....[1]....
        /*01f0*/ 	.word	0x00009410
        /*01f4*/ 	.word	0x0000fff0


	//----- nvinfo : EIATTR_INT_WARP_WIDE_INSTR_OFFSETS
	.align		4
.L_546:
        /*01f8*/ 	.byte	0x04, 0x31
        /*01fa*/ 	.short	(.L_548 - .L_547)


	//   ....[0]....
.L_547:
        /*01fc*/ 	.word	0x00000160


	//   ....[1]....
        /*0200*/ 	.word	0x000001a0


	//   ....[2]....
        /*0204*/ 	.word	0x00000210


	//   ....[3]....
        /*0208*/ 	.word	0x0000d130


	//   ....[4]....
        /*020c*/ 	.word	0x0000d1c0


	//   ....[5]....
        /*0210*/ 	.word	0x0000d650


	//   ....[6]....
        /*0214*/ 	.word	0x0000d680


	//   ....[7]....
        /*0218*/ 	.word	0x0000fa20


	//   ....[8]....
        /*021c*/ 	.word	0x0000fab0


	//----- nvinfo : EIATTR_COOP_GROUP_MASK_REGIDS
	.align		4
.L_548:
        /*0220*/ 	.byte	0x04, 0x29
        /*0222*/ 	.short	(.L_550 - .L_549)


	//   ....[0]....
.L_549:
        /*0224*/ 	.word	0xffffffff


	//   ....[1]....
        /*0228*/ 	.word	0xffffffff


	//   ....[2]....
        /*022c*/ 	.word	0xffffffff


	//   ....[3]....
        /*0230*/ 	.word	0xffffffff


	//   ....[4]....
        /*0234*/ 	.word	0xffffffff


	//   ....[5]....
        /*0238*/ 	.word	0xffffffff


	//   ....[6]....
        /*023c*/ 	.word	0xffffffff


	//   ....[7]....
        /*0240*/ 	.word	0xffffffff


	//   ....[8]....
        /*0244*/ 	.word	0xffffffff


	//   ....[9]....
        /*0248*/ 	.word	0xffffffff


	//   ....[10]....
        /*024c*/ 	.word	0xffffffff


	//   ....[11]....
        /*0250*/ 	.word	0xffffffff


	//   ....[12]....
        /*0254*/ 	.word	0xffffffff


	//   ....[13]....
        /*0258*/ 	.word	0xffffffff


	//   ....[14]....
        /*025c*/ 	.word	0xffffffff


	//   ....[15]....
        /*0260*/ 	.word	0xffffffff


	//   ....[16]....
        /*0264*/ 	.word	0xffffffff


	//   ....[17]....
        /*0268*/ 	.word	0xffffffff


	//   ....[18]....
        /*026c*/ 	.word	0xffffffff


	//   ....[19]....
        /*0270*/ 	.word	0xffffffff


	//   ....[20]....
        /*0274*/ 	.word	0xffffffff


	//   ....[21]....
        /*0278*/ 	.word	0xffffffff


	//   ....[22]....
        /*027c*/ 	.word	0xffffffff


	//   ....[23]....
        /*0280*/ 	.word	0xffffffff


	//   ....[24]....
        /*0284*/ 	.word	0xffffffff


	//   ....[25]....
        /*0288*/ 	.word	0xffffffff


	//   ....[26]....
        /*028c*/ 	.word	0xffffffff


	//   ....[27]....
        /*0290*/ 	.word	0xffffffff


	//   ....[28]....
        /*0294*/ 	.word	0xffffffff


	//   ....[29]....
        /*0298*/ 	.word	0xffffffff


	//   ....[30]....
        /*029c*/ 	.word	0xffffffff


	//   ....[31]....
        /*02a0*/ 	.word	0xffffffff


	//   ....[32]....
        /*02a4*/ 	.word	0xffffffff


	//   ....[33]....
        /*02a8*/ 	.word	0xffffffff


	//   ....[34]....
        /*02ac*/ 	.word	0xffffffff


	//   ....[35]....
        /*02b0*/ 	.word	0xffffffff


	//   ....[36]....
        /*02b4*/ 	.word	0xffffffff


	//   ....[37]....
        /*02b8*/ 	.word	0xffffffff


	//   ....[38]....
        /*02bc*/ 	.word	0xffffffff


	//   ....[39]....
        /*02c0*/ 	.word	0xffffffff


	//   ....[40]....
        /*02c4*/ 	.word	0xffffffff


	//   ....[41]....
        /*02c8*/ 	.word	0xffffffff


	//   ....[42]....
        /*02cc*/ 	.word	0xffffffff


	//   ....[43]....
        /*02d0*/ 	.word	0xffffffff


	//   ....[44]....
        /*02d4*/ 	.word	0xffffffff


	//   ....[45]....
        /*02d8*/ 	.word	0xffffffff


	//   ....[46]....
        /*02dc*/ 	.word	0xffffffff


	//   ....[47]....
        /*02e0*/ 	.word	0xffffffff


	//   ....[48]....
        /*02e4*/ 	.word	0xffffffff


	//   ....[49]....
        /*02e8*/ 	.word	0xffffffff


	//   ....[50]....
        /*02ec*/ 	.word	0xffffffff


	//   ....[51]....
        /*02f0*/ 	.word	0xffffffff


	//   ....[52]....
        /*02f4*/ 	.word	0xffffffff


	//   ....[53]....
        /*02f8*/ 	.word	0xffffffff


	//   ....[54]....
        /*02fc*/ 	.word	0xffffffff


	//   ....[55]....
        /*0300*/ 	.word	0xffffffff


	//   ....[56]....
        /*0304*/ 	.word	0xffffffff


	//   ....[57]....
        /*0308*/ 	.word	0xffffffff


	//   ....[58]....
        /*030c*/ 	.word	0x0500000f


	//   ....[59]....
        /*0310*/ 	.word	0x0500000f


	//   ....[60]....
        /*0314*/ 	.word	0x0500000f


	//   ....[61]....
        /*0318*/ 	.word	0x0500000f


	//   ....[62]....
        /*031c*/ 	.word	0x0500000f


	//   ....[63]....
        /*0320*/ 	.word	0x0500000f


	//   ....[64]....
        /*0324*/ 	.word	0x0500000f


	//   ....[65]....
        /*0328*/ 	.word	0x0500000f


	//   ....[66]....
        /*032c*/ 	.word	0x0500000f


	//   ....[67]....
        /*0330*/ 	.word	0x0500000f


	//   ....[68]....
        /*0334*/ 	.word	0x0500000f


	//   ....[69]....
        /*0338*/ 	.word	0x0500000f


	//   ....[70]....
        /*033c*/ 	.word	0x0500000f


	//   ....[71]....
        /*0340*/ 	.word	0x0500000f


	//   ....[72]....
        /*0344*/ 	.word	0x0500000f


	//   ....[73]....
        /*0348*/ 	.word	0x0500000f


	//   ....[74]....
        /*034c*/ 	.word	0x0500000f


	//   ....[75]....
        /*0350*/ 	.word	0x0500000f


	//   ....[76]....
        /*0354*/ 	.word	0x0500000f


	//----- nvinfo : EIATTR_COOP_GROUP_INSTR_OFFSETS
	.align		4
.L_550:
        /*0358*/ 	.byte	0x04, 0x28
        /*035a*/ 	.short	(.L_552 - .L_551)


	//   ....[0]....
.L_551:
        /*035c*/ 	.word	0x00000070


	//   ....[1]....
        /*0360*/ 	.word	0x00000170


	//   ....[2]....
        /*0364*/ 	.word	0x000001c0


	//   ....[3]....
        /*0368*/ 	.word	0x000003f0


	//   ....[4]....
        /*036c*/ 	.word	0x00000550


	//   ....[5]....
        /*0370*/ 	.word	0x00000670


	//   ....[6]....
        /*0374*/ 	.word	0x000007d0


	//   ....[7]....
        /*0378*/ 	.word	0x00001760


	//   ....[8]....
        /*037c*/ 	.word	0x00002780


	//   ....[9]....
        /*0380*/ 	.word	0x00002810


	//   ....[10]....
        /*0384*/ 	.word	0x00002f00


	//   ....[11]....
        /*0388*/ 	.word	0x00002f70


	//   ....[12]....
        /*038c*/ 	.word	0x00004920


	//   ....[13]....
        /*0390*/ 	.word	0x000049f0


	//   ....[14]....
        /*0394*/ 	.word	0x000050d0


	//   ....[15]....
        /*0398*/ 	.word	0x00005170


	//   ....[16]....
        /*039c*/ 	.word	0x00006f70


	//   ....[17]....
        /*03a0*/ 	.word	0x00006ff0


	//   ....[18]....
        /*03a4*/ 	.word	0x00007430


	//   ....[19]....
        /*03a8*/ 	.word	0x000075f0


	//   ....[20]....
        /*03ac*/ 	.word	0x00008990


	//   ....[21]....
        /*03b0*/ 	.word	0x000089d0


	//   ....[22]....
        /*03b4*/ 	.word	0x00008a90


	//   ....[23]....
        /*03b8*/ 	.word	0x00008aa0


	//   ....[24]....
        /*03bc*/ 	.word	0x0000bf60


	//   ....[25]....
        /*03c0*/ 	.word	0x0000c0e0


	//   ....[26]....
        /*03c4*/ 	.word	0x0000c110


	//   ....[27]....
        /*03c8*/ 	.word	0x0000c150


	//   ....[28]....
        /*03cc*/ 	.word	0x0000c1c0


	//   ....[29]....
        /*03d0*/ 	.word	0x0000c220


	//   ....[30]....
        /*03d4*/ 	.word	0x0000c260


	//   ....[31]....
        /*03d8*/ 	.word	0x0000c400


	//   ....[32]....
        /*03dc*/ 	.word	0x0000c460


	//   ....[33]....
        /*03e0*/ 	.word	0x0000c4a0


	//   ....[34]....
        /*03e4*/ 	.word	0x0000c4e0


	//   ....[35]....
        /*03e8*/ 	.word	0x0000c510


	//   ....[36]....
        /*03ec*/ 	.word	0x0000c540


	//   ....[37]....
        /*03f0*/ 	.word	0x0000c5d0


	//   ....[38]....
        /*03f4*/ 	.word	0x0000c630


	//   ....[39]....
        /*03f8*/ 	.word	0x0000c6c0


	//   ....[40]....
        /*03fc*/ 	.word	0x0000fb40


	//   ....[41]....
        /*0400*/ 	.word	0x0000fb50


	//   ....[42]....
        /*0404*/ 	.word	0x0000fc60


	//   ....[43]....
        /*0408*/ 	.word	0x0000fcc0


	//   ....[44]....
        /*040c*/ 	.word	0x0000fd00


	//   ....[45]....
        /*0410*/ 	.word	0x0000fd40


	//   ....[46]....
        /*0414*/ 	.word	0x0000fd70


	//   ....[47]....
        /*0418*/ 	.word	0x0000fda0


	//   ....[48]....
        /*041c*/ 	.word	0x0000ff30


	//   ....[49]....
        /*0420*/ 	.word	0x0000ff90


	//   ....[50]....
        /*0424*/ 	.word	0x0000ffd0


	//   ....[51]....
        /*0428*/ 	.word	0x00010010


	//   ....[52]....
        /*042c*/ 	.word	0x00010040


	//   ....[53]....
        /*0430*/ 	.word	0x00010070


	//   ....[54]....
        /*0434*/ 	.word	0x00010130


	//   ....[55]....
        /*0438*/ 	.word	0x00010150


	//   ....[56]....
        /*043c*/ 	.word	0x000101c0


	//   ....[57]....
        /*0440*/ 	.word	0x00010850


	//   ....[58]....
        /*0444*/ 	.word	0x00010de0


	//   ....[59]....
        /*0448*/ 	.word	0x00011200


	//   ....[60]....
        /*044c*/ 	.word	0x00011290


	//   ....[61]....
        /*0450*/ 	.word	0x00011330


	//   ....[62]....
        /*0454*/ 	.word	0x000113e0


	//   ....[63]....
        /*0458*/ 	.word	0x00011460


	//   ....[64]....
        /*045c*/ 	.word	0x000114e0


	//   ....[65]....
        /*0460*/ 	.word	0x00011560


	//   ....[66]....
        /*0464*/ 	.word	0x000115e0


	//   ....[67]....
        /*0468*/ 	.word	0x00011670


	//   ....[68]....
        /*046c*/ 	.word	0x00011720


	//   ....[69]....
        /*0470*/ 	.word	0x000117a0


	//   ....[70]....
        /*0474*/ 	.word	0x00011820


	//   ....[71]....
        /*0478*/ 	.word	0x000118a0


	//   ....[72]....
        /*047c*/ 	.word	0x00011920


	//   ....[73]....
        /*0480*/ 	.word	0x00011990


	//   ....[74]....
        /*0484*/ 	.word	0x00011a30


	//   ....[75]....
        /*0488*/ 	.word	0x00011ac0


	//   ....[76]....
        /*048c*/ 	.word	0x00011bf0


	//----- nvinfo : EIATTR_REG_RECONFIG
	.align		4
.L_552:
        /*0490*/ 	.byte	0x01, 0x54
	.zero		2


	//----- nvinfo : EIATTR_SYSCALL_OFFSETS
	.align		4
        /*0494*/ 	.byte	0x04, 0x46
        /*0496*/ 	.short	(.L_554 - .L_553)


	//   ....[0]....
.L_553:
        /*0498*/ 	.word	0x00001940


	//   ....[1]....
        /*049c*/ 	.word	0x0000d350


	//   ....[2]....
        /*04a0*/ 	.word	0x0000d490


	//   ....[3]....
        /*04a4*/ 	.word	0x0000d590


	//----- nvinfo : EIATTR_MBARRIER_INSTR_OFFSETS
	.align		4
.L_554:
        /*04a8*/ 	.byte	0x04, 0x39
        /*04aa*/ 	.short	(.L_556 - .L_555)


	//   ....[0]....
.L_555:
        /*04ac*/ 	.word	0x000002a0
        /*04b0*/ 	.word	0x000000ff
        /*04b4*/ 	.word	0x00022800
        /*04b8*/ 	.short	0x0100
        /*04ba*/ 	.byte	0x08
	.zero		1


	//   ....[1]....
        /*04bc*/ 	.word	0x000002b0
        /*04c0*/ 	.word	0x000000ff
        /*04c4*/ 	.word	0x00022820
        /*04c8*/ 	.short	0x0100
        /*04ca*/ 	.byte	0x08
	.zero		1


	//   ....[2]....
        /*04cc*/ 	.word	0x000003a0
        /*04d0*/ 	.word	0x000000ff
        /*04d4*/ 	.word	0x00022830
        /*04d8*/ 	.short	0x0100
        /*04da*/ 	.byte	0x08
	.zero		1


	//   ....[3]....
        /*04dc*/ 	.word	0x000003b0
        /*04e0*/ 	.word	0x000000ff
        /*04e4*/ 	.word	0x00022840
        /*04e8*/ 	.short	0x0100
        /*04ea*/ 	.byte	0x08
	.zero		1


	//   ....[4]....
        /*04ec*/ 	.word	0x000003c0
        /*04f0*/ 	.word	0x000000ff
        /*04f4*/ 	.word	0x00022838
        /*04f8*/ 	.short	0x0100
        /*04fa*/ 	.byte	0x08
	.zero		1


	//   ....[5]....
        /*04fc*/ 	.word	0x000003d0
        /*0500*/ 	.word	0x000000ff
        /*0504*/ 	.word	0x00022848
        /*0508*/ 	.short	0x0100
        /*050a*/ 	.byte	0x08
	.zero		1


	//   ....[6]....
        /*050c*/ 	.word	0x00000500
        /*0510*/ 	.word	0x000000ff
        /*0514*/ 	.word	0x00022850
        /*0518*/ 	.short	0x0100
        /*051a*/ 	.byte	0x08
	.zero		1


	//   ....[7]....
        /*051c*/ 	.word	0x00000510
        /*0520*/ 	.word	0x000000ff
        /*0524*/ 	.word	0x00022860
        /*0528*/ 	.short	0x0100
        /*052a*/ 	.byte	0x08
	.zero		1


	//   ....[8]....
        /*052c*/ 	.word	0x00000520
        /*0530*/ 	.word	0x000000ff
        /*0534*/ 	.word	0x00022858
        /*0538*/ 	.short	0x0100
        /*053a*/ 	.byte	0x08
	.zero		1


	//   ....[9]....
        /*053c*/ 	.word	0x00000530
        /*0540*/ 	.word	0x000000ff
        /*0544*/ 	.word	0x00022868
        /*0548*/ 	.short	0x0100
        /*054a*/ 	.byte	0x08
	.zero		1


	//   ....[10]....
        /*054c*/ 	.word	0x00000620
        /*0550*/ 	.word	0x000000ff
        /*0554*/ 	.word	0x00022870
        /*0558*/ 	.short	0x0100
        /*055a*/ 	.byte	0x06
	.zero		1


	//   ....[11]....
        /*055c*/ 	.word	0x00000630
        /*0560*/ 	.word	0x000000ff
        /*0564*/ 	.word	0x00022880
        /*0568*/ 	.short	0x0100
        /*056a*/ 	.byte	0x06
	.zero		1


	//   ....[12]....
        /*056c*/ 	.word	0x00000640
        /*0570*/ 	.word	0x000000ff
        /*0574*/ 	.word	0x00022878
        /*0578*/ 	.short	0x0100
        /*057a*/ 	.byte	0x06
	.zero		1


	//   ....[13]....
        /*057c*/ 	.word	0x00000650
        /*0580*/ 	.word	0x000000ff
        /*0584*/ 	.word	0x00022888
        /*0588*/ 	.short	0x0100
        /*058a*/ 	.byte	0x06
	.zero		1


	//   ....[14]....
        /*058c*/ 	.word	0x00000780
        /*0590*/ 	.word	0x000000ff
        /*0594*/ 	.word	0x00022890
        /*0598*/ 	.short	0x0100
        /*059a*/ 	.byte	0x08
	.zero		1


	//   ....[15]....
        /*059c*/ 	.word	0x00000790
        /*05a0*/ 	.word	0x000000ff
        /*05a4*/ 	.word	0x000228a0
        /*05a8*/ 	.short	0x0100
        /*05aa*/ 	.byte	0x08
	.zero		1


	//   ....[16]....
        /*05ac*/ 	.word	0x000007a0
        /*05b0*/ 	.word	0x000000ff
        /*05b4*/ 	.word	0x00022898
        /*05b8*/ 	.short	0x0100
        /*05ba*/ 	.byte	0x08
	.zero		1


	//   ....[17]....
        /*05bc*/ 	.word	0x000007b0
        /*05c0*/ 	.word	0x000000ff
        /*05c4*/ 	.word	0x000228a8
        /*05c8*/ 	.short	0x0100
        /*05ca*/ 	.byte	0x08
	.zero		1


	//   ....[18]....
        /*05cc*/ 	.word	0x000008e0
        /*05d0*/ 	.word	0x000000ff
        /*05d4*/ 	.word	0x000228b0
        /*05d8*/ 	.short	0x0100
        /*05da*/ 	.byte	0x08
	.zero		1


	//   ....[19]....
        /*05dc*/ 	.word	0x000008f0
        /*05e0*/ 	.word	0x000000ff
        /*05e4*/ 	.word	0x000228c0
        /*05e8*/ 	.short	0x0100
        /*05ea*/ 	.byte	0x08
	.zero		1


	//   ....[20]....
        /*05ec*/ 	.word	0x00000900
        /*05f0*/ 	.word	0x000000ff
        /*05f4*/ 	.word	0x000228b8
        /*05f8*/ 	.short	0x0100
        /*05fa*/ 	.byte	0x08
	.zero		1


	//   ....[21]....
        /*05fc*/ 	.word	0x00000910
        /*0600*/ 	.word	0x000000ff
        /*0604*/ 	.word	0x000228c8
        /*0608*/ 	.short	0x0100
        /*060a*/ 	.byte	0x08
	.zero		1


	//   ....[22]....
        /*060c*/ 	.word	0x000019e0
        /*0610*/ 	.word	0x00000007
        /*0614*/ 	.word	0x00022800
        /*0618*/ 	.short	0x010a
        /*061a*/ 	.byte	0x3f
	.zero		1


	//   ....[23]....
        /*061c*/ 	.word	0x00001aa0
        /*0620*/ 	.word	0x00000006
        /*0624*/ 	.word	0x00022830
        /*0628*/ 	.short	0x010a
        /*062a*/ 	.byte	0x3f
	.zero		1


	//   ....[24]....
        /*062c*/ 	.word	0x00001ae0
        /*0630*/ 	.word	0x00000006
        /*0634*/ 	.word	0x00022830
        /*0638*/ 	.short	0x010a
        /*063a*/ 	.byte	0x3f
	.zero		1


	//   ....[25]....
        /*063c*/ 	.word	0x00003390
        /*0640*/ 	.word	0x00000000
        /*0644*/ 	.word	0x00000000
        /*0648*/ 	.short	0x0101
        /*064a*/ 	.byte	0x3f
	.zero		1


	//   ....[26]....
        /*064c*/ 	.word	0x000038a0
        /*0650*/ 	.word	0x00000006
        /*0654*/ 	.word	0x00022850
        /*0658*/ 	.short	0x010a
        /*065a*/ 	.byte	0x3f
	.zero		1


	//   ....[27]....
        /*065c*/ 	.word	0x000038e0
        /*0660*/ 	.word	0x00000006
        /*0664*/ 	.word	0x00022850
        /*0668*/ 	.short	0x010a
        /*066a*/ 	.byte	0x3f
	.zero		1


	//   ....[28]....
        /*066c*/ 	.word	0x00003c60
        /*0670*/ 	.word	0x00000006
        /*0674*/ 	.word	0x00000000
        /*0678*/ 	.short	0x0101
        /*067a*/ 	.byte	0x3f
	.zero		1


	//   ....[29]....
        /*067c*/ 	.word	0x00003d90
        /*0680*/ 	.word	0x000000ff
        /*0684*/ 	.word	0x00022830
        /*0688*/ 	.short	0x010a
        /*068a*/ 	.byte	0x1a
	.zero		1


	//   ....[30]....
        /*068c*/ 	.word	0x00003dd0
        /*0690*/ 	.word	0x000000ff
        /*0694*/ 	.word	0x00022830
        /*0698*/ 	.short	0x010a
        /*069a*/ 	.byte	0x1a
	.zero		1


	//   ....[31]....
        /*069c*/ 	.word	0x000056b0
        /*06a0*/ 	.word	0x00000003
        /*06a4*/ 	.word	0x00000000
        /*06a8*/ 	.short	0x0101
        /*06aa*/ 	.byte	0x3f
	.zero		1


	//   ....[32]....
        /*06ac*/ 	.word	0x00006320
        /*06b0*/ 	.word	0x000000ff
        /*06b4*/ 	.word	0x00022850
        /*06b8*/ 	.short	0x010a
        /*06ba*/ 	.byte	0x1a
	.zero		1


	//   ....[33]....
        /*06bc*/ 	.word	0x00006360
        /*06c0*/ 	.word	0x000000ff
        /*06c4*/ 	.word	0x00022850
        /*06c8*/ 	.short	0x010a
        /*06ca*/ 	.byte	0x1a
	.zero		1


	//   ....[34]....
        /*06cc*/ 	.word	0x00006650
        /*06d0*/ 	.word	0x000000b1
        /*06d4*/ 	.word	0x00000000
        /*06d8*/ 	.short	0x0101
        /*06da*/ 	.byte	0x3f
	.zero		1


	//   ....[35]....
        /*06dc*/ 	.word	0x000067a0
        /*06e0*/ 	.word	0x000000ff
        /*06e4*/ 	.word	0x00022830
        /*06e8*/ 	.short	0x010a
        /*06ea*/ 	.byte	0x19
	.zero		1


	//   ....[36]....
        /*06ec*/ 	.word	0x000067e0
        /*06f0*/ 	.word	0x000000ff
        /*06f4*/ 	.word	0x00022830
        /*06f8*/ 	.short	0x010a
        /*06fa*/ 	.byte	0x19
	.zero		1


	//   ....[37]....
        /*06fc*/ 	.word	0x00007900
        /*0700*/ 	.word	0x0000009c
        /*0704*/ 	.word	0x00000000
        /*0708*/ 	.short	0x0101
        /*070a*/ 	.byte	0x3f
	.zero		1


	//   ....[38]....
        /*070c*/ 	.word	0x00008650
        /*0710*/ 	.word	0x000000ff
        /*0714*/ 	.word	0x00022850
        /*0718*/ 	.short	0x010a
        /*071a*/ 	.byte	0x19
	.zero		1


	//   ....[39]....
        /*071c*/ 	.word	0x00008690
        /*0720*/ 	.word	0x000000ff
        /*0724*/ 	.word	0x00022850
        /*0728*/ 	.short	0x010a
        /*072a*/ 	.byte	0x19
	.zero		1


	//   ....[40]....
        /*072c*/ 	.word	0x00008970
        /*0730*/ 	.word	0x000000c5
        /*0734*/ 	.word	0x00000000
        /*0738*/ 	.short	0x0101
        /*073a*/ 	.byte	0x3f
	.zero		1


	//   ....[41]....
        /*073c*/ 	.word	0x0000ab50
        /*0740*/ 	.word	0x00000066
        /*0744*/ 	.word	0x00000000
        /*0748*/ 	.short	0x0101
        /*074a*/ 	.byte	0x3f
	.zero		1


	//   ....[42]....
        /*074c*/ 	.word	0x0000dac0
        /*0750*/ 	.word	0x00000008
        /*0754*/ 	.word	0x00022840
        /*0758*/ 	.short	0x010a
        /*075a*/ 	.byte	0x3f
	.zero		1


	//   ....[43]....
        /*075c*/ 	.word	0x0000deb0
        /*0760*/ 	.word	0x0000000a
        /*0764*/ 	.word	0x00022820
        /*0768*/ 	.short	0x010a
        /*076a*/ 	.byte	0x3f
	.zero		1


	//   ....[44]....
        /*076c*/ 	.word	0x0000df70
        /*0770*/ 	.word	0x0000000b
        /*0774*/ 	.word	0x00022860
        /*0778*/ 	.short	0x010a
        /*077a*/ 	.byte	0x3f
	.zero		1


	//   ....[45]....
        /*077c*/ 	.word	0x0000e5a0
        /*0780*/ 	.word	0x00000002
        /*0784*/ 	.word	0x00022840
        /*0788*/ 	.short	0x010a
        /*078a*/ 	.byte	0x3f
	.zero		1


	//   ....[46]....
        /*078c*/ 	.word	0x0000e7b0
        /*0790*/ 	.word	0x00000002
        /*0794*/ 	.word	0x00022860
        /*0798*/ 	.short	0x010a
        /*079a*/ 	.byte	0x3f
	.zero		1


	//   ....[47]....
        /*079c*/ 	.word	0x0000ed30
        /*07a0*/ 	.word	0x00000002
        /*07a4*/ 	.word	0x00022840
        /*07a8*/ 	.short	0x010a
        /*07aa*/ 	.byte	0x3f
	.zero		1


	//   ....[48]....
        /*07ac*/ 	.word	0x0000ef30
        /*07b0*/ 	.word	0x00000002
        /*07b4*/ 	.word	0x00022860
        /*07b8*/ 	.short	0x010a
        /*07ba*/ 	.byte	0x3f
	.zero		1


	//   ....[49]....
        /*07bc*/ 	.word	0x0000f430
        /*07c0*/ 	.word	0x00000002
        /*07c4*/ 	.word	0x00022840
        /*07c8*/ 	.short	0x010a
        /*07ca*/ 	.byte	0x3f
	.zero		1


	//   ....[50]....
        /*07cc*/ 	.word	0x0000f640
        /*07d0*/ 	.word	0x00000002
        /*07d4*/ 	.word	0x00022860
        /*07d8*/ 	.short	0x010a
        /*07da*/ 	.byte	0x3f
	.zero		1


	//   ....[51]....
        /*07dc*/ 	.word	0x000107d0
        /*07e0*/ 	.word	0x00000000
        /*07e4*/ 	.word	0x00022820
        /*07e8*/ 	.short	0x010a
        /*07ea*/ 	.byte	0x3f
	.zero		1


	//   ....[52]....
        /*07ec*/ 	.word	0x00010990
        /*07f0*/ 	.word	0x00000006
        /*07f4*/ 	.word	0x00000000
        /*07f8*/ 	.short	0x010a
        /*07fa*/ 	.byte	0x3f
	.zero		1


	//   ....[53]....
        /*07fc*/ 	.word	0x00010a00
        /*0800*/ 	.word	0x00000007
        /*0804*/ 	.word	0x00000000
        /*0808*/ 	.short	0x010a
        /*080a*/ 	.byte	0x3f
	.zero		1


	//   ....[54]....
        /*080c*/ 	.word	0x00010a70
        /*0810*/ 	.word	0x00000004
        /*0814*/ 	.word	0x00000000
        /*0818*/ 	.short	0x010a
        /*081a*/ 	.byte	0x3f
	.zero		1


	//   ....[55]....
        /*081c*/ 	.word	0x00010aa0
        /*0820*/ 	.word	0x00000003
        /*0824*/ 	.word	0x00000000
        /*0828*/ 	.short	0x010a
        /*082a*/ 	.byte	0x3f
	.zero		1


	//   ....[56]....
        /*082c*/ 	.word	0x00010b00
        /*0830*/ 	.word	0x00000007
        /*0834*/ 	.word	0x00022800
        /*0838*/ 	.short	0x010a
        /*083a*/ 	.byte	0x3f
	.zero		1


	//   ....[57]....
        /*083c*/ 	.word	0x00010b50
        /*0840*/ 	.word	0x00000006
        /*0844*/ 	.word	0x00022830
        /*0848*/ 	.short	0x010a
        /*084a*/ 	.byte	0x3f
	.zero		1


	//   ....[58]....
        /*084c*/ 	.word	0x00010ba0
        /*0850*/ 	.word	0x00000006
        /*0854*/ 	.word	0x00022850
        /*0858*/ 	.short	0x010a
        /*085a*/ 	.byte	0x3f
	.zero		1


	//   ....[59]....
        /*085c*/ 	.word	0x00010c00
        /*0860*/ 	.word	0x00000005
        /*0864*/ 	.word	0x00022830
        /*0868*/ 	.short	0x010a
        /*086a*/ 	.byte	0x3f
	.zero		1


	//   ....[60]....
        /*086c*/ 	.word	0x00010c50
        /*0870*/ 	.word	0x000000b1
        /*0874*/ 	.word	0x00022850
        /*0878*/ 	.short	0x010a
        /*087a*/ 	.byte	0x3f
	.zero		1


	//   ....[61]....
        /*087c*/ 	.word	0x00010cb0
        /*0880*/ 	.word	0x00000005
        /*0884*/ 	.word	0x00022830
        /*0888*/ 	.short	0x010a
        /*088a*/ 	.byte	0x3f
	.zero		1


	//   ....[62]....
        /*088c*/ 	.word	0x00010d00
        /*0890*/ 	.word	0x000000c5
        /*0894*/ 	.word	0x00022850
        /*0898*/ 	.short	0x010a
        /*089a*/ 	.byte	0x3f
	.zero		1


	//   ....[63]....
        /*089c*/ 	.word	0x00010ea0
        /*08a0*/ 	.word	0x00000008
        /*08a4*/ 	.word	0x00022840
        /*08a8*/ 	.short	0x010a
        /*08aa*/ 	.byte	0x3f
	.zero		1


	//   ....[64]....
        /*08ac*/ 	.word	0x00010f20
        /*08b0*/ 	.word	0x00000008
        /*08b4*/ 	.word	0x00022820
        /*08b8*/ 	.short	0x010a
        /*08ba*/ 	.byte	0x3f
	.zero		1


	//   ....[65]....
        /*08bc*/ 	.word	0x00010f70
        /*08c0*/ 	.word	0x0000000b
        /*08c4*/ 	.word	0x00022860
        /*08c8*/ 	.short	0x010a
        /*08ca*/ 	.byte	0x3f
	.zero		1


	//   ....[66]....
        /*08cc*/ 	.word	0x00010fc0
        /*08d0*/ 	.word	0x00000002
        /*08d4*/ 	.word	0x00022840
        /*08d8*/ 	.short	0x010a
        /*08da*/ 	.byte	0x3f
	.zero		1


	//   ....[67]....
        /*08dc*/ 	.word	0x00011010
        /*08e0*/ 	.word	0x00000002
        /*08e4*/ 	.word	0x00022860
        /*08e8*/ 	.short	0x010a
        /*08ea*/ 	.byte	0x3f
	.zero		1


	//   ....[68]....
        /*08ec*/ 	.word	0x00011060
        /*08f0*/ 	.word	0x00000002
        /*08f4*/ 	.word	0x00022840
        /*08f8*/ 	.short	0x010a
        /*08fa*/ 	.byte	0x3f
	.zero		1


	//   ....[69]....
        /*08fc*/ 	.word	0x000110b0
        /*0900*/ 	.word	0x00000002
        /*0904*/ 	.word	0x00022860
        /*0908*/ 	.short	0x010a
        /*090a*/ 	.byte	0x3f
	.zero		1


	//   ....[70]....
        /*090c*/ 	.word	0x00011100
        /*0910*/ 	.word	0x00000002
        /*0914*/ 	.word	0x00022840
        /*0918*/ 	.short	0x010a
        /*091a*/ 	.byte	0x3f
	.zero		1


	//   ....[71]....
        /*091c*/ 	.word	0x00011150
        /*0920*/ 	.word	0x00000002
        /*0924*/ 	.word	0x00022860
        /*0928*/ 	.short	0x010a
        /*092a*/ 	.byte	0x3f
	.zero		1


	//   ....[72]....
        /*092c*/ 	.word	0x00011b10
        /*0930*/ 	.word	0x00000000
        /*0934*/ 	.word	0x00022820
        /*0938*/ 	.short	0x010a
        /*093a*/ 	.byte	0x3f
	.zero		1


	//   ....[73]....
        /*093c*/ 	.word	0x00011cb0
        /*0940*/ 	.word	0x00000006
        /*0944*/ 	.word	0x00000000
        /*0948*/ 	.short	0x010a
        /*094a*/ 	.byte	0x3f
	.zero		1


	//   ....[74]....
        /*094c*/ 	.word	0x00011d00
        /*0950*/ 	.word	0x00000007
        /*0954*/ 	.word	0x00000000
        /*0958*/ 	.short	0x010a
        /*095a*/ 	.byte	0x3f
	.zero		1


	//   ....[75]....
        /*095c*/ 	.word	0x00011d50
        /*0960*/ 	.word	0x00000004
        /*0964*/ 	.word	0x00000000
        /*0968*/ 	.short	0x010a
        /*096a*/ 	.byte	0x3f
	.zero		1


	//----- nvinfo : EIATTR_NUM_MBARRIERS
	.align		4
.L_556:
        /*096c*/ 	.byte	0x03, 0x38
        /*096e*/ 	.short	0x0016


	//----- nvinfo : EIATTR_EXIT_INSTR_OFFSETS
	.align		4
        /*0970*/ 	.byte	0x04, 0x1c
        /*0972*/ 	.short	(.L_558 - .L_557)


	//   ....[0]....
.L_557:
        /*0974*/ 	.word	0x00000a90


	//   ....[1]....
        /*0978*/ 	.word	0x0000bf20


	//   ....[2]....
        /*097c*/ 	.word	0x0000bf80


	//   ....[3]....
        /*0980*/ 	.word	0x00010af0


	//----- nvinfo : EIATTR_MAX_THREADS
	.align		4
.L_558:
        /*0984*/ 	.byte	0x04, 0x05
        /*0986*/ 	.short	(.L_560 - .L_559)
.L_559:
        /*0988*/ 	.word	0x00000180
        /*098c*/ 	.word	0x00000001
        /*0990*/ 	.word	0x00000001


	//----- nvinfo : EIATTR_CRS_STACK_SIZE
	.align		4
.L_560:
        /*0994*/ 	.byte	0x04, 0x1e
        /*0996*/ 	.short	(.L_562 - .L_561)
.L_561:
        /*0998*/ 	.word	0x00000000


	//----- nvinfo : EIATTR_CBANK_PARAM_SIZE
	.align		4
.L_562:
        /*099c*/ 	.byte	0x03, 0x19
        /*099e*/ 	.short	0x0a70


	//----- nvinfo : EIATTR_PARAM_CBANK
	.align		4
        /*09a0*/ 	.byte	0x04, 0x0a
        /*09a2*/ 	.short	(.L_564 - .L_563)
	.align		4
.L_563:
        /*09a4*/ 	.word	index@(.nv.constant0._ZN7cutlass13device_kernelIN5flash11enable_sm90INS1_16FlashAttnFwdSm90INS1_25CollectiveMainloopFwdSm90ILi2EN4cute5tupleIJNS5_1CILi1EEES8_S8_EEENS6_IJNS7_ILi128EEENS7_ILi96EEENS7_ILi64EEEEEELi256ENS_10bfloat16_tEfNS_4arch4Sm90ELb1ELb0ELb1ELb1ELb0ELb0ELb0ELb1ELb0ELb0ELb0ELb0EEENS1_21CollectiveEpilogueFwdINS6_IJSA_NS7_ILi256EEESB_EEES9_SE_SG_Li256ELb1ELb0ELb0ELb0EEENS1_36VarlenDynamicPersistentTileSchedulerILi128ELi96ELi256ELi32ELb0ELb0ELb1ELb1ELb1ELb1EEEEEEEEEvNT_6ParamsE)
        /*09a8*/ 	.short	0x0210
        /*09aa*/ 	.short	0x0a70


	//----- nvinfo : EIATTR_SW_WAR
	.align		4
.L_564:
        /*09ac*/ 	.byte	0x04, 0x36
        /*09ae*/ 	.short	(.L_566 - .L_565)
.L_565:
        /*09b0*/ 	.word	0x00000008
.L_566:


//--------------------- .nv.info._ZN7cutlass13device_kernelIN5flash11enable_sm90INS1_16FlashAttnFwdSm90INS1_25CollectiveMainloopFwdSm90ILi2EN4cute5tupleIJNS5_1CILi1EEES8_S8_EEENS6_IJNS7_ILi128EEENS7_ILi96EEENS7_ILi64EEEEEELi256ENS_10bfloat16_tEfNS_4arch4Sm90ELb1ELb0ELb1ELb1ELb0ELb1ELb0ELb1ELb0ELb0ELb0ELb0EEENS1_21CollectiveEpilogueFwdINS6_IJSA_NS7_ILi256EEESB_EEES9_SE_SG_Li256ELb1ELb0ELb0ELb0EEENS1_36VarlenDynamicPersistentTileSchedulerILi128ELi96ELi256ELi32ELb0ELb0ELb1ELb1ELb1ELb1EEEEEEEEEvNT_6ParamsE --------------------------
	.section	.nv.info._ZN7cutlass13device_kernelIN5flash11enable_sm90INS1_16FlashAttnFwdSm90INS1_25CollectiveMainloopFwdSm90ILi2EN4cute5tupleIJNS5_1CILi1EEES8_S8_EEENS6_IJNS7_ILi128EEENS7_ILi96EEENS7_ILi64EEEEEELi256ENS_10bfloat16_tEfNS_4arch4Sm90ELb1ELb0ELb1ELb1ELb0ELb1ELb0ELb1ELb0ELb0ELb0ELb0EEENS1_21CollectiveEpilogueFwdINS6_IJSA_NS7_ILi256EEESB_EEES9_SE_SG_Li256ELb1ELb0ELb0ELb0EEENS1_36VarlenDynamicPersistentTileSchedulerILi128ELi96ELi256ELi32ELb0ELb0ELb1ELb1ELb1ELb1EEEEEEEEEvNT_6ParamsE,"",@"SHT_CUDA_INFO"
	.sectionflags	@""
	.align	4


	//----- nvinfo : EIATTR_CUDA_API_VERSION
	.align		4
        /*0000*/ 	.byte	0x04, 0x37
        /*0002*/ 	.short	(.L_568 - .L_567)
.L_567:
        /*0004*/ 	.word	0x00000082


	//----- nvinfo : EIATTR_KPARAM_INFO
	.align		4
.L_568:
        /*0008*/ 	.byte	0x04, 0x17
        /*000a*/ 	.short	(.L_570 - .L_569)
.L_569:
        /*000c*/ 	.word	0x00000000
        /*0010*/ 	.short	0x0000
        /*0012*/ 	.short	0x0070
        /*0014*/ 	.byte	0x00, 0xf0, 0x01, 0x28


	//----- nvinfo : EIATTR_SPARSE_MMA_MASK
	.align		4
.L_570:
        /*0018*/ 	.byte	0x03, 0x50
        /*001a*/ 	.short	0x0000


	//----- nvinfo : EIATTR_MAXREG_COUNT
	.align		4
        /*001c*/ 	.byte	0x03, 0x1b
        /*001e*/ 	.short	0x00a8


	//----- nvinfo : EIATTR_NUM_BARRIERS
	.align		4
        /*0020*/ 	.byte	0x02, 0x4c
        /*0022*/ 	.byte	0x10
	.zero		1


	//----- nvinfo : EIATTR_EXTERNS
	.align		4
        /*0024*/ 	.byte	0x04, 0x0f
        /*0026*/ 	.short	(.L_572 - .L_571)


	//   ....[0]....
	.align		4
.L_571:
        /*0028*/ 	.word	index@(__assertfail)


	//----- nvinfo : EIATTR_ANNOTATIONS
	.align		4
.L_572:
        /*002c*/ 	.byte	0x04, 0x55
        /*002e*/ 	.short	(.L_574 - .L_573)


	//   ....[0]....
.L_573:
        /* <DEDUP_REMOVED lines=40> */


	//----- nvinfo : EIATTR_MERCURY_ISA_VERSION
	.align		4
.L_574:
        /*02a0*/ 	.byte	0x03, 0x5f
        /*02a2*/ 	.short	0x0101


	//----- nvinfo : EIATTR_UNUSED_LOAD_BYTE_OFFSET
	.align		4
        /*02a4*/ 	.byte	0x04, 0x44
        /*02a6*/ 	.short	(.L_576 - .L_575)


	//   ....[0]....
.L_575:
        /*02a8*/ 	.word	0x00000b00
        /*02ac*/ 	.word	0x0000fff0


	//   ....[1]....
        /*02b0*/ 	.word	0x00011070
        /*02b4*/ 	.word	0x0000fff0


	//----- nvinfo : EIATTR_INT_WARP_WIDE_INSTR_OFFSETS
	.align		4
.L_576:
        /*02b8*/ 	.byte	0x04, 0x31
        /*02ba*/ 	.short	(.L_578 - .L_577)


	//   ....[0]....
.L_577:
        /*02bc*/ 	.word	0x000001c0


	//   ....[1]....
        /*02c0*/ 	.word	0x00000200


	//   ....[2]....
        /*02c4*/ 	.word	0x00000270


	//   ....[3]....
        /*02c8*/ 	.word	0x00015b00


	//   ....[4]....
        /*02cc*/ 	.word	0x00015b90


	//   ....[5]....
        /*02d0*/ 	.word	0x00016010


	//   ....[6]....
        /*02d4*/ 	.word	0x00016040


	//   ....[7]....
        /*02d8*/ 	.word	0x000183e0


	//   ....[8]....
        /*02dc*/ 	.word	0x00018470


	//----- nvinfo : EIATTR_COOP_GROUP_MASK_REGIDS
	.align		4
.L_578:
        /*02e0*/ 	.byte	0x04, 0x29
        /*02e2*/ 	.short	(.L_580 - .L_579)


	//   ....[0]....
.L_579:
        /*02e4*/ 	.word	0xffffffff


	//   ....[1]....
        /*02e8*/ 	.word	0xffffffff


	//   ....[2]....
        /*02ec*/ 	.word	0xffffffff


	//   ....[3]....
        /*02f0*/ 	.word	0xffffffff


	//   ....[4]....
        /*02f4*/ 	.word	0xffffffff


	//   ....[5]....
        /*02f8*/ 	.word	0xffffffff


	//   ....[6]....
        /*02fc*/ 	.word	0xffffffff


	//   ....[7]....
        /*0300*/ 	.word	0xffffffff


	//   ....[8]....
        /*0304*/ 	.word	0xffffffff


	//   ....[9]....
        /*0308*/ 	.word	0xffffffff


	//   ....[10]....
        /*030c*/ 	.word	0xffffffff


	//   ....[11]....
        /*0310*/ 	.word	0xffffffff


	//   ....[12]....
        /*0314*/ 	.word	0xffffffff


	//   ....[13]....
        /*0318*/ 	.word	0xffffffff


	//   ....[14]....
        /*031c*/ 	.word	0xffffffff


	//   ....[15]....
        /*0320*/ 	.word	0xffffffff


	//   ....[16]....
        /*0324*/ 	.word	0xffffffff


	//   ....[17]....
        /*0328*/ 	.word	0xffffffff


	//   ....[18]....
        /*032c*/ 	.word	0xffffffff


	//   ....[19]....
        /*0330*/ 	.word	0xffffffff


	//   ....[20]....
        /*0334*/ 	.word	0xffffffff


	//   ....[21]....
        /*0338*/ 	.word	0xffffffff


	//   ....[22]....
        /*033c*/ 	.word	0xffffffff


	//   ....[23]....
        /*0340*/ 	.word	0xffffffff


	//   ....[24]....
        /*0344*/ 	.word	0xffffffff


	//   ....[25]....
        /*0348*/ 	.word	0xffffffff


	//   ....[26]....
        /*034c*/ 	.word	0xffffffff


	//   ....[27]....
        /*0350*/ 	.word	0xffffffff


	//   ....[28]....
        /*0354*/ 	.word	0xffffffff


	//   ....[29]....
        /*0358*/ 	.word	0xffffffff


	//   ....[30]....
        /*035c*/ 	.word	0xffffffff


	//   ....[31]....
        /*0360*/ 	.word	0xffffffff


	//   ....[32]....
        /*0364*/ 	.word	0xffffffff


	//   ....[33]....
        /*0368*/ 	.word	0xffffffff


	//   ....[34]....
        /*036c*/ 	.word	0xffffffff


	//   ....[35]....
        /*0370*/ 	.word	0xffffffff


	//   ....[36]....
        /*0374*/ 	.word	0xffffffff


	//   ....[37]....
        /*0378*/ 	.word	0xffffffff


	//   ....[38]....
        /*037c*/ 	.word	0xffffffff


	//   ....[39]....
        /*0380*/ 	.word	0xffffffff


	//   ....[40]....
        /*0384*/ 	.word	0xffffffff


	//   ....[41]....
        /*0388*/ 	.word	0xffffffff


	//   ....[42]....
        /*038c*/ 	.word	0xffffffff


	//   ....[43]....
        /*0390*/ 	.word	0xffffffff


	//   ....[44]....
        /*0394*/ 	.word	0xffffffff


	//   ....[45]....
        /*0398*/ 	.word	0xffffffff


	//   ....[46]....
        /*039c*/ 	.word	0xffffffff


	//   ....[47]....
        /*03a0*/ 	.word	0xffffffff


	//   ....[48]....
        /*03a4*/ 	.word	0xffffffff


	//   ....[49]....
        /*03a8*/ 	.word	0xffffffff


	//   ....[50]....
        /*03ac*/ 	.word	0xffffffff


	//   ....[51]....
        /*03b0*/ 	.word	0xffffffff


	//   ....[52]....
        /*03b4*/ 	.word	0xffffffff


	//   ....[53]....
        /*03b8*/ 	.word	0xffffffff


	//   ....[54]....
        /*03bc*/ 	.word	0xffffffff


	//   ....[55]....
        /*03c0*/ 	.word	0xffffffff


	//   ....[56]....
        /*03c4*/ 	.word	0xffffffff


	//   ....[57]....
        /*03c8*/ 	.word	0xffffffff


	//   ....[58]....
        /*03cc*/ 	.word	0x0500000f


	//   ....[59]....
        /*03d0*/ 	.word	0x0500000f


	//   ....[60]....
        /*03d4*/ 	.word	0x0500000f


	//   ....[61]....
        /*03d8*/ 	.word	0x0500000f


	//   ....[62]....
        /*03dc*/ 	.word	0x0500000f


	//   ....[63]....
        /*03e0*/ 	.word	0x0500000f


	//   ....[64]....
        /*03e4*/ 	.word	0x0500000f


	//   ....[65]....
        /*03e8*/ 	.word	0x0500000f


	//   ....[66]....
        /*03ec*/ 	.word	0x0500000f


	//   ....[67]....
        /*03f0*/ 	.word	0x0500000f


	//   ....[68]....
        /*03f4*/ 	.word	0x0500000f


	//   ....[69]....
        /*03f8*/ 	.word	0x0500000f


	//   ....[70]....
        /*03fc*/ 	.word	0x0500000f


	//   ....[71]....
        /*0400*/ 	.word	0x0500000f


	//   ....[72]....
        /*0404*/ 	.word	0x0500000f


	//   ....[73]....
        /*0408*/ 	.word	0x0500000f


	//   ....[74]....
        /*040c*/ 	.word	0x0500000f


	//   ....[75]....
        /*0410*/ 	.word	0x0500000f


	//   ....[76]....
        /*0414*/ 	.word	0x0500000f


	//   ....[77]....
        /*0418*/ 	.word	0x0500000f


	//   ....[78]....
        /*041c*/ 	.word	0x0500000f


	//   ....[79]....
        /*0420*/ 	.word	0x0500000f


	//   ....[80]....
        /*0424*/ 	.word	0x0500000f


	//   ....[81]....
        /*0428*/ 	.word	0x0500000f


	//   ....[82]....
        /*042c*/ 	.word	0x0500000f


	//   ....[83]....
        /*0430*/ 	.word	0x0500000f


	//   ....[84]....
        /*0434*/ 	.word	0x0500000f


	//   ....[85]....
        /*0438*/ 	.word	0x0500000f


	//   ....[86]....
        /*043c*/ 	.word	0x0500000f


	//   ....[87]....
        /*0440*/ 	.word	0x0500000f


	//   ....[88]....
        /*0444*/ 	.word	0x0500000f


	//   ....[89]....
        /*0448*/ 	.word	0x0500000f


	//   ....[90]....
        /*044c*/ 	.word	0x0500000f


	//   ....[91]....
        /*0450*/ 	.word	0x0500000f


	//   ....[92]....
        /*0454*/ 	.word	0x0500000f


	//   ....[93]....
        /*0458*/ 	.word	0x0500000f


	//   ....[94]....
        /*045c*/ 	.word	0x0500000f


	//----- nvinfo : EIATTR_COOP_GROUP_INSTR_OFFSETS
	.align		4
.L_580:
        /*0460*/ 	.byte	0x04, 0x28
        /*0462*/ 	.short	(.L_582 - .L_581)


	//   ....[0]....
.L_581:
        /*0464*/ 	.word	0x00000070


	//   ....[1]....
        /*0468*/ 	.word	0x000001d0


	//   ....[2]....
        /*046c*/ 	.word	0x00000220


	//   ....[3]....
        /*0470*/ 	.word	0x00000450


	//   ....[4]....
        /*0474*/ 	.word	0x000005b0


	//   ....[5]....
        /*0478*/ 	.word	0x000006d0


	//   ....[6]....
        /*047c*/ 	.word	0x00000830


	//   ....[7]....
        /*0480*/ 	.word	0x00005dd0


	//   ....[8]....
        /*0484*/ 	.word	0x00009f30


	//   ....[9]....
        /*0488*/ 	.word	0x00009fc0


	//   ....[10]....
        /*048c*/ 	.word	0x0000a6c0


	//   ....[11]....
        /*0490*/ 	.word	0x0000a710


	//   ....[12]....
        /*0494*/ 	.word	0x0000c210


	//   ....[13]....
        /*0498*/ 	.word	0x0000c320


	//   ....[14]....
        /*049c*/ 	.word	0x0000ce70


	//   ....[15]....
        /*04a0*/ 	.word	0x0000cfe0


	//   ....[16]....
        /*04a4*/ 	.word	0x0000ead0


	//   ....[17]....
        /*04a8*/ 	.word	0x0000eb30


	//   ....[18]....
        /*04ac*/ 	.word	0x0000efc0


	//   ....[19]....
        /*04b0*/ 	.word	0x0000f180


	//   ....[20]....
        /*04b4*/ 	.word	0x000105f0


	//   ....[21]....
        /*04b8*/ 	.word	0x00010650


	//   ....[22]....
        /*04bc*/ 	.word	0x000106c0


	//   ....[23]....
        /*04c0*/ 	.word	0x000106f0


	//   ....[24]....
        /*04c4*/ 	.word	0x000139f0


	//   ....[25]....
        /*04c8*/ 	.word	0x00013b70


	//   ....[26]....
        /*04cc*/ 	.word	0x00013ba0


	//   ....[27]....
        /*04d0*/ 	.word	0x00013be0


	//   ....[28]....
        /*04d4*/ 	.word	0x00013c50


	//   ....[29]....
        /*04d8*/ 	.word	0x00013cb0


	//   ....[30]....
        /*04dc*/ 	.word	0x00013cf0


	//   ....[31]....
        /*04e0*/ 	.word	0x00013e90


	//   ....[32]....
        /*04e4*/ 	.word	0x00013ef0


	//   ....[33]....
        /*04e8*/ 	.word	0x00013f30


	//   ....[34]....
        /*04ec*/ 	.word	0x00013f70


	//   ....[35]....
        /*04f0*/ 	.word	0x00013fa0


	//   ....[36]....
        /*04f4*/ 	.word	0x00013fd0


	//   ....[37]....
        /*04f8*/ 	.word	0x00014060


	//   ....[38]....
        /*04fc*/ 	.word	0x000140c0


	//   ....[39]....
        /*0500*/ 	.word	0x00014150


	//   ....[40]....
        /*0504*/ 	.word	0x00018500


	//   ....[41]....
        /*0508*/ 	.word	0x00018510


	//   ....[42]....
        /*050c*/ 	.word	0x00018620


	//   ....[43]....
        /*0510*/ 	.word	0x00018680


	//   ....[44]....
        /*0514*/ 	.word	0x000186c0


	//   ....[45]....
        /*0518*/ 	.word	0x00018700


	//   ....[46]....
        /*051c*/ 	.word	0x00018730


	//   ....[47]....
        /*0520*/ 	.word	0x00018760


	//   ....[48]....
        /*0524*/ 	.word	0x000188f0


	//   ....[49]....
        /*0528*/ 	.word	0x00018950


	//   ....[50]....
        /*052c*/ 	.word	0x00018990


	//   ....[51]....
        /*0530*/ 	.word	0x000189d0


	//   ....[52]....
        /*0534*/ 	.word	0x00018a00


	//   ....[53]....
        /*0538*/ 	.word	0x00018a30


	//   ....[54]....
        /*053c*/ 	.word	0x00018af0


	//   ....[55]....
        /*0540*/ 	.word	0x00018b10


	//   ....[56]....
        /*0544*/ 	.word	0x00018b80


	//   ....[57]....
        /*0548*/ 	.word	0x00019210


	//   ....[58]....
        /*054c*/ 	.word	0x000196a0


	//   ....[59]....
        /*0550*/ 	.word	0x00019740


	//   ....[60]....
        /*0554*/ 	.word	0x000197e0


	//   ....[61]....
        /*0558*/ 	.word	0x00019880


	//   ....[62]....
        /*055c*/ 	.word	0x00019920


	//   ....[63]....
        /*0560*/ 	.word	0x000199c0


	//   ....[64]....
        /*0564*/ 	.word	0x00019a60


	//   ....[65]....
        /*0568*/ 	.word	0x00019b00


	//   ....[66]....
        /*056c*/ 	.word	0x00019ba0


	//   ....[67]....
        /*0570*/ 	.word	0x00019c90


	//   ....[68]....
        /*0574*/ 	.word	0x00019d30


	//   ....[69]....
        /*0578*/ 	.word	0x00019dd0


	//   ....[70]....
        /*057c*/ 	.word	0x00019e70


	//   ....[71]....
        /*0580*/ 	.word	0x00019f10


	//   ....[72]....
        /*0584*/ 	.word	0x00019fb0


	//   ....[73]....
        /*0588*/ 	.word	0x0001a050


	//   ....[74]....
        /*058c*/ 	.word	0x0001a0f0


	//   ....[75]....
        /*0590*/ 	.word	0x0001a3f0


	//   ....[76]....
        /*0594*/ 	.word	0x0001a6d0


	//   ....[77]....
        /*0598*/ 	.word	0x0001aaf0


	//   ....[78]....
        /*059c*/ 	.word	0x0001ab80


	//   ....[79]....
        /*05a0*/ 	.word	0x0001ac20


	//   ....[80]....
        /*05a4*/ 	.word	0x0001acd0


	//   ....[81]....
        /*05a8*/ 	.word	0x0001ad50


	//   ....[82]....
        /*05ac*/ 	.word	0x0001add0


	//   ....[83]....
        /*05b0*/ 	.word	0x0001ae50


	//   ....[84]....
        /*05b4*/ 	.word	0x0001aed0


	//   ....[85]....
        /*05b8*/ 	.word	0x0001af60


	//   ....[86]....
        /*05bc*/ 	.word	0x0001b010


	//   ....[87]....
        /*05c0*/ 	.word	0x0001b090


	//   ....[88]....
        /*05c4*/ 	.word	0x0001b110


	//   ....[89]....
        /*05c8*/ 	.word	0x0001b190


	//   ....[90]....
        /*05cc*/ 	.word	0x0001b210


	//   ....[91]....
        /*05d0*/ 	.word	0x0001b280


	//   ....[92]....
        /*05d4*/ 	.word	0x0001b320


	//   ....[93]....
        /*05d8*/ 	.word	0x0001b3b0


	//   ....[94]....
        /*05dc*/ 	.word	0x0001b4e0


	//----- nvinfo : EIATTR_REG_RECONFIG
	.align		4
.L_582:
        /*05e0*/ 	.byte	0x01, 0x54
	.zero		2


	//----- nvinfo : EIATTR_SYSCALL_OFFSETS
	.align		4
        /*05e4*/ 	.byte	0x04, 0x46
        /*05e6*/ 	.short	(.L_584 - .L_583)


	//   ....[0]....
.L_583:
        /*05e8*/ 	.word	0x00001770


	//   ....[1]....
        /*05ec*/ 	.word	0x000018c0


	//   ....[2]....
        /*05f0*/ 	.word	0x00005f70


	//   ....[3]....
        /*05f4*/ 	.word	0x00006400


	//   ....[4]....
        /*05f8*/ 	.word	0x00015d20


	//   ....[5]....
        /*05fc*/ 	.word	0x00015e60


	//   ....[6]....
        /*0600*/ 	.word	0x00015f60


	//----- nvinfo : EIATTR_MBARRIER_INSTR_OFFSETS
	.align		4
.L_584:
        /*0604*/ 	.byte	0x04, 0x39
        /*0606*/ 	.short	(.L_586 - .L_585)


	//   ....[0]....
.L_585:
        /*0608*/ 	.word	0x00000300
        /*060c*/ 	.word	0x000000ff
        /*0610*/ 	.word	0x00022800
        /*0614*/ 	.short	0x0100
        /*0616*/ 	.byte	0x08
	.zero		1


	//   ....[1]....
        /*0618*/ 	.word	0x00000310
        /*061c*/ 	.word	0x000000ff
        /*0620*/ 	.word	0x00022820
        /*0624*/ 	.short	0x0100
        /*0626*/ 	.byte	0x08
	.zero		1


	//   ....[2]....
        /*0628*/ 	.word	0x00000400
        /*062c*/ 	.word	0x000000ff
        /*0630*/ 	.word	0x00022830
        /*0634*/ 	.short	0x0100
        /*0636*/ 	.byte	0x08
	.zero		1


	//   ....[3]....
        /*0638*/ 	.word	0x00000410
        /*063c*/ 	.word	0x000000ff
        /*0640*/ 	.word	0x00022840
        /*0644*/ 	.short	0x0100
        /*0646*/ 	.byte	0x08
	.zero		1


	//   ....[4]....
        /*0648*/ 	.word	0x00000420
        /*064c*/ 	.word	0x000000ff
        /*0650*/ 	.word	0x00022838
        /*0654*/ 	.short	0x0100
        /*0656*/ 	.byte	0x08
	.zero		1


	//   ....[5]....
        /*0658*/ 	.word	0x00000430
        /*065c*/ 	.word	0x000000ff
        /*0660*/ 	.word	0x00022848
        /*0664*/ 	.short	0x0100
        /*0666*/ 	.byte	0x08
	.zero		1


	//   ....[6]....
        /*0668*/ 	.word	0x00000560
        /*066c*/ 	.word	0x000000ff
        /*0670*/ 	.word	0x00022850
        /*0674*/ 	.short	0x0100
        /*0676*/ 	.byte	0x08
	.zero		1


	//   ....[7]....
        /*0678*/ 	.word	0x00000570
        /*067c*/ 	.word	0x000000ff
        /*0680*/ 	.word	0x00022860
        /*0684*/ 	.short	0x0100
        /*0686*/ 	.byte	0x08
	.zero		1


	//   ....[8]....
        /*0688*/ 	.word	0x00000580
        /*068c*/ 	.word	0x000000ff
        /*0690*/ 	.word	0x00022858
        /*0694*/ 	.short	0x0100
        /*0696*/ 	.byte	0x08
	.zero		1


	//   ....[9]....
        /*0698*/ 	.word	0x00000590
        /*069c*/ 	.word	0x000000ff
        /*06a0*/ 	.word	0x00022868
        /*06a4*/ 	.short	0x0100
        /*06a6*/ 	.byte	0x08
	.zero		1


	//   ....[10]....
        /*06a8*/ 	.word	0x00000680
        /*06ac*/ 	.word	0x000000ff
        /*06b0*/ 	.word	0x00022870
        /*06b4*/ 	.short	0x0100
        /*06b6*/ 	.byte	0x06
	.zero		1


	//   ....[11]....
        /*06b8*/ 	.word	0x00000690
        /*06bc*/ 	.word	0x000000ff
        /*06c0*/ 	.word	0x00022880
        /*06c4*/ 	.short	0x0100
        /*06c6*/ 	.byte	0x06
	.zero		1


	//   ....[12]....
        /*06c8*/ 	.word	0x000006a0
        /*06cc*/ 	.word	0x000000ff
        /*06d0*/ 	.word	0x00022878
        /*06d4*/ 	.short	0x0100
        /*06d6*/ 	.byte	0x06
	.zero		1


	//   ....[13]....
        /*06d8*/ 	.word	0x000006b0
        /*06dc*/ 	.word	0x000000ff
        /*06e0*/ 	.word	0x00022888
        /*06e4*/ 	.short	0x0100
        /*06e6*/ 	.byte	0x06
	.zero		1


	//   ....[14]....
        /*06e8*/ 	.word	0x000007e0
        /*06ec*/ 	.word	0x000000ff
        /*06f0*/ 	.word	0x00022890
        /*06f4*/ 	.short	0x0100
        /*06f6*/ 	.byte	0x08
	.zero		1


	//   ....[15]....
        /*06f8*/ 	.word	0x000007f0
        /*06fc*/ 	.word	0x000000ff
        /*0700*/ 	.word	0x000228a0
        /*0704*/ 	.short	0x0100
        /*0706*/ 	.byte	0x08
	.zero		1


	//   ....[16]....
        /*0708*/ 	.word	0x00000800
        /*070c*/ 	.word	0x000000ff
        /*0710*/ 	.word	0x00022898
        /*0714*/ 	.short	0x0100
        /*0716*/ 	.byte	0x08
	.zero		1


	//   ....[17]....
        /*0718*/ 	.word	0x00000810
        /*071c*/ 	.word	0x000000ff
        /*0720*/ 	.word	0x000228a8
        /*0724*/ 	.short	0x0100
        /*0726*/ 	.byte	0x08
	.zero		1


	//   ....[18]....
        /*0728*/ 	.word	0x00000940
        /*072c*/ 	.word	0x000000ff
        /*0730*/ 	.word	0x000228b0
        /*0734*/ 	.short	0x0100
        /*0736*/ 	.byte	0x08
	.zero		1


	//   ....[19]....
        /*0738*/ 	.word	0x00000950
        /*073c*/ 	.word	0x000000ff
        /*0740*/ 	.word	0x000228c0
        /*0744*/ 	.short	0x0100
        /*0746*/ 	.byte	0x08
	.zero		1


	//   ....[20]....
        /*0748*/ 	.word	0x00000960
        /*074c*/ 	.word	0x000000ff
        /*0750*/ 	.word	0x000228b8
        /*0754*/ 	.short	0x0100
        /*0756*/ 	.byte	0x08
	.zero		1


	//   ....[21]....
        /*0758*/ 	.word	0x00000970
        /*075c*/ 	.word	0x000000ff
        /*0760*/ 	.word	0x000228c8
        /*0764*/ 	.short	0x0100
        /*0766*/ 	.byte	0x08
	.zero		1


	//   ....[22]....
        /*0768*/ 	.word	0x00002ba0
        /*076c*/ 	.word	0x00000058
        /*0770*/ 	.word	0x00022890
        /*0774*/ 	.short	0x010a
        /*0776*/ 	.byte	0x3f
	.zero		1


	//   ....[23]....
        /*0778*/ 	.word	0x00003ea0
        /*077c*/ 	.word	0x00000058
        /*0780*/ 	.word	0x00022890
        /*0784*/ 	.short	0x010a
        /*0786*/ 	.byte	0x3f
	.zero		1


	//   ....[24]....
        /*0788*/ 	.word	0x00004fb0
        /*078c*/ 	.word	0x00000058
        /*0790*/ 	.word	0x00022890
        /*0794*/ 	.short	0x010a
        /*0796*/ 	.byte	0x3f
	.zero		1


	//   ....[25]....
        /*0798*/ 	.word	0x000051c0
        /*079c*/ 	.word	0x00000004
        /*07a0*/ 	.word	0x00000000
        /*07a4*/ 	.short	0x0101
        /*07a6*/ 	.byte	0x3f
	.zero		1


	//   ....[26]....
        /*07a8*/ 	.word	0x00005200
        /*07ac*/ 	.word	0x00000058
        /*07b0*/ 	.word	0x000228b0
        /*07b4*/ 	.short	0x010a
        /*07b6*/ 	.byte	0x3f
	.zero		1


	//   ....[27]....
        /*07b8*/ 	.word	0x00005850
        /*07bc*/ 	.word	0x00000058
        /*07c0*/ 	.word	0x00000000
        /*07c4*/ 	.short	0x0101
        /*07c6*/ 	.byte	0x3f
	.zero		1


	//   ....[28]....
        /*07c8*/ 	.word	0x00006000
        /*07cc*/ 	.word	0x00000012
        /*07d0*/ 	.word	0x00022800
        /*07d4*/ 	.short	0x010a
        /*07d6*/ 	.byte	0x3f
	.zero		1


	//   ....[29]....
        /*07d8*/ 	.word	0x00006050
        /*07dc*/ 	.word	0x00000012
        /*07e0*/ 	.word	0x00022800
        /*07e4*/ 	.short	0x010a
        /*07e6*/ 	.byte	0x3f
	.zero		1


	//   ....[30]....
        /*07e8*/ 	.word	0x00006c70
        /*07ec*/ 	.word	0x00000012
        /*07f0*/ 	.word	0x00022800
        /*07f4*/ 	.short	0x010a
        /*07f6*/ 	.byte	0x3f
	.zero		1


	//   ....[31]....
        /*07f8*/ 	.word	0x00008100
        /*07fc*/ 	.word	0x00000012
        /*0800*/ 	.word	0x00022800
        /*0804*/ 	.short	0x010a
        /*0806*/ 	.byte	0x3f
	.zero		1


	//   ....[32]....
        /*0808*/ 	.word	0x00009170
        /*080c*/ 	.word	0x0000000d
        /*0810*/ 	.word	0x00022830
        /*0814*/ 	.short	0x010a
        /*0816*/ 	.byte	0x3f
	.zero		1


	//   ....[33]....
        /*0818*/ 	.word	0x00009210
        /*081c*/ 	.word	0x0000000d
        /*0820*/ 	.word	0x00022830
        /*0824*/ 	.short	0x010a
        /*0826*/ 	.byte	0x3f
	.zero		1


	//   ....[34]....
        /*0828*/ 	.word	0x0000abd0
        /*082c*/ 	.word	0x00000003
        /*0830*/ 	.word	0x00000000
        /*0834*/ 	.short	0x0101
        /*0836*/ 	.byte	0x3f
	.zero		1


	//   ....[35]....
        /*0838*/ 	.word	0x0000b080
        /*083c*/ 	.word	0x0000000d
        /*0840*/ 	.word	0x00022850
        /*0844*/ 	.short	0x010a
        /*0846*/ 	.byte	0x3f
	.zero		1


	//   ....[36]....
        /*0848*/ 	.word	0x0000b0d0
        /*084c*/ 	.word	0x0000000d
        /*0850*/ 	.word	0x00022850
        /*0854*/ 	.short	0x010a
        /*0856*/ 	.byte	0x3f
	.zero		1


	//   ....[37]....
        /*0858*/ 	.word	0x0000b530
        /*085c*/ 	.word	0x0000000d
        /*0860*/ 	.word	0x00000000
        /*0864*/ 	.short	0x0101
        /*0866*/ 	.byte	0x3f
	.zero		1


	//   ....[38]....
        /*0868*/ 	.word	0x0000b610
        /*086c*/ 	.word	0x0000000d
        /*0870*/ 	.word	0x00022830
        /*0874*/ 	.short	0x010a
        /*0876*/ 	.byte	0x3f
	.zero		1


	//   ....[39]....
        /*0878*/ 	.word	0x0000b670
        /*087c*/ 	.word	0x0000000d
        /*0880*/ 	.word	0x00022830
        /*0884*/ 	.short	0x010a
        /*0886*/ 	.byte	0x3f
	.zero		1


	//   ....[40]....
        /*0888*/ 	.word	0x0000d280
        /*088c*/ 	.word	0x0000009e
        /*0890*/ 	.word	0x00000000
        /*0894*/ 	.short	0x0101
        /*0896*/ 	.byte	0x3f
	.zero		1


	//   ....[41]....
        /*0898*/ 	.word	0x0000dcb0
        /*089c*/ 	.word	0x0000000d
        /*08a0*/ 	.word	0x00022850
        /*08a4*/ 	.short	0x010a
        /*08a6*/ 	.byte	0x3f
	.zero		1


	//   ....[42]....
        /*08a8*/ 	.word	0x0000dd00
        /*08ac*/ 	.word	0x0000000d
        /*08b0*/ 	.word	0x00022850
        /*08b4*/ 	.short	0x010a
        /*08b6*/ 	.byte	0x3f
	.zero		1


	//   ....[43]....
        /*08b8*/ 	.word	0x0000e0d0
        /*08bc*/ 	.word	0x0000000d
        /*08c0*/ 	.word	0x00000000
        /*08c4*/ 	.short	0x0101
        /*08c6*/ 	.byte	0x3f
	.zero		1


	//   ....[44]....
        /*08c8*/ 	.word	0x0000e1d0
        /*08cc*/ 	.word	0x0000000d
        /*08d0*/ 	.word	0x00022830
        /*08d4*/ 	.short	0x010a
        /*08d6*/ 	.byte	0x3f
	.zero		1


	//   ....[45]....
        /*08d8*/ 	.word	0x0000e230
        /*08dc*/ 	.word	0x0000000d
        /*08e0*/ 	.word	0x00022830
        /*08e4*/ 	.short	0x010a
        /*08e6*/ 	.byte	0x3f
	.zero		1


	//   ....[46]....
        /*08e8*/ 	.word	0x0000f460
        /*08ec*/ 	.word	0x0000009a
        /*08f0*/ 	.word	0x00000000
        /*08f4*/ 	.short	0x0101
        /*08f6*/ 	.byte	0x3f
	.zero		1


	//   ....[47]....
        /*08f8*/ 	.word	0x000101a0
        /*08fc*/ 	.word	0x0000000d
        /*0900*/ 	.word	0x00022850
        /*0904*/ 	.short	0x010a
        /*0906*/ 	.byte	0x3f
	.zero		1


	//   ....[48]....
        /*0908*/ 	.word	0x000101f0
        /*090c*/ 	.word	0x0000000d
        /*0910*/ 	.word	0x00022850
        /*0914*/ 	.short	0x010a
        /*0916*/ 	.byte	0x3f
	.zero		1


	//   ....[49]....
        /*0918*/ 	.word	0x000105c0
        /*091c*/ 	.word	0x0000000d
        /*0920*/ 	.word	0x00000000
        /*0924*/ 	.short	0x0101
        /*0926*/ 	.byte	0x3f
	.zero		1


	//   ....[50]....
        /*0928*/ 	.word	0x00012700
        /*092c*/ 	.word	0x00000000
        /*0930*/ 	.word	0x00000000
        /*0934*/ 	.short	0x0101
        /*0936*/ 	.byte	0x3f
	.zero		1


	//   ....[51]....
        /*0938*/ 	.word	0x00014e90
        /*093c*/ 	.word	0x00000009
        /*0940*/ 	.word	0x00022820
        /*0944*/ 	.short	0x010a
        /*0946*/ 	.byte	0x3f
	.zero		1


	//   ....[52]....
        /*0948*/ 	.word	0x00014f20
        /*094c*/ 	.word	0x00000005
        /*0950*/ 	.word	0x000228a0
        /*0954*/ 	.short	0x010a
        /*0956*/ 	.byte	0x3f
	.zero		1


	//   ....[53]....
        /*0958*/ 	.word	0x00015100
        /*095c*/ 	.word	0x00000005
        /*0960*/ 	.word	0x000228c0
        /*0964*/ 	.short	0x010a
        /*0966*/ 	.byte	0x3f
	.zero		1


	//   ....[54]....
        /*0968*/ 	.word	0x00015510
        /*096c*/ 	.word	0x00000006
        /*0970*/ 	.word	0x000228a0
        /*0974*/ 	.short	0x010a
        /*0976*/ 	.byte	0x3f
	.zero		1


	//   ....[55]....
        /*0978*/ 	.word	0x000156d0
        /*097c*/ 	.word	0x00000006
        /*0980*/ 	.word	0x000228c0
        /*0984*/ 	.short	0x010a
        /*0986*/ 	.byte	0x3f
	.zero		1


	//   ....[56]....
        /*0988*/ 	.word	0x000164a0
        /*098c*/ 	.word	0x00000005
        /*0990*/ 	.word	0x00022840
        /*0994*/ 	.short	0x010a
        /*0996*/ 	.byte	0x3f
	.zero		1


	//   ....[57]....
        /*0998*/ 	.word	0x00016890
        /*099c*/ 	.word	0x00000007
        /*09a0*/ 	.word	0x00022820
        /*09a4*/ 	.short	0x010a
        /*09a6*/ 	.byte	0x3f
	.zero		1


	//   ....[58]....
        /*09a8*/ 	.word	0x00016950
        /*09ac*/ 	.word	0x00000002
        /*09b0*/ 	.word	0x00022860
        /*09b4*/ 	.short	0x010a
        /*09b6*/ 	.byte	0x3f
	.zero		1


	//   ....[59]....
        /*09b8*/ 	.word	0x00016f70
        /*09bc*/ 	.word	0x00000003
        /*09c0*/ 	.word	0x00022840
        /*09c4*/ 	.short	0x010a
        /*09c6*/ 	.byte	0x3f
	.zero		1


	//   ....[60]....
        /*09c8*/ 	.word	0x00017180
        /*09cc*/ 	.word	0x00000003
        /*09d0*/ 	.word	0x00022860
        /*09d4*/ 	.short	0x010a
        /*09d6*/ 	.byte	0x3f
	.zero		1


	//   ....[61]....
        /*09d8*/ 	.word	0x000176f0
        /*09dc*/ 	.word	0x00000002
        /*09e0*/ 	.word	0x00022840
        /*09e4*/ 	.short	0x010a
        /*09e6*/ 	.byte	0x3f
	.zero		1


	//   ....[62]....
        /*09e8*/ 	.word	0x000178f0
        /*09ec*/ 	.word	0x00000002
        /*09f0*/ 	.word	0x00022860
        /*09f4*/ 	.short	0x010a
        /*09f6*/ 	.byte	0x3f
	.zero		1


	//   ....[63]....
        /*09f8*/ 	.word	0x00017df0
        /*09fc*/ 	.word	0x00000002
        /*0a00*/ 	.word	0x00022840
        /*0a04*/ 	.short	0x010a
        /*0a06*/ 	.byte	0x3f
	.zero		1


	//   ....[64]....
        /*0a08*/ 	.word	0x00018000
        /*0a0c*/ 	.word	0x00000002
        /*0a10*/ 	.word	0x00022860
        /*0a14*/ 	.short	0x010a
        /*0a16*/ 	.byte	0x3f
	.zero		1


	//   ....[65]....
        /*0a18*/ 	.word	0x00019190
        /*0a1c*/ 	.word	0x00000000
        /*0a20*/ 	.word	0x00022820
        /*0a24*/ 	.short	0x010a
        /*0a26*/ 	.byte	0x3f
	.zero		1


	//   ....[66]....
        /*0a28*/ 	.word	0x00019340
        /*0a2c*/ 	.word	0x00000006
        /*0a30*/ 	.word	0x00000000
        /*0a34*/ 	.short	0x010a
        /*0a36*/ 	.byte	0x3f
	.zero		1


	//   ....[67]....
        /*0a38*/ 	.word	0x000193b0
        /*0a3c*/ 	.word	0x00000007
        /*0a40*/ 	.word	0x00000000
        /*0a44*/ 	.short	0x010a
        /*0a46*/ 	.byte	0x3f
	.zero		1


	//   ....[68]....
        /*0a48*/ 	.word	0x00019420
        /*0a4c*/ 	.word	0x00000004
        /*0a50*/ 	.word	0x00000000
        /*0a54*/ 	.short	0x010a
        /*0a56*/ 	.byte	0x3f
	.zero		1


	//   ....[69]....
        /*0a58*/ 	.word	0x00019450
        /*0a5c*/ 	.word	0x00000003
        /*0a60*/ 	.word	0x00000000
        /*0a64*/ 	.short	0x010a
        /*0a66*/ 	.byte	0x3f
	.zero		1


	//   ....[70]....
        /*0a68*/ 	.word	0x000194b0
        /*0a6c*/ 	.word	0x00000058
        /*0a70*/ 	.word	0x00022890
        /*0a74*/ 	.short	0x010a
        /*0a76*/ 	.byte	0x3f
	.zero		1


	//   ....[71]....
        /*0a78*/ 	.word	0x00019500
        /*0a7c*/ 	.word	0x00000058
        /*0a80*/ 	.word	0x00022890
        /*0a84*/ 	.short	0x010a
        /*0a86*/ 	.byte	0x3f
	.zero		1


	//   ....[72]....
        /*0a88*/ 	.word	0x00019550
        /*0a8c*/ 	.word	0x00000058
        /*0a90*/ 	.word	0x00022890
        /*0a94*/ 	.short	0x010a
        /*0a96*/ 	.byte	0x3f
	.zero		1


	//   ....[73]....
        /*0a98*/ 	.word	0x000195a0
        /*0a9c*/ 	.word	0x00000058
        /*0aa0*/ 	.word	0x000228b0
        /*0aa4*/ 	.short	0x010a
        /*0aa6*/ 	.byte	0x3f
	.zero		1


	//   ....[74]....
        /*0aa8*/ 	.word	0x00019be0
        /*0aac*/ 	.word	0x00000012
        /*0ab0*/ 	.word	0x00022800
        /*0ab4*/ 	.short	0x010a
        /*0ab6*/ 	.byte	0x3f
	.zero		1


	//   ....[75]....
        /*0ab8*/ 	.word	0x0001a130
        /*0abc*/ 	.word	0x00000012
        /*0ac0*/ 	.word	0x00022800
        /*0ac4*/ 	.short	0x010a
        /*0ac6*/ 	.byte	0x3f
	.zero		1


	//   ....[76]....
        /*0ac8*/ 	.word	0x0001a180
        /*0acc*/ 	.word	0x0000000d
        /*0ad0*/ 	.word	0x00022830
        /*0ad4*/ 	.short	0x010a
        /*0ad6*/ 	.byte	0x3f
	.zero		1


	//   ....[77]....
        /*0ad8*/ 	.word	0x0001a1d0
        /*0adc*/ 	.word	0x0000000d
        /*0ae0*/ 	.word	0x00022850
        /*0ae4*/ 	.short	0x010a
        /*0ae6*/ 	.byte	0x3f
	.zero		1


	//   ....[78]....
        /*0ae8*/ 	.word	0x0001a220
        /*0aec*/ 	.word	0x0000000d
        /*0af0*/ 	.word	0x00022830
        /*0af4*/ 	.short	0x010a
        /*0af6*/ 	.byte	0x3f
	.zero		1


	//   ....[79]....
        /*0af8*/ 	.word	0x0001a270
        /*0afc*/ 	.word	0x0000000d
        /*0b00*/ 	.word	0x00022850
        /*0b04*/ 	.short	0x010a
        /*0b06*/ 	.byte	0x3f
	.zero		1


	//   ....[80]....
        /*0b08*/ 	.word	0x0001a2c0
        /*0b0c*/ 	.word	0x0000000d
        /*0b10*/ 	.word	0x00022830
        /*0b14*/ 	.short	0x010a
        /*0b16*/ 	.byte	0x3f
	.zero		1


	//   ....[81]....
        /*0b18*/ 	.word	0x0001a310
        /*0b1c*/ 	.word	0x0000000d
        /*0b20*/ 	.word	0x00022850
        /*0b24*/ 	.short	0x010a
        /*0b26*/ 	.byte	0x3f
	.zero		1


	//   ....[82]....
        /*0b28*/ 	.word	0x0001a4b0
        /*0b2c*/ 	.word	0x00000009
        /*0b30*/ 	.word	0x00022820
        /*0b34*/ 	.short	0x010a
        /*0b36*/ 	.byte	0x3f
	.zero		1


	//   ....[83]....
        /*0b38*/ 	.word	0x0001a500
        /*0b3c*/ 	.word	0x00000005
        /*0b40*/ 	.word	0x000228a0
        /*0b44*/ 	.short	0x010a
        /*0b46*/ 	.byte	0x3f
	.zero		1


	//   ....[84]....
        /*0b48*/ 	.word	0x0001a550
        /*0b4c*/ 	.word	0x00000005
        /*0b50*/ 	.word	0x000228c0
        /*0b54*/ 	.short	0x010a
        /*0b56*/ 	.byte	0x3f
	.zero		1


	//   ....[85]....
        /*0b58*/ 	.word	0x0001a5a0
        /*0b5c*/ 	.word	0x00000006
        /*0b60*/ 	.word	0x000228a0
        /*0b64*/ 	.short	0x010a
        /*0b66*/ 	.byte	0x3f
	.zero		1


	//   ....[86]....
        /*0b68*/ 	.word	0x0001a5f0
        /*0b6c*/ 	.word	0x00000006
        /*0b70*/ 	.word	0x000228c0
        /*0b74*/ 	.short	0x010a
        /*0b76*/ 	.byte	0x3f
	.zero		1


	//   ....[87]....
        /*0b78*/ 	.word	0x0001a790
        /*0b7c*/ 	.word	0x00000005
        /*0b80*/ 	.word	0x00022840
        /*0b84*/ 	.short	0x010a
        /*0b86*/ 	.byte	0x3f
	.zero		1


	//   ....[88]....
        /*0b88*/ 	.word	0x0001a810
        /*0b8c*/ 	.word	0x00000005
        /*0b90*/ 	.word	0x00022820
        /*0b94*/ 	.short	0x010a
        /*0b96*/ 	.byte	0x3f
	.zero		1


	//   ....[89]....
        /*0b98*/ 	.word	0x0001a860
        /*0b9c*/ 	.word	0x00000002
        /*0ba0*/ 	.word	0x00022860
        /*0ba4*/ 	.short	0x010a
        /*0ba6*/ 	.byte	0x3f
	.zero		1


	//   ....[90]....
        /*0ba8*/ 	.word	0x0001a8b0
        /*0bac*/ 	.word	0x00000003
        /*0bb0*/ 	.word	0x00022840
        /*0bb4*/ 	.short	0x010a
        /*0bb6*/ 	.byte	0x3f
	.zero		1


	//   ....[91]....
        /*0bb8*/ 	.word	0x0001a900
        /*0bbc*/ 	.word	0x00000003
        /*0bc0*/ 	.word	0x00022860
        /*0bc4*/ 	.short	0x010a
        /*0bc6*/ 	.byte	0x3f
	.zero		1


	//   ....[92]....
        /*0bc8*/ 	.word	0x0001a950
        /*0bcc*/ 	.word	0x00000002
        /*0bd0*/ 	.word	0x00022840
        /*0bd4*/ 	.short	0x010a
        /*0bd6*/ 	.byte	0x3f
	.zero		1


	//   ....[93]....
        /*0bd8*/ 	.word	0x0001a9a0
        /*0bdc*/ 	.word	0x00000002
        /*0be0*/ 	.word	0x00022860
        /*0be4*/ 	.short	0x010a
        /*0be6*/ 	.byte	0x3f
	.zero		1


	//   ....[94]....
        /*0be8*/ 	.word	0x0001a9f0
        /*0bec*/ 	.word	0x00000002
        /*0bf0*/ 	.word	0x00022840
        /*0bf4*/ 	.short	0x010a
        /*0bf6*/ 	.byte	0x3f
	.zero		1


	//   ....[95]....
        /*0bf8*/ 	.word	0x0001aa40
        /*0bfc*/ 	.word	0x00000002
        /*0c00*/ 	.word	0x00022860
        /*0c04*/ 	.short	0x010a
        /*0c06*/ 	.byte	0x3f
	.zero		1


	//   ....[96]....
        /*0c08*/ 	.word	0x0001b400
        /*0c0c*/ 	.word	0x00000000
        /*0c10*/ 	.word	0x00022820
        /*0c14*/ 	.short	0x010a
        /*0c16*/ 	.byte	0x3f
	.zero		1


	//   ....[97]....
        /*0c18*/ 	.word	0x0001b5a0
        /*0c1c*/ 	.word	0x00000006
        /*0c20*/ 	.word	0x00000000
        /*0c24*/ 	.short	0x010a
        /*0c26*/ 	.byte	0x3f
	.zero		1


	//   ....[98]....
        /*0c28*/ 	.word	0x0001b5f0
        /*0c2c*/ 	.word	0x00000007
        /*0c30*/ 	.word	0x00000000
        /*0c34*/ 	.short	0x010a
        /*0c36*/ 	.byte	0x3f
	.zero		1


	//   ....[99]....
        /*0c38*/ 	.word	0x0001b640
        /*0c3c*/ 	.word	0x00000004
        /*0c40*/ 	.word	0x00000000
        /*0c44*/ 	.short	0x010a
        /*0c46*/ 	.byte	0x3f
	.zero		1


	//----- nvinfo : EIATTR_NUM_MBARRIERS
	.align		4
.L_586:
        /*0c48*/ 	.byte	0x03, 0x38
        /*0c4a*/ 	.short	0x0016


	//----- nvinfo : EIATTR_EXIT_INSTR_OFFSETS
	.align		4
        /*0c4c*/ 	.byte	0x04, 0x1c
        /*0c4e*/ 	.short	(.L_588 - .L_587)


	//   ....[0]....
.L_587:
        /*0c50*/ 	.word	0x000194a0


	//----- nvinfo : EIATTR_MAX_THREADS
	.align		4
.L_588:
        /*0c54*/ 	.byte	0x04, 0x05
        /*0c56*/ 	.short	(.L_590 - .L_589)
.L_589:
        /*0c58*/ 	.word	0x00000180
        /*0c5c*/ 	.word	0x00000001
        /*0c60*/ 	.word	0x00000001


	//----- nvinfo : EIATTR_CRS_STACK_SIZE
	.align		4
.L_590:
        /*0c64*/ 	.byte	0x04, 0x1e
        /*0c66*/ 	.short	(.L_592 - .L_591)
.L_591:
        /*0c68*/ 	.word	0x00000000


	//----- nvinfo : EIATTR_CBANK_PARAM_SIZE
	.align		4
.L_592:
        /*0c6c*/ 	.byte	0x03, 0x19
        /*0c6e*/ 	.short	0x0a70


	//----- nvinfo : EIATTR_PARAM_CBANK
	.align		4
        /*0c70*/ 	.byte	0x04, 0x0a
        /*0c72*/ 	.short	(.L_594 - .L_593)
	.align		4
.L_593:
        /*0c74*/ 	.word	index@(.nv.constant0._ZN7cutlass13device_kernelIN5flash11enable_sm90INS1_16FlashAttnFwdSm90INS1_25CollectiveMainloopFwdSm90ILi2EN4cute5tupleIJNS5_1CILi1EEES8_S8_EEENS6_IJNS7_ILi128EEENS7_ILi96EEENS7_ILi64EEEEEELi256ENS_10bfloat16_tEfNS_4arch4Sm90ELb1ELb0ELb1ELb1ELb0ELb1ELb0ELb1ELb0ELb0ELb0ELb0EEENS1_21CollectiveEpilogueFwdINS6_IJSA_NS7_ILi256EEESB_EEES9_SE_SG_Li256ELb1ELb0ELb0ELb0EEENS1_36VarlenDynamicPersistentTileSchedulerILi128ELi96ELi256ELi32ELb0ELb0ELb1ELb1ELb1ELb1EEEEEEEEEvNT_6ParamsE)
        /*0c78*/ 	.short	0x0210
        /*0c7a*/ 	.short	0x0a70


	//----- nvinfo : EIATTR_SW_WAR
	.align		4
.L_594:
        /*0c7c*/ 	.byte	0x04, 0x36
        /*0c7e*/ 	.short	(.L_596 - .L_595)
.L_595:
        /*0c80*/ 	.word	0x00000008
.L_596:


//--------------------- .nv.info._ZN7cutlass13device_kernelIN5flash11enable_sm90INS1_16FlashAttnFwdSm90INS1_25CollectiveMainloopFwdSm90ILi2EN4cute5tupleIJNS5_1CILi1EEES8_S8_EEENS6_IJNS7_ILi128EEENS7_ILi96EEENS7_ILi64EEEEEELi256ENS_10bfloat16_tEfNS_4arch4Sm90ELb1ELb0ELb1ELb1ELb0ELb0ELb1ELb1ELb0ELb0ELb0ELb0EEENS1_21CollectiveEpilogueFwdINS6_IJSA_NS7_ILi256EEESB_EEES9_SE_SG_Li256ELb1ELb0ELb0ELb0EEENS1_36VarlenDynamicPersistentTileSchedulerILi128ELi96ELi256ELi32ELb0ELb0ELb1ELb1ELb1ELb1EEEEEEEEEvNT_6ParamsE --------------------------
	.section	.nv.info._ZN7cutlass13device_kernelIN5flash11enable_sm90INS1_16FlashAttnFwdSm90INS1_25CollectiveMainloopFwdSm90ILi2EN4cute5tupleIJNS5_1CILi1EEES8_S8_EEENS6_IJNS7_ILi128EEENS7_ILi96EEENS7_ILi64EEEEEELi256ENS_10bfloat16_tEfNS_4arch4Sm90ELb1ELb0ELb1ELb1ELb0ELb0ELb1ELb1ELb0ELb0ELb0ELb0EEENS1_21CollectiveEpilogueFwdINS6_IJSA_NS7_ILi256EEESB_EEES9_SE_SG_Li256ELb1ELb0ELb0ELb0EEENS1_36VarlenDynamicPersistentTileSchedulerILi128ELi96ELi256ELi32ELb0ELb0ELb1ELb1ELb1ELb1EEEEEEEEEvNT_6ParamsE,"",@"SHT_CUDA_INFO"
	.sectionflags	@""
	.align	4


	//----- nvinfo : EIATTR_CUDA_API_VERSION
	.align		4
        /*0000*/ 	.byte	0x04, 0x37
        /*0002*/ 	.short	(.L_598 - .L_597)
.L_597:
        /*0004*/ 	.word	0x00000082


	//----- nvinfo : EIATTR_KPARAM_INFO
	.align		4
.L_598:
        /*0008*/ 	.byte	0x04, 0x17
        /*000a*/ 	.short	(.L_600 - .L_599)
.L_599:
        /*000c*/ 	.word	0x00000000
        /*0010*/ 	.short	0x0000
        /*0012*/ 	.short	0x0070
        /*0014*/ 	.byte	0x00, 0xf0, 0x01, 0x2c


	//----- nvinfo : EIATTR_SPARSE_MMA_MASK
	.align		4
.L_600:
        /*0018*/ 	.byte	0x03, 0x50
        /*001a*/ 	.short	0x0000


	//----- nvinfo : EIATTR_MAXREG_COUNT
	.align		4
        /*001c*/ 	.byte	0x03, 0x1b
        /*001e*/ 	.short	0x00a8


	//----- nvinfo : EIATTR_NUM_BARRIERS
	.align		4
        /*0020*/ 	.byte	0x02, 0x4c
        /*0022*/ 	.byte	0x10
	.zero		1


	//----- nvinfo : EIATTR_EXTERNS
	.align		4
        /*0024*/ 	.byte	0x04, 0x0f
        /*0026*/ 	.short	(.L_602 - .L_601)


	//   ....[0]....
	.align		4
.L_601:
        /*0028*/ 	.word	index@(__assertfail)


	//----- nvinfo : EIATTR_ANNOTATIONS
	.align		4
.L_602:
        /*002c*/ 	.byte	0x04, 0x55
        /*002e*/ 	.short	(.L_604 - .L_603)


	//   ....[0]....
.L_603:
        /* <DEDUP_REMOVED lines=27> */


	//----- nvinfo : EIATTR_MERCURY_ISA_VERSION
	.align		4
.L_604:
        /*01d0*/ 	.byte	0x03, 0x5f
        /*01d2*/ 	.short	0x0101


	//----- nvinfo : EIATTR_UNUSED_LOAD_BYTE_OFFSET
	.align		4
        /*01d4*/ 	.byte	0x04, 0x44
        /*01d6*/ 	.short	(.L_606 - .L_605)


	//   ....[0]....
.L_605:
        /*01d8*/ 	.word	0x00000ad0
        /*01dc*/ 	.word	0x0000fff0


	//   ....[1]....
        /*01e0*/ 	.word	0x0000aa60
        /*01e4*/ 	.word	0x0000fff0


	//----- nvinfo : EIATTR_INT_WARP_WIDE_INSTR_OFFSETS
	.align		4
.L_606:
        /*01e8*/ 	.byte	0x04, 0x31
        /*01ea*/ 	.short	(.L_608 - .L_607)


	//   ....[0]....
.L_607:
        /*01ec*/ 	.word	0x00000190


	//   ....[1]....
        /*01f0*/ 	.word	0x000001d0


	//   ....[2]....
        /*01f4*/ 	.word	0x00000240


	//   ....[3]....
        /*01f8*/ 	.word	0x00000250


	//   ....[4]....
        /*01fc*/ 	.word	0x0000e880


	//   ....[5]....
        /*0200*/ 	.word	0x0000e920


	//   ....[6]....
        /*0204*/ 	.word	0x0000edc0


	//   ....[7]....
        /*0208*/ 	.word	0x0000edf0


	//   ....[8]....
        /*020c*/ 	.word	0x000113d0


	//   ....[9]....
        /*0210*/ 	.word	0x00011470


	//----- nvinfo : EIATTR_COOP_GROUP_MASK_REGIDS
	.align		4
.L_608:
        /*0214*/ 	.byte	0x04, 0x29
        /*0216*/ 	.short	(.L_610 - .L_609)


	//   ....[0]....
.L_609:
        /*0218*/ 	.word	0xffffffff


	//   ....[1]....
        /*021c*/ 	.word	0xffffffff


	//   ....[2]....
        /*0220*/ 	.word	0xffffffff


	//   ....[3]....
        /*0224*/ 	.word	0xffffffff


	//   ....[4]....
        /*0228*/ 	.word	0xffffffff


	//   ....[5]....
        /*022c*/ 	.word	0xffffffff


	//   ....[6]....
        /*0230*/ 	.word	0xffffffff


	//   ....[7]....
        /*0234*/ 	.word	0xffffffff


	//   ....[8]....
        /*0238*/ 	.word	0xffffffff


	//   ....[9]....
        /*023c*/ 	.word	0xffffffff


	//   ....[10]....
        /*0240*/ 	.word	0xffffffff


	//   ....[11]....
        /*0244*/ 	.word	0xffffffff


	//   ....[12]....
        /*0248*/ 	.word	0xffffffff


	//   ....[13]....
        /*024c*/ 	.word	0xffffffff


	//   ....[14]....
        /*0250*/ 	.word	0xffffffff


	//   ....[15]....
        /*0254*/ 	.word	0xffffffff


	//   ....[16]....
        /*0258*/ 	.word	0xffffffff


	//   ....[17]....
        /*025c*/ 	.word	0xffffffff


	//   ....[18]....
        /*0260*/ 	.word	0xffffffff


	//   ....[19]....
        /*0264*/ 	.word	0xffffffff


	//   ....[20]....
        /*0268*/ 	.word	0xffffffff


	//   ....[21]....
        /*026c*/ 	.word	0xffffffff


	//   ....[22]....
        /*0270*/ 	.word	0xffffffff


	//   ....[23]....
        /*0274*/ 	.word	0xffffffff


	//   ....[24]....
        /*0278*/ 	.word	0xffffffff


	//   ....[25]....
        /*027c*/ 	.word	0xffffffff


	//   ....[26]....
        /*0280*/ 	.word	0xffffffff


	//   ....[27]....
        /*0284*/ 	.word	0xffffffff


	//   ....[28]....
        /*0288*/ 	.word	0xffffffff


	//   ....[29]....
        /*028c*/ 	.word	0xffffffff


	//   ....[30]....
        /*0290*/ 	.word	0xffffffff


	//   ....[31]....
        /*0294*/ 	.word	0xffffffff


	//   ....[32]....
        /*0298*/ 	.word	0xffffffff


	//   ....[33]....
        /*029c*/ 	.word	0xffffffff


	//   ....[34]....
        /*02a0*/ 	.word	0xffffffff


	//   ....[35]....
        /*02a4*/ 	.word	0xffffffff


	//   ....[36]....
        /*02a8*/ 	.word	0xffffffff


	//   ....[37]....
        /*02ac*/ 	.word	0xffffffff


	//   ....[38]....
        /*02b0*/ 	.word	0xffffffff


	//   ....[39]....
        /*02b4*/ 	.word	0xffffffff


	//   ....[40]....
        /*02b8*/ 	.word	0xffffffff


	//   ....[41]....
        /*02bc*/ 	.word	0xffffffff


	//   ....[42]....
        /*02c0*/ 	.word	0xffffffff


	//   ....[43]....
        /*02c4*/ 	.word	0xffffffff


	//   ....[44]....
        /*02c8*/ 	.word	0xffffffff


	//   ....[45]....
        /*02cc*/ 	.word	0xffffffff


	//   ....[46]....
        /*02d0*/ 	.word	0xffffffff


	//   ....[47]....
        /*02d4*/ 	.word	0xffffffff


	//   ....[48]....
        /*02d8*/ 	.word	0xffffffff


	//   ....[49]....
        /*02dc*/ 	.word	0xffffffff


	//   ....[50]....
        /*02e0*/ 	.word	0xffffffff


	//   ....[51]....
        /*02e4*/ 	.word	0xffffffff


	//   ....[52]....
        /*02e8*/ 	.word	0xffffffff


	//   ....[53]....
        /*02ec*/ 	.word	0xffffffff


	//   ....[54]....
        /*02f0*/ 	.word	0xffffffff


	//   ....[55]....
        /*02f4*/ 	.word	0xffffffff


	//   ....[56]....
        /*02f8*/ 	.word	0xffffffff


	//   ....[57]....
        /*02fc*/ 	.word	0xffffffff


	//   ....[58]....
        /*0300*/ 	.word	0x0500000f


	//   ....[59]....
        /*0304*/ 	.word	0x0500000f


	//   ....[60]....
        /*0308*/ 	.word	0x0500000f


	//   ....[61]....
        /*030c*/ 	.word	0x0500000f


	//   ....[62]....
        /*0310*/ 	.word	0x0500000f


	//   ....[63]....
        /*0314*/ 	.word	0x0500000f


	//   ....[64]....
        /*0318*/ 	.word	0x0500000f


	//   ....[65]....
        /*031c*/ 	.word	0x0500000f


	//   ....[66]....
        /*0320*/ 	.word	0x0500000f


	//   ....[67]....
        /*0324*/ 	.word	0x0500000f


	//   ....[68]....
        /*0328*/ 	.word	0x0500000f


	//   ....[69]....
        /*032c*/ 	.word	0x0500000f


	//   ....[70]....
        /*0330*/ 	.word	0x0500000f


	//   ....[71]....
        /*0334*/ 	.word	0x0500000f


	//   ....[72]....
        /*0338*/ 	.word	0x0500000f


	//   ....[73]....
        /*033c*/ 	.word	0x0500000f


	//   ....[74]....
        /*0340*/ 	.word	0x0500000f


	//   ....[75]....
        /*0344*/ 	.word	0x0500000f


	//   ....[76]....
        /*0348*/ 	.word	0x0500000f


	//----- nvinfo : EIATTR_COOP_GROUP_INSTR_OFFSETS
	.align		4
.L_610:
        /*034c*/ 	.byte	0x04, 0x28
        /*034e*/ 	.short	(.L_612 - .L_611)


	//   ....[0]....
.L_611:
        /*0350*/ 	.word	0x00000070


	//   ....[1]....
        /*0354*/ 	.word	0x000001a0


	//   ....[2]....
        /*0358*/ 	.word	0x000001f0


	//   ....[3]....
        /*035c*/ 	.word	0x00000440


	//   ....[4]....
        /*0360*/ 	.word	0x000005a0


	//   ....[5]....
        /*0364*/ 	.word	0x000006c0


	//   ....[6]....
        /*0368*/ 	.word	0x00000820


	//   ....[7]....
        /*036c*/ 	.word	0x000017c0


	//   ....[8]....
        /*0370*/ 	.word	0x00003760


	//   ....[9]....
        /*0374*/ 	.word	0x00003820


	//   ....[10]....
        /*0378*/ 	.word	0x00003870


	//   ....[11]....
        /*037c*/ 	.word	0x000038e0


	//   ....[12]....
        /*0380*/ 	.word	0x00005f90


	//   ....[13]....
        /*0384*/ 	.word	0x00006050


	//   ....[14]....
        /*0388*/ 	.word	0x00006060


	//   ....[15]....
        /*038c*/ 	.word	0x000060b0


	//   ....[16]....
        /*0390*/ 	.word	0x00008980


	//   ....[17]....
        /*0394*/ 	.word	0x00008a00


	//   ....[18]....
        /*0398*/ 	.word	0x00008a10


	//   ....[19]....
        /*039c*/ 	.word	0x00008a50


	//   ....[20]....
        /*03a0*/ 	.word	0x0000a000


	//   ....[21]....
        /*03a4*/ 	.word	0x0000a070


	//   ....[22]....
        /*03a8*/ 	.word	0x0000a0c0


	//   ....[23]....
        /*03ac*/ 	.word	0x0000a0f0


	//   ....[24]....
        /*03b0*/ 	.word	0x0000d620


	//   ....[25]....
        /*03b4*/ 	.word	0x0000d7b0


	//   ....[26]....
        /*03b8*/ 	.word	0x0000d7e0


	//   ....[27]....
        /*03bc*/ 	.word	0x0000d820


	//   ....[28]....
        /*03c0*/ 	.word	0x0000d890


	//   ....[29]....
        /*03c4*/ 	.word	0x0000d8f0


	//   ....[30]....
        /*03c8*/ 	.word	0x0000d930


	//   ....[31]....
        /*03cc*/ 	.word	0x0000dae0


	//   ....[32]....
        /*03d0*/ 	.word	0x0000db40


	//   ....[33]....
        /*03d4*/ 	.word	0x0000db80


	//   ....[34]....
        /*03d8*/ 	.word	0x0000dbc0


	//   ....[35]....
        /*03dc*/ 	.word	0x0000dbf0


	//   ....[36]....
        /*03e0*/ 	.word	0x0000dc20


	//   ....[37]....
        /*03e4*/ 	.word	0x0000dcc0


	//   ....[38]....
        /*03e8*/ 	.word	0x0000dd20


	//   ....[39]....
        /*03ec*/ 	.word	0x0000ddb0


	//   ....[40]....
        /*03f0*/ 	.word	0x00011500


	//   ....[41]....
        /*03f4*/ 	.word	0x00011510


	//   ....[42]....
        /*03f8*/ 	.word	0x00011630


	//   ....[43]....
        /*03fc*/ 	.word	0x00011690


	//   ....[44]....
        /*0400*/ 	.word	0x000116d0


	//   ....[45]....
        /*0404*/ 	.word	0x00011710


	//   ....[46]....
        /*0408*/ 	.word	0x00011740


	//   ....[47]....
        /*040c*/ 	.word	0x00011770


	//   ....[48]....
        /*0410*/ 	.word	0x00011910


	//   ....[49]....
        /*0414*/ 	.word	0x00011970


	//   ....[50]....
        /*0418*/ 	.word	0x000119b0


	//   ....[51]....
        /*041c*/ 	.word	0x000119f0


	//   ....[52]....
        /*0420*/ 	.word	0x00011a20


	//   ....[53]....
        /*0424*/ 	.word	0x00011a50


	//   ....[54]....
        /*0428*/ 	.word	0x00011b10


	//   ....[55]....
        /*042c*/ 	.word	0x00011b30


	//   ....[56]....
        /*0430*/ 	.word	0x00011ba0


	//   ....[57]....
        /*0434*/ 	.word	0x00012220


	//   ....[58]....
        /*0438*/ 	.word	0x00012840


	//   ....[59]....
        /*043c*/ 	.word	0x00012c60


	//   ....[60]....
        /*0440*/ 	.word	0x00012cf0


	//   ....[61]....
        /*0444*/ 	.word	0x00012d90


	//   ....[62]....
        /*0448*/ 	.word	0x00012e40


	//   ....[63]....
        /*044c*/ 	.word	0x00012ec0


	//   ....[64]....
        /*0450*/ 	.word	0x00012f40


	//   ....[65]....
        /*0454*/ 	.word	0x00012fc0


	//   ....[66]....
        /*0458*/ 	.word	0x00013040


	//   ....[67]....
        /*045c*/ 	.word	0x000130d0


	//   ....[68]....
        /*0460*/ 	.word	0x00013180


	//   ....[69]....
        /*0464*/ 	.word	0x00013200


	//   ....[70]....
        /*0468*/ 	.word	0x00013280


	//   ....[71]....
        /*046c*/ 	.word	0x00013300


	//   ....[72]....
        /*0470*/ 	.word	0x00013380


	//   ....[73]....
        /*0474*/ 	.word	0x000133f0


	//   ....[74]....
        /*0478*/ 	.word	0x00013490


	//   ....[75]....
        /*047c*/ 	.word	0x00013520


	//   ....[76]....
        /*0480*/ 	.word	0x00013650


	//----- nvinfo : EIATTR_REG_RECONFIG
	.align		4
.L_612:
        /*0484*/ 	.byte	0x01, 0x54
	.zero		2


	//----- nvinfo : EIATTR_SYSCALL_OFFSETS
	.align		4
        /*0488*/ 	.byte	0x04, 0x46
        /*048a*/ 	.short	(.L_614 - .L_613)


	//   ....[0]....
.L_613:
        /*048c*/ 	.word	0x00001a20


	//   ....[1]....
        /*0490*/ 	.word	0x0000eab0


	//   ....[2]....
        /*0494*/ 	.word	0x0000ebf0


	//   ....[3]....
        /*0498*/ 	.word	0x0000ecf0


	//----- nvinfo : EIATTR_MBARRIER_INSTR_OFFSETS
	.align		4
.L_614:
        /*049c*/ 	.byte	0x04, 0x39
        /*049e*/ 	.short	(.L_616 - .L_615)


	//   ....[0]....
.L_615:
        /*04a0*/ 	.word	0x000002e0
        /*04a4*/ 	.word	0x000000ff
        /*04a8*/ 	.word	0x00032400
        /*04ac*/ 	.short	0x0100
        /*04ae*/ 	.byte	0x08
	.zero		1


	//   ....[1]....
        /*04b0*/ 	.word	0x000002f0
        /*04b4*/ 	.word	0x000000ff
        /*04b8*/ 	.word	0x00032410
        /*04bc*/ 	.short	0x0100
        /*04be*/ 	.byte	0x08
	.zero		1


	//   ....[2]....
        /*04c0*/ 	.word	0x00000300
        /*04c4*/ 	.word	0x000000ff
        /*04c8*/ 	.word	0x00032420
        /*04cc*/ 	.short	0x0100
        /*04ce*/ 	.byte	0x08
	.zero		1


	//   ....[3]....
        /*04d0*/ 	.word	0x000003f0
        /*04d4*/ 	.word	0x000000ff
        /*04d8*/ 	.word	0x00032430
        /*04dc*/ 	.short	0x0100
        /*04de*/ 	.byte	0x08
	.zero		1


	//   ....[4]....
        /*04e0*/ 	.word	0x00000400
        /*04e4*/ 	.word	0x000000ff
        /*04e8*/ 	.word	0x00032440
        /*04ec*/ 	.short	0x0100
        /*04ee*/ 	.byte	0x08
	.zero		1


	//   ....[5]....
        /*04f0*/ 	.word	0x00000410
        /*04f4*/ 	.word	0x000000ff
        /*04f8*/ 	.word	0x00032438
        /*04fc*/ 	.short	0x0100
        /*04fe*/ 	.byte	0x08
	.zero		1


	//   ....[6]....
        /*0500*/ 	.word	0x00000420
        /*0504*/ 	.word	0x000000ff
        /*0508*/ 	.word	0x00032448
        /*050c*/ 	.short	0x0100
        /*050e*/ 	.byte	0x08
	.zero		1


	//   ....[7]....
        /*0510*/ 	.word	0x00000550
        /*0514*/ 	.word	0x000000ff
        /*0518*/ 	.word	0x00032450
        /*051c*/ 	.short	0x0100
        /*051e*/ 	.byte	0x08
	.zero		1


	//   ....[8]....
        /*0520*/ 	.word	0x00000560
        /*0524*/ 	.word	0x000000ff
        /*0528*/ 	.word	0x00032460
        /*052c*/ 	.short	0x0100
        /*052e*/ 	.byte	0x08
	.zero		1


	//   ....[9]....
        /*0530*/ 	.word	0x00000570
        /*0534*/ 	.word	0x000000ff
        /*0538*/ 	.word	0x00032458
        /*053c*/ 	.short	0x0100
        /*053e*/ 	.byte	0x08
	.zero		1


	//   ....[10]....
        /*0540*/ 	.word	0x00000580
        /*0544*/ 	.word	0x000000ff
        /*0548*/ 	.word	0x00032468
        /*054c*/ 	.short	0x0100
        /*054e*/ 	.byte	0x08
	.zero		1


	//   ....[11]....
        /*0550*/ 	.word	0x00000670
        /*0554*/ 	.word	0x000000ff
        /*0558*/ 	.word	0x00032470
        /*055c*/ 	.short	0x0100
        /*055e*/ 	.byte	0x06
	.zero		1


	//   ....[12]....
        /*0560*/ 	.word	0x00000680
        /*0564*/ 	.word	0x000000ff
        /*0568*/ 	.word	0x00032480
        /*056c*/ 	.short	0x0100
        /*056e*/ 	.byte	0x06
	.zero		1


	//   ....[13]....
        /*0570*/ 	.word	0x00000690
        /*0574*/ 	.word	0x000000ff
        /*0578*/ 	.word	0x00032478
        /*057c*/ 	.short	0x0100
        /*057e*/ 	.byte	0x06
	.zero		1


	//   ....[14]....
        /*0580*/ 	.word	0x000006a0
        /*0584*/ 	.word	0x000000ff
        /*0588*/ 	.word	0x00032488
        /*058c*/ 	.short	0x0100
        /*058e*/ 	.byte	0x06
	.zero		1


	//   ....[15]....
        /*0590*/ 	.word	0x000007d0
        /*0594*/ 	.word	0x000000ff
        /*0598*/ 	.word	0x00032490
        /*059c*/ 	.short	0x0100
        /*059e*/ 	.byte	0x08
	.zero		1


	//   ....[16]....
        /*05a0*/ 	.word	0x000007e0
        /*05a4*/ 	.word	0x000000ff
        /*05a8*/ 	.word	0x000324a0
        /*05ac*/ 	.short	0x0100
        /*05ae*/ 	.byte	0x08
	.zero		1


	//   ....[17]....
        /*05b0*/ 	.word	0x000007f0
        /*05b4*/ 	.word	0x000000ff
        /*05b8*/ 	.word	0x00032498
        /*05bc*/ 	.short	0x0100
        /*05be*/ 	.byte	0x08
	.zero		1


	//   ....[18]....
        /*05c0*/ 	.word	0x00000800
        /*05c4*/ 	.word	0x000000ff
        /*05c8*/ 	.word	0x000324a8
        /*05cc*/ 	.short	0x0100
        /*05ce*/ 	.byte	0x08
	.zero		1


	//   ....[19]....
        /*05d0*/ 	.word	0x00000930
        /*05d4*/ 	.word	0x000000ff
        /*05d8*/ 	.word	0x000324b0
        /*05dc*/ 	.short	0x0100
        /*05de*/ 	.byte	0x08
	.zero		1


	//   ....[20]....
        /*05e0*/ 	.word	0x00000940
        /*05e4*/ 	.word	0x000000ff
        /*05e8*/ 	.word	0x000324c0
        /*05ec*/ 	.short	0x0100
        /*05ee*/ 	.byte	0x08
	.zero		1


	//   ....[21]....
        /*05f0*/ 	.word	0x00000950
        /*05f4*/ 	.word	0x000000ff
        /*05f8*/ 	.word	0x000324b8
        /*05fc*/ 	.short	0x0100
        /*05fe*/ 	.byte	0x08
	.zero		1


	//   ....[22]....
        /*0600*/ 	.word	0x00000960
        /*0604*/ 	.word	0x000000ff
        /*0608*/ 	.word	0x000324c8
        /*060c*/ 	.short	0x0100
        /*060e*/ 	.byte	0x08
	.zero		1


	//   ....[23]....
        /*0610*/ 	.word	0x00001ac0
        /*0614*/ 	.word	0x00000005
        /*0618*/ 	.word	0x00032400
        /*061c*/ 	.short	0x010a
        /*061e*/ 	.byte	0x3f
	.zero		1


	//   ....[24]....
        /*0620*/ 	.word	0x00001ba0
        /*0624*/ 	.word	0x00000000
        /*0628*/ 	.word	0x00032430
        /*062c*/ 	.short	0x010a
        /*062e*/ 	.byte	0x3f
	.zero		1


	//   ....[25]....
        /*0630*/ 	.word	0x00001be0
        /*0634*/ 	.word	0x00000000
        /*0638*/ 	.word	0x00032430
        /*063c*/ 	.short	0x010a
        /*063e*/ 	.byte	0x3f
	.zero		1


	//   ....[26]....
        /*0640*/ 	.word	0x00001ee0
        /*0644*/ 	.word	0x00000005
        /*0648*/ 	.word	0x00032410
        /*064c*/ 	.short	0x010a
        /*064e*/ 	.byte	0x3f
	.zero		1


	//   ....[27]....
        /*0650*/ 	.word	0x00001f20
        /*0654*/ 	.word	0x00000000
        /*0658*/ 	.word	0x00032450
        /*065c*/ 	.short	0x010a
        /*065e*/ 	.byte	0x3f
	.zero		1


	//   ....[28]....
        /*0660*/ 	.word	0x00001f60
        /*0664*/ 	.word	0x00000000
        /*0668*/ 	.word	0x00032450
        /*066c*/ 	.short	0x010a
        /*066e*/ 	.byte	0x3f
	.zero		1


	//   ....[29]....
        /*0670*/ 	.word	0x00003b50
        /*0674*/ 	.word	0x00000018
        /*0678*/ 	.word	0x00000000
        /*067c*/ 	.short	0x0101
        /*067e*/ 	.byte	0x3f
	.zero		1


	//   ....[30]....
        /*0680*/ 	.word	0x00004650
        /*0684*/ 	.word	0x00000000
        /*0688*/ 	.word	0x00000000
        /*068c*/ 	.short	0x0101
        /*068e*/ 	.byte	0x3f
	.zero		1


	//   ....[31]....
        /*0690*/ 	.word	0x00004780
        /*0694*/ 	.word	0x000000ff
        /*0698*/ 	.word	0x00032430
        /*069c*/ 	.short	0x010a
        /*069e*/ 	.byte	0x04
	.zero		1


	//   ....[32]....
        /*06a0*/ 	.word	0x000047c0
        /*06a4*/ 	.word	0x000000ff
        /*06a8*/ 	.word	0x00032430
        /*06ac*/ 	.short	0x010a
        /*06ae*/ 	.byte	0x04
	.zero		1


	//   ....[33]....
        /*06b0*/ 	.word	0x000049d0
        /*06b4*/ 	.word	0x000000ff
        /*06b8*/ 	.word	0x00032450
        /*06bc*/ 	.short	0x010a
        /*06be*/ 	.byte	0x04
	.zero		1


	//   ....[34]....
        /*06c0*/ 	.word	0x00004a10
        /*06c4*/ 	.word	0x000000ff
        /*06c8*/ 	.word	0x00032450
        /*06cc*/ 	.short	0x010a
        /*06ce*/ 	.byte	0x04
	.zero		1


	//   ....[35]....
        /*06d0*/ 	.word	0x00006380
        /*06d4*/ 	.word	0x00000098
        /*06d8*/ 	.word	0x00000000
        /*06dc*/ 	.short	0x0101
        /*06de*/ 	.byte	0x3f
	.zero		1


	//   ....[36]....
        /*06e0*/ 	.word	0x00007690
        /*06e4*/ 	.word	0x000000af
        /*06e8*/ 	.word	0x00000000
        /*06ec*/ 	.short	0x0101
        /*06ee*/ 	.byte	0x3f
	.zero		1


	//   ....[37]....
        /*06f0*/ 	.word	0x000077d0
        /*06f4*/ 	.word	0x000000ff
        /*06f8*/ 	.word	0x00032430
        /*06fc*/ 	.short	0x010a
        /*06fe*/ 	.byte	0x05
	.zero		1


	//   ....[38]....
        /*0700*/ 	.word	0x00007810
        /*0704*/ 	.word	0x000000ff
        /*0708*/ 	.word	0x00032430
        /*070c*/ 	.short	0x010a
        /*070e*/ 	.byte	0x05
	.zero		1


	//   ....[39]....
        /*0710*/ 	.word	0x00007a20
        /*0714*/ 	.word	0x000000ff
        /*0718*/ 	.word	0x00032450
        /*071c*/ 	.short	0x010a
        /*071e*/ 	.byte	0x05
	.zero		1


	//   ....[40]....
        /*0720*/ 	.word	0x00007a60
        /*0724*/ 	.word	0x000000ff
        /*0728*/ 	.word	0x00032450
        /*072c*/ 	.short	0x010a
        /*072e*/ 	.byte	0x05
	.zero		1


	//   ....[41]....
        /*0730*/ 	.word	0x00008cb0
        /*0734*/ 	.word	0x00000098
        /*0738*/ 	.word	0x00000000
        /*073c*/ 	.short	0x0101
        /*073e*/ 	.byte	0x3f
	.zero		1


	//   ....[42]....
        /*0740*/ 	.word	0x00009e50
        /*0744*/ 	.word	0x000000d7
        /*0748*/ 	.word	0x00000000
        /*074c*/ 	.short	0x0101
        /*074e*/ 	.byte	0x3f
	.zero		1


	//   ....[43]....
        /*0750*/ 	.word	0x0000c1c0
        /*0754*/ 	.word	0x00000097
        /*0758*/ 	.word	0x00000000
        /*075c*/ 	.short	0x0101
        /*075e*/ 	.byte	0x3f
	.zero		1


	//   ....[44]....
        /*0760*/ 	.word	0x0000f240
        /*0764*/ 	.word	0x00000008
        /*0768*/ 	.word	0x00032440
        /*076c*/ 	.short	0x010a
        /*076e*/ 	.byte	0x3f
	.zero		1


	//   ....[45]....
        /*0770*/ 	.word	0x0000f850
        /*0774*/ 	.word	0x00000008
        /*0778*/ 	.word	0x00032420
        /*077c*/ 	.short	0x010a
        /*077e*/ 	.byte	0x3f
	.zero		1


	//   ....[46]....
        /*0780*/ 	.word	0x0000f920
        /*0784*/ 	.word	0x0000000b
        /*0788*/ 	.word	0x00032460
        /*078c*/ 	.short	0x010a
        /*078e*/ 	.byte	0x3f
	.zero		1


	//   ....[47]....
        /*0790*/ 	.word	0x0000ff60
        /*0794*/ 	.word	0x00000002
        /*0798*/ 	.word	0x00032440
        /*079c*/ 	.short	0x010a
        /*079e*/ 	.byte	0x3f
	.zero		1


	//   ....[48]....
        /*07a0*/ 	.word	0x00010170
        /*07a4*/ 	.word	0x00000002
        /*07a8*/ 	.word	0x00032460
        /*07ac*/ 	.short	0x010a
        /*07ae*/ 	.byte	0x3f
	.zero		1


	//   ....[49]....
        /*07b0*/ 	.word	0x000106e0
        /*07b4*/ 	.word	0x00000002
        /*07b8*/ 	.word	0x00032440
        /*07bc*/ 	.short	0x010a
        /*07be*/ 	.byte	0x3f
	.zero		1


	//   ....[50]....
        /*07c0*/ 	.word	0x000108e0
        /*07c4*/ 	.word	0x00000002
        /*07c8*/ 	.word	0x00032460
        /*07cc*/ 	.short	0x010a
        /*07ce*/ 	.byte	0x3f
	.zero		1


	//   ....[51]....
        /*07d0*/ 	.word	0x00010de0
        /*07d4*/ 	.word	0x00000002
        /*07d8*/ 	.word	0x00032440
        /*07dc*/ 	.short	0x010a
        /*07de*/ 	.byte	0x3f
	.zero		1


	//   ....[52]....
        /*07e0*/ 	.word	0x00010ff0
        /*07e4*/ 	.word	0x00000002
        /*07e8*/ 	.word	0x00032460
        /*07ec*/ 	.short	0x010a
        /*07ee*/ 	.byte	0x3f
	.zero		1


	//   ....[53]....
        /*07f0*/ 	.word	0x000121b0
        /*07f4*/ 	.word	0x00000000
        /*07f8*/ 	.word	0x00032420
        /*07fc*/ 	.short	0x010a
        /*07fe*/ 	.byte	0x3f
	.zero		1


	//   ....[54]....
        /*0800*/ 	.word	0x00012380
        /*0804*/ 	.word	0x00000006
        /*0808*/ 	.word	0x00000000
        /*080c*/ 	.short	0x010a
        /*080e*/ 	.byte	0x3f
	.zero		1


	//   ....[55]....
        /*0810*/ 	.word	0x000123f0
        /*0814*/ 	.word	0x00000007
        /*0818*/ 	.word	0x00000000
        /*081c*/ 	.short	0x010a
        /*081e*/ 	.byte	0x3f
	.zero		1


	//   ....[56]....
        /*0820*/ 	.word	0x00012460
        /*0824*/ 	.word	0x00000004
        /*0828*/ 	.word	0x00000000
        /*082c*/ 	.short	0x010a
        /*082e*/ 	.byte	0x3f
	.zero		1


	//   ....[57]....
        /*0830*/ 	.word	0x00012490
        /*0834*/ 	.word	0x00000003
        /*0838*/ 	.word	0x00000000
        /*083c*/ 	.short	0x010a
        /*083e*/ 	.byte	0x3f
	.zero		1


	//   ....[58]....
        /*0840*/ 	.word	0x000124f0
        /*0844*/ 	.word	0x00000005
        /*0848*/ 	.word	0x00032400
        /*084c*/ 	.short	0x010a
        /*084e*/ 	.byte	0x3f
	.zero		1


	//   ....[59]....
        /*0850*/ 	.word	0x00012540
        /*0854*/ 	.word	0x00000000
        /*0858*/ 	.word	0x00032430
        /*085c*/ 	.short	0x010a
        /*085e*/ 	.byte	0x3f
	.zero		1


	//   ....[60]....
        /*0860*/ 	.word	0x00012590
        /*0864*/ 	.word	0x00000005
        /*0868*/ 	.word	0x00032410
        /*086c*/ 	.short	0x010a
        /*086e*/ 	.byte	0x3f
	.zero		1


	//   ....[61]....
        /*0870*/ 	.word	0x000125e0
        /*0874*/ 	.word	0x00000000
        /*0878*/ 	.word	0x00032450
        /*087c*/ 	.short	0x010a
        /*087e*/ 	.byte	0x3f
	.zero		1


	//   ....[62]....
        /*0880*/ 	.word	0x00012640
        /*0884*/ 	.word	0x00000014
        /*0888*/ 	.word	0x00032430
        /*088c*/ 	.short	0x010a
        /*088e*/ 	.byte	0x3f
	.zero		1


	//   ....[63]....
        /*0890*/ 	.word	0x000126a0
        /*0894*/ 	.word	0x00000014
        /*0898*/ 	.word	0x00032450
        /*089c*/ 	.short	0x010a
        /*089e*/ 	.byte	0x3f
	.zero		1


	//   ....[64]....
        /*08a0*/ 	.word	0x00012700
        /*08a4*/ 	.word	0x00000014
        /*08a8*/ 	.word	0x00032430
        /*08ac*/ 	.short	0x010a
        /*08ae*/ 	.byte	0x3f
	.zero		1


	//   ....[65]....
        /*08b0*/ 	.word	0x00012760
        /*08b4*/ 	.word	0x00000014
        /*08b8*/ 	.word	0x00032450
        /*08bc*/ 	.short	0x010a
        /*08be*/ 	.byte	0x3f
	.zero		1


	//   ....[66]....
        /*08c0*/ 	.word	0x00012900
        /*08c4*/ 	.word	0x00000008
        /*08c8*/ 	.word	0x00032440
        /*08cc*/ 	.short	0x010a
        /*08ce*/ 	.byte	0x3f
	.zero		1


	//   ....[67]....
        /*08d0*/ 	.word	0x00012980
        /*08d4*/ 	.word	0x00000008
        /*08d8*/ 	.word	0x00032420
        /*08dc*/ 	.short	0x010a
        /*08de*/ 	.byte	0x3f
	.zero		1


	//   ....[68]....
        /*08e0*/ 	.word	0x000129d0
        /*08e4*/ 	.word	0x0000000b
        /*08e8*/ 	.word	0x00032460
        /*08ec*/ 	.short	0x010a
        /*08ee*/ 	.byte	0x3f
	.zero		1


	//   ....[69]....
        /*08f0*/ 	.word	0x00012a20
        /*08f4*/ 	.word	0x00000002
        /*08f8*/ 	.word	0x00032440
        /*08fc*/ 	.short	0x010a
        /*08fe*/ 	.byte	0x3f
	.zero		1


	//   ....[70]....
        /*0900*/ 	.word	0x00012a70
        /*0904*/ 	.word	0x00000002
        /*0908*/ 	.word	0x00032460
        /*090c*/ 	.short	0x010a
        /*090e*/ 	.byte	0x3f
	.zero		1


	//   ....[71]....
        /*0910*/ 	.word	0x00012ac0
        /*0914*/ 	.word	0x00000002
        /*0918*/ 	.word	0x00032440
        /*091c*/ 	.short	0x010a
        /*091e*/ 	.byte	0x3f
	.zero		1


	//   ....[72]....
        /*0920*/ 	.word	0x00012b10
        /*0924*/ 	.word	0x00000002
        /*0928*/ 	.word	0x00032460
        /*092c*/ 	.short	0x010a
        /*092e*/ 	.byte	0x3f
	.zero		1


	//   ....[73]....
        /*0930*/ 	.word	0x00012b60
        /*0934*/ 	.word	0x00000002
        /*0938*/ 	.word	0x00032440
        /*093c*/ 	.short	0x010a
        /*093e*/ 	.byte	0x3f
	.zero		1


	//   ....[74]....
        /*0940*/ 	.word	0x00012bb0
        /*0944*/ 	.word	0x00000002
        /*0948*/ 	.word	0x00032460
        /*094c*/ 	.short	0x010a
        /*094e*/ 	.byte	0x3f
	.zero		1


	//   ....[75]....
        /*0950*/ 	.word	0x00013570
        /*0954*/ 	.word	0x00000000
        /*0958*/ 	.word	0x00032420
        /*095c*/ 	.short	0x010a
        /*095e*/ 	.byte	0x3f
	.zero		1


	//   ....[76]....
        /*0960*/ 	.word	0x00013710
        /*0964*/ 	.word	0x00000006
        /*0968*/ 	.word	0x00000000
        /*096c*/ 	.short	0x010a
        /*096e*/ 	.byte	0x3f
	.zero		1


	//   ....[77]....
        /*0970*/ 	.word	0x00013760
        /*0974*/ 	.word	0x00000007
        /*0978*/ 	.word	0x00000000
        /*097c*/ 	.short	0x010a
        /*097e*/ 	.byte	0x3f
	.zero		1


	//   ....[78]....
        /*0980*/ 	.word	0x000137b0
        /*0984*/ 	.word	0x00000004
        /*0988*/ 	.word	0x00000000
        /*098c*/ 	.short	0x010a
        /*098e*/ 	.byte	0x3f
	.zero		1


	//----- nvinfo : EIATTR_NUM_MBARRIERS
	.align		4
.L_616:
        /*0990*/ 	.byte	0x03, 0x38
        /*0992*/ 	.short	0x0017


	//----- nvinfo : EIATTR_EXIT_INSTR_OFFSETS
	.align		4
        /*0994*/ 	.byte	0x04, 0x1c
        /*0996*/ 	.short	(.L_618 - .L_617)


	//   ....[0]....
.L_617:
        /*0998*/ 	.word	0x00000b10


	//   ....[1]....
        /*099c*/ 	.word	0x0000d5e0


	//   ....[2]....
        /*09a0*/ 	.word	0x0000d640


	//   ....[3]....
        /*09a4*/ 	.word	0x000124e0


	//----- nvinfo : EIATTR_MAX_THREADS
	.align		4
.L_618:
        /*09a8*/ 	.byte	0x04, 0x05
        /*09aa*/ 	.short	(.L_620 - .L_619)
.L_619:
        /*09ac*/ 	.word	0x00000180
        /*09b0*/ 	.word	0x00000001
        /*09b4*/ 	.word	0x00000001


	//----- nvinfo : EIATTR_CRS_STACK_SIZE
	.align		4
.L_620:
        /*09b8*/ 	.byte	0x04, 0x1e
        /*09ba*/ 	.short	(.L_622 - .L_621)
.L_621:
        /*09bc*/ 	.word	0x00000000


	//----- nvinfo : EIATTR_CBANK_PARAM_SIZE
	.align		4
.L_622:
        /*09c0*/ 	.byte	0x03, 0x19
        /*09c2*/ 	.short	0x0b70


	//----- nvinfo : EIATTR_PARAM_CBANK
	.align		4
        /*09c4*/ 	.byte	0x04, 0x0a
        /*09c6*/ 	.short	(.L_624 - .L_623)
	.align		4
.L_623:
        /*09c8*/ 	.word	index@(.nv.constant0._ZN7cutlass13device_kernelIN5flash11enable_sm90INS1_16FlashAttnFwdSm90INS1_25CollectiveMainloopFwdSm90ILi2EN4cute5tupleIJNS5_1CILi1EEES8_S8_EEENS6_IJNS7_ILi128EEENS7_ILi96EEENS7_ILi64EEEEEELi256ENS_10bfloat16_tEfNS_4arch4Sm90ELb1ELb0ELb1ELb1ELb0ELb0ELb1ELb1ELb0ELb0ELb0ELb0EEENS1_21CollectiveEpilogueFwdINS6_IJSA_NS7_ILi256EEESB_EEES9_SE_SG_Li256ELb1ELb0ELb0ELb0EEENS1_36VarlenDynamicPersistentTileSchedulerILi128ELi96ELi256ELi32ELb0ELb0ELb1ELb1ELb1ELb1EEEEEEEEEvNT_6ParamsE)
        /*09cc*/ 	.short	0x0210
        /*09ce*/ 	.short	0x0b70


	//----- nvinfo : EIATTR_SW_WAR
	.align		4
.L_624:
        /*09d0*/ 	.byte	0x04, 0x36
        /*09d2*/ 	.short	(.L_626 - .L_625)
.L_625:
        /*09d4*/ 	.word	0x00000008
.L_626:


//--------------------- .nv.info._ZN7cutlass13device_kernelIN5flash11enable_sm90INS1_16FlashAttnFwdSm90INS1_25CollectiveMainloopFwdSm90ILi2EN4cute5tupleIJNS5_1CILi1EEES8_S8_EEENS6_IJNS7_ILi128EEENS7_ILi96EEENS7_ILi64EEEEEELi256ENS_10bfloat16_tEfNS_4arch4Sm90ELb1ELb0ELb1ELb1ELb0ELb1ELb1ELb1ELb0ELb0ELb0ELb0EEENS1_21CollectiveEpilogueFwdINS6_IJSA_NS7_ILi256EEESB_EEES9_SE_SG_Li256ELb1ELb0ELb0ELb0EEENS1_36VarlenDynamicPersistentTileSchedulerILi128ELi96ELi256ELi32ELb0ELb0ELb1ELb1ELb1ELb1EEEEEEEEEvNT_6ParamsE --------------------------
	.section	.nv.info._ZN7cutlass13device_kernelIN5flash11enable_sm90INS1_16FlashAttnFwdSm90INS1_25CollectiveMainloopFwdSm90ILi2EN4cute5tupleIJNS5_1CILi1EEES8_S8_EEENS6_IJNS7_ILi128EEENS7_ILi96EEENS7_ILi64EEEEEELi256ENS_10bfloat16_tEfNS_4arch4Sm90ELb1ELb0ELb1ELb1ELb0ELb1ELb1ELb1ELb0ELb0ELb0ELb0EEENS1_21CollectiveEpilogueFwdINS6_IJSA_NS7_ILi256EEESB_EEES9_SE_SG_Li256ELb1ELb0ELb0ELb0EEENS1_36VarlenDynamicPersistentTileSchedulerILi128ELi96ELi256ELi32ELb0ELb0ELb1ELb1ELb1ELb1EEEEEEEEEvNT_6ParamsE,"",@"SHT_CUDA_INFO"
	.sectionflags	@""
	.align	4


	//----- nvinfo : EIATTR_CUDA_API_VERSION
	.align		4
        /*0000*/ 	.byte	0x04, 0x37
        /*0002*/ 	.short	(.L_628 - .L_627)
.L_627:
        /*0004*/ 	.word	0x00000082


	//----- nvinfo : EIATTR_KPARAM_INFO
	.align		4
.L_628:
        /*0008*/ 	.byte	0x04, 0x17
        /*000a*/ 	.short	(.L_630 - .L_629)
.L_629:
        /*000c*/ 	.word	0x00000000
        /*0010*/ 	.short	0x0000
        /*0012*/ 	.short	0x0070
        /*0014*/ 	.byte	0x00, 0xf0, 0x01, 0x2c


	//----- nvinfo : EIATTR_SPARSE_MMA_MASK
	.align		4
.L_630:
        /*0018*/ 	.byte	0x03, 0x50
        /*001a*/ 	.short	0x0000


	//----- nvinfo : EIATTR_MAXREG_COUNT
	.align		4
        /*001c*/ 	.byte	0x03, 0x1b
        /*001e*/ 	.short	0x00a8


	//----- nvinfo : EIATTR_NUM_BARRIERS
	.align		4
        /*0020*/ 	.byte	0x02, 0x4c
        /*0022*/ 	.byte	0x10
	.zero		1


	//----- nvinfo : EIATTR_EXTERNS
	.align		4
        /*0024*/ 	.byte	0x04, 0x0f
        /*0026*/ 	.short	(.L_632 - .L_631)


	//   ....[0]....
	.align		4
.L_631:
        /*0028*/ 	.word	index@(__assertfail)


	//----- nvinfo : EIATTR_ANNOTATIONS
	.align		4
.L_632:
        /*002c*/ 	.byte	0x04, 0x55
        /*002e*/ 	.short	(.L_634 - .L_633)


	//   ....[0]....
.L_633:
        /* <DEDUP_REMOVED lines=83> */


	//----- nvinfo : EIATTR_MERCURY_ISA_VERSION
	.align		4
.L_634:
        /*0550*/ 	.byte	0x03, 0x5f
        /*0552*/ 	.short	0x0101


	//----- nvinfo : EIATTR_UNUSED_LOAD_BYTE_OFFSET
	.align		4
        /*0554*/ 	.byte	0x04, 0x44
        /*0556*/ 	.short	(.L_636 - .L_635)


	//   ....[0]....
.L_635:
        /*0558*/ 	.word	0x00000b40
        /*055c*/ 	.word	0x0000fff0


	//   ....[1]....
        /*0560*/ 	.word	0x000134d0
        /*0564*/ 	.word	0x0000fff0


	//----- nvinfo : EIATTR_INT_WARP_WIDE_INSTR_OFFSETS
	.align		4
.L_636:
        /*0568*/ 	.byte	0x04, 0x31
        /*056a*/ 	.short	(.L_638 - .L_637)


	//   ....[0]....
.L_637:
        /*056c*/ 	.word	0x000001e0


	//   ....[1]....
        /*0570*/ 	.word	0x00000220


	//   ....[2]....
        /*0574*/ 	.word	0x00000290


	//   ....[3]....
        /*0578*/ 	.word	0x00000300


	//   ....[4]....
        /*057c*/ 	.word	0x00018110


	//   ....[5]....
        /*0580*/ 	.word	0x000181a0


	//   ....[6]....
        /*0584*/ 	.word	0x00018620


	//   ....[7]....
        /*0588*/ 	.word	0x00018650


	//   ....[8]....
        /*058c*/ 	.word	0x0001abf0


	//   ....[9]....
        /*0590*/ 	.word	0x0001ac80


	//----- nvinfo : EIATTR_COOP_GROUP_MASK_REGIDS
	.align		4
.L_638:
        /*0594*/ 	.byte	0x04, 0x29
        /*0596*/ 	.short	(.L_640 - .L_639)


	//   ....[0]....
.L_639:
        /*0598*/ 	.word	0xffffffff


	//   ....[1]....
        /*059c*/ 	.word	0xffffffff


	//   ....[2]....
        /*05a0*/ 	.word	0xffffffff


	//   ....[3]....
        /*05a4*/ 	.word	0xffffffff


	//   ....[4]....
        /*05a8*/ 	.word	0xffffffff


	//   ....[5]....
        /*05ac*/ 	.word	0xffffffff


	//   ....[6]....
        /*05b0*/ 	.word	0xffffffff


	//   ....[7]....
        /*05b4*/ 	.word	0xffffffff


	//   ....[8]....
        /*05b8*/ 	.word	0xffffffff


	//   ....[9]....
        /*05bc*/ 	.word	0xffffffff


	//   ....[10]....
        /*05c0*/ 	.word	0xffffffff


	//   ....[11]....
        /*05c4*/ 	.word	0xffffffff


	//   ....[12]....
        /*05c8*/ 	.word	0xffffffff


	//   ....[13]....
        /*05cc*/ 	.word	0xffffffff


	//   ....[14]....
        /*05d0*/ 	.word	0xffffffff


	//   ....[15]....
        /*05d4*/ 	.word	0xffffffff


	//   ....[16]....
        /*05d8*/ 	.word	0xffffffff


	//   ....[17]....
        /*05dc*/ 	.word	0xffffffff


	//   ....[18]....
        /*05e0*/ 	.word	0xffffffff


	//   ....[19]....
        /*05e4*/ 	.word	0xffffffff


	//   ....[20]....
        /*05e8*/ 	.word	0xffffffff


	//   ....[21]....
        /*05ec*/ 	.word	0xffffffff


	//   ....[22]....
        /*05f0*/ 	.word	0xffffffff


	//   ....[23]....
        /*05f4*/ 	.word	0xffffffff


	//   ....[24]....
        /*05f8*/ 	.word	0xffffffff


	//   ....[25]....
        /*05fc*/ 	.word	0xffffffff


	//   ....[26]....
        /*0600*/ 	.word	0xffffffff


	//   ....[27]....
        /*0604*/ 	.word	0xffffffff


	//   ....[28]....
        /*0608*/ 	.word	0xffffffff


	//   ....[29]....
        /*060c*/ 	.word	0xffffffff


	//   ....[30]....
        /*0610*/ 	.word	0xffffffff


	//   ....[31]....
        /*0614*/ 	.word	0xffffffff


	//   ....[32]....
        /*0618*/ 	.word	0xffffffff


	//   ....[33]....
        /*061c*/ 	.word	0xffffffff


	//   ....[34]....
        /*0620*/ 	.word	0xffffffff


	//   ....[35]....
        /*0624*/ 	.word	0xffffffff


	//   ....[36]....
        /*0628*/ 	.word	0xffffffff


	//   ....[37]....
        /*062c*/ 	.word	0xffffffff


	//   ....[38]....
        /*0630*/ 	.word	0xffffffff


	//   ....[39]....
        /*0634*/ 	.word	0xffffffff


	//   ....[40]....
        /*0638*/ 	.word	0xffffffff


	//   ....[41]....
        /*063c*/ 	.word	0xffffffff


	//   ....[42]....
        /*0640*/ 	.word	0xffffffff


	//   ....[43]....
        /*0644*/ 	.word	0xffffffff


	//   ....[44]....
        /*0648*/ 	.word	0xffffffff


	//   ....[45]....
        /*064c*/ 	.word	0xffffffff


	//   ....[46]....
        /*0650*/ 	.word	0xffffffff


	//   ....[47]....
        /*0654*/ 	.word	0xffffffff


	//   ....[48]....
        /*0658*/ 	.word	0xffffffff


	//   ....[49]....
        /*065c*/ 	.word	0xffffffff


	//   ....[50]....
        /*0660*/ 	.word	0xffffffff


	//   ....[51]....
        /*0664*/ 	.word	0xffffffff


	//   ....[52]....
        /*0668*/ 	.word	0xffffffff


	//   ....[53]....
        /*066c*/ 	.word	0xffffffff


	//   ....[54]....
        /*0670*/ 	.word	0xffffffff


	//   ....[55]....
        /*0674*/ 	.word	0xffffffff


	//   ....[56]....
        /*0678*/ 	.word	0xffffffff


	//   ....[57]....
        /*067c*/ 	.word	0xffffffff


	//   ....[58]....
        /*0680*/ 	.word	0x0500000f


	//   ....[59]....
        /*0684*/ 	.word	0x0500000f


	//   ....[60]....
        /*0688*/ 	.word	0x0500000f


	//   ....[61]....
        /*068c*/ 	.word	0x0500000f


	//   ....[62]....
        /*0690*/ 	.word	0x0500000f


	//   ....[63]....
        /*0694*/ 	.word	0x0500000f


	//   ....[64]....
        /*0698*/ 	.word	0x0500000f


	//   ....[65]....
        /*069c*/ 	.word	0x0500000f


	//   ....[66]....
        /*06a0*/ 	.word	0x0500000f


	//   ....[67]....
        /*06a4*/ 	.word	0x0500000f


	//   ....[68]....
        /*06a8*/ 	.word	0x0500000f


	//   ....[69]....
        /*06ac*/ 	.word	0x0500000f


	//   ....[70]....
        /*06b0*/ 	.word	0x0500000f


	//   ....[71]....
        /*06b4*/ 	.word	0x0500000f


	//   ....[72]....
        /*06b8*/ 	.word	0x0500000f


	//   ....[73]....
        /*06bc*/ 	.word	0x0500000f


	//   ....[74]....
        /*06c0*/ 	.word	0x0500000f


	//   ....[75]....
        /*06c4*/ 	.word	0x0500000f


	//   ....[76]....
        /*06c8*/ 	.word	0x0500000f


	//   ....[77]....
        /*06cc*/ 	.word	0x0500000f


	//   ....[78]....
        /*06d0*/ 	.word	0x0500000f


	//   ....[79]....
        /*06d4*/ 	.word	0x0500000f


	//   ....[80]....
        /*06d8*/ 	.word	0x0500000f


	//   ....[81]....
        /*06dc*/ 	.word	0x0500000f


	//   ....[82]....
        /*06e0*/ 	.word	0x0500000f


	//   ....[83]....
        /*06e4*/ 	.word	0x0500000f


	//   ....[84]....
        /*06e8*/ 	.word	0x0500000f


	//   ....[85]....
        /*06ec*/ 	.word	0x0500000f


	//   ....[86]....
        /*06f0*/ 	.word	0x0500000f


	//   ....[87]....
        /*06f4*/ 	.word	0x0500000f


	//   ....[88]....
        /*06f8*/ 	.word	0x0500000f


	//   ....[89]....
        /*06fc*/ 	.word	0x0500000f


	//   ....[90]....
        /*0700*/ 	.word	0x0500000f


	//   ....[91]....
        /*0704*/ 	.word	0x0500000f


	//   ....[92]....
        /*0708*/ 	.word	0x0500000f


	//   ....[93]....
        /*070c*/ 	.word	0x0500000f


	//   ....[94]....
        /*0710*/ 	.word	0x0500000f


	//----- nvinfo : EIATTR_COOP_GROUP_INSTR_OFFSETS
	.align		4
.L_640:
        /*0714*/ 	.byte	0x04, 0x28
        /*0716*/ 	.short	(.L_642 - .L_641)


	//   ....[0]....
.L_641:
        /*0718*/ 	.word	0x00000060


	//   ....[1]....
        /*071c*/ 	.word	0x000001f0


	//   ....[2]....
        /*0720*/ 	.word	0x000002b0


	//   ....[3]....
        /*0724*/ 	.word	0x00000480


	//   ....[4]....
        /*0728*/ 	.word	0x000005e0


	//   ....[5]....
        /*072c*/ 	.word	0x00000700


	//   ....[6]....
        /*0730*/ 	.word	0x00000860


	//   ....[7]....
        /*0734*/ 	.word	0x00006130


	//   ....[8]....
        /*0738*/ 	.word	0x0000aff0


	//   ....[9]....
        /*073c*/ 	.word	0x0000b040


	//   ....[10]....
        /*0740*/ 	.word	0x0000b830


	//   ....[11]....
        /*0744*/ 	.word	0x0000b850


	//   ....[12]....
        /*0748*/ 	.word	0x0000def0


	//   ....[13]....
        /*074c*/ 	.word	0x0000df10


	//   ....[14]....
        /*0750*/ 	.word	0x0000e6f0


	//   ....[15]....
        /*0754*/ 	.word	0x0000e710


	//   ....[16]....
        /*0758*/ 	.word	0x00010ea0


	//   ....[17]....
        /*075c*/ 	.word	0x00010f10


	//   ....[18]....
        /*0760*/ 	.word	0x00011580


	//   ....[19]....
        /*0764*/ 	.word	0x000115a0


	//   ....[20]....
        /*0768*/ 	.word	0x00012a40


	//   ....[21]....
        /*076c*/ 	.word	0x00012aa0


	//   ....[22]....
        /*0770*/ 	.word	0x00012af0


	//   ....[23]....
        /*0774*/ 	.word	0x00012b20


	//   ....[24]....
        /*0778*/ 	.word	0x00016020


	//   ....[25]....
        /*077c*/ 	.word	0x000161a0


	//   ....[26]....
        /*0780*/ 	.word	0x000161d0


	//   ....[27]....
        /*0784*/ 	.word	0x00016210


	//   ....[28]....
        /*0788*/ 	.word	0x00016280


	//   ....[29]....
        /*078c*/ 	.word	0x000162e0


	//   ....[30]....
        /*0790*/ 	.word	0x00016320


	//   ....[31]....
        /*0794*/ 	.word	0x000164c0


	//   ....[32]....
        /*0798*/ 	.word	0x00016520


	//   ....[33]....
        /*079c*/ 	.word	0x00016560


	//   ....[34]....
        /*07a0*/ 	.word	0x000165a0


	//   ....[35]....
        /*07a4*/ 	.word	0x000165d0


	//   ....[36]....
        /*07a8*/ 	.word	0x00016600


	//   ....[37]....
        /*07ac*/ 	.word	0x00016690


	//   ....[38]....
        /*07b0*/ 	.word	0x000166f0


	//   ....[39]....
        /*07b4*/ 	.word	0x00016780


	//   ....[40]....
        /*07b8*/ 	.word	0x0001ad10


	//   ....[41]....
        /*07bc*/ 	.word	0x0001ad20


	//   ....[42]....
        /*07c0*/ 	.word	0x0001ae30


	//   ....[43]....
        /*07c4*/ 	.word	0x0001ae90


	//   ....[44]....
        /*07c8*/ 	.word	0x0001aed0


	//   ....[45]....
        /*07cc*/ 	.word	0x0001af10


	//   ....[46]....
        /*07d0*/ 	.word	0x0001af40


	//   ....[47]....
        /*07d4*/ 	.word	0x0001af70


	//   ....[48]....
        /*07d8*/ 	.word	0x0001b100


	//   ....[49]....
        /*07dc*/ 	.word	0x0001b160


	//   ....[50]....
        /*07e0*/ 	.word	0x0001b1a0


	//   ....[51]....
        /*07e4*/ 	.word	0x0001b1e0


	//   ....[52]....
        /*07e8*/ 	.word	0x0001b210


	//   ....[53]....
        /*07ec*/ 	.word	0x0001b240


	//   ....[54]....
        /*07f0*/ 	.word	0x0001b300


	//   ....[55]....
        /*07f4*/ 	.word	0x0001b320


	//   ....[56]....
        /*07f8*/ 	.word	0x0001b390


	//   ....[57]....
        /*07fc*/ 	.word	0x0001ba00


	//   ....[58]....
        /*0800*/ 	.word	0x0001be90


	//   ....[59]....
        /*0804*/ 	.word	0x0001bf30


	//   ....[60]....
        /*0808*/ 	.word	0x0001bfd0


	//   ....[61]....
        /*080c*/ 	.word	0x0001c070


	//   ....[62]....
        /*0810*/ 	.word	0x0001c110


	//   ....[63]....
        /*0814*/ 	.word	0x0001c1b0


	//   ....[64]....
        /*0818*/ 	.word	0x0001c250


	//   ....[65]....
        /*081c*/ 	.word	0x0001c2f0


	//   ....[66]....
        /*0820*/ 	.word	0x0001c390


	//   ....[67]....
        /*0824*/ 	.word	0x0001c480


	//   ....[68]....
        /*0828*/ 	.word	0x0001c520


	//   ....[69]....
        /*082c*/ 	.word	0x0001c5c0


	//   ....[70]....
        /*0830*/ 	.word	0x0001c660


	//   ....[71]....
        /*0834*/ 	.word	0x0001c700


	//   ....[72]....
        /*0838*/ 	.word	0x0001c7a0


	//   ....[73]....
        /*083c*/ 	.word	0x0001c840


	//   ....[74]....
        /*0840*/ 	.word	0x0001c8e0


	//   ....[75]....
        /*0844*/ 	.word	0x0001cc30


	//   ....[76]....
        /*0848*/ 	.word	0x0001cf10


	//   ....[77]....
        /*084c*/ 	.word	0x0001d330


	//   ....[78]....
        /*0850*/ 	.word	0x0001d3c0


	//   ....[79]....
        /*0854*/ 	.word	0x0001d460


	//   ....[80]....
        /*0858*/ 	.word	0x0001d510


	//   ....[81]....
        /*085c*/ 	.word	0x0001d590


	//   ....[82]....
        /*0860*/ 	.word	0x0001d610


	//   ....[83]....
        /*0864*/ 	.word	0x0001d690


	//   ....[84]....
        /*0868*/ 	.word	0x0001d710


	//   ....[85]....
        /*086c*/ 	.word	0x0001d7a0


	//   ....[86]....
        /*0870*/ 	.word	0x0001d850


	//   ....[87]....
        /*0874*/ 	.word	0x0001d8d0


	//   ....[88]....
        /*0878*/ 	.word	0x0001d950


	//   ....[89]....
        /*087c*/ 	.word	0x0001d9d0


	//   ....[90]....
        /*0880*/ 	.word	0x0001da50


	//   ....[91]....
        /*0884*/ 	.word	0x0001dac0


	//   ....[92]....
        /*0888*/ 	.word	0x0001db60


	//   ....[93]....
        /*088c*/ 	.word	0x0001dbf0


	//   ....[94]....
        /*0890*/ 	.word	0x0001dd20


	//----- nvinfo : EIATTR_REG_RECONFIG
	.align		4
.L_642:
        /*0894*/ 	.byte	0x01, 0x54
	.zero		2


	//----- nvinfo : EIATTR_SYSCALL_OFFSETS
	.align		4
        /*0898*/ 	.byte	0x04, 0x46
        /*089a*/ 	.short	(.L_644 - .L_643)


	//   ....[0]....
.L_643:
        /*089c*/ 	.word	0x000018e0


	//   ....[1]....
        /*08a0*/ 	.word	0x00001a30


	//   ....[2]....
        /*08a4*/ 	.word	0x00006320


	//   ....[3]....
        /*08a8*/ 	.word	0x00006830


	//   ....[4]....
        /*08ac*/ 	.word	0x00018330


	//   ....[5]....
        /*08b0*/ 	.word	0x00018470


	//   ....[6]....
        /*08b4*/ 	.word	0x00018570


	//----- nvinfo : EIATTR_MBARRIER_INSTR_OFFSETS
	.align		4
.L_644:
        /*08b8*/ 	.byte	0x04, 0x39
        /*08ba*/ 	.short	(.L_646 - .L_645)


	//   ....[0]....
.L_645:
        /*08bc*/ 	.word	0x00000320
        /*08c0*/ 	.word	0x000000ff
        /*08c4*/ 	.word	0x00032400
        /*08c8*/ 	.short	0x0100
        /*08ca*/ 	.byte	0x08
	.zero		1


	//   ....[1]....
        /*08cc*/ 	.word	0x00000330
        /*08d0*/ 	.word	0x000000ff
        /*08d4*/ 	.word	0x00032410
        /*08d8*/ 	.short	0x0100
        /*08da*/ 	.byte	0x08
	.zero		1


	//   ....[2]....
        /*08dc*/ 	.word	0x00000340
        /*08e0*/ 	.word	0x000000ff
        /*08e4*/ 	.word	0x00032420
        /*08e8*/ 	.short	0x0100
        /*08ea*/ 	.byte	0x08
	.zero		1


	//   ....[3]....
        /*08ec*/ 	.word	0x00000430
        /*08f0*/ 	.word	0x000000ff
        /*08f4*/ 	.word	0x00032430
        /*08f8*/ 	.short	0x0100
        /*08fa*/ 	.byte	0x08
	.zero		1


	//   ....[4]....
        /*08fc*/ 	.word	0x00000440
        /*0900*/ 	.word	0x000000ff
        /*0904*/ 	.word	0x00032440
        /*0908*/ 	.short	0x0100
        /*090a*/ 	.byte	0x08
	.zero		1


	//   ....[5]....
        /*090c*/ 	.word	0x00000450
        /*0910*/ 	.word	0x000000ff
        /*0914*/ 	.word	0x00032438
        /*0918*/ 	.short	0x0100
        /*091a*/ 	.byte	0x08
	.zero		1


	//   ....[6]....
        /*091c*/ 	.word	0x00000460
        /*0920*/ 	.word	0x000000ff
        /*0924*/ 	.word	0x00032448
        /*0928*/ 	.short	0x0100
        /*092a*/ 	.byte	0x08
	.zero		1


	//   ....[7]....
        /*092c*/ 	.word	0x00000590
        /*0930*/ 	.word	0x000000ff
        /*0934*/ 	.word	0x00032450
        /*0938*/ 	.short	0x0100
        /*093a*/ 	.byte	0x08
	.zero		1


	//   ....[8]....
        /*093c*/ 	.word	0x000005a0
        /*0940*/ 	.word	0x000000ff
        /*0944*/ 	.word	0x00032460
        /*0948*/ 	.short	0x0100
        /*094a*/ 	.byte	0x08
	.zero		1


	//   ....[9]....
        /*094c*/ 	.word	0x000005b0
        /*0950*/ 	.word	0x000000ff
        /*0954*/ 	.word	0x00032458
        /*0958*/ 	.short	0x0100
        /*095a*/ 	.byte	0x08
	.zero		1


	//   ....[10]....
        /*095c*/ 	.word	0x000005c0
        /*0960*/ 	.word	0x000000ff
        /*0964*/ 	.word	0x00032468
        /*0968*/ 	.short	0x0100
        /*096a*/ 	.byte	0x08
	.zero		1


	//   ....[11]....
        /*096c*/ 	.word	0x000006b0
        /*0970*/ 	.word	0x000000ff
        /*0974*/ 	.word	0x00032470
        /*0978*/ 	.short	0x0100
        /*097a*/ 	.byte	0x06
	.zero		1


	//   ....[12]....
        /*097c*/ 	.word	0x000006c0
        /*0980*/ 	.word	0x000000ff
        /*0984*/ 	.word	0x00032480
        /*0988*/ 	.short	0x0100
        /*098a*/ 	.byte	0x06
	.zero		1


	//   ....[13]....
        /*098c*/ 	.word	0x000006d0
        /*0990*/ 	.word	0x000000ff
        /*0994*/ 	.word	0x00032478
        /*0998*/ 	.short	0x0100
        /*099a*/ 	.byte	0x06
	.zero		1


	//   ....[14]....
        /*099c*/ 	.word	0x000006e0
        /*09a0*/ 	.word	0x000000ff
        /*09a4*/ 	.word	0x00032488
        /*09a8*/ 	.short	0x0100
        /*09aa*/ 	.byte	0x06
	.zero		1


	//   ....[15]....
        /*09ac*/ 	.word	0x00000810
        /*09b0*/ 	.word	0x000000ff
        /*09b4*/ 	.word	0x00032490
        /*09b8*/ 	.short	0x0100
        /*09ba*/ 	.byte	0x08
	.zero		1


	//   ....[16]....
        /*09bc*/ 	.word	0x00000820
        /*09c0*/ 	.word	0x000000ff
        /*09c4*/ 	.word	0x000324a0
        /*09c8*/ 	.short	0x0100
        /*09ca*/ 	.byte	0x08
	.zero		1


	//   ....[17]....
        /*09cc*/ 	.word	0x00000830
        /*09d0*/ 	.word	0x000000ff
        /*09d4*/ 	.word	0x00032498
        /*09d8*/ 	.short	0x0100
        /*09da*/ 	.byte	0x08
	.zero		1


	//   ....[18]....
        /*09dc*/ 	.word	0x00000840
        /*09e0*/ 	.word	0x000000ff
        /*09e4*/ 	.word	0x000324a8
        /*09e8*/ 	.short	0x0100
        /*09ea*/ 	.byte	0x08
	.zero		1


	//   ....[19]....
        /*09ec*/ 	.word	0x00000970
        /*09f0*/ 	.word	0x000000ff
        /*09f4*/ 	.word	0x000324b0
        /*09f8*/ 	.short	0x0100
        /*09fa*/ 	.byte	0x08
	.zero		1


	//   ....[20]....
        /*09fc*/ 	.word	0x00000980
        /*0a00*/ 	.word	0x000000ff
        /*0a04*/ 	.word	0x000324c0
        /*0a08*/ 	.short	0x0100
        /*0a0a*/ 	.byte	0x08
	.zero		1


	//   ....[21]....
        /*0a0c*/ 	.word	0x00000990
        /*0a10*/ 	.word	0x000000ff
        /*0a14*/ 	.word	0x000324b8
        /*0a18*/ 	.short	0x0100
        /*0a1a*/ 	.byte	0x08
	.zero		1


	//   ....[22]....
        /*0a1c*/ 	.word	0x000009a0
        /*0a20*/ 	.word	0x000000ff
        /*0a24*/ 	.word	0x000324c8
        /*0a28*/ 	.short	0x0100
        /*0a2a*/ 	.byte	0x08
	.zero		1


	//   ....[23]....
        /*0a2c*/ 	.word	0x00002e50
        /*0a30*/ 	.word	0x0000005a
        /*0a34*/ 	.word	0x00032490
        /*0a38*/ 	.short	0x010a
        /*0a3a*/ 	.byte	0x3f
	.zero		1


	//   ....[24]....
        /*0a3c*/ 	.word	0x00004150
        /*0a40*/ 	.word	0x0000005a
        /*0a44*/ 	.word	0x00032490
        /*0a48*/ 	.short	0x010a
        /*0a4a*/ 	.byte	0x3f
	.zero		1


	//   ....[25]....
        /*0a4c*/ 	.word	0x000052f0
        /*0a50*/ 	.word	0x0000005a
        /*0a54*/ 	.word	0x00032490
        /*0a58*/ 	.short	0x010a
        /*0a5a*/ 	.byte	0x3f
	.zero		1


	//   ....[26]....
        /*0a5c*/ 	.word	0x00005510
        /*0a60*/ 	.word	0x00000004
        /*0a64*/ 	.word	0x00000000
        /*0a68*/ 	.short	0x0101
        /*0a6a*/ 	.byte	0x3f
	.zero		1


	//   ....[27]....
        /*0a6c*/ 	.word	0x00005550
        /*0a70*/ 	.word	0x0000005a
        /*0a74*/ 	.word	0x000324b0
        /*0a78*/ 	.short	0x010a
        /*0a7a*/ 	.byte	0x3f
	.zero		1


	//   ....[28]....
        /*0a7c*/ 	.word	0x00005bb0
        /*0a80*/ 	.word	0x0000005a
        /*0a84*/ 	.word	0x00000000
        /*0a88*/ 	.short	0x0101
        /*0a8a*/ 	.byte	0x3f
	.zero		1


	//   ....[29]....
        /*0a8c*/ 	.word	0x000063c0
        /*0a90*/ 	.word	0x00000011
        /*0a94*/ 	.word	0x00032400
        /*0a98*/ 	.short	0x010a
        /*0a9a*/ 	.byte	0x3f
	.zero		1


	//   ....[30]....
        /*0a9c*/ 	.word	0x00006410
        /*0aa0*/ 	.word	0x00000011
        /*0aa4*/ 	.word	0x00032400
        /*0aa8*/ 	.short	0x010a
        /*0aaa*/ 	.byte	0x3f
	.zero		1


	//   ....[31]....
        /*0aac*/ 	.word	0x00007100
        /*0ab0*/ 	.word	0x00000011
        /*0ab4*/ 	.word	0x00032400
        /*0ab8*/ 	.short	0x010a
        /*0aba*/ 	.byte	0x3f
	.zero		1


	//   ....[32]....
        /*0abc*/ 	.word	0x000085f0
        /*0ac0*/ 	.word	0x00000011
        /*0ac4*/ 	.word	0x00032400
        /*0ac8*/ 	.short	0x010a
        /*0aca*/ 	.byte	0x3f
	.zero		1


	//   ....[33]....
        /*0acc*/ 	.word	0x000096e0
        /*0ad0*/ 	.word	0x000000b3
        /*0ad4*/ 	.word	0x00032430
        /*0ad8*/ 	.short	0x010a
        /*0ada*/ 	.byte	0x3f
	.zero		1


	//   ....[34]....
        /*0adc*/ 	.word	0x00009770
        /*0ae0*/ 	.word	0x000000b3
        /*0ae4*/ 	.word	0x00032430
        /*0ae8*/ 	.short	0x010a
        /*0aea*/ 	.byte	0x3f
	.zero		1


	//   ....[35]....
        /*0aec*/ 	.word	0x00009a80
        /*0af0*/ 	.word	0x00000011
        /*0af4*/ 	.word	0x00032410
        /*0af8*/ 	.short	0x010a
        /*0afa*/ 	.byte	0x3f
	.zero		1


	//   ....[36]....
        /*0afc*/ 	.word	0x00009ad0
        /*0b00*/ 	.word	0x000000b3
        /*0b04*/ 	.word	0x00032450
        /*0b08*/ 	.short	0x010a
        /*0b0a*/ 	.byte	0x3f
	.zero		1


	//   ....[37]....
        /*0b0c*/ 	.word	0x00009b50
        /*0b10*/ 	.word	0x000000b3
        /*0b14*/ 	.word	0x00032450
        /*0b18*/ 	.short	0x010a
        /*0b1a*/ 	.byte	0x3f
	.zero		1


	//   ....[38]....
        /*0b1c*/ 	.word	0x0000bb80
        /*0b20*/ 	.word	0x00000018
        /*0b24*/ 	.word	0x00000000
        /*0b28*/ 	.short	0x0101
        /*0b2a*/ 	.byte	0x3f
	.zero		1


	//   ....[39]....
        /*0b2c*/ 	.word	0x0000c660
        /*0b30*/ 	.word	0x000000b3
        /*0b34*/ 	.word	0x00000000
        /*0b38*/ 	.short	0x0101
        /*0b3a*/ 	.byte	0x3f
	.zero		1


	//   ....[40]....
        /*0b3c*/ 	.word	0x0000c740
        /*0b40*/ 	.word	0x000000d3
        /*0b44*/ 	.word	0x00032430
        /*0b48*/ 	.short	0x010a
        /*0b4a*/ 	.byte	0x3f
	.zero		1


	//   ....[41]....
        /*0b4c*/ 	.word	0x0000c7b0
        /*0b50*/ 	.word	0x000000d3
        /*0b54*/ 	.word	0x00032430
        /*0b58*/ 	.short	0x010a
        /*0b5a*/ 	.byte	0x3f
	.zero		1


	//   ....[42]....
        /*0b5c*/ 	.word	0x0000ca30
        /*0b60*/ 	.word	0x000000d3
        /*0b64*/ 	.word	0x00032450
        /*0b68*/ 	.short	0x010a
        /*0b6a*/ 	.byte	0x3f
	.zero		1


	//   ....[43]....
        /*0b6c*/ 	.word	0x0000ca80
        /*0b70*/ 	.word	0x000000d3
        /*0b74*/ 	.word	0x00032450
        /*0b78*/ 	.short	0x010a
        /*0b7a*/ 	.byte	0x3f
	.zero		1


	//   ....[44]....
        /*0b7c*/ 	.word	0x0000f1d0
        /*0b80*/ 	.word	0x000000a3
        /*0b84*/ 	.word	0x00000000
        /*0b88*/ 	.short	0x0101
        /*0b8a*/ 	.byte	0x3f
	.zero		1


	//   ....[45]....
        /*0b8c*/ 	.word	0x0000fa80
        /*0b90*/ 	.word	0x000000d3
        /*0b94*/ 	.word	0x00000000
        /*0b98*/ 	.short	0x0101
        /*0b9a*/ 	.byte	0x3f
	.zero		1


	//   ....[46]....
        /*0b9c*/ 	.word	0x0000fcb0
        /*0ba0*/ 	.word	0x000000d3
        /*0ba4*/ 	.word	0x00032430
        /*0ba8*/ 	.short	0x010a
        /*0baa*/ 	.byte	0x3f
	.zero		1


	//   ....[47]....
        /*0bac*/ 	.word	0x0000fd20
        /*0bb0*/ 	.word	0x000000d3
        /*0bb4*/ 	.word	0x00032430
        /*0bb8*/ 	.short	0x010a
        /*0bba*/ 	.byte	0x3f
	.zero		1


	//   ....[48]....
        /*0bbc*/ 	.word	0x0000ffa0
        /*0bc0*/ 	.word	0x000000d3
        /*0bc4*/ 	.word	0x00032450
        /*0bc8*/ 	.short	0x010a
        /*0bca*/ 	.byte	0x3f
	.zero		1


	//   ....[49]....
        /*0bcc*/ 	.word	0x0000fff0
        /*0bd0*/ 	.word	0x000000d3
        /*0bd4*/ 	.word	0x00032450
        /*0bd8*/ 	.short	0x010a
        /*0bda*/ 	.byte	0x3f
	.zero		1


	//   ....[50]....
        /*0bdc*/ 	.word	0x00011fb0
        /*0be0*/ 	.word	0x000000b9
        /*0be4*/ 	.word	0x00000000
        /*0be8*/ 	.short	0x0101
        /*0bea*/ 	.byte	0x3f
	.zero		1


	//   ....[51]....
        /*0bec*/ 	.word	0x00012a00
        /*0bf0*/ 	.word	0x000000d3
        /*0bf4*/ 	.word	0x00000000
        /*0bf8*/ 	.short	0x0101
        /*0bfa*/ 	.byte	0x3f
	.zero		1


	//   ....[52]....
        /*0bfc*/ 	.word	0x00014cb0
        /*0c00*/ 	.word	0x00000000
        /*0c04*/ 	.word	0x00000000
        /*0c08*/ 	.short	0x0101
        /*0c0a*/ 	.byte	0x3f
	.zero		1


	//   ....[53]....
        /*0c0c*/ 	.word	0x000174b0
        /*0c10*/ 	.word	0x00000009
        /*0c14*/ 	.word	0x00032420
        /*0c18*/ 	.short	0x010a
        /*0c1a*/ 	.byte	0x3f
	.zero		1


	//   ....[54]....
        /*0c1c*/ 	.word	0x00017530
        /*0c20*/ 	.word	0x00000005
        /*0c24*/ 	.word	0x000324a0
        /*0c28*/ 	.short	0x010a
        /*0c2a*/ 	.byte	0x3f
	.zero		1


	//   ....[55]....
        /*0c2c*/ 	.word	0x00017710
        /*0c30*/ 	.word	0x00000005
        /*0c34*/ 	.word	0x000324c0
        /*0c38*/ 	.short	0x010a
        /*0c3a*/ 	.byte	0x3f
	.zero		1


	//   ....[56]....
        /*0c3c*/ 	.word	0x00017b20
        /*0c40*/ 	.word	0x00000006
        /*0c44*/ 	.word	0x000324a0
        /*0c48*/ 	.short	0x010a
        /*0c4a*/ 	.byte	0x3f
	.zero		1


	//   ....[57]....
        /*0c4c*/ 	.word	0x00017ce0
        /*0c50*/ 	.word	0x00000006
        /*0c54*/ 	.word	0x000324c0
        /*0c58*/ 	.short	0x010a
        /*0c5a*/ 	.byte	0x3f
	.zero		1


	//   ....[58]....
        /*0c5c*/ 	.word	0x00018ab0
        /*0c60*/ 	.word	0x00000009
        /*0c64*/ 	.word	0x00032440
        /*0c68*/ 	.short	0x010a
        /*0c6a*/ 	.byte	0x3f
	.zero		1


	//   ....[59]....
        /*0c6c*/ 	.word	0x000190d0
        /*0c70*/ 	.word	0x00000009
        /*0c74*/ 	.word	0x00032420
        /*0c78*/ 	.short	0x010a
        /*0c7a*/ 	.byte	0x3f
	.zero		1


	//   ....[60]....
        /*0c7c*/ 	.word	0x000191a0
        /*0c80*/ 	.word	0x00000005
        /*0c84*/ 	.word	0x00032460
        /*0c88*/ 	.short	0x010a
        /*0c8a*/ 	.byte	0x3f
	.zero		1


	//   ....[61]....
        /*0c8c*/ 	.word	0x000197d0
        /*0c90*/ 	.word	0x00000002
        /*0c94*/ 	.word	0x00032440
        /*0c98*/ 	.short	0x010a
        /*0c9a*/ 	.byte	0x3f
	.zero		1


	//   ....[62]....
        /*0c9c*/ 	.word	0x000199e0
        /*0ca0*/ 	.word	0x00000002
        /*0ca4*/ 	.word	0x00032460
        /*0ca8*/ 	.short	0x010a
        /*0caa*/ 	.byte	0x3f
	.zero		1


	//   ....[63]....
        /*0cac*/ 	.word	0x00019f30
        /*0cb0*/ 	.word	0x00000002
        /*0cb4*/ 	.word	0x00032440
        /*0cb8*/ 	.short	0x010a
        /*0cba*/ 	.byte	0x3f
	.zero		1


	//   ....[64]....
        /*0cbc*/ 	.word	0x0001a130
        /*0cc0*/ 	.word	0x00000002
        /*0cc4*/ 	.word	0x00032460
        /*0cc8*/ 	.short	0x010a
        /*0cca*/ 	.byte	0x3f
	.zero		1


	//   ....[65]....
        /*0ccc*/ 	.word	0x0001a610
        /*0cd0*/ 	.word	0x00000002
        /*0cd4*/ 	.word	0x00032440
        /*0cd8*/ 	.short	0x010a
        /*0cda*/ 	.byte	0x3f
	.zero		1


	//   ....[66]....
        /*0cdc*/ 	.word	0x0001a820
        /*0ce0*/ 	.word	0x00000002
        /*0ce4*/ 	.word	0x00032460
        /*0ce8*/ 	.short	0x010a
        /*0cea*/ 	.byte	0x3f
	.zero		1


	//   ....[67]....
        /*0cec*/ 	.word	0x0001b990
        /*0cf0*/ 	.word	0x00000000
        /*0cf4*/ 	.word	0x00032420
        /*0cf8*/ 	.short	0x010a
        /*0cfa*/ 	.byte	0x3f
	.zero		1


	//   ....[68]....
        /*0cfc*/ 	.word	0x0001bb30
        /*0d00*/ 	.word	0x00000006
        /*0d04*/ 	.word	0x00000000
        /*0d08*/ 	.short	0x010a
        /*0d0a*/ 	.byte	0x3f
	.zero		1


	//   ....[69]....
        /*0d0c*/ 	.word	0x0001bba0
        /*0d10*/ 	.word	0x00000007
        /*0d14*/ 	.word	0x00000000
        /*0d18*/ 	.short	0x010a
        /*0d1a*/ 	.byte	0x3f
	.zero		1


	//   ....[70]....
        /*0d1c*/ 	.word	0x0001bc10
        /*0d20*/ 	.word	0x00000004
        /*0d24*/ 	.word	0x00000000
        /*0d28*/ 	.short	0x010a
        /*0d2a*/ 	.byte	0x3f
	.zero		1


	//   ....[71]....
        /*0d2c*/ 	.word	0x0001bc40
        /*0d30*/ 	.word	0x00000003
        /*0d34*/ 	.word	0x00000000
        /*0d38*/ 	.short	0x010a
        /*0d3a*/ 	.byte	0x3f
	.zero		1


	//   ....[72]....
        /*0d3c*/ 	.word	0x0001bca0
        /*0d40*/ 	.word	0x0000005a
        /*0d44*/ 	.word	0x00032490
        /*0d48*/ 	.short	0x010a
        /*0d4a*/ 	.byte	0x3f
	.zero		1


	//   ....[73]....
        /*0d4c*/ 	.word	0x0001bcf0
        /*0d50*/ 	.word	0x0000005a
        /*0d54*/ 	.word	0x00032490
        /*0d58*/ 	.short	0x010a
        /*0d5a*/ 	.byte	0x3f
	.zero		1


	//   ....[74]....
        /*0d5c*/ 	.word	0x0001bd40
        /*0d60*/ 	.word	0x0000005a
        /*0d64*/ 	.word	0x00032490
        /*0d68*/ 	.short	0x010a
        /*0d6a*/ 	.byte	0x3f
	.zero		1


	//   ....[75]....
        /*0d6c*/ 	.word	0x0001bd90
        /*0d70*/ 	.word	0x0000005a
        /*0d74*/ 	.word	0x000324b0
        /*0d78*/ 	.short	0x010a
        /*0d7a*/ 	.byte	0x3f
	.zero		1


	//   ....[76]....
        /*0d7c*/ 	.word	0x0001c3d0
        /*0d80*/ 	.word	0x00000011
        /*0d84*/ 	.word	0x00032400
        /*0d88*/ 	.short	0x010a
        /*0d8a*/ 	.byte	0x3f
	.zero		1


	//   ....[77]....
        /*0d8c*/ 	.word	0x0001c920
        /*0d90*/ 	.word	0x00000011
        /*0d94*/ 	.word	0x00032400
        /*0d98*/ 	.short	0x010a
        /*0d9a*/ 	.byte	0x3f
	.zero		1


	//   ....[78]....
        /*0d9c*/ 	.word	0x0001c970
        /*0da0*/ 	.word	0x000000b3
        /*0da4*/ 	.word	0x00032430
        /*0da8*/ 	.short	0x010a
        /*0daa*/ 	.byte	0x3f
	.zero		1


	//   ....[79]....
        /*0dac*/ 	.word	0x0001c9c0
        /*0db0*/ 	.word	0x00000011
        /*0db4*/ 	.word	0x00032410
        /*0db8*/ 	.short	0x010a
        /*0dba*/ 	.byte	0x3f
	.zero		1


	//   ....[80]....
        /*0dbc*/ 	.word	0x0001ca10
        /*0dc0*/ 	.word	0x000000b3
        /*0dc4*/ 	.word	0x00032450
        /*0dc8*/ 	.short	0x010a
        /*0dca*/ 	.byte	0x3f
	.zero		1


	//   ....[81]....
        /*0dcc*/ 	.word	0x0001ca60
        /*0dd0*/ 	.word	0x000000d3
        /*0dd4*/ 	.word	0x00032430
        /*0dd8*/ 	.short	0x010a
        /*0dda*/ 	.byte	0x3f
	.zero		1


	//   ....[82]....
        /*0ddc*/ 	.word	0x0001cab0
        /*0de0*/ 	.word	0x000000d3
        /*0de4*/ 	.word	0x00032450
        /*0de8*/ 	.short	0x010a
        /*0dea*/ 	.byte	0x3f
	.zero		1


	//   ....[83]....
        /*0dec*/ 	.word	0x0001cb00
        /*0df0*/ 	.word	0x000000d3
        /*0df4*/ 	.word	0x00032430
        /*0df8*/ 	.short	0x010a
        /*0dfa*/ 	.byte	0x3f
	.zero		1


	//   ....[84]....
        /*0dfc*/ 	.word	0x0001cb50
        /*0e00*/ 	.word	0x000000d3
        /*0e04*/ 	.word	0x00032450
        /*0e08*/ 	.short	0x010a
        /*0e0a*/ 	.byte	0x3f
	.zero		1


	//   ....[85]....
        /*0e0c*/ 	.word	0x0001ccf0
        /*0e10*/ 	.word	0x00000009
        /*0e14*/ 	.word	0x00032420
        /*0e18*/ 	.short	0x010a
        /*0e1a*/ 	.byte	0x3f
	.zero		1


	//   ....[86]....
        /*0e1c*/ 	.word	0x0001cd40
        /*0e20*/ 	.word	0x00000005
        /*0e24*/ 	.word	0x000324a0
        /*0e28*/ 	.short	0x010a
        /*0e2a*/ 	.byte	0x3f
	.zero		1


	//   ....[87]....
        /*0e2c*/ 	.word	0x0001cd90
        /*0e30*/ 	.word	0x00000005
        /*0e34*/ 	.word	0x000324c0
        /*0e38*/ 	.short	0x010a
        /*0e3a*/ 	.byte	0x3f
	.zero		1


	//   ....[88]....
        /*0e3c*/ 	.word	0x0001cde0
        /*0e40*/ 	.word	0x00000006
        /*0e44*/ 	.word	0x000324a0
        /*0e48*/ 	.short	0x010a
        /*0e4a*/ 	.byte	0x3f
	.zero		1


	//   ....[89]....
        /*0e4c*/ 	.word	0x0001ce30
        /*0e50*/ 	.word	0x00000006
        /*0e54*/ 	.word	0x000324c0
        /*0e58*/ 	.short	0x010a
        /*0e5a*/ 	.byte	0x3f
	.zero		1


	//   ....[90]....
        /*0e5c*/ 	.word	0x0001cfd0
        /*0e60*/ 	.word	0x00000009
        /*0e64*/ 	.word	0x00032440
        /*0e68*/ 	.short	0x010a
        /*0e6a*/ 	.byte	0x3f
	.zero		1


	//   ....[91]....
        /*0e6c*/ 	.word	0x0001d050
        /*0e70*/ 	.word	0x00000009
        /*0e74*/ 	.word	0x00032420
        /*0e78*/ 	.short	0x010a
        /*0e7a*/ 	.byte	0x3f
	.zero		1


	//   ....[92]....
        /*0e7c*/ 	.word	0x0001d0a0
        /*0e80*/ 	.word	0x00000005
        /*0e84*/ 	.word	0x00032460
        /*0e88*/ 	.short	0x010a
        /*0e8a*/ 	.byte	0x3f
	.zero		1


	//   ....[93]....
        /*0e8c*/ 	.word	0x0001d0f0
        /*0e90*/ 	.word	0x00000002
        /*0e94*/ 	.word	0x00032440
        /*0e98*/ 	.short	0x010a
        /*0e9a*/ 	.byte	0x3f
	.zero		1


	//   ....[94]....
        /*0e9c*/ 	.word	0x0001d140
        /*0ea0*/ 	.word	0x00000002
        /*0ea4*/ 	.word	0x00032460
        /*0ea8*/ 	.short	0x010a
        /*0eaa*/ 	.byte	0x3f
	.zero		1


	//   ....[95]....
        /*0eac*/ 	.word	0x0001d190
        /*0eb0*/ 	.word	0x00000002
        /*0eb4*/ 	.word	0x00032440
        /*0eb8*/ 	.short	0x010a
        /*0eba*/ 	.byte	0x3f
	.zero		1


	//   ....[96]....
        /*0ebc*/ 	.word	0x0001d1e0
        /*0ec0*/ 	.word	0x00000002
        /*0ec4*/ 	.word	0x00032460
        /*0ec8*/ 	.short	0x010a
        /*0eca*/ 	.byte	0x3f
	.zero		1


	//   ....[97]....
        /*0ecc*/ 	.word	0x0001d230
        /*0ed0*/ 	.word	0x00000002
        /*0ed4*/ 	.word	0x00032440
        /*0ed8*/ 	.short	0x010a
        /*0eda*/ 	.byte	0x3f
	.zero		1


	//   ....[98]....
        /*0edc*/ 	.word	0x0001d280
        /*0ee0*/ 	.word	0x00000002
        /*0ee4*/ 	.word	0x00032460
        /*0ee8*/ 	.short	0x010a
        /*0eea*/ 	.byte	0x3f
	.zero		1


	//   ....[99]....
        /*0eec*/ 	.word	0x0001dc40
        /*0ef0*/ 	.word	0x00000000
        /*0ef4*/ 	.word	0x00032420
        /*0ef8*/ 	.short	0x010a
        /*0efa*/ 	.byte	0x3f
	.zero		1


	//   ....[100]....
        /*0efc*/ 	.word	0x0001dde0
        /*0f00*/ 	.word	0x00000006
        /*0f04*/ 	.word	0x00000000
        /*0f08*/ 	.short	0x010a
        /*0f0a*/ 	.byte	0x3f
	.zero		1


	//   ....[101]....
        /*0f0c*/ 	.word	0x0001de30
        /*0f10*/ 	.word	0x00000007
        /*0f14*/ 	.word	0x00000000
        /*0f18*/ 	.short	0x010a
        /*0f1a*/ 	.byte	0x3f
	.zero		1


	//   ....[102]....
        /*0f1c*/ 	.word	0x0001de80
        /*0f20*/ 	.word	0x00000004
        /*0f24*/ 	.word	0x00000000
        /*0f28*/ 	.short	0x010a
        /*0f2a*/ 	.byte	0x3f
	.zero		1


	//----- nvinfo : EIATTR_NUM_MBARRIERS
	.align		4
.L_646:
        /*0f2c*/ 	.byte	0x03, 0x38
        /*0f2e*/ 	.short	0x0017


	//----- nvinfo : EIATTR_EXIT_INSTR_OFFSETS
	.align		4
        /*0f30*/ 	.byte	0x04, 0x1c
        /*0f32*/ 	.short	(.L_648 - .L_647)


	//   ....[0]....
.L_647:
        /*0f34*/ 	.word	0x0001bc90


	//----- nvinfo : EIATTR_MAX_THREADS
	.align		4
.L_648:
        /*0f38*/ 	.byte	0x04, 0x05
        /*0f3a*/ 	.short	(.L_650 - .L_649)
.L_649:
        /*0f3c*/ 	.word	0x00000180
        /*0f40*/ 	.word	0x00000001
        /*0f44*/ 	.word	0x00000001


	//----- nvinfo : EIATTR_CRS_STACK_SIZE
	.align		4
.L_650:
        /*0f48*/ 	.byte	0x04, 0x1e
        /*0f4a*/ 	.short	(.L_652 - .L_651)
.L_651:
        /*0f4c*/ 	.word	0x00000000


	//----- nvinfo : EIATTR_CBANK_PARAM_SIZE
	.align		4
.L_652:
        /*0f50*/ 	.byte	0x03, 0x19
        /*0f52*/ 	.short	0x0b70


	//----- nvinfo : EIATTR_PARAM_CBANK
	.align		4
        /*0f54*/ 	.byte	0x04, 0x0a
        /*0f56*/ 	.short	(.L_654 - .L_653)
	.align		4
.L_653:
        /*0f58*/ 	.word	index@(.nv.constant0._ZN7cutlass13device_kernelIN5flash11enable_sm90INS1_16FlashAttnFwdSm90INS1_25CollectiveMainloopFwdSm90ILi2EN4cute5tupleIJNS5_1CILi1EEES8_S8_EEENS6_IJNS7_ILi128EEENS7_ILi96EEENS7_ILi64EEEEEELi256ENS_10bfloat16_tEfNS_4arch4Sm90ELb1ELb0ELb1ELb1ELb0ELb1ELb1ELb1ELb0ELb0ELb0ELb0EEENS1_21CollectiveEpilogueFwdINS6_IJSA_NS7_ILi256EEESB_EEES9_SE_SG_Li256ELb1ELb0ELb0ELb0EEENS1_36VarlenDynamicPersistentTileSchedulerILi128ELi96ELi256ELi32ELb0ELb0ELb1ELb1ELb1ELb1EEEEEEEEEvNT_6ParamsE)
        /*0f5c*/ 	.short	0x0210
        /*0f5e*/ 	.short	0x0b70


	//----- nvinfo : EIATTR_SW_WAR
	.align		4
.L_654:
        /*0f60*/ 	.byte	0x04, 0x36
        /*0f62*/ 	.short	(.L_656 - .L_655)
.L_655:
        /*0f64*/ 	.word	0x00000008
.L_656:


//--------------------- .nv.callgraph             --------------------------
	.section	.nv.callgraph,"",@"SHT_CUDA_CALLGRAPH"
	.align	4
	.sectionentsize	8
	.align		4
        /*0000*/ 	.word	0x00000000
	.align		4
        /*0004*/ 	.word	0xffffffff
	.align		4
        /*0008*/ 	.word	index@(_ZN7cutlass13device_kernelIN5flash11enable_sm90INS1_16FlashAttnFwdSm90INS1_25CollectiveMainloopFwdSm90ILi2EN4cute5tupleIJNS5_1CILi1EEES8_S8_EEENS6_IJNS7_ILi128EEENS7_ILi96EEENS7_ILi64EEEEEELi256ENS_10bfloat16_tEfNS_4arch4Sm90ELb0ELb0ELb1ELb0ELb0ELb0ELb0ELb1ELb0ELb0ELb0ELb0EEENS1_21CollectiveEpilogueFwdINS6_IJSA_NS7_ILi256EEESB_EEES9_SE_SG_Li256ELb0ELb0ELb0ELb0EEENS1_29StaticPersistentTileSchedulerILb0EEEEEEEEEvNT_6ParamsE)
	.align		4
        /*000c*/ 	.word	index@(__assertfail)
	.align		4
        /*0010*/ 	.word	index@(_ZN7cutlass13device_kernelIN5flash11enable_sm90INS1_16FlashAttnFwdSm90INS1_25CollectiveMainloopFwdSm90ILi2EN4cute5tupleIJNS5_1CILi1EEES8_S8_EEENS6_IJNS7_ILi128EEENS7_ILi96EEENS7_ILi64EEEEEELi256ENS_10bfloat16_tEfNS_4arch4Sm90ELb0ELb0ELb1ELb0ELb0ELb0ELb1ELb1ELb0ELb0ELb0ELb0EEENS1_21CollectiveEpilogueFwdINS6_IJSA_NS7_ILi256EEESB_EEES9_SE_SG_Li256ELb0ELb0ELb0ELb0EEENS1_29StaticPersistentTileSchedulerILb0EEEEEEEEEvNT_6ParamsE)
	.align		4
        /*0014*/ 	.word	index@(__assertfail)
	.align		4
        /*0018*/ 	.word	index@(_ZN7cutlass13device_kernelIN5flash11enable_sm90INS1_16FlashAttnFwdSm90INS1_25CollectiveMainloopFwdSm90ILi2EN4cute5tupleIJNS5_1CILi1EEES8_S8_EEENS6_IJNS7_ILi128EEENS7_ILi96EEENS7_ILi64EEEEEELi256ENS_10bfloat16_tEfNS_4arch4Sm90ELb0ELb0ELb1ELb1ELb0ELb0ELb0ELb1ELb0ELb0ELb0ELb0EEENS1_21CollectiveEpilogueFwdINS6_IJSA_NS7_ILi256EEESB_EEES9_SE_SG_Li256ELb1ELb0ELb0ELb0EEENS1_36VarlenDynamicPersistentTileSchedulerILi128ELi96ELi256ELi32ELb0ELb0ELb1ELb0ELb1ELb1EEEEEEEEEvNT_6ParamsE)
	.align		4
        /*001c*/ 	.word	index@(__assertfail)
	.align		4
        /*0020*/ 	.word	index@(_ZN7cutlass13device_kernelIN5flash11enable_sm90INS1_16FlashAttnFwdSm90INS1_25CollectiveMainloopFwdSm90ILi2EN4cute5tupleIJNS5_1CILi1EEES8_S8_EEENS6_IJNS7_ILi128EEENS7_ILi96EEENS7_ILi64EEEEEELi256ENS_10bfloat16_tEfNS_4arch4Sm90ELb0ELb0ELb1ELb1ELb0ELb1ELb0ELb1ELb0ELb0ELb0ELb0EEENS1_21CollectiveEpilogueFwdINS6_IJSA_NS7_ILi256EEESB_EEES9_SE_SG_Li256ELb1ELb0ELb0ELb0EEENS1_36VarlenDynamicPersistentTileSchedulerILi128ELi96ELi256ELi32ELb0ELb0ELb1ELb0ELb1ELb1EEEEEEEEEvNT_6ParamsE)
	.align		4
        /*0024*/ 	.word	index@(__assertfail)
	.align		4
        /*0028*/ 	.word	index@(_ZN7cutlass13device_kernelIN5flash11enable_sm90INS1_16FlashAttnFwdSm90INS1_25CollectiveMainloopFwdSm90ILi2EN4cute5tupleIJNS5_1CILi1EEES8_S8_EEENS6_IJNS7_ILi128EEENS7_ILi96EEENS7_ILi64EEEEEELi256ENS_10bfloat16_tEfNS_4arch4Sm90ELb0ELb0ELb1ELb1ELb0ELb0ELb1ELb1ELb0ELb0ELb0ELb0EEENS1_21CollectiveEpilogueFwdINS6_IJSA_NS7_ILi256EEESB_EEES9_SE_SG_Li256ELb1ELb0ELb0ELb0EEENS1_36VarlenDynamicPersistentTileSchedulerILi128ELi96ELi256ELi32ELb0ELb0ELb1ELb0ELb1ELb1EEEEEEEEEvNT_6ParamsE)
	.align		4
        /*002c*/ 	.word	index@(__assertfail)
	.align		4
        /*0030*/ 	.word	index@(_ZN7cutlass13device_kernelIN5flash11enable_sm90INS1_16FlashAttnFwdSm90INS1_25CollectiveMainloopFwdSm90ILi2EN4cute5tupleIJNS5_1CILi1EEES8_S8_EEENS6_IJNS7_ILi128EEENS7_ILi96EEENS7_ILi64EEEEEELi256ENS_10bfloat16_tEfNS_4arch4Sm90ELb0ELb0ELb1ELb1ELb0ELb1ELb1ELb1ELb0ELb0ELb0ELb0EEENS1_21CollectiveEpilogueFwdINS6_IJSA_NS7_ILi256EEESB_EEES9_SE_SG_Li256ELb1ELb0ELb0ELb0EEENS1_36VarlenDynamicPersistentTileSchedulerILi128ELi96ELi256ELi32ELb0ELb0ELb1ELb0ELb1ELb1EEEEEEEEEvNT_6ParamsE)
	.align		4
        /*0034*/ 	.word	index@(__assertfail)
	.align		4
        /*0038*/ 	.word	index@(_ZN7cutlass13device_kernelIN5flash11enable_sm90INS1_16FlashAttnFwdSm90INS1_25CollectiveMainloopFwdSm90ILi2EN4cute5tupleIJNS5_1CILi1EEES8_S8_EEENS6_IJNS7_ILi128EEENS7_ILi96EEENS7_ILi64EEEEEELi256ENS_10bfloat16_tEfNS_4arch4Sm90ELb0ELb1ELb1ELb0ELb0ELb0ELb0ELb1ELb0ELb0ELb0ELb0EEENS1_21CollectiveEpilogueFwdINS6_IJSA_NS7_ILi256EEESB_EEES9_SE_SG_Li256ELb0ELb0ELb0ELb0EEENS1_30DynamicPersistentTileSchedulerILi256ELi32ELb0ELb0ELb1EEEEEEEEEvNT_6ParamsE)
	.align		4
        /*003c*/ 	.word	index@(__assertfail)
	.align		4
        /*0040*/ 	.word	index@(_ZN7cutlass13device_kernelIN5flash11enable_sm90INS1_16FlashAttnFwdSm90INS1_25CollectiveMainloopFwdSm90ILi2EN4cute5tupleIJNS5_1CILi1EEES8_S8_EEENS6_IJNS7_ILi128EEENS7_ILi96EEENS7_ILi64EEEEEELi256ENS_10bfloat16_tEfNS_4arch4Sm90ELb0ELb1ELb1ELb0ELb0ELb0ELb1ELb1ELb0ELb0ELb0ELb0EEENS1_21CollectiveEpilogueFwdINS6_IJSA_NS7_ILi256EEESB_EEES9_SE_SG_Li256ELb0ELb0ELb0ELb0EEENS1_30DynamicPersistentTileSchedulerILi256ELi32ELb0ELb0ELb1EEEEEEEEEvNT_6ParamsE)
	.align		4
        /*0044*/ 	.word	index@(__assertfail)
	.align		4
        /*0048*/ 	.word	index@(_ZN7cutlass13device_kernelIN5flash11enable_sm90INS1_16FlashAttnFwdSm90INS1_25CollectiveMainloopFwdSm90ILi2EN4cute5tupleIJNS5_1CILi1EEES8_S8_EEENS6_IJNS7_ILi128EEENS7_ILi96EEENS7_ILi64EEEEEELi256ENS_10bfloat16_tEfNS_4arch4Sm90ELb0ELb1ELb1ELb1ELb0ELb0ELb0ELb1ELb0ELb0ELb0ELb0EEENS1_21CollectiveEpilogueFwdINS6_IJSA_NS7_ILi256EEESB_EEES9_SE_SG_Li256ELb1ELb0ELb0ELb0EEENS1_36VarlenDynamicPersistentTileSchedulerILi128ELi96ELi256ELi32ELb0ELb0ELb1ELb1ELb0ELb1EEEEEEEEEvNT_6ParamsE)
	.align		4
        /*004c*/ 	.word	index@(__assertfail)
	.align		4
        /*0050*/ 	.word	index@(_ZN7cutlass13device_kernelIN5flash11enable_sm90INS1_16FlashAttnFwdSm90INS1_25CollectiveMainloopFwdSm90ILi2EN4cute5tupleIJNS5_1CILi1EEES8_S8_EEENS6_IJNS7_ILi128EEENS7_ILi96EEENS7_ILi64EEEEEELi256ENS_10bfloat16_tEfNS_4arch4Sm90ELb0ELb1ELb1ELb1ELb0ELb1ELb0ELb1ELb0ELb0ELb0ELb0EEENS1_21CollectiveEpilogueFwdINS6_IJSA_NS7_ILi256EEESB_EEES9_SE_SG_Li256ELb1ELb0ELb0ELb0EEENS1_36VarlenDynamicPersistentTileSchedulerILi128ELi96ELi256ELi32ELb0ELb0ELb1ELb1ELb0ELb1EEEEEEEEEvNT_6ParamsE)
	.align		4
        /*0054*/ 	.word	index@(__assertfail)
	.align		4
        /*0058*/ 	.word	index@(_ZN7cutlass13device_kernelIN5flash11enable_sm90INS1_16FlashAttnFwdSm90INS1_25CollectiveMainloopFwdSm90ILi2EN4cute5tupleIJNS5_1CILi1EEES8_S8_EEENS6_IJNS7_ILi128EEENS7_ILi96EEENS7_ILi64EEEEEELi256ENS_10bfloat16_tEfNS_4arch4Sm90ELb0ELb1ELb1ELb1ELb0ELb0ELb1ELb1ELb0ELb0ELb0ELb0EEENS1_21CollectiveEpilogueFwdINS6_IJSA_NS7_ILi256EEESB_EEES9_SE_SG_Li256ELb1ELb0ELb0ELb0EEENS1_36VarlenDynamicPersistentTileSchedulerILi128ELi96ELi256ELi32ELb0ELb0ELb1ELb1ELb0ELb1EEEEEEEEEvNT_6ParamsE)
	.align		4
        /*005c*/ 	.word	index@(__assertfail)
	.align		4
        /*0060*/ 	.word	index@(_ZN7cutlass13device_kernelIN5flash11enable_sm90INS1_16FlashAttnFwdSm90INS1_25CollectiveMainloopFwdSm90ILi2EN4cute5tupleIJNS5_1CILi1EEES8_S8_EEENS6_IJNS7_ILi128EEENS7_ILi96EEENS7_ILi64EEEEEELi256ENS_10bfloat16_tEfNS_4arch4Sm90ELb0ELb1ELb1ELb1ELb0ELb1ELb1ELb1ELb0ELb0ELb0ELb0EEENS1_21CollectiveEpilogueFwdINS6_IJSA_NS7_ILi256EEESB_EEES9_SE_SG_Li256ELb1ELb0ELb0ELb0EEENS1_36VarlenDynamicPersistentTileSchedulerILi128ELi96ELi256ELi32ELb0ELb0ELb1ELb1ELb0ELb1EEEEEEEEEvNT_6ParamsE)
	.align		4
        /*0064*/ 	.word	index@(__assertfail)
	.align		4
        /*0068*/ 	.word	index@(_ZN7cutlass13device_kernelIN5flash11enable_sm90INS1_16FlashAttnFwdSm90INS1_25CollectiveMainloopFwdSm90ILi2EN4cute5tupleIJNS5_1CILi1EEES8_S8_EEENS6_IJNS7_ILi128EEENS7_ILi96EEENS7_ILi64EEEEEELi256ENS_10bfloat16_tEfNS_4arch4Sm90ELb1ELb0ELb1ELb0ELb0ELb0ELb0ELb1ELb0ELb0ELb0ELb0EEENS1_21CollectiveEpilogueFwdINS6_IJSA_NS7_ILi256EEESB_EEES9_SE_SG_Li256ELb0ELb0ELb0ELb0EEENS1_30DynamicPersistentTileSchedulerILi256ELi32ELb0ELb0ELb1EEEEEEEEEvNT_6ParamsE)
	.align		4
        /*006c*/ 	.word	index@(__assertfail)
	.align		4
        /*0070*/ 	.word	index@(_ZN7cutlass13device_kernelIN5flash11enable_sm90INS1_16FlashAttnFwdSm90INS1_25CollectiveMainloopFwdSm90ILi2EN4cute5tupleIJNS5_1CILi1EEES8_S8_EEENS6_IJNS7_ILi128EEENS7_ILi96EEENS7_ILi64EEEEEELi256ENS_10bfloat16_tEfNS_4arch4Sm90ELb1ELb0ELb1ELb0ELb0ELb0ELb1ELb1ELb0ELb0ELb0ELb0EEENS1_21CollectiveEpilogueFwdINS6_IJSA_NS7_ILi256EEESB_EEES9_SE_SG_Li256ELb0ELb0ELb0ELb0EEENS1_30DynamicPersistentTileSchedulerILi256ELi32ELb0ELb0ELb1EEEEEEEEEvNT_6ParamsE)
	.align		4
        /*0074*/ 	.word	index@(__assertfail)
	.align		4
        /*0078*/ 	.word	index@(_ZN7cutlass13device_kernelIN5flash11enable_sm90INS1_16FlashAttnFwdSm90INS1_25CollectiveMainloopFwdSm90ILi2EN4cute5tupleIJNS5_1CILi1EEES8_S8_EEENS6_IJNS7_ILi128EEENS7_ILi96EEENS7_ILi64EEEEEELi256ENS_10bfloat16_tEfNS_4arch4Sm90ELb1ELb0ELb1ELb1ELb0ELb0ELb0ELb1ELb0ELb0ELb0ELb0EEENS1_21CollectiveEpilogueFwdINS6_IJSA_NS7_ILi256EEESB_EEES9_SE_SG_Li256ELb1ELb0ELb0ELb0EEENS1_36VarlenDynamicPersistentTileSchedulerILi128ELi96ELi256ELi32ELb0ELb0ELb1ELb1ELb1ELb1EEEEEEEEEvNT_6ParamsE)
	.align		4
        /*007c*/ 	.word	index@(__assertfail)
	.align		4
        /*0080*/ 	.word	index@(_ZN7cutlass13device_kernelIN5flash11enable_sm90INS1_16FlashAttnFwdSm90INS1_25CollectiveMainloopFwdSm90ILi2EN4cute5tupleIJNS5_1CILi1EEES8_S8_EEENS6_IJNS7_ILi128EEENS7_ILi96EEENS7_ILi64EEEEEELi256ENS_10bfloat16_tEfNS_4arch4Sm90ELb1ELb0ELb1ELb1ELb0ELb1ELb0ELb1ELb0ELb0ELb0ELb0EEENS1_21CollectiveEpilogueFwdINS6_IJSA_NS7_ILi256EEESB_EEES9_SE_SG_Li256ELb1ELb0ELb0ELb0EEENS1_36VarlenDynamicPersistentTileSchedulerILi128ELi96ELi256ELi32ELb0ELb0ELb1ELb1ELb1ELb1EEEEEEEEEvNT_6ParamsE)
	.align		4
        /*0084*/ 	.word	index@(__assertfail)
	.align		4
        /*0088*/ 	.word	index@(_ZN7cutlass13device_kernelIN5flash11enable_sm90INS1_16FlashAttnFwdSm90INS1_25CollectiveMainloopFwdSm90ILi2EN4cute5tupleIJNS5_1CILi1EEES8_S8_EEENS6_IJNS7_ILi128EEENS7_ILi96EEENS7_ILi64EEEEEELi256ENS_10bfloat16_tEfNS_4arch4Sm90ELb1ELb0ELb1ELb1ELb0ELb0ELb1ELb1ELb0ELb0ELb0ELb0EEENS1_21CollectiveEpilogueFwdINS6_IJSA_NS7_ILi256EEESB_EEES9_SE_SG_Li256ELb1ELb0ELb0ELb0EEENS1_36VarlenDynamicPersistentTileSchedulerILi128ELi96ELi256ELi32ELb0ELb0ELb1ELb1ELb1ELb1EEEEEEEEEvNT_6ParamsE)
	.align		4
        /*008c*/ 	.word	index@(__assertfail)
	.align		4
        /*0090*/ 	.word	index@(_ZN7cutlass13device_kernelIN5flash11enable_sm90INS1_16FlashAttnFwdSm90INS1_25CollectiveMainloopFwdSm90ILi2EN4cute5tupleIJNS5_1CILi1EEES8_S8_EEENS6_IJNS7_ILi128EEENS7_ILi96EEENS7_ILi64EEEEEELi256ENS_10bfloat16_tEfNS_4arch4Sm90ELb1ELb0ELb1ELb1ELb0ELb1ELb1ELb1ELb0ELb0ELb0ELb0EEENS1_21CollectiveEpilogueFwdINS6_IJSA_NS7_ILi256EEESB_EEES9_SE_SG_Li256ELb1ELb0ELb0ELb0EEENS1_36VarlenDynamicPersistentTileSchedulerILi128ELi96ELi256ELi32ELb0ELb0ELb1ELb1ELb1ELb1EEEEEEEEEvNT_6ParamsE)
	.align		4
        /*0094*/ 	.word	index@(__assertfail)
	.align		4
        /*0098*/ 	.word	0x00000000
	.align		4
        /*009c*/ 	.word	0xfffffffe
	.align		4
        /*00a0*/ 	.word	0x00000000
	.align		4
        /*00a4*/ 	.word	0xfffffffd
	.align		4
        /*00a8*/ 	.word	0x00000000
	.align		4
        /*00ac*/ 	.word	0xfffffffc


//--------------------- .nv.constant4             --------------------------
	.section	.nv.constant4,"a",@progbits
	.align	8
	.align		8
.nv.constant4:
        /*0000*/ 	.dword	__assertfail
	.align		8
        /*0008*/ 	.dword	__unnamed_1
	.align		8
        /*0010*/ 	.dword	__unnamed_2
	.align		8
        /*0018*/ 	.dword	__unnamed_3
	.align		8
        /*0020*/ 	.dword	__unnamed_4
	.align		8
        /*0028*/ 	.dword	__unnamed_5
	.align		8
        /*0030*/ 	.dword	__unnamed_6
	.align		8
        /*0038*/ 	.dword	_ZN77_INTERNAL_f460170c_41_flash_fwd_hdim64_256_bf16_softcap_sm90_cu_ef95aea4_39824cuda3std3__45__cpo5beginE
	.align		8
        /*0040*/ 	.dword	_ZN77_INTERNAL_f460170c_41_flash_fwd_hdim64_256_bf16_softcap_sm90_cu_ef95aea4_39824cuda3std3__45__cpo3endE
	.align		8
        /*0048*/ 	.dword	_ZN77_INTERNAL_f460170c_41_flash_fwd_hdim64_256_bf16_softcap_sm90_cu_ef95aea4_39824cuda3std3__45__cpo6cbeginE
	.align		8
        /*0050*/ 	.dword	_ZN77_INTERNAL_f460170c_41_flash_fwd_hdim64_256_bf16_softcap_sm90_cu_ef95aea4_39824cuda3std3__45__cpo4cendE
	.align		8
        /*0058*/ 	.dword	_ZN77_INTERNAL_f460170c_41_flash_fwd_hdim64_256_bf16_softcap_sm90_cu_ef95aea4_39824cuda3std3__479_GLOBAL__N__f460170c_41_flash_fwd_hdim64_256_bf16_softcap_sm90_cu_ef95aea4_39826ignoreE
	.align		8
        /*0060*/ 	.dword	_ZN77_INTERNAL_f460170c_41_flash_fwd_hdim64_256_bf16_softcap_sm90_cu_ef95aea4_39824cuda3std3__419piecewise_constructE
	.align		8
        /*0068*/ 	.dword	_ZN77_INTERNAL_f460170c_41_flash_fwd_hdim64_256_bf16_softcap_sm90_cu_ef95aea4_39824cuda3std3__48in_placeE
	.align		8
        /*0070*/ 	.dword	_ZN77_INTERNAL_f460170c_41_flash_fwd_hdim64_256_bf16_softcap_sm90_cu_ef95aea4_39824cuda3std6ranges3__45__cpo4swapE
	.align		8
        /*0078*/ 	.dword	_ZN77_INTERNAL_f460170c_41_flash_fwd_hdim64_256_bf16_softcap_sm90_cu_ef95aea4_39824cuda3std6ranges3__45__cpo9iter_moveE
	.align		8
        /*0080*/ 	.dword	_ZN77_INTERNAL_f460170c_41_flash_fwd_hdim64_256_bf16_softcap_sm90_cu_ef95aea4_39824cute7productE
	.align		8
        /*0088*/ 	.dword	_ZN77_INTERNAL_f460170c_41_flash_fwd_hdim64_256_bf16_softcap_sm90_cu_ef95aea4_39824cute1_E
	.align		8
        /*0090*/ 	.dword	$str$20
	.align		8
        /*0098*/ 	.dword	$str$21


//--------------------- .text._ZN7cutlass13device_kernelIN5flash11enable_sm90INS1_16FlashAttnFwdSm90INS1_25CollectiveMainloopFwdSm90ILi2EN4cute5tupleIJNS5_1CILi1EEES8_S8_EEENS6_IJNS7_ILi128EEENS7_ILi96EEENS7_ILi64EEEEEELi256ENS_10bfloat16_tEfNS_4arch4Sm90ELb0ELb0ELb1ELb0ELb0ELb0ELb0ELb1ELb0ELb0ELb0ELb0EEENS1_21CollectiveEpilogueFwdINS6_IJSA_NS7_ILi256EEESB_EEES9_SE_SG_Li256ELb0ELb0ELb0ELb0EEENS1_29StaticPersistentTileSchedulerILb0EEEEEEEEEvNT_6ParamsE --------------------------
	.section	.text._ZN7cutlass13device_kernelIN5flash11enable_sm90INS1_16FlashAttnFwdSm90INS1_25CollectiveMainloopFwdSm90ILi2EN4cute5tupleIJNS5_1CILi1EEES8_S8_EEENS6_IJNS7_ILi128EEENS7_ILi96EEENS7_ILi64EEEEEELi256ENS_10bfloat16_tEfNS_4arch4Sm90ELb0ELb0ELb1ELb0ELb0ELb0ELb0ELb1ELb0ELb0ELb0ELb0EEENS1_21CollectiveEpilogueFwdINS6_IJSA_NS7_ILi256EEESB_EEES9_SE_SG_Li256ELb0ELb0ELb0ELb0EEENS1_29StaticPersistentTileSchedulerILb0EEEEEEEEEvNT_6ParamsE,"ax",@progbits
	.align	128
.text._ZN7cutlass13device_kernelIN5flash11enable_sm90INS1_16FlashAttnFwdSm90INS1_25CollectiveMainloopFwdSm90ILi2EN4cute5tupleIJNS5_1CILi1EEES8_S8_EEENS6_IJNS7_ILi128EEENS7_ILi96EEENS7_ILi64EEEEEELi256ENS_10bfloat16_tEfNS_4arch4Sm90ELb0ELb0ELb1ELb0ELb0ELb0ELb0ELb1ELb0ELb0ELb0ELb0EEENS1_21CollectiveEpilogueFwdINS6_IJSA_NS7_ILi256EEESB_EEES9_SE_SG_Li256ELb0ELb0ELb0ELb0EEENS1_29StaticPersistentTileSchedulerILb0EEEEEEEEEvNT_6ParamsE:
        .type           _ZN7cutlass13device_kernelIN5flash11enable_sm90INS1_16FlashAttnFwdSm90INS1_25CollectiveMainloopFwdSm90ILi2EN4cute5tupleIJNS5_1CILi1EEES8_S8_EEENS6_IJNS7_ILi128EEENS7_ILi96EEENS7_ILi64EEEEEELi256ENS_10bfloat16_tEfNS_4arch4Sm90ELb0ELb0ELb1ELb0ELb0ELb0ELb0ELb1ELb0ELb0ELb0ELb0EEENS1_21CollectiveEpilogueFwdINS6_IJSA_NS7_ILi256EEESB_EEES9_SE_SG_Li256ELb0ELb0ELb0ELb0EEENS1_29StaticPersistentTileSchedulerILb0EEEEEEEEEvNT_6ParamsE,@function
        .size           _ZN7cutlass13device_kernelIN5flash11enable_sm90INS1_16FlashAttnFwdSm90INS1_25CollectiveMainloopFwdSm90ILi2EN4cute5tupleIJNS5_1CILi1EEES8_S8_EEENS6_IJNS7_ILi128EEENS7_ILi96EEENS7_ILi64EEEEEELi256ENS_10bfloat16_tEfNS_4arch4Sm90ELb0ELb0ELb1ELb0ELb0ELb0ELb0ELb1ELb0ELb0ELb0ELb0EEENS1_21CollectiveEpilogueFwdINS6_IJSA_NS7_ILi256EEESB_EEES9_SE_SG_Li256ELb0ELb0ELb0ELb0EEENS1_29StaticPersistentTileSchedulerILb0EEEEEEEEEvNT_6ParamsE,(.L_x_4714 - _ZN7cutlass13device_kernelIN5flash11enable_sm90INS1_16FlashAttnFwdSm90INS1_25CollectiveMainloopFwdSm90ILi2EN4cute5tupleIJNS5_1CILi1EEES8_S8_EEENS6_IJNS7_ILi128EEENS7_ILi96EEENS7_ILi64EEEEEELi256ENS_10bfloat16_tEfNS_4arch4Sm90ELb0ELb0ELb1ELb0ELb0ELb0ELb0ELb1ELb0ELb0ELb0ELb0EEENS1_21CollectiveEpilogueFwdINS6_IJSA_NS7_ILi256EEESB_EEES9_SE_SG_Li256ELb0ELb0ELb0ELb0EEENS1_29StaticPersistentTileSchedulerILb0EEEEEEEEEvNT_6ParamsE)
        .other          _ZN7cutlass13device_kernelIN5flash11enable_sm90INS1_16FlashAttnFwdSm90INS1_25CollectiveMainloopFwdSm90ILi2EN4cute5tupleIJNS5_1CILi1EEES8_S8_EEENS6_IJNS7_ILi128EEENS7_ILi96EEENS7_ILi64EEEEEELi256ENS_10bfloat16_tEfNS_4arch4Sm90ELb0ELb0ELb1ELb0ELb0ELb0ELb0ELb1ELb0ELb0ELb0ELb0EEENS1_21CollectiveEpilogueFwdINS6_IJSA_NS7_ILi256EEESB_EEES9_SE_SG_Li256ELb0ELb0ELb0ELb0EEENS1_29StaticPersistentTileSchedulerILb0EEEEEEEEEvNT_6ParamsE,@"STO_CUDA_ENTRY STV_DEFAULT"
_ZN7cutlass13device_kernelIN5flash11enable_sm90INS1_16FlashAttnFwdSm90INS1_25CollectiveMainloopFwdSm90ILi2EN4cute5tupleIJNS5_1CILi1EEES8_S8_EEENS6_IJNS7_ILi128EEENS7_ILi96EEENS7_ILi64EEEEEELi256ENS_10bfloat16_tEfNS_4arch4Sm90ELb0ELb0ELb1ELb0ELb0ELb0ELb0ELb1ELb0ELb0ELb0ELb0EEENS1_21CollectiveEpilogueFwdINS6_IJSA_NS7_ILi256EEESB_EEES9_SE_SG_Li256ELb0ELb0ELb0ELb0EEENS1_29StaticPersistentTileSchedulerILb0EEEEEEEEEvNT_6ParamsE:
[----:B------:R-:W1:Y:S02]  /*0000*/  LDC R1, c[0x0][0x28] ;  /* 0x00000a00ff017b82 */ /* 0x000e640000000800 */
[----:B-1----:R-:W-:Y:S01]  /*0010*/  VIADD R1, R1, 0xffffffe0 ;  /* 0xffffffe001017836 */ /* 0x002fe20000000000 */
[----:B------:R-:W1:Y:S01]  /*0020*/  S2R R3, SR_TID.X ;  /* 0x0000000000037919 */ /* 0x000e620000002100 */
[----:B------:R-:W-:Y:S01]  /*0030*/  ELECT P0, URZ, PT ;  /* 0x00000000003f782f */ /* 0x000fe20003800000 */
[----:B------:R-:W-:Y:S01]  /*0040*/  BSSY B0, `(.L_x_0) ;  /* 0x0000014000007945 */ /* 0x000fe20003800000 */
[--C-:B-1----:R-:W-:Y:S02]  /*0050*/  SHF.R.U32.HI R0, RZ, 0x5, R3.reuse ;  /* 0x00000005ff007819 */ /* 0x102fe40000011603 */
[----:B------:R-:W-:-:S03]  /*0060*/  SHF.R.U32.HI R18, RZ, 0x7, R3 ;  /* 0x00000007ff127819 */ /* 0x000fc60000011603 */
[----:B------:R-:W1:Y:S02]  /*0070*/  SHFL.IDX PT, R2, R0, RZ, 0x1f ;  /* 0x00001fff00027589 */ /* 0x000e6400000e0000 */
[----:B-1----:R-:W-:-:S13]  /*0080*/  ISETP.EQ.AND P0, PT, R2, RZ, P0 ;  /* 0x000000ff0200720c */ /* 0x002fda0000702270 */
[----:B------:R-:W-:Y:S05]  /*0090*/  @!P0 BRA `(.L_x_1) ;  /* 0x0000000000388947 */ /* 0x000fea0003800000 */
[----:B------:R-:W-:Y:S02]  /*00a0*/  ULDC.64 UR4, c[0x0][0x198] ;  /* 0x0000660000047ab9 */ /* 0x000fe40000000a00 */
[----:B------:R-:W-:Y:S02]  /*00b0*/  UIADD3 UR6, UP0, UR4, 0x270, URZ ;  /* 0x0000027004067890 */ /* 0x000fe4000ff1e03f */
[----:B------:R-:W-:Y:S02]  /*00c0*/  UIADD3 UR8, UP1, UR4, 0x370, URZ ;  /* 0x0000037004087890 */ /* 0x000fe4000ff3e03f */
[----:B------:R-:W-:Y:S02]  /*00d0*/  UIADD3 UR10, UP2, UR4, 0x470, URZ ;  /* 0x00000470040a7890 */ /* 0x000fe4000ff5e03f */
[----:B------:R-:W-:Y:S02]  /*00e0*/  UIADD3 UR4, UP3, UR4, 0x9f0, URZ ;  /* 0x000009f004047890 */ /* 0x000fe4000ff7e03f */
[----:B------:R-:W-:-:S02]  /*00f0*/  UIADD3.X UR7, URZ, UR5, URZ, UP0, !UPT ;  /* 0x000000053f077290 */ /* 0x000fc400087fe43f */
[----:B------:R-:W-:Y:S02]  /*0100*/  UIADD3.X UR9, URZ, UR5, URZ, UP1, !UPT ;  /* 0x000000053f097290 */ /* 0x000fe40008ffe43f */
[----:B------:R-:W-:Y:S02]  /*0110*/  UIADD3.X UR11, URZ, UR5, URZ, UP2, !UPT ;  /* 0x000000053f0b7290 */ /* 0x000fe400097fe43f */
[----:B------:R-:W-:-:S03]  /*0120*/  UIADD3.X UR5, URZ, UR5, URZ, UP3, !UPT ;  /* 0x000000053f057290 */ /* 0x000fc60009ffe43f */
[----:B------:R1:W-:Y:S02]  /*0130*/  UTMACCTL.PF [UR6] ;  /* 0x00000000060079b9 */ /* 0x0003e40008040000 */
[----:B------:R1:W-:Y:S02]  /*0140*/  UTMACCTL.PF [UR8] ;  /* 0x00000000080079b9 */ /* 0x0003e40008040000 */
[----:B------:R1:W-:Y:S02]  /*0150*/  UTMACCTL.PF [UR10] ;  /* 0x000000000a0079b9 */ /* 0x0003e40008040000 */
[----:B------:R1:W-:Y:S02]  /*0160*/  UTMACCTL.PF [UR4] ;  /* 0x00000000040079b9 */ /* 0x0003e40008040000 */
[----:B-1----:R-:W-:Y:S01]  /*0170*/  NOP ;  /* 0x0000000000007918 */ /* 0x002fe20000000000 */
.L_x_1:
[----:B------:R-:W-:Y:S05]  /*0180*/  BSYNC B0 ;  /* 0x0000000000007941 */ /* 0x000fea0003800000 */
.L_x_0:
[----:B------:R-:W-:Y:S01]  /*0190*/  VOTEU.ANY UP0, P0 ;  /* 0x00000000003f7886 */ /* 0x000fe20000000100 */
[----:B------:R-:W1:Y:S01]  /*01a0*/  SHFL.IDX PT, R4, R18, RZ, 0x1f ;  /* 0x00001fff12047589 */ /* 0x000e6200000e0000 */
[----:B------:R-:W-:Y:S01]  /*01b0*/  UMOV UR4, 0x1 ;  /* 0x0000000100047882 */ /* 0x000fe20000000000 */
[----:B------:R-:W-:Y:S01]  /*01c0*/  VOTEU.ANY UP1, P0 ;  /* 0x00000000003f7886 */ /* 0x000fe20000020100 */
[----:B------:R-:W-:Y:S01]  /*01d0*/  VOTEU.ANY UP2, P0 ;  /* 0x00000000003f7886 */ /* 0x000fe20000040100 */
[----:B------:R-:W2:Y:S01]  /*01e0*/  @UP0 S2UR UR7, SR_CgaCtaId ;  /* 0x00000000000709c3 */ /* 0x000ea20000008800 */
[----:B------:R-:W3:Y:S01]  /*01f0*/  SHFL.IDX PT, R2, R0, RZ, 0x1f ;  /* 0x00001fff00027589 */ /* 0x000ee200000e0000 */
[----:B------:R-:W-:Y:S01]  /*0200*/  @UP0 UMOV UR6, 0x400 ;  /* 0x0000040000060882 */ /* 0x000fe20000000000 */
[----:B------:R-:W-:-:S04]  /*0210*/  @UP0 UIADD3 UR4, -UR4, 0x100000, URZ ;  /* 0x0010000004040890 */ /* 0x000fc8000fffe13f */
[----:B------:R-:W-:Y:S02]  /*0220*/  @UP0 USHF.L.U32 UR5, UR4, 0xb, URZ ;  /* 0x0000000b04050899 */ /* 0x000fe4000800063f */
[----:B------:R-:W-:Y:S01]  /*0230*/  @UP0 USHF.L.U32 UR4, UR4, 0x1, URZ ;  /* 0x0000000104040899 */ /* 0x000fe2000800063f */
[----:B-1----:R-:W-:Y:S01]  /*0240*/  R2UR UR8, R4 ;  /* 0x00000000040872ca */ /* 0x002fe200000e0000 */
[----:B--2---:R-:W-:Y:S01]  /*0250*/  @UP0 ULEA UR6, UR7, UR6, 0x18 ;  /* 0x0000000607060291 */ /* 0x004fe2000f8ec03f */
[----:B---3--:R-:W-:-:S11]  /*0260*/  ISETP.NE.AND P1, PT, R2, RZ, PT ;  /* 0x000000ff0200720c */ /* 0x008fd60003f25270 */
[----:B------:R-:W-:Y:S01]  /*0270*/  UISETP.NE.AND UP0, UPT, UR8, URZ, UPT ;  /* 0x0000003f0800728c */ /* 0x000fe2000bf05270 */
[----:B------:R-:W1:Y:S02]  /*0280*/  FENCE.VIEW.ASYNC.S ;  /* 0x00000000000073c6 */ /* 0x000e640000000000 */
[----:B-1----:R1:W2:Y:S01]  /*0290*/  @UP1 SYNCS.EXCH.64 URZ, [UR6+0x22800], UR4 ;  /* 0x02280004063f15b2 */ /* 0x0022a20008000100 */
[----:B------:R1:W3:Y:S01]  /*02a0*/  @UP2 SYNCS.EXCH.64 URZ, [UR6+0x22820], UR4 ;  /* 0x02282004063f25b2 */ /* 0x0002e20008000100 */
[----:B------:R-:W-:Y:S06]  /*02b0*/  @P1 BRA `(.L_x_2) ;  /* 0x0000000000481947 */ /* 0x000fec0003800000 */
[----:B-1----:R-:W1:Y:S01]  /*02c0*/  S2UR UR5, SR_CgaCtaId ;  /* 0x00000000000579c3 */ /* 0x002e620000008800 */
[----:B------:R-:W-:Y:S01]  /*02d0*/  UMOV UR4, 0x400 ;  /* 0x0000040000047882 */ /* 0x000fe20000000000 */
[----:B------:R-:W-:Y:S01]  /*02e0*/  UMOV UR6, 0x1 ;  /* 0x0000000100067882 */ /* 0x000fe20000000000 */
[----:B------:R-:W-:Y:S01]  /*02f0*/  UMOV UR9, 0x2 ;  /* 0x0000000200097882 */ /* 0x000fe20000000000 */
[----:B------:R-:W-:-:S04]  /*0300*/  UIADD3 UR6, -UR6, 0x100000, URZ ;  /* 0x0010000006067890 */ /* 0x000fc8000fffe13f */
[----:B------:R-:W-:Y:S02]  /*0310*/  USHF.L.U32 UR7, UR6, 0xb, URZ ;  /* 0x0000000b06077899 */ /* 0x000fe4000800063f */
[----:B------:R-:W-:Y:S01]  /*0320*/  USHF.L.U32 UR6, UR6, 0x1, URZ ;  /* 0x0000000106067899 */ /* 0x000fe2000800063f */
[----:B------:R-:W-:Y:S01]  /*0330*/  ELECT P0, URZ, PT ;  /* 0x00000000003f782f */ /* 0x000fe20003800000 */
[----:B-1----:R-:W-:Y:S02]  /*0340*/  ULEA UR8, UR5, UR4, 0x18 ;  /* 0x0000000405087291 */ /* 0x002fe4000f8ec03f */
[----:B------:R-:W-:-:S04]  /*0350*/  UIADD3 UR4, -UR9, 0x100000, URZ ;  /* 0x0010000009047890 */ /* 0x000fc8000fffe13f */
[----:B------:R-:W-:Y:S02]  /*0360*/  USHF.L.U32 UR5, UR4, 0xb, URZ ;  /* 0x0000000b04057899 */ /* 0x000fe4000800063f */
[----:B------:R-:W-:Y:S01]  /*0370*/  USHF.L.U32 UR4, UR4, 0x1, URZ ;  /* 0x0000000104047899 */ /* 0x000fe2000800063f */
[----:B------:R-:W1:Y:S03]  /*0380*/  FENCE.VIEW.ASYNC.S ;  /* 0x00000000000073c6 */ /* 0x000e660000000000 */
[----:B-1----:R4:W1:Y:S08]  /*0390*/  SYNCS.EXCH.64 URZ, [UR8+0x22830], UR6 ;  /* 0x02283006083f75b2 */ /* 0x0028700008000100 */
[----:B------:R4:W1:Y:S01]  /*03a0*/  SYNCS.EXCH.64 URZ, [UR8+0x22840], UR4 ;  /* 0x02284004083f75b2 */ /* 0x0008620008000100 */
[----:B------:R4:W1:Y:S01]  /*03b0*/  SYNCS.EXCH.64 URZ, [UR8+0x22838], UR6 ;  /* 0x02283806083f75b2 */ /* 0x0008620008000100 */
[----:B------:R4:W1:Y:S02]  /*03c0*/  SYNCS.EXCH.64 URZ, [UR8+0x22848], UR4 ;  /* 0x02284804083f75b2 */ /* 0x0008640008000100 */
[----:B----4-:R-:W-:Y:S01]  /*03d0*/  NOP ;  /* 0x0000000000007918 */ /* 0x010fe20000000000 */
.L_x_2:
[----:B------:R-:W4:Y:S01]  /*03e0*/  SHFL.IDX PT, R2, R0, RZ, 0x1f ;  /* 0x00001fff00027589 */ /* 0x000f2200000e0000 */
[----:B------:R-:W-:Y:S01]  /*03f0*/  NOP ;  /* 0x0000000000007918 */ /* 0x000fe20000000000 */
[----:B----4-:R-:W-:-:S13]  /*0400*/  ISETP.NE.AND P0, PT, R2, RZ, PT ;  /* 0x000000ff0200720c */ /* 0x010fda0003f05270 */
[----:B------:R-:W-:Y:S05]  /*0410*/  @P0 BRA `(.L_x_3) ;  /* 0x0000000000480947 */ /* 0x000fea0003800000 */
[----:B-1----:R-:W1:Y:S01]  /*0420*/  S2UR UR5, SR_CgaCtaId ;  /* 0x00000000000579c3 */ /* 0x002e620000008800 */
[----:B------:R-:W-:Y:S01]  /*0430*/  UMOV UR4, 0x400 ;  /* 0x0000040000047882 */ /* 0x000fe20000000000 */
[----:B------:R-:W-:Y:S01]  /*0440*/  UMOV UR6, 0x1 ;  /* 0x0000000100067882 */ /* 0x000fe20000000000 */
[----:B------:R-:W-:Y:S01]  /*0450*/  UMOV UR7, 0x2 ;  /* 0x0000000200077882 */ /* 0x000fe20000000000 */
[----:B------:R-:W-:Y:S01]  /*0460*/  ELECT P0, URZ, PT ;  /* 0x00000000003f782f */ /* 0x000fe20003800000 */
[----:B-1----:R-:W-:Y:S02]  /*0470*/  ULEA UR8, UR5, UR4, 0x18 ;  /* 0x0000000405087291 */ /* 0x002fe4000f8ec03f */
[----:B------:R-:W-:-:S04]  /*0480*/  UIADD3 UR4, -UR6, 0x100000, URZ ;  /* 0x0010000006047890 */ /* 0x000fc8000fffe13f */
[----:B------:R-:W-:Y:S02]  /*0490*/  USHF.L.U32 UR5, UR4, 0xb, URZ ;  /* 0x0000000b04057899 */ /* 0x000fe4000800063f */
[----:B------:R-:W-:Y:S02]  /*04a0*/  USHF.L.U32 UR4, UR4, 0x1, URZ ;  /* 0x0000000104047899 */ /* 0x000fe4000800063f */
        /* <DEDUP_REMOVED lines=9> */
.L_x_3:
[----:B------:R-:W4:Y:S01]  /*0540*/  SHFL.IDX PT, R2, R0, RZ, 0x1f ;  /* 0x00001fff00027589 */ /* 0x000f2200000e0000 */
[----:B------:R-:W-:Y:S01]  /*0550*/  NOP ;  /* 0x0000000000007918 */ /* 0x000fe20000000000 */
[----:B----4-:R-:W-:-:S13]  /*0560*/  ISETP.NE.AND P0, PT, R2, RZ, PT ;  /* 0x000000ff0200720c */ /* 0x010fda0003f05270 */
[----:B------:R-:W-:Y:S05]  /*0570*/  @P0 BRA `(.L_x_4) ;  /* 0x0000000000380947 */ /* 0x000fea0003800000 */
[----:B-1----:R-:W1:Y:S01]  /*0580*/  S2UR UR5, SR_CgaCtaId ;  /* 0x00000000000579c3 */ /* 0x002e620000008800 */
[----:B------:R-:W-:Y:S01]  /*0590*/  UMOV UR4, 0x400 ;  /* 0x0000040000047882 */ /* 0x000fe20000000000 */
[----:B------:R-:W-:Y:S01]  /*05a0*/  UMOV UR7, 0x1 ;  /* 0x0000000100077882 */ /* 0x000fe20000000000 */
[----:B------:R-:W-:Y:S01]  /*05b0*/  ELECT P0, URZ, PT ;  /* 0x00000000003f782f */ /* 0x000fe20003800000 */
[----:B-1----:R-:W-:Y:S02]  /*05c0*/  ULEA UR6, UR5, UR4, 0x18 ;  /* 0x0000000405067291 */ /* 0x002fe4000f8ec03f */
[----:B------:R-:W-:-:S04]  /*05d0*/  UIADD3 UR4, -UR7, 0x100000, URZ ;  /* 0x0010000007047890 */ /* 0x000fc8000fffe13f */
[----:B------:R-:W-:Y:S02]  /*05e0*/  USHF.L.U32 UR5, UR4, 0xb, URZ ;  /* 0x0000000b04057899 */ /* 0x000fe4000800063f */
[----:B------:R-:W-:Y:S01]  /*05f0*/  USHF.L.U32 UR4, UR4, 0x1, URZ ;  /* 0x0000000104047899 */ /* 0x000fe2000800063f */
[----:B------:R-:W1:Y:S11]  /*0600*/  FENCE.VIEW.ASYNC.S ;  /* 0x00000000000073c6 */ /* 0x000e760000000000 */
[----:B-1----:R4:W1:Y:S01]  /*0610*/  SYNCS.EXCH.64 URZ, [UR6+0x22870], UR4 ;  /* 0x02287004063f75b2 */ /* 0x0028620008000100 */
[----:B------:R4:W1:Y:S01]  /*0620*/  SYNCS.EXCH.64 URZ, [UR6+0x22880], UR4 ;  /* 0x02288004063f75b2 */ /* 0x0008620008000100 */
[----:B------:R4:W1:Y:S01]  /*0630*/  SYNCS.EXCH.64 URZ, [UR6+0x22878], UR4 ;  /* 0x02287804063f75b2 */ /* 0x0008620008000100 */
[----:B------:R4:W1:Y:S02]  /*0640*/  SYNCS.EXCH.64 URZ, [UR6+0x22888], UR4 ;  /* 0x02288804063f75b2 */ /* 0x0008640008000100 */
[----:B----4-:R-:W-:Y:S01]  /*0650*/  NOP ;  /* 0x0000000000007918 */ /* 0x010fe20000000000 */
.L_x_4:
        /* <DEDUP_REMOVED lines=22> */
.L_x_5:
        /* <DEDUP_REMOVED lines=22> */
.L_x_6:
[----:B------:R-:W-:Y:S01]  /*0920*/  PLOP3.LUT P0, PT, PT, PT, UP0, 0x80, 0x0 ;  /* 0x000000000000781c */ /* 0x000fe20003f0f008 */
[----:B------:R-:W-:Y:S01]  /*0930*/  UMOV UR38, 0x1 ;  /* 0x0000000100267882 */ /* 0x000fe20000000000 */
[----:B------:R-:W-:Y:S01]  /*0940*/  NOP ;  /* 0x0000000000007918 */ /* 0x000fe20000000000 */
[----:B------:R-:W-:Y:S01]  /*0950*/  USEL UR38, UR38, 0x2, !UP0 ;  /* 0x0000000226267887 */ /* 0x000fe2000c000000 */
[----:B------:R-:W-:Y:S01]  /*0960*/  ULDC.64 UR40, c[0x0][0x208] ;  /* 0x0000820000287ab9 */ /* 0x000fe20000000a00 */
[----:B-123--:R-:W-:Y:S08]  /*0970*/  BAR.SYNC.DEFER_BLOCKING 0x0 ;  /* 0x0000000000007b1d */ /* 0x00eff00000010000 */
[----:B------:R-:W-:Y:S05]  /*0980*/  @!P0 BRA `(.L_x_7) ;  /* 0x0000006400388947 */ /* 0x000fea0003800000 */
.L_x_8:
[----:B------:R-:W-:-:S08]  /*0990*/  NOP ;  /* 0x0000000000007918 */ /* 0x000fd00000000000 */
[----:B------:R-:W1:Y:S02]  /*09a0*/  USETMAXREG.TRY_ALLOC.CTAPOOL UP0, 0xf0 ;  /* 0x000000f0000079c8 */ /* 0x000e640008000600 */
[----:B-1----:R-:W-:-:S13]  /*09b0*/  PLOP3.LUT P0, PT, PT, PT, UP0, 0x80, 0x0 ;  /* 0x000000000000781c */ /* 0x002fda0003f0f008 */
[----:B------:R-:W-:Y:S05]  /*09c0*/  @!P0 BRA `(.L_x_8) ;  /* 0xfffffffc00f08947 */ /* 0x000fea000383ffff */
[----:B------:R-:W1:Y:S08]  /*09d0*/  S2UR UR44, SR_CTAID.X ;  /* 0x00000000002c79c3 */ /* 0x000e700000002500 */
[----:B------:R-:W-:Y:S06]  /*09e0*/  BAR.ARV 0x8, 0x120 ;  /* 0x0204800000007b1d */ /* 0x000fec0000002000 */
[----:B------:R-:W-:-:S02]  /*09f0*/  ISETP.NE.AND P0, PT, R18, 0x1, PT ;  /* 0x000000011200780c */ /* 0x000fc40003f05270 */
[----:B------:R-:W1:Y:S11]  /*0a00*/  LDC R0, c[0x0][0xda4] ;  /* 0x00036900ff007b82 */ /* 0x000e760000000800 */
[----:B------:R-:W-:Y:S06]  /*0a10*/  @!P0 BAR.ARV 0x9, 0x100 ;  /* 0x0244000000008b1d */ /* 0x000fec0000002000 */
[----:B-1----:R-:W-:-:S13]  /*0a20*/  ISETP.LE.AND P0, PT, R0, UR44, PT ;  /* 0x0000002c00007c0c */ /* 0x002fda000bf03270 */
[----:B------:R-:W-:Y:S05]  /*0a30*/  @P0 EXIT ;  /* 0x000000000000094d */ /* 0x000fea0003800000 */
[----:B------:R-:W-:Y:S01]  /*0a40*/  VIADD R0, R3, 0xffffff80 ;  /* 0xffffff8003007836 */ /* 0x000fe20000000000 */
[----:B------:R-:W1:Y:S01]  /*0a50*/  S2UR UR4, SR_CgaCtaId ;  /* 0x00000000000479c3 */ /* 0x000e620000008800 */
[----:B------:R-:W-:Y:S01]  /*0a60*/  UMOV UR46, 0x400 ;  /* 0x00000400002e7882 */ /* 0x000fe20000000000 */
[----:B------:R-:W-:Y:S02]  /*0a70*/  ULOP3.LUT UR45, UR38, 0x1, URZ, 0xfc, !UPT ;  /* 0x00000001262d7892 */ /* 0x000fe4000f8efc3f */
[----:B------:R-:W-:Y:S01]  /*0a80*/  SHF.R.S32.HI R3, RZ, 0x1f, R0 ;  /* 0x0000001fff037819 */ /* 0x000fe20000011400 */
[----:B------:R-:W-:Y:S01]  /*0a90*/  ULDC.64 UR48, c[0x0][0x198] ;  /* 0x0000660000307ab9 */ /* 0x000fe20000000a00 */
[----:B------:R-:W-:Y:S01]  /*0aa0*/  UMOV UR43, URZ ;  /* 0x0000003f002b7c82 */ /* 0x000fe20008000000 */
[----:B------:R-:W-:Y:S01]  /*0ab0*/  UMOV UR42, URZ ;  /* 0x0000003f002a7c82 */ /* 0x000fe20008000000 */
[CC--:B------:R-:W-:Y:S01]  /*0ac0*/  LEA.HI R4, R3.reuse, R0.reuse, RZ, 0x7 ;  /* 0x0000000003047211 */ /* 0x0c0fe200078f38ff */
[----:B------:R-:W2:Y:S01]  /*0ad0*/  S2UR UR6, SR_SWINHI ;  /* 0x00000000000679c3 */ /* 0x000ea20000002f00 */
[----:B------:R-:W-:Y:S01]  /*0ae0*/  LEA.HI R6, R3, R0, RZ, 0x4 ;  /* 0x0000000003067211 */ /* 0x000fe200078f20ff */
[----:B------:R-:W-:Y:S01]  /*0af0*/  UMOV UR39, URZ ;  /* 0x0000003f00277c82 */ /* 0x000fe20008000000 */
[----:B------:R-:W-:-:S02]  /*0b00*/  LOP3.LUT R5, R4, 0xffffff80, RZ, 0xc0, !PT ;  /* 0xffffff8004057812 */ /* 0x000fc400078ec0ff */
[----:B------:R-:W-:Y:S02]  /*0b10*/  SHF.R.S32.HI R7, RZ, 0x4, R6 ;  /* 0x00000004ff077819 */ /* 0x000fe40000011406 */
[----:B------:R-:W-:Y:S02]  /*0b20*/  IADD3 R2, R0, -R5, RZ ;  /* 0x8000000500027210 */ /* 0x000fe40007ffe0ff */
[----:B------:R-:W-:Y:S02]  /*0b30*/  LOP3.LUT R5, R6, 0x3fffff0, RZ, 0xc0, !PT ;  /* 0x03fffff006057812 */ /* 0x000fe400078ec0ff */
[----:B------:R-:W-:Y:S02]  /*0b40*/  SHF.R.S32.HI R9, RZ, 0x1f, R2 ;  /* 0x0000001fff097819 */ /* 0x000fe40000011402 */
[----:B------:R-:W-:Y:S01]  /*0b50*/  LEA.HI R22, R3, R0, RZ, 0x5 ;  /* 0x0000000003167211 */ /* 0x000fe200078f28ff */
[----:B------:R-:W-:Y:S01]  /*0b60*/  IMAD.IADD R5, R0, 0x1, -R5 ;  /* 0x0000000100057824 */ /* 0x000fe200078e0a05 */
[----:B------:R-:W-:Y:S01]  /*0b70*/  LEA.HI R0, R9, R2, RZ, 0x2 ;  /* 0x0000000209007211 */ /* 0x000fe200078f10ff */
[----:B-1----:R-:W-:Y:S01]  /*0b80*/  ULEA UR46, UR4, UR46, 0x18 ;  /* 0x0000002e042e7291 */ /* 0x002fe2000f8ec03f */
[----:B------:R-:W-:-:S02]  /*0b90*/  LEA.HI R8, R6, R7, RZ, 0x1 ;  /* 0x0000000706087211 */ /* 0x000fc400078f08ff */
[--C-:B------:R-:W-:Y:S02]  /*0ba0*/  SHF.R.S32.HI R3, RZ, 0x2, R0.reuse ;  /* 0x00000002ff037819 */ /* 0x100fe40000011400 */
[----:B------:R-:W-:Y:S02]  /*0bb0*/  SHF.R.S32.HI R6, RZ, 0x1f, R0 ;  /* 0x0000001fff067819 */ /* 0x000fe40000011400 */
[----:B------:R-:W-:Y:S01]  /*0bc0*/  LOP3.LUT R8, R8, 0x1ffffffe, RZ, 0xc0, !PT ;  /* 0x1ffffffe08087812 */ /* 0x000fe200078ec0ff */
[----:B------:R-:W-:Y:S01]  /*0bd0*/  UMOV UR4, UR46 ;  /* 0x0000002e00047c82 */ /* 0x000fe20008000000 */
[----:B--2---:R-:W-:Y:S01]  /*0be0*/  UMOV UR5, UR6 ;  /* 0x0000000600057c82 */ /* 0x004fe20008000000 */
[----:B------:R-:W-:Y:S01]  /*0bf0*/  LEA.HI R6, R6, R3, RZ, 0x3 ;  /* 0x0000000306067211 */ /* 0x000fe200078f18ff */
[----:B------:R-:W-:Y:S01]  /*0c00*/  IMAD.U32 R17, RZ, RZ, UR5 ;  /* 0x00000005ff117e24 */ /* 0x000fe2000f8e00ff */
[----:B------:R-:W-:Y:S01]  /*0c10*/  SHF.R.S32.HI R22, RZ, 0x5, R22 ;  /* 0x00000005ff167819 */ /* 0x000fe20000011416 */
[----:B------:R-:W-:Y:S01]  /*0c20*/  IMAD.IADD R8, R7, 0x1, -R8 ;  /* 0x0000000107087824 */ /* 0x000fe200078e0a08 */
[----:B------:R-:W-:-:S02]  /*0c30*/  SHF.R.S32.HI R19, RZ, 0x7, R4 ;  /* 0x00000007ff137819 */ /* 0x000fc40000011404 */
[----:B------:R-:W-:Y:S02]  /*0c40*/  LOP3.LUT R6, R6, 0xfffffff8, RZ, 0xc0, !PT ;  /* 0xfffffff806067812 */ /* 0x000fe400078ec0ff */
[----:B------:R-:W-:Y:S02]  /*0c50*/  LEA R5, R22, R5, 0x4 ;  /* 0x0000000516057211 */ /* 0x000fe400078e20ff */
[----:B------:R-:W-:Y:S01]  /*0c60*/  LEA.HI R9, R9, R2, RZ, 0x5 ;  /* 0x0000000209097211 */ /* 0x000fe200078f28ff */
[----:B------:R-:W-:Y:S01]  /*0c70*/  IMAD.IADD R6, R3, 0x1, -R6 ;  /* 0x0000000103067824 */ /* 0x000fe200078e0a06 */
[----:B------:R-:W-:Y:S01]  /*0c80*/  LEA.HI R4, R4, R19, RZ, 0x1 ;  /* 0x0000001304047211 */ /* 0x000fe200078f08ff */
[----:B------:R-:W-:Y:S01]  /*0c90*/  IMAD R5, R5, 0x8, R8 ;  /* 0x0000000805057824 */ /* 0x000fe200078e0208 */
[----:B------:R-:W-:Y:S02]  /*0ca0*/  SHF.R.S32.HI R9, RZ, 0x5, R9 ;  /* 0x00000005ff097819 */ /* 0x000fe40000011409 */
[----:B------:R-:W-:Y:S01]  /*0cb0*/  LOP3.LUT R4, R4, 0x3fffffe, RZ, 0xc0, !PT ;  /* 0x03fffffe04047812 */ /* 0x000fe200078ec0ff */
[----:B------:R-:W-:Y:S01]  /*0cc0*/  IMAD.SHL.U32 R3, R5, 0x8, RZ ;  /* 0x0000000805037824 */ /* 0x000fe200078e00ff */
[----:B------:R-:W-:-:S02]  /*0cd0*/  MOV R16, UR4 ;  /* 0x0000000400107c02 */ /* 0x000fc40008000f00 */
[----:B------:R-:W-:Y:S01]  /*0ce0*/  LEA R9, R9, R6, 0x4 ;  /* 0x0000000609097211 */ /* 0x000fe200078e20ff */
[----:B------:R-:W-:Y:S01]  /*0cf0*/  IMAD.IADD R4, R19, 0x1, -R4 ;  /* 0x0000000113047824 */ /* 0x000fe200078e0a04 */
[----:B------:R-:W-:Y:S01]  /*0d00*/  LOP3.LUT R23, R0, 0x7ffffffc, RZ, 0xc0, !PT ;  /* 0x7ffffffc00177812 */ /* 0x000fe200078ec0ff */
[----:B------:R-:W-:-:S03]  /*0d10*/  IMAD.WIDE R16, R3, 0x2, R16 ;  /* 0x0000000203107825 */ /* 0x000fc600078e0210 */
[----:B------:R-:W-:Y:S01]  /*0d20*/  IADD3 R23, R2, -R23, RZ ;  /* 0x8000001702177210 */ /* 0x000fe20007ffe0ff */
[----:B------:R-:W-:-:S07]  /*0d30*/  IMAD R200, R4, 0x40, R9 ;  /* 0x0000004004c87824 */ /* 0x000fce00078e0209 */
.L_x_31:
[----:B------:R-:W1:Y:S01]  /*0d40*/  SHFL.IDX PT, R0, R19, RZ, 0x1f ;  /* 0x00001fff13007589 */ /* 0x000e6200000e0000 */
[----:B------:R-:W-:Y:S01]  /*0d50*/  ULDC.64 UR6, c[0x0][0x3f8] ;  /* 0x0000fe0000067ab9 */ /* 0x000fe20000000a00 */
[----:B------:R-:W-:Y:S01]  /*0d60*/  ULDC UR4, c[0x0][0xda8] ;  /* 0x00036a0000047ab9 */ /* 0x000fe20000000800 */
[----:B------:R-:W-:Y:S02]  /*0d70*/  UISETP.NE.U32.AND UP0, UPT, UR6, URZ, UPT ;  /* 0x0000003f0600728c */ /* 0x000fe4000bf05070 */
[----:B------:R-:W-:Y:S02]  /*0d80*/  UISETP.NE.AND UP1, UPT, UR4, 0x1, UPT ;  /* 0x000000010400788c */ /* 0x000fe4000bf25270 */
[----:B------:R-:W-:Y:S01]  /*0d90*/  UISETP.NE.AND.EX UP0, UPT, UR7, URZ, UPT, UP0 ;  /* 0x0000003f0700728c */ /* 0x000fe2000bf05300 */
[----:B------:R-:W-:Y:S01]  /*0da0*/  ULDC UR4, c[0x0][0xdb4] ;  /* 0x00036d0000047ab9 */ /* 0x000fe20000000800 */
[----:B------:R-:W-:Y:S01]  /*0db0*/  ULDC UR50, c[0x0][0x404] ;  /* 0x0001010000327ab9 */ /* 0x000fe20000000800 */
[----:B------:R-:W-:-:S02]  /*0dc0*/  UISETP.NE.AND UP2, UPT, UR4, 0x1, UPT ;  /* 0x000000010400788c */ /* 0x000fc4000bf45270 */
[----:B------:R-:W-:Y:S02]  /*0dd0*/  UIADD3 UR11, UR46, 0x18400, URZ ;  /* 0x000184002e0b7890 */ /* 0x000fe4000fffe03f */
[----:B------:R-:W-:Y:S01]  /*0de0*/  USEL UR50, UR50, 0x1, UP0 ;  /* 0x0000000132327887 */ /* 0x000fe20008000000 */
[----:B------:R-:W-:Y:S01]  /*0df0*/  ULDC UR10, c[0x0][0x2e0] ;  /* 0x0000b800000a7ab9 */ /* 0x000fe20000000800 */
[----:B------:R-:W-:Y:S02]  /*0e00*/  ULOP3.LUT UP0, URZ, UR11, 0x1bf, URZ, 0xc0, !UPT ;  /* 0x000001bf0b3f7892 */ /* 0x000fe4000f80c03f */
[----:B------:R-:W-:Y:S01]  /*0e10*/  UIMAD UR50, UR50, UR10, URZ ;  /* 0x0000000a323272a4 */ /* 0x000fe2000f8e023f */
[----:B------:R-:W-:Y:S01]  /*0e20*/  @UP1 ULDC UR6, c[0x0][0xdac] ;  /* 0x00036b0000061ab9 */ /* 0x000fe20000000800 */
[----:B------:R-:W-:Y:S01]  /*0e30*/  @UP1 ULDC UR12, c[0x0][0xdb0] ;  /* 0x00036c00000c1ab9 */ /* 0x000fe20000000800 */
[----:B-1----:R-:W-:Y:S01]  /*0e40*/  R2UR UR8, R0 ;  /* 0x00000000000872ca */ /* 0x002fe200000e0000 */
[----:B------:R-:W-:Y:S01]  /*0e50*/  UIMAD.WIDE.U32 UR6, UR44, UR6, URZ ;  /* 0x000000062c0672a5 */ /* 0x000fe2000f8e003f */
[----:B------:R-:W-:Y:S01]  /*0e60*/  PLOP3.LUT P0, PT, PT, PT, UP0, 0x80, 0x0 ;  /* 0x000000000000781c */ /* 0x000fe20003f0f008 */
[----:B------:R-:W-:-:S02]  /*0e70*/  UMOV UR37, UR44 ;  /* 0x0000002c00257c82 */ /* 0x000fc40008000000 */
[----:B------:R-:W-:-:S07]  /*0e80*/  @UP1 USHF.R.U32.HI UR37, URZ, UR12, UR7 ;  /* 0x0000000c3f251299 */ /* 0x000fce0008011607 */
[----:B------:R-:W-:Y:S01]  /*0e90*/  UMOV UR36, UR37 ;  /* 0x0000002500247c82 */ /* 0x000fe20008000000 */
[----:B------:R-:W-:-:S04]  /*0ea0*/  ULEA.HI UR4, UR8, UR8, URZ, 0x1 ;  /* 0x0000000808047291 */ /* 0x000fc8000f8f083f */
[----:B------:R-:W-:-:S03]  /*0eb0*/  ULOP3.LUT UR9, UR4, 0x1e, URZ, 0xc0, !UPT ;  /* 0x0000001e04097892 */ /* 0x000fc6000f8ec03f */
[----:B------:R-:W-:Y:S01]  /*0ec0*/  @UP2 ULDC.64 UR4, c[0x0][0xdb8] ;  /* 0x00036e0000042ab9 */ /* 0x000fe20000000a00 */
[----:B------:R-:W-:Y:S02]  /*0ed0*/  UIADD3 UR9, UR8, -UR9, URZ ;  /* 0x8000000908097290 */ /* 0x000fe4000fffe03f */
[----:B------:R-:W-:Y:S02]  /*0ee0*/  UIADD3 UR8, UR50, 0x5f, URZ ;  /* 0x0000005f32087890 */ /* 0x000fe4000fffe03f */
[----:B------:R-:W-:Y:S02]  /*0ef0*/  ULEA UR10, UR9, UR11, 0xd ;  /* 0x0000000b090a7291 */ /* 0x000fe4000f8e683f */
[----:B------:R-:W-:Y:S02]  /*0f00*/  UIMAD.WIDE UR8, UR8, 0x2aaaaaab, URZ ;  /* 0x2aaaaaab080878a5 */ /* 0x000fe4000f8e023f */
[----:B------:R-:W-:Y:S02]  /*0f10*/  UIMAD.WIDE.U32 UR6, UR37, UR4, URZ ;  /* 0x00000004250672a5 */ /* 0x000fe4000f8e003f */
[----:B------:R-:W-:-:S02]  /*0f20*/  USHF.R.U32.HI UR10, URZ, 0x4, UR10 ;  /* 0x000000043f0a7899 */ /* 0x000fc4000801160a */
[----:B------:R-:W-:Y:S02]  /*0f30*/  USHF.R.U32.HI UR47, URZ, 0x1f, UR9 ;  /* 0x0000001f3f2f7899 */ /* 0x000fe40008011609 */
[----:B------:R-:W-:Y:S02]  /*0f40*/  ULOP3.LUT UR51, UR10, 0x3fff, URZ, 0xc0, !UPT ;  /* 0x00003fff0a337892 */ /* 0x000fe4000f8ec03f */
[----:B------:R-:W-:Y:S02]  /*0f50*/  @UP2 USHF.R.U32.HI UR36, URZ, UR5, UR7 ;  /* 0x000000053f242299 */ /* 0x000fe40008011607 */
[----:B------:R-:W-:Y:S01]  /*0f60*/  ULEA.HI.SX32 UR47, UR9, UR47, 0x1c ;  /* 0x0000002f092f7291 */ /* 0x000fe2000f8fe23f */
[----:B--2---:R-:W-:Y:S11]  /*0f70*/  @!P0 BRA `(.L_x_9) ;  /* 0x0000000000408947 */ /* 0x004ff60003800000 */
[----:B------:R-:W-:Y:S01]  /*0f80*/  MOV R0, 0x0 ;  /* 0x0000000000007802 */ /* 0x000fe20000000f00 */
[----:B------:R-:W-:Y:S01]  /*0f90*/  ULDC.64 UR4, c[0x4][0x90] ;  /* 0x0100240000047ab9 */ /* 0x000fe20000000a00 */
[----:B------:R-:W-:Y:S01]  /*0fa0*/  ULDC.64 UR6, c[0x4][0x28] ;  /* 0x01000a0000067ab9 */ /* 0x000fe20000000a00 */
[----:B------:R-:W-:Y:S01]  /*0fb0*/  IMAD.U32 R4, RZ, RZ, UR4 ;  /* 0x00000004ff047e24 */ /* 0x000fe2000f8e00ff */
[----:B------:R1:W2:Y:S01]  /*0fc0*/  LDC.64 R14, c[0x4][R0] ;  /* 0x01000000000e7b82 */ /* 0x0002a20000000a00 */
[----:B------:R-:W-:Y:S01]  /*0fd0*/  IMAD.U32 R5, RZ, RZ, UR5 ;  /* 0x00000005ff057e24 */ /* 0x000fe2000f8e00ff */
[----:B------:R-:W-:Y:S01]  /*0fe0*/  ULDC.64 UR4, c[0x4][0x98] ;  /* 0x0100260000047ab9 */ /* 0x000fe20000000a00 */
[----:B------:R-:W-:Y:S01]  /*0ff0*/  IMAD.U32 R10, RZ, RZ, UR6 ;  /* 0x00000006ff0a7e24 */ /* 0x000fe2000f8e00ff */
[----:B------:R-:W-:Y:S01]  /*1000*/  MOV R6, UR4 ;  /* 0x0000000400067c02 */ /* 0x000fe20008000f00 */
[----:B------:R-:W-:Y:S01]  /*1010*/  IMAD.U32 R7, RZ, RZ, UR5 ;  /* 0x00000005ff077e24 */ /* 0x000fe2000f8e00ff */
[----:B------:R-:W-:Y:S01]  /*1020*/  MOV R11, UR7 ;  /* 0x00000007000b7c02 */ /* 0x000fe20008000f00 */
[----:B------:R-:W-:Y:S01]  /*1030*/  IMAD.MOV.U32 R8, RZ, RZ, 0x70 ;  /* 0x00000070ff087424 */ /* 0x000fe200078e00ff */
[----:B------:R-:W-:Y:S01]  /*1040*/  MOV R13, RZ ;  /* 0x000000ff000d7202 */ /* 0x000fe20000000f00 */
[----:B-1----:R-:W-:-:S07]  /*1050*/  IMAD.MOV.U32 R12, RZ, RZ, 0x1 ;  /* 0x00000001ff0c7424 */ /* 0x002fce00078e00ff */
[----:B------:R-:W-:-:S07]  /*1060*/  LEPC R20, `(.L_x_9) ;  /* 0x000000001014794e */ /* 0x000fce0000000000 */
[----:B--2---:R-:W-:Y:S05]  /*1070*/  CALL.ABS.NOINC R14 ;  /* 0x000000000e007343 */ /* 0x004fea0003c00000 */
.L_x_9:
[----:B------:R-:W-:Y:S01]  /*1080*/  ULOP3.LUT UR4, UR43, 0x1, URZ, 0xc0, !UPT ;  /* 0x000000012b047892 */ /* 0x000fe2000f8ec03f */
[----:B------:R-:W-:-:S05]  /*1090*/  VIADD R6, R18, 0x8 ;  /* 0x0000000812067836 */ /* 0x000fca0000000000 */
[----:B------:R-:W-:-:S05]  /*10a0*/  IMAD.U32 R0, RZ, RZ, UR4 ;  /* 0x00000004ff007e24 */ /* 0x000fca000f8e00ff */
[----:B------:R-:W-:-:S04]  /*10b0*/  SHF.L.U32 R0, R0, 0x1f, RZ ;  /* 0x0000001f00007819 */ /* 0x000fc800000006ff */
[----:B------:R-:W1:Y:S02]  /*10c0*/  SYNCS.PHASECHK.TRANS64.TRYWAIT P0, [UR46+0x22800], R0 ;  /* 0x02280000ff0075a7 */ /* 0x000e64000800016e */
[----:B-1----:R-:W-:Y:S05]  /*10d0*/  @!P0 BRA `(.L_x_10) ;  /* 0x0000008800848947 */ /* 0x002fea0003800000 */
.L_x_87:
[----:B-1----:R-:W-:Y:S01]  /*10e0*/  MOV R0, UR45 ;  /* 0x0000002d00007c02 */ /* 0x002fe20008000f00 */
[----:B------:R-:W-:Y:S05]  /*10f0*/  WARPSYNC.ALL ;  /* 0x0000000000007948 */ /* 0x000fea0003800000 */
[----:B------:R1:W-:Y:S01]  /*1100*/  BAR.SYNC.DEFER_BLOCKING R6, 0x100 ;  /* 0x000400060000751d */ /* 0x0003e20000010000 */
[----:B------:R-:W-:-:S13]  /*1110*/  ISETP.NE.AND P0, PT, R0, 0x3, PT ;  /* 0x000000030000780c */ /* 0x000fda0003f05270 */
[----:B-1----:R-:W-:Y:S05]  /*1120*/  @!P0 BRA `(.L_x_11) ;  /* 0x0000000000048947 */ /* 0x002fea0003800000 */
[----:B------:R-:W-:Y:S01]  /*1130*/  BPT.TRAP 0x1 ;  /* 0x000000040000795c */ /* 0x000fe20000300000 */
.L_x_11:
[----:B------:R-:W-:Y:S01]  /*1140*/  ULEA UR21, UR39, UR46, 0x3 ;  /* 0x0000002e27157291 */ /* 0x000fe2000f8e183f */
[----:B------:R-:W-:-:S05]  /*1150*/  IMAD.U32 R7, RZ, RZ, UR42 ;  /* 0x0000002aff077e24 */ /* 0x000fca000f8e00ff */
[----:B------:R-:W-:-:S04]  /*1160*/  SHF.L.U32 R7, R7, 0x1f, RZ ;  /* 0x0000001f07077819 */ /* 0x000fc800000006ff */
[----:B------:R1:W2:Y:S01]  /*1170*/  SYNCS.PHASECHK.TRANS64.TRYWAIT P1, [UR21+0x22830], R7 ;  /* 0x02283007ff0075a7 */ /* 0x0002a20008020155 */
[----:B------:R-:W-:Y:S05]  /*1180*/  @!P0 BRA `(.L_x_12) ;  /* 0x0000000000048947 */ /* 0x000fea0003800000 */
[----:B------:R-:W-:Y:S01]  /*1190*/  BPT.TRAP 0x1 ;  /* 0x000000040000795c */ /* 0x000fe20000300000 */
.L_x_12:
[----:B--2---:R-:W-:Y:S05]  /*11a0*/  @P1 BRA `(.L_x_13) ;  /* 0x0000000000081947 */ /* 0x004fea0003800000 */
[----:B------:R-:W2:Y:S02]  /*11b0*/  SYNCS.PHASECHK.TRANS64.TRYWAIT P1, [UR21+0x22830], R7 ;  /* 0x02283007ff0075a7 */ /* 0x000ea40008020155 */
[----:B--2---:R-:W-:Y:S05]  /*11c0*/  @!P1 BRA `(.L_x_14) ;  /* 0x0000008800609947 */ /* 0x004fea0003800000 */
.L_x_13:
[----:B------:R-:W-:Y:S01]  /*11d0*/  UIADD3 UR4, UR46, 0x1c400, URZ ;  /* 0x0001c4002e047890 */ /* 0x000fe2000fffe03f */
[----:B------:R-:W-:Y:S01]  /*11e0*/  WARPGROUP.ARRIVE ;  /* 0x00000000000079c5 */ /* 0x000fe20000000000 */
[----:B------:R-:W-:Y:S01]  /*11f0*/  ULOP3.LUT UR16, UR51, 0x10000, URZ, 0xfc, !UPT ;  /* 0x0001000033107892 */ /* 0x000fe2000f8efc3f */
[----:B------:R-:W-:Y:S01]  /*1200*/  P2R R15, PR, RZ, 0x1 ;  /* 0x00000001ff0f7803 */ /* 0x000fe20000000000 */
[----:B------:R-:W-:-:S03]  /*1210*/  USHF.R.U32.HI UR4, URZ, 0x4, UR4 ;  /* 0x000000043f047899 */ /* 0x000fc60008011604 */
[----:B------:R-:W3:Y:S01]  /*1220*/  S2R R21, SR_TID.X ;  /* 0x0000000000157919 */ /* 0x000ee20000002100 */
[----:B------:R-:W-:Y:S01]  /*1230*/  UMOV UR17, 0x40000040 ;  /* 0x4000004000117882 */ /* 0x000fe20000000000 */
[----:B------:R-:W-:Y:S01]  /*1240*/  UMOV UR19, 0x40000040 ;  /* 0x4000004000137882 */ /* 0x000fe20000000000 */
[----:B------:R-:W-:Y:S01]  /*1250*/  ULOP3.LUT UR4, UR4, 0x3fff, URZ, 0xc0, !UPT ;  /* 0x00003fff04047892 */ /* 0x000fe2000f8ec03f */
[----:B------:R-:W-:Y:S01]  /*1260*/  UMOV UR5, 0x40000040 ;  /* 0x4000004000057882 */ /* 0x000fe20000000000 */
[----:B------:R-:W-:Y:S02]  /*1270*/  UMOV UR7, 0x40000040 ;  /* 0x4000004000077882 */ /* 0x000fe40000000000 */
[----:B------:R-:W-:Y:S02]  /*1280*/  ULOP3.LUT UR20, UR4, 0x10000, URZ, 0xfc, !UPT ;  /* 0x0001000004147892 */ /* 0x000fe4000f8efc3f */
[----:B------:R-:W-:Y:S02]  /*1290*/  UIADD3 UR4, UR16, 0x2, URZ ;  /* 0x0000000210047890 */ /* 0x000fe4000fffe03f */
[----:B------:R-:W-:-:S02]  /*12a0*/  UIMAD UR18, UR39, 0x300, UR20 ;  /* 0x00000300271278a4 */ /* 0x000fc4000f8e0214 */
[----:B------:R-:W-:Y:S02]  /*12b0*/  UIADD3 UR8, UR16, 0x4, URZ ;  /* 0x0000000410087890 */ /* 0x000fe4000fffe03f */
[----:B------:R-:W-:Y:S02]  /*12c0*/  UIADD3 UR6, UR18, 0x2, URZ ;  /* 0x0000000212067890 */ /* 0x000fe4000fffe03f */
[----:B------:R-:W-:Y:S01]  /*12d0*/  UIADD3 UR10, UR18, 0x4, URZ ;  /* 0x00000004120a7890 */ /* 0x000fe2000fffe03f */
[----:B------:R-:W-:Y:S02]  /*12e0*/  UMOV UR9, 0x40000040 ;  /* 0x4000004000097882 */ /* 0x000fe40000000000 */
[----:B------:R-:W-:Y:S01]  /*12f0*/  HGMMA.64x96x16.F32.BF16 R24, gdesc[UR16], RZ, !UPT, gsb0 ;  /* 0x01600000101879f0 */ /* 0x000fe2000c0018ff */
[----:B------:R-:W-:Y:S01]  /*1300*/  UMOV UR11, 0x40000040 ;  /* 0x40000040000b7882 */ /* 0x000fe20000000000 */
[----:B------:R-:W-:Y:S02]  /*1310*/  UIADD3 UR12, UR16, 0x6, URZ ;  /* 0x00000006100c7890 */ /* 0x000fe4000fffe03f */
[----:B------:R-:W-:Y:S01]  /*1320*/  UIADD3 UR14, UR18, 0x6, URZ ;  /* 0x00000006120e7890 */ /* 0x000fe2000fffe03f */
[----:B------:R-:W-:Y:S01]  /*1330*/  UMOV UR13, 0x40000040 ;  /* 0x40000040000d7882 */ /* 0x000fe20000000000 */
[----:B------:R-:W-:Y:S01]  /*1340*/  UMOV UR15, 0x40000040 ;  /* 0x40000040000f7882 */ /* 0x000fe20000000000 */
[----:B---3--:R-:W-:Y:S01]  /*1350*/  LOP3.LUT R21, R21, 0x7f, RZ, 0xc0, !PT ;  /* 0x0000007f15157812 */ /* 0x008fe200078ec0ff */
[----:B------:R-:W-:-:S02]  /*1360*/  WARPGROUP.DEPBAR.LE gsb0, 0x0 ;  /* 0x00008000000079c5 */ /* 0x000fc40000010000 */
[----:B------:R-:W-:-:S06]  /*1370*/  WARPGROUP.ARRIVE ;  /* 0x00000000000079c5 */ /* 0x000fcc0000000000 */
[----:B------:R-:W-:Y:S01]  /*1380*/  HGMMA.64x96x16.F32.BF16 R24, gdesc[UR4], R24, gsb0 ;  /* 0x01600000041879f0 */ /* 0x000fe20008001818 */
[----:B------:R-:W-:Y:S01]  /*1390*/  ULDC UR7, c[0x0][0x9d8] ;  /* 0x0002760000077ab9 */ /* 0x000fe20000000800 */
[----:B------:R-:W-:-:S04]  /*13a0*/  UIMAD UR6, UR47, -0x60, UR50 ;  /* 0xffffffa02f0678a4 */ /* 0x000fc8000f8e0232 */
[----:B------:R-:W-:-:S06]  /*13b0*/  UIADD3 UR6, UR6, 0x60, URZ ;  /* 0x0000006006067890 */ /* 0x000fcc000fffe03f */
[----:B------:R-:W-:-:S04]  /*13c0*/  IMAD.U32 R4, RZ, RZ, UR6 ;  /* 0x00000006ff047e24 */ /* 0x000fc8000f8e00ff */
[----:B------:R-:W-:-:S05]  /*13d0*/  IMAD R4, R23, -0x2, R4 ;  /* 0xfffffffe17047824 */ /* 0x000fca00078e0204 */
[C---:B------:R-:W-:Y:S02]  /*13e0*/  ISETP.GT.AND P6, PT, R4.reuse, RZ, PT ;  /* 0x000000ff0400720c */ /* 0x040fe40003fc4270 */
[C---:B------:R-:W-:Y:S02]  /*13f0*/  ISETP.GT.AND P5, PT, R4.reuse, 0x1, PT ;  /* 0x000000010400780c */ /* 0x040fe40003fa4270 */
[C---:B------:R-:W-:Y:S02]  /*1400*/  ISETP.GT.AND P4, PT, R4.reuse, 0x8, PT ;  /* 0x000000080400780c */ /* 0x040fe40003f84270 */
[C---:B------:R-:W-:Y:S02]  /*1410*/  ISETP.GT.AND P3, PT, R4.reuse, 0x9, PT ;  /* 0x000000090400780c */ /* 0x040fe40003f64270 */
[C---:B------:R-:W-:Y:S02]  /*1420*/  ISETP.GT.AND P1, PT, R4.reuse, 0x10, PT ;  /* 0x000000100400780c */ /* 0x040fe40003f24270 */
[----:B------:R-:W-:Y:S01]  /*1430*/  ISETP.GT.AND P2, PT, R4, 0x11, PT ;  /* 0x000000110400780c */ /* 0x000fe20003f44270 */
[----:B------:R-:W-:-:S02]  /*1440*/  WARPGROUP.DEPBAR.LE gsb0, 0x0 ;  /* 0x00008000000079c5 */ /* 0x000fc40000010000 */
[----:B------:R-:W-:-:S06]  /*1450*/  WARPGROUP.ARRIVE ;  /* 0x00000000000079c5 */ /* 0x000fcc0000000000 */
[----:B------:R-:W-:Y:S01]  /*1460*/  HGMMA.64x96x16.F32.BF16 R24, gdesc[UR8], R24, gsb0 ;  /* 0x01600000081879f0 */ /* 0x000fe20008001818 */
[----:B------:R-:W-:Y:S02]  /*1470*/  ULDC UR10, c[0x0][0x988] ;  /* 0x00026200000a7ab9 */ /* 0x000fe40000000800 */
[----:B------:R-:W-:Y:S02]  /*1480*/  WARPGROUP.DEPBAR.LE gsb0, 0x0 ;  /* 0x00008000000079c5 */ /* 0x000fe40000010000 */
[----:B------:R-:W-:-:S06]  /*1490*/  WARPGROUP.ARRIVE ;  /* 0x00000000000079c5 */ /* 0x000fcc0000000000 */
[----:B------:R-:W-:Y:S03]  /*14a0*/  HGMMA.64x96x16.F32.BF16 R24, gdesc[UR12], R24, gsb0 ;  /* 0x016000000c1879f0 */ /* 0x000fe60008001818 */
[----:B------:R-:W-:Y:S02]  /*14b0*/  WARPGROUP.DEPBAR.LE gsb0, 0x0 ;  /* 0x00008000000079c5 */ /* 0x000fe40000010000 */
[----:B------:R-:W-:Y:S01]  /*14c0*/  FMUL.FTZ R24, R24, UR7 ;  /* 0x0000000718187c20 */ /* 0x000fe20008410000 */
[----:B------:R-:W-:Y:S01]  /*14d0*/  FMUL.FTZ R25, R25, UR7 ;  /* 0x0000000719197c20 */ /* 0x000fe20008410000 */
[----:B------:R-:W-:Y:S01]  /*14e0*/  FMUL.FTZ R28, R28, UR7 ;  /* 0x000000071c1c7c20 */ /* 0x000fe20008410000 */
[----:B------:R-:W-:Y:S01]  /*14f0*/  FMUL.FTZ R29, R29, UR7 ;  /* 0x000000071d1d7c20 */ /* 0x000fe20008410000 */
[----:B------:R-:W-:Y:S01]  /*1500*/  FMUL.FTZ R32, R32, UR7 ;  /* 0x0000000720207c20 */ /* 0x000fe20008410000 */
[----:B------:R-:W-:Y:S01]  /*1510*/  FMUL.FTZ R33, R33, UR7 ;  /* 0x0000000721217c20 */ /* 0x000fe20008410000 */
[----:B------:R-:W3:Y:S01]  /*1520*/  MUFU.TANH R24, R24 ;  /* 0x0000001800187308 */ /* 0x000ee20000002400 */
[----:B------:R-:W-:Y:S01]  /*1530*/  FMUL.FTZ R26, R26, UR7 ;  /* 0x000000071a1a7c20 */ /* 0x000fe20008410000 */
[----:B------:R-:W-:Y:S01]  /*1540*/  FMUL.FTZ R36, R36, UR7 ;  /* 0x0000000724247c20 */ /* 0x000fe20008410000 */
[----:B------:R-:W-:Y:S01]  /*1550*/  FMUL.FTZ R27, R27, UR7 ;  /* 0x000000071b1b7c20 */ /* 0x000fe20008410000 */
[----:B------:R-:W-:Y:S01]  /*1560*/  FMUL.FTZ R37, R37, UR7 ;  /* 0x0000000725257c20 */ /* 0x000fe20008410000 */
[----:B------:R-:W-:Y:S01]  /*1570*/  FMUL.FTZ R30, R30, UR7 ;  /* 0x000000071e1e7c20 */ /* 0x000fe20008410000 */
[----:B------:R-:W-:Y:S01]  /*1580*/  FMUL.FTZ R40, R40, UR7 ;  /* 0x0000000728287c20 */ /* 0x000fe20008410000 */
[----:B------:R-:W-:Y:S01]  /*1590*/  FMUL.FTZ R31, R31, UR7 ;  /* 0x000000071f1f7c20 */ /* 0x000fe20008410000 */
[----:B------:R-:W4:Y:S01]  /*15a0*/  MUFU.TANH R25, R25 ;  /* 0x0000001900197308 */ /* 0x000f220000002400 */
[----:B------:R-:W-:Y:S01]  /*15b0*/  FMUL.FTZ R41, R41, UR7 ;  /* 0x0000000729297c20 */ /* 0x000fe20008410000 */
[----:B------:R-:W-:Y:S01]  /*15c0*/  FMUL.FTZ R34, R34, UR7 ;  /* 0x0000000722227c20 */ /* 0x000fe20008410000 */
[----:B------:R-:W-:Y:S01]  /*15d0*/  FMUL.FTZ R44, R44, UR7 ;  /* 0x000000072c2c7c20 */ /* 0x000fe20008410000 */
[----:B------:R-:W-:Y:S01]  /*15e0*/  FMUL.FTZ R35, R35, UR7 ;  /* 0x0000000723237c20 */ /* 0x000fe20008410000 */
[----:B------:R-:W-:Y:S01]  /*15f0*/  FMUL.FTZ R38, R38, UR7 ;  /* 0x0000000726267c20 */ /* 0x000fe20008410000 */
[----:B------:R-:W-:Y:S01]  /*1600*/  FMUL.FTZ R45, R45, UR7 ;  /* 0x000000072d2d7c20 */ /* 0x000fe20008410000 */
[----:B------:R-:W-:Y:S01]  /*1610*/  FMUL.FTZ R39, R39, UR7 ;  /* 0x0000000727277c20 */ /* 0x000fe20008410000 */
[----:B------:R-:W5:Y:S01]  /*1620*/  MUFU.TANH R28, R28 ;  /* 0x0000001c001c7308 */ /* 0x000f620000002400 */
[----:B---3--:R-:W-:Y:S01]  /*1630*/  FSEL R24, R24, -INF , P6 ;  /* 0xff80000018187808 */ /* 0x008fe20003000000 */
[----:B------:R-:W-:Y:S01]  /*1640*/  FMUL.FTZ R48, R48, UR7 ;  /* 0x0000000730307c20 */ /* 0x000fe20008410000 */
[----:B------:R-:W-:Y:S01]  /*1650*/  FMUL.FTZ R42, R42, UR7 ;  /* 0x000000072a2a7c20 */ /* 0x000fe20008410000 */
[----:B------:R-:W-:Y:S01]  /*1660*/  FMUL.FTZ R49, R49, UR7 ;  /* 0x0000000731317c20 */ /* 0x000fe20008410000 */
[----:B------:R-:W-:Y:S01]  /*1670*/  FMUL.FTZ R43, R43, UR7 ;  /* 0x000000072b2b7c20 */ /* 0x000fe20008410000 */
[----:B------:R-:W-:Y:S01]  /*1680*/  FMUL.FTZ R52, R52, UR7 ;  /* 0x0000000734347c20 */ /* 0x000fe20008410000 */
[----:B------:R-:W-:Y:S01]  /*1690*/  FMUL.FTZ R47, R47, UR7 ;  /* 0x000000072f2f7c20 */ /* 0x000fe20008410000 */
[----:B------:R-:W3:Y:S01]  /*16a0*/  MUFU.TANH R29, R29 ;  /* 0x0000001d001d7308 */ /* 0x000ee20000002400 */
[----:B----4-:R-:W-:Y:S01]  /*16b0*/  FSEL R25, R25, -INF , P5 ;  /* 0xff80000019197808 */ /* 0x010fe20002800000 */
[----:B------:R-:W-:Y:S01]  /*16c0*/  FMUL.FTZ R53, R53, UR7 ;  /* 0x0000000735357c20 */ /* 0x000fe20008410000 */
[----:B------:R-:W-:Y:S01]  /*16d0*/  FMUL.FTZ R46, R46, UR7 ;  /* 0x000000072e2e7c20 */ /* 0x000fe20008410000 */
[----:B------:R-:W-:Y:S01]  /*16e0*/  FMUL.FTZ R56, R56, UR7 ;  /* 0x0000000738387c20 */ /* 0x000fe20008410000 */
[----:B------:R-:W-:Y:S01]  /*16f0*/  FMNMX.FTZ R5, R24, R25, !PT ;  /* 0x0000001918057209 */ /* 0x000fe20007810000 */
[----:B------:R-:W-:Y:S01]  /*1700*/  FMUL.FTZ R50, R50, UR7 ;  /* 0x0000000732327c20 */ /* 0x000fe20008410000 */
[----:B------:R-:W-:Y:S01]  /*1710*/  FMUL.FTZ R57, R57, UR7 ;  /* 0x0000000739397c20 */ /* 0x000fe20008410000 */
[----:B------:R-:W4:Y:S01]  /*1720*/  MUFU.TANH R32, R32 ;  /* 0x0000002000207308 */ /* 0x000f220000002400 */
[----:B-----5:R-:W-:Y:S01]  /*1730*/  FSEL R28, R28, -INF , P4 ;  /* 0xff8000001c1c7808 */ /* 0x020fe20002000000 */
[----:B------:R-:W-:Y:S01]  /*1740*/  FMUL.FTZ R51, R51, UR7 ;  /* 0x0000000733337c20 */ /* 0x000fe20008410000 */
[----:B------:R-:W-:Y:S01]  /*1750*/  FMUL.FTZ R60, R60, UR7 ;  /* 0x000000073c3c7c20 */ /* 0x000fe20008410000 */
[----:B------:R-:W-:Y:S01]  /*1760*/  FMUL.FTZ R54, R54, UR7 ;  /* 0x0000000736367c20 */ /* 0x000fe20008410000 */
[----:B------:R-:W-:Y:S01]  /*1770*/  FMNMX.FTZ R12, R28, R5, !PT ;  /* 0x000000051c0c7209 */ /* 0x000fe20007810000 */
[----:B------:R-:W-:Y:S01]  /*1780*/  FMUL.FTZ R61, R61, UR7 ;  /* 0x000000073d3d7c20 */ /* 0x000fe20008410000 */
[----:B------:R-:W-:Y:S01]  /*1790*/  FMUL.FTZ R55, R55, UR7 ;  /* 0x0000000737377c20 */ /* 0x000fe20008410000 */
[----:B--2---:R-:W2:Y:S01]  /*17a0*/  MUFU.TANH R0, R26 ;  /* 0x0000001a00007308 */ /* 0x004ea20000002400 */
[----:B---3--:R-:W-:Y:S01]  /*17b0*/  FSEL R29, R29, -INF , P3 ;  /* 0xff8000001d1d7808 */ /* 0x008fe20001800000 */
[----:B------:R-:W-:Y:S01]  /*17c0*/  FMUL.FTZ R64, R64, UR7 ;  /* 0x0000000740407c20 */ /* 0x000fe20008410000 */
[----:B------:R-:W-:Y:S01]  /*17d0*/  FMUL.FTZ R58, R58, UR7 ;  /* 0x000000073a3a7c20 */ /* 0x000fe20008410000 */
[----:B------:R-:W-:Y:S01]  /*17e0*/  FMUL.FTZ R65, R65, UR7 ;  /* 0x0000000741417c20 */ /* 0x000fe20008410000 */
[----:B------:R-:W-:Y:S01]  /*17f0*/  FMNMX.FTZ R5, R29, R12, !PT ;  /* 0x0000000c1d057209 */ /* 0x000fe20007810000 */
        /* <DEDUP_REMOVED lines=11> */
[----:B--2---:R-:W-:Y:S01]  /*18b0*/  FSEL R0, R0, -INF , P6 ;  /* 0xff80000000007808 */ /* 0x004fe20003000000 */
[----:B------:R-:W-:Y:S01]  /*18c0*/  FMUL.FTZ R70, R70, UR7 ;  /* 0x0000000746467c20 */ /* 0x000fe20008410000 */
[----:B------:R-:W-:Y:S01]  /*18d0*/  ISETP.GT.AND P6, PT, R4, 0x18, PT ;  /* 0x000000180400780c */ /* 0x000fe20003fc4270 */
[----:B------:R-:W-:-:S04]  /*18e0*/  FMUL.FTZ R71, R71, UR7 ;  /* 0x0000000747477c20 */ /* 0x000fc80008410000 */
[----:B------:R-:W2:Y:S01]  /*18f0*/  MUFU.TANH R36, R36 ;  /* 0x0000002400247308 */ /* 0x000ea20000002400 */
[----:B---3--:R-:W-:-:S04]  /*1900*/  FSEL R33, R33, -INF , P2 ;  /* 0xff80000021217808 */ /* 0x008fc80001000000 */
[----:B------:R-:W-:-:S03]  /*1910*/  FMNMX.FTZ R5, R33, R12, !PT ;  /* 0x0000000c21057209 */ /* 0x000fc60007810000 */
[----:B------:R-:W3:Y:S01]  /*1920*/  MUFU.TANH R8, R30 ;  /* 0x0000001e00087308 */ /* 0x000ee20000002400 */
[----:B----4-:R-:W-:Y:S02]  /*1930*/  FSEL R3, R3, -INF , P5 ;  /* 0xff80000003037808 */ /* 0x010fe40002800000 */
[----:B------:R-:W-:-:S05]  /*1940*/  ISETP.GT.AND P5, PT, R4, 0x19, PT ;  /* 0x000000190400780c */ /* 0x000fca0003fa4270 */
[----:B------:R-:W4:Y:S01]  /*1950*/  MUFU.TANH R37, R37 ;  /* 0x0000002500257308 */ /* 0x000f220000002400 */
[----:B--2---:R-:W-:-:S04]  /*1960*/  FSEL R36, R36, -INF , P6 ;  /* 0xff80000024247808 */ /* 0x004fc80003000000 */
[----:B------:R-:W-:-:S03]  /*1970*/  FMNMX.FTZ R12, R36, R5, !PT ;  /* 0x00000005240c7209 */ /* 0x000fc60007810000 */
[----:B------:R-:W2:Y:S01]  /*1980*/  MUFU.TANH R9, R31 ;  /* 0x0000001f00097308 */ /* 0x000ea20000002400 */
[----:B---3--:R-:W-:Y:S02]  /*1990*/  FSEL R8, R8, -INF , P4 ;  /* 0xff80000008087808 */ /* 0x008fe40002000000 */
[----:B------:R-:W-:-:S05]  /*19a0*/  ISETP.GT.AND P4, PT, R4, 0x20, PT ;  /* 0x000000200400780c */ /* 0x000fca0003f84270 */
[----:B------:R-:W3:Y:S01]  /*19b0*/  MUFU.TANH R40, R40 ;  /* 0x0000002800287308 */ /* 0x000ee20000002400 */
[----:B----4-:R-:W-:-:S04]  /*19c0*/  FSEL R37, R37, -INF , P5 ;  /* 0xff80000025257808 */ /* 0x010fc80002800000 */
[----:B------:R-:W-:-:S03]  /*19d0*/  FMNMX.FTZ R5, R37, R12, !PT ;  /* 0x0000000c25057209 */ /* 0x000fc60007810000 */
[----:B------:R-:W4:Y:S01]  /*19e0*/  MUFU.TANH R10, R34 ;  /* 0x00000022000a7308 */ /* 0x000f220000002400 */
[----:B--2---:R-:W-:Y:S02]  /*19f0*/  FSEL R9, R9, -INF , P3 ;  /* 0xff80000009097808 */ /* 0x004fe40001800000 */
[----:B------:R-:W-:-:S05]  /*1a00*/  ISETP.GT.AND P3, PT, R4, 0x21, PT ;  /* 0x000000210400780c */ /* 0x000fca0003f64270 */
        /* <DEDUP_REMOVED lines=88> */
[----:B--2---:R-:W-:-:S04]  /*1f90*/  FSEL R69, R69, -INF , P1 ;  /* 0xff80000045457808 */ /* 0x004fc80000800000 */
[----:B------:R-:W-:-:S03]  /*1fa0*/  FMNMX.FTZ R5, R69, R4, !PT ;  /* 0x0000000445057209 */ /* 0x000fc60007810000 */
[----:B------:R-:W2:Y:S01]  /*1fb0*/  MUFU.TANH R66, R66 ;  /* 0x0000004200427308 */ /* 0x000ea20000002400 */
[----:B---3--:R-:W-:Y:S01]  /*1fc0*/  FSEL R62, R62, -INF , P6 ;  /* 0xff8000003e3e7808 */ /* 0x008fe20003000000 */
[----:B------:R-:W3:Y:S06]  /*1fd0*/  SHFL.BFLY PT, R4, R5, 0x2, 0x1f ;  /* 0x0c401f0005047f89 */ /* 0x000eec00000e0000 */
[----:B------:R-:W5:Y:S01]  /*1fe0*/  MUFU.TANH R67, R67 ;  /* 0x0000004300437308 */ /* 0x000f620000002400 */
[----:B----4-:R-:W-:-:S07]  /*1ff0*/  FSEL R63, R63, -INF , P5 ;  /* 0xff8000003f3f7808 */ /* 0x010fce0002800000 */
[----:B------:R-:W4:Y:S01]  /*2000*/  MUFU.TANH R70, R70 ;  /* 0x0000004600467308 */ /* 0x000f220000002400 */
[----:B--2---:R-:W-:-:S07]  /*2010*/  FSEL R66, R66, -INF , P4 ;  /* 0xff80000042427808 */ /* 0x004fce0002000000 */
[----:B------:R-:W2:Y:S01]  /*2020*/  MUFU.TANH R71, R71 ;  /* 0x0000004700477308 */ /* 0x000ea20000002400 */
[----:B-----5:R-:W-:Y:S02]  /*2030*/  FSEL R67, R67, -INF , P3 ;  /* 0xff80000043437808 */ /* 0x020fe40001800000 */
[----:B---3--:R-:W-:Y:S02]  /*2040*/  FMNMX.FTZ R12, R5, R4, !PT ;  /* 0x00000004050c7209 */ /* 0x008fe40007810000 */
[----:B------:R-:W-:-:S03]  /*2050*/  FMNMX.FTZ R5, R0, R3, !PT ;  /* 0x0000000300057209 */ /* 0x000fc60007810000 */
[----:B------:R-:W3:Y:S01]  /*2060*/  SHFL.BFLY PT, R13, R12, 0x1, 0x1f ;  /* 0x0c201f000c0d7f89 */ /* 0x000ee200000e0000 */
[----:B----4-:R-:W-:Y:S02]  /*2070*/  FSEL R70, R70, -INF , P2 ;  /* 0xff80000046467808 */ /* 0x010fe40001000000 */
[----:B--2---:R-:W-:Y:S02]  /*2080*/  FSEL R71, R71, -INF , P1 ;  /* 0xff80000047477808 */ /* 0x004fe40000800000 */
[----:B---3--:R-:W-:Y:S02]  /*2090*/  FMNMX.FTZ R4, R12, R13, !PT ;  /* 0x0000000d0c047209 */ /* 0x008fe40007810000 */
[----:B------:R-:W-:Y:S02]  /*20a0*/  FMNMX.FTZ R12, R8, R5, !PT ;  /* 0x00000005080c7209 */ /* 0x000fe40007810000 */
[C---:B------:R-:W-:Y:S01]  /*20b0*/  FSETP.NEU.FTZ.AND P0, PT, R4.reuse, -INF , PT ;  /* 0xff8000000400780b */ /* 0x040fe20003f1d000 */
[----:B------:R-:W-:Y:S01]  /*20c0*/  FMUL.FTZ R13, R4, UR10 ;  /* 0x0000000a040d7c20 */ /* 0x000fe20008410000 */
[----:B------:R-:W-:-:S04]  /*20d0*/  FMNMX.FTZ R5, R9, R12, !PT ;  /* 0x0000000c09057209 */ /* 0x000fc80007810000 */
[----:B------:R-:W-:Y:S02]  /*20e0*/  FMNMX.FTZ R12, R10, R5, !PT ;  /* 0x000000050a0c7209 */ /* 0x000fe40007810000 */
[----:B------:R-:W-:Y:S02]  /*20f0*/  FSEL R14, R13, RZ, P0 ;  /* 0x000000ff0d0e7208 */ /* 0x000fe40000000000 */
[----:B------:R-:W-:Y:S02]  /*2100*/  FMNMX.FTZ R5, R11, R12, !PT ;  /* 0x0000000c0b057209 */ /* 0x000fe40007810000 */
[----:B------:R-:W-:Y:S01]  /*2110*/  ISETP.NE.AND P0, PT, R15, RZ, PT ;  /* 0x000000ff0f00720c */ /* 0x000fe20003f05270 */
[--C-:B------:R-:W-:Y:S01]  /*2120*/  FFMA.FTZ R24, R24, UR10, -R14.reuse ;  /* 0x0000000a18187c23 */ /* 0x100fe2000801080e */
[----:B------:R-:W-:Y:S01]  /*2130*/  FMNMX.FTZ R12, R38, R5, !PT ;  /* 0x00000005260c7209 */ /* 0x000fe20007810000 */
[--C-:B------:R-:W-:Y:S01]  /*2140*/  FFMA.FTZ R25, R25, UR10, -R14.reuse ;  /* 0x0000000a19197c23 */ /* 0x100fe2000801080e */
[--C-:B------:R-:W-:Y:S01]  /*2150*/  FFMA.FTZ R28, R28, UR10, -R14.reuse ;  /* 0x0000000a1c1c7c23 */ /* 0x100fe2000801080e */
[--C-:B------:R-:W-:Y:S01]  /*2160*/  FFMA.FTZ R29, R29, UR10, -R14.reuse ;  /* 0x0000000a1d1d7c23 */ /* 0x100fe2000801080e */
[----:B------:R-:W-:Y:S01]  /*2170*/  FMNMX.FTZ R5, R39, R12, !PT ;  /* 0x0000000c27057209 */ /* 0x000fe20007810000 */
[----:B------:R-:W-:Y:S01]  /*2180*/  MUFU.EX2 R24, R24 ;  /* 0x0000001800187308 */ /* 0x000fe20000000800 */
[--C-:B------:R-:W-:Y:S01]  /*2190*/  FFMA.FTZ R32, R32, UR10, -R14.reuse ;  /* 0x0000000a20207c23 */ /* 0x100fe2000801080e */
[--C-:B------:R-:W-:Y:S01]  /*21a0*/  FFMA.FTZ R33, R33, UR10, -R14.reuse ;  /* 0x0000000a21217c23 */ /* 0x100fe2000801080e */
[----:B------:R-:W-:Y:S01]  /*21b0*/  FMNMX.FTZ R12, R42, R5, !PT ;  /* 0x000000052a0c7209 */ /* 0x000fe20007810000 */
[--C-:B------:R-:W-:Y:S01]  /*21c0*/  FFMA.FTZ R36, R36, UR10, -R14.reuse ;  /* 0x0000000a24247c23 */ /* 0x100fe2000801080e */
[--C-:B------:R-:W-:Y:S01]  /*21d0*/  FFMA.FTZ R37, R37, UR10, -R14.reuse ;  /* 0x0000000a25257c23 */ /* 0x100fe2000801080e */
[--C-:B------:R-:W-:Y:S01]  /*21e0*/  FFMA.FTZ R40, R40, UR10, -R14.reuse ;  /* 0x0000000a28287c23 */ /* 0x100fe2000801080e */
[----:B------:R-:W-:Y:S01]  /*21f0*/  FMNMX.FTZ R5, R43, R12, !PT ;  /* 0x0000000c2b057209 */ /* 0x000fe20007810000 */
[----:B------:R-:W2:Y:S01]  /*2200*/  MUFU.EX2 R25, R25 ;  /* 0x0000001900197308 */ /* 0x000ea20000000800 */
[--C-:B------:R-:W-:Y:S01]  /*2210*/  FFMA.FTZ R41, R41, UR10, -R14.reuse ;  /* 0x0000000a29297c23 */ /* 0x100fe2000801080e */
        /* <DEDUP_REMOVED lines=14> */
[----:B------:R-:W3:Y:S01]  /*2300*/  MUFU.EX2 R29, R29 ;  /* 0x0000001d001d7308 */ /* 0x000ee20000000800 */
[--C-:B------:R-:W-:Y:S01]  /*2310*/  FFMA.FTZ R61, R61, UR10, -R14.reuse ;  /* 0x0000000a3d3d7c23 */ /* 0x100fe2000801080e */
[--C-:B------:R-:W-:Y:S01]  /*2320*/  FFMA.FTZ R64, R64, UR10, -R14.reuse ;  /* 0x0000000a40407c23 */ /* 0x100fe2000801080e */
[----:B------:R-:W-:Y:S01]  /*2330*/  FMNMX.FTZ R12, R54, R5, !PT ;  /* 0x00000005360c7209 */ /* 0x000fe20007810000 */
[--C-:B------:R-:W-:Y:S01]  /*2340*/  FFMA.FTZ R65, R65, UR10, -R14.reuse ;  /* 0x0000000a41417c23 */ /* 0x100fe2000801080e */
[--C-:B------:R-:W-:Y:S01]  /*2350*/  FFMA.FTZ R68, R68, UR10, -R14.reuse ;  /* 0x0000000a44447c23 */ /* 0x100fe2000801080e */
[----:B------:R-:W-:Y:S01]  /*2360*/  FFMA.FTZ R14, R69, UR10, -R14 ;  /* 0x0000000a450e7c23 */ /* 0x000fe2000801080e */
[----:B------:R-:W-:Y:S01]  /*2370*/  FMNMX.FTZ R5, R55, R12, !PT ;  /* 0x0000000c37057209 */ /* 0x000fe20007810000 */
[----:B------:R-:W-:Y:S01]  /*2380*/  MUFU.EX2 R32, R32 ;  /* 0x0000002000207308 */ /* 0x000fe20000000800 */
[----:B--2---:R-:W-:-:S02]  /*2390*/  F2FP.BF16.F32.PACK_AB R152, R25, R24 ;  /* 0x000000181998723e */ /* 0x004fc400000010ff */
[----:B------:R-:W-:-:S04]  /*23a0*/  FMNMX.FTZ R12, R58, R5, !PT ;  /* 0x000000053a0c7209 */ /* 0x000fc80007810000 */
[----:B------:R-:W-:Y:S01]  /*23b0*/  FMNMX.FTZ R5, R59, R12, !PT ;  /* 0x0000000c3b057209 */ /* 0x000fe20007810000 */
[----:B------:R-:W2:Y:S01]  /*23c0*/  MUFU.EX2 R33, R33 ;  /* 0x0000002100217308 */ /* 0x000ea20000000800 */
[----:B---3--:R-:W-:Y:S02]  /*23d0*/  F2FP.BF16.F32.PACK_AB R154, R29, R28 ;  /* 0x0000001c1d9a723e */ /* 0x008fe400000010ff */
[----:B------:R-:W-:-:S04]  /*23e0*/  FMNMX.FTZ R12, R62, R5, !PT ;  /* 0x000000053e0c7209 */ /* 0x000fc80007810000 */
[----:B------:R-:W-:Y:S01]  /*23f0*/  FMNMX.FTZ R5, R63, R12, !PT ;  /* 0x0000000c3f057209 */ /* 0x000fe20007810000 */
[----:B------:R-:W-:Y:S03]  /*2400*/  MUFU.EX2 R36, R36 ;  /* 0x0000002400247308 */ /* 0x000fe60000000800 */
[----:B------:R-:W-:-:S04]  /*2410*/  FMNMX.FTZ R12, R66, R5, !PT ;  /* 0x00000005420c7209 */ /* 0x000fc80007810000 */
[----:B------:R-:W-:Y:S01]  /*2420*/  FMNMX.FTZ R5, R67, R12, !PT ;  /* 0x0000000c43057209 */ /* 0x000fe20007810000 */
[----:B------:R-:W3:Y:S01]  /*2430*/  MUFU.EX2 R37, R37 ;  /* 0x0000002500257308 */ /* 0x000ee20000000800 */
[----:B--2---:R-:W-:Y:S02]  /*2440*/  F2FP.BF16.F32.PACK_AB R156, R33, R32 ;  /* 0x00000020219c723e */ /* 0x004fe400000010ff */
[----:B------:R-:W-:-:S04]  /*2450*/  FMNMX.FTZ R12, R70, R5, !PT ;  /* 0x00000005460c7209 */ /* 0x000fc80007810000 */
[----:B------:R-:W-:Y:S01]  /*2460*/  FMNMX.FTZ R12, R71, R12, !PT ;  /* 0x0000000c470c7209 */ /* 0x000fe20007810000 */
[----:B------:R-:W-:Y:S04]  /*2470*/  MUFU.EX2 R40, R40 ;  /* 0x0000002800287308 */ /* 0x000fe80000000800 */
[----:B------:R-:W2:Y:S04]  /*2480*/  SHFL.BFLY PT, R5, R12, 0x2, 0x1f ;  /* 0x0c401f000c057f89 */ /* 0x000ea800000e0000 */
[----:B------:R-:W4:Y:S01]  /*2490*/  MUFU.EX2 R41, R41 ;  /* 0x0000002900297308 */ /* 0x000f220000000800 */
[----:B---3--:R-:W-:-:S07]  /*24a0*/  F2FP.BF16.F32.PACK_AB R158, R37, R36 ;  /* 0x00000024259e723e */ /* 0x008fce00000010ff */
[----:B------:R-:W-:Y:S08]  /*24b0*/  MUFU.EX2 R44, R44 ;  /* 0x0000002c002c7308 */ /* 0x000ff00000000800 */
[----:B------:R-:W3:Y:S01]  /*24c0*/  MUFU.EX2 R45, R45 ;  /* 0x0000002d002d7308 */ /* 0x000ee20000000800 */
[----:B----4-:R-:W-:Y:S02]  /*24d0*/  F2FP.BF16.F32.PACK_AB R160, R41, R40 ;  /* 0x0000002829a0723e */ /* 0x010fe400000010ff */
[----:B--2---:R-:W-:-:S05]  /*24e0*/  FMNMX.FTZ R13, R12, R5, !PT ;  /* 0x000000050c0d7209 */ /* 0x004fca0007810000 */
[----:B------:R-:W-:Y:S01]  /*24f0*/  MUFU.EX2 R48, R48 ;  /* 0x0000003000307308 */ /* 0x000fe20000000800 */
[----:B------:R-:W2:Y:S07]  /*2500*/  SHFL.BFLY PT, R12, R13, 0x1, 0x1f ;  /* 0x0c201f000d0c7f89 */ /* 0x000eae00000e0000 */
[----:B------:R-:W4:Y:S01]  /*2510*/  MUFU.EX2 R49, R49 ;  /* 0x0000003100317308 */ /* 0x000f220000000800 */
[----:B---3--:R-:W-:-:S07]  /*2520*/  F2FP.BF16.F32.PACK_AB R162, R45, R44 ;  /* 0x0000002c2da2723e */ /* 0x008fce00000010ff */
[----:B------:R-:W-:Y:S08]  /*2530*/  MUFU.EX2 R52, R52 ;  /* 0x0000003400347308 */ /* 0x000ff00000000800 */
[----:B------:R-:W-:Y:S01]  /*2540*/  MUFU.EX2 R53, R53 ;  /* 0x0000003500357308 */ /* 0x000fe20000000800 */
[----:B--2---:R-:W-:Y:S02]  /*2550*/  FMNMX.FTZ R5, R13, R12, !PT ;  /* 0x0000000c0d057209 */ /* 0x004fe40007810000 */
[----:B----4-:R-:W-:-:S02]  /*2560*/  F2FP.BF16.F32.PACK_AB R164, R49, R48 ;  /* 0x0000003031a4723e */ /* 0x010fc400000010ff */
[C---:B------:R-:W-:Y:S01]  /*2570*/  FSETP.NEU.FTZ.AND P1, PT, R5.reuse, -INF , PT ;  /* 0xff8000000500780b */ /* 0x040fe20003f3d000 */
[----:B------:R-:W-:Y:S02]  /*2580*/  FMUL.FTZ R12, R5, UR10 ;  /* 0x0000000a050c7c20 */ /* 0x000fe40008410000 */
[----:B------:R-:W-:Y:S03]  /*2590*/  MUFU.EX2 R13, R14 ;  /* 0x0000000e000d7308 */ /* 0x000fe60000000800 */
[----:B------:R-:W-:Y:S02]  /*25a0*/  FSEL R12, R12, RZ, P1 ;  /* 0x000000ff0c0c7208 */ /* 0x000fe40000800000 */
[----:B------:R-:W-:-:S03]  /*25b0*/  ISETP.NE.AND P1, PT, R21, RZ, PT ;  /* 0x000000ff1500720c */ /* 0x000fc60003f25270 */
[--C-:B------:R-:W-:Y:S01]  /*25c0*/  FFMA.FTZ R0, R0, UR10, -R12.reuse ;  /* 0x0000000a00007c23 */ /* 0x100fe2000801080c */
[--C-:B------:R-:W-:Y:S01]  /*25d0*/  FFMA.FTZ R3, R3, UR10, -R12.reuse ;  /* 0x0000000a03037c23 */ /* 0x100fe2000801080c */
[--C-:B------:R-:W-:Y:S01]  /*25e0*/  FFMA.FTZ R8, R8, UR10, -R12.reuse ;  /* 0x0000000a08087c23 */ /* 0x100fe2000801080c */
[--C-:B------:R-:W-:Y:S01]  /*25f0*/  FFMA.FTZ R9, R9, UR10, -R12.reuse ;  /* 0x0000000a09097c23 */ /* 0x100fe2000801080c */
[----:B------:R-:W-:Y:S01]  /*2600*/  MUFU.EX2 R153, R0 ;  /* 0x0000000000997308 */ /* 0x000fe20000000800 */
[--C-:B------:R-:W-:Y:S01]  /*2610*/  FFMA.FTZ R10, R10, UR10, -R12.reuse ;  /* 0x0000000a0a0a7c23 */ /* 0x100fe2000801080c */
[--C-:B------:R-:W-:Y:S01]  /*2620*/  FFMA.FTZ R11, R11, UR10, -R12.reuse ;  /* 0x0000000a0b0b7c23 */ /* 0x100fe2000801080c */
[--C-:B------:R-:W-:Y:S01]  /*2630*/  FFMA.FTZ R38, R38, UR10, -R12.reuse ;  /* 0x0000000a26267c23 */ /* 0x100fe2000801080c */
[--C-:B------:R-:W-:Y:S01]  /*2640*/  FFMA.FTZ R39, R39, UR10, -R12.reuse ;  /* 0x0000000a27277c23 */ /* 0x100fe2000801080c */
[--C-:B------:R-:W-:Y:S01]  /*2650*/  FFMA.FTZ R42, R42, UR10, -R12.reuse ;  /* 0x0000000a2a2a7c23 */ /* 0x100fe2000801080c */
[--C-:B------:R-:W-:Y:S01]  /*2660*/  FFMA.FTZ R43, R43, UR10, -R12.reuse ;  /* 0x0000000a2b2b7c23 */ /* 0x100fe2000801080c */
[--C-:B------:R-:W-:Y:S01]  /*2670*/  FFMA.FTZ R46, R46, UR10, -R12.reuse ;  /* 0x0000000a2e2e7c23 */ /* 0x100fe2000801080c */
[----:B------:R2:W3:Y:S01]  /*2680*/  MUFU.EX2 R20, R3 ;  /* 0x0000000300147308 */ /* 0x0004e20000000800 */
[--C-:B------:R-:W-:Y:S01]  /*2690*/  FFMA.FTZ R47, R47, UR10, -R12.reuse ;  /* 0x0000000a2f2f7c23 */ /* 0x100fe2000801080c */
[--C-:B------:R-:W-:Y:S01]  /*26a0*/  FFMA.FTZ R50, R50, UR10, -R12.reuse ;  /* 0x0000000a32327c23 */ /* 0x100fe2000801080c */
[--C-:B------:R-:W-:Y:S01]  /*26b0*/  FFMA.FTZ R51, R51, UR10, -R12.reuse ;  /* 0x0000000a33337c23 */ /* 0x100fe2000801080c */
[--C-:B------:R-:W-:Y:S01]  /*26c0*/  FFMA.FTZ R54, R54, UR10, -R12.reuse ;  /* 0x0000000a36367c23 */ /* 0x100fe2000801080c */
[--C-:B------:R-:W-:Y:S01]  /*26d0*/  FFMA.FTZ R55, R55, UR10, -R12.reuse ;  /* 0x0000000a37377c23 */ /* 0x100fe2000801080c */
[--C-:B------:R-:W-:Y:S01]  /*26e0*/  FFMA.FTZ R58, R58, UR10, -R12.reuse ;  /* 0x0000000a3a3a7c23 */ /* 0x100fe2000801080c */
[--C-:B------:R-:W-:Y:S01]  /*26f0*/  FFMA.FTZ R59, R59, UR10, -R12.reuse ;  /* 0x0000000a3b3b7c23 */ /* 0x100fe2000801080c */
[----:B------:R4:W5:Y:S01]  /*2700*/  MUFU.EX2 R155, R8 ;  /* 0x00000008009b7308 */ /* 0x0009620000000800 */
[----:B--2---:R-:W-:Y:S01]  /*2710*/  FADD.FTZ R3, R24, R25 ;  /* 0x0000001918037221 */ /* 0x004fe20000010000 */
[--C-:B------:R-:W-:Y:S01]  /*2720*/  FFMA.FTZ R62, R62, UR10, -R12.reuse ;  /* 0x0000000a3e3e7c23 */ /* 0x100fe2000801080c */
[--C-:B------:R-:W-:Y:S01]  /*2730*/  FFMA.FTZ R63, R63, UR10, -R12.reuse ;  /* 0x0000000a3f3f7c23 */ /* 0x100fe2000801080c */
[--C-:B------:R-:W-:Y:S01]  /*2740*/  FFMA.FTZ R66, R66, UR10, -R12.reuse ;  /* 0x0000000a42427c23 */ /* 0x100fe2000801080c */
[----:B------:R-:W-:Y:S01]  /*2750*/  FADD.FTZ R0, R28, R3 ;  /* 0x000000031c007221 */ /* 0x000fe20000010000 */
[--C-:B------:R-:W-:Y:S01]  /*2760*/  FFMA.FTZ R67, R67, UR10, -R12.reuse ;  /* 0x0000000a43437c23 */ /* 0x100fe2000801080c */
[----:B------:R-:W-:Y:S01]  /*2770*/  FFMA.FTZ R70, R70, UR10, -R12 ;  /* 0x0000000a46467c23 */ /* 0x000fe2000801080c */
[----:B------:R2:W1:Y:S01]  /*2780*/  MUFU.EX2 R26, R9 ;  /* 0x00000009001a7308 */ /* 0x0004620000000800 */
[----:B------:R-:W-:Y:S01]  /*2790*/  FADD.FTZ R3, R29, R0 ;  /* 0x000000001d037221 */ /* 0x000fe20000010000 */
[----:B---3--:R-:W-:Y:S01]  /*27a0*/  FADD.FTZ R0, R153, R20 ;  /* 0x0000001499007221 */ /* 0x008fe20000010000 */
[----:B------:R-:W-:Y:S01]  /*27b0*/  FFMA.FTZ R12, R71, UR10, -R12 ;  /* 0x0000000a470c7c23 */ /* 0x000fe2000801080c */
[----:B------:R-:W-:Y:S01]  /*27c0*/  F2FP.BF16.F32.PACK_AB R166, R53, R52 ;  /* 0x0000003435a6723e */ /* 0x000fe200000010ff */
[----:B----4-:R-:W-:Y:S01]  /*27d0*/  FADD.FTZ R8, R32, R3 ;  /* 0x0000000320087221 */ /* 0x010fe20000010000 */
[----:B------:R-:W-:-:S02]  /*27e0*/  F2FP.BF16.F32.PACK_AB R153, R20, R153 ;  /* 0x000000991499723e */ /* 0x000fc400000010ff */
[----:B------:R3:W4:Y:S01]  /*27f0*/  MUFU.EX2 R157, R10 ;  /* 0x0000000a009d7308 */ /* 0x0007220000000800 */
[----:B--2---:R-:W-:Y:S01]  /*2800*/  FADD.FTZ R9, R33, R8 ;  /* 0x0000000821097221 */ /* 0x004fe20000010000 */
[----:B-----5:R-:W-:Y:S01]  /*2810*/  FADD.FTZ R3, R155, R0 ;  /* 0x000000009b037221 */ /* 0x020fe20000010000 */
[----:B------:R-:W-:Y:S02]  /*2820*/  IADD3 R8, -R18, 0xb, RZ ;  /* 0x0000000b12087810 */ /* 0x000fe40007ffe1ff */
[----:B------:R-:W-:-:S03]  /*2830*/  FADD.FTZ R0, R36, R9 ;  /* 0x0000000924007221 */ /* 0x000fc60000010000 */
[----:B------:R-:W2:Y:S01]  /*2840*/  MUFU.EX2 R14, R11 ;  /* 0x0000000b000e7308 */ /* 0x000ea20000000800 */
[C---:B-1----:R-:W-:Y:S01]  /*2850*/  FADD.FTZ R30, R26.reuse, R3 ;  /* 0x000000031a1e7221 */ /* 0x042fe20000010000 */
[----:B------:R-:W-:Y:S01]  /*2860*/  FADD.FTZ R9, R37, R0 ;  /* 0x0000000025097221 */ /* 0x000fe20000010000 */
[----:B---3--:R-:W-:Y:S02]  /*2870*/  MOV R10, UR21 ;  /* 0x00000015000a7c02 */ /* 0x008fe40008000f00 */
[----:B------:R-:W-:-:S03]  /*2880*/  F2FP.BF16.F32.PACK_AB R155, R26, R155 ;  /* 0x0000009b1a9b723e */ /* 0x000fc600000010ff */
[----:B------:R-:W1:Y:S01]  /*2890*/  MUFU.EX2 R38, R38 ;  /* 0x0000002600267308 */ /* 0x000e620000000800 */
[----:B----4-:R-:W-:Y:S01]  /*28a0*/  FADD.FTZ R3, R157, R30 ;  /* 0x0000001e9d037221 */ /* 0x010fe20000010000 */
[----:B------:R-:W-:Y:S01]  /*28b0*/  FADD.FTZ R30, R40, R9 ;  /* 0x00000009281e7221 */ /* 0x000fe20000010000 */
[----:B------:R-:W-:-:S03]  /*28c0*/  @!P1 VIADD R0, R10, 0x22840 ;  /* 0x000228400a009836 */ /* 0x000fc60000000000 */
[----:B------:R-:W-:Y:S02]  /*28d0*/  FADD.FTZ R9, R41, R30 ;  /* 0x0000001e29097221 */ /* 0x000fe40000010000 */
[----:B------:R-:W3:Y:S01]  /*28e0*/  MUFU.EX2 R39, R39 ;  /* 0x0000002700277308 */ /* 0x000ee20000000800 */
[----:B--2---:R-:W-:Y:S01]  /*28f0*/  FADD.FTZ R3, R14, R3 ;  /* 0x000000030e037221 */ /* 0x004fe20000010000 */
[----:B------:R-:W-:Y:S01]  /*2900*/  @!P1 PRMT R0, RZ, 0x654, R0 ;  /* 0x00000654ff009816 */ /* 0x000fe20000000000 */
[----:B------:R-:W-:Y:S01]  /*2910*/  FADD.FTZ R34, R44, R9 ;  /* 0x000000092c227221 */ /* 0x000fe20000010000 */
[----:B------:R2:W-:Y:S06]  /*2920*/  BAR.ARV R8, 0x100 ;  /* 0x000400080000751d */ /* 0x0005ec0000002000 */
[----:B------:R-:W4:Y:S01]  /*2930*/  MUFU.EX2 R42, R42 ;  /* 0x0000002a002a7308 */ /* 0x000f220000000800 */
[----:B-1----:R-:W-:Y:S01]  /*2940*/  FADD.FTZ R30, R38, R3 ;  /* 0x00000003261e7221 */ /* 0x002fe20000010000 */
[----:B------:R-:W-:Y:S01]  /*2950*/  FADD.FTZ R9, R45, R34 ;  /* 0x000000222d097221 */ /* 0x000fe20000010000 */
[----:B------:R4:W-:Y:S01]  /*2960*/  @!P1 SYNCS.ARRIVE.TRANS64.RED.A1T0 RZ, [R0+URZ], RZ ;  /* 0x000000ff00ff99a7 */ /* 0x0009e2000810043f */
[----:B------:R-:W-:Y:S01]  /*2970*/  F2FP.BF16.F32.PACK_AB R157, R14, R157 ;  /* 0x0000009d0e9d723e */ /* 0x000fe200000010ff */
[----:B---3--:R-:W-:-:S03]  /*2980*/  FADD.FTZ R3, R39, R30 ;  /* 0x0000001e27037221 */ /* 0x008fc60000010000 */
[----:B------:R-:W1:Y:S01]  /*2990*/  MUFU.EX2 R43, R43 ;  /* 0x0000002b002b7308 */ /* 0x000e620000000800 */
[----:B------:R-:W-:Y:S01]  /*29a0*/  FADD.FTZ R30, R48, R9 ;  /* 0x00000009301e7221 */ /* 0x000fe20000010000 */
[----:B------:R-:W-:-:S03]  /*29b0*/  F2FP.BF16.F32.PACK_AB R159, R39, R38 ;  /* 0x00000026279f723e */ /* 0x000fc600000010ff */
[----:B------:R-:W-:-:S03]  /*29c0*/  FADD.FTZ R9, R49, R30 ;  /* 0x0000001e31097221 */ /* 0x000fc60000010000 */
[----:B------:R-:W3:Y:S01]  /*29d0*/  MUFU.EX2 R46, R46 ;  /* 0x0000002e002e7308 */ /* 0x000ee20000000800 */
[----:B----4-:R-:W-:Y:S01]  /*29e0*/  FADD.FTZ R0, R42, R3 ;  /* 0x000000032a007221 */ /* 0x010fe20000010000 */
[----:B------:R-:W-:-:S04]  /*29f0*/  FADD.FTZ R30, R52, R9 ;  /* 0x00000009341e7221 */ /* 0x000fc80000010000 */
[----:B------:R-:W-:Y:S02]  /*2a00*/  FADD.FTZ R9, R53, R30 ;  /* 0x0000001e35097221 */ /* 0x000fe40000010000 */
[----:B------:R-:W4:Y:S01]  /*2a10*/  MUFU.EX2 R47, R47 ;  /* 0x0000002f002f7308 */ /* 0x000f220000000800 */
[C---:B-1----:R-:W-:Y:S01]  /*2a20*/  FADD.FTZ R3, R43.reuse, R0 ;  /* 0x000000002b037221 */ /* 0x042fe20000010000 */
[----:B------:R-:W-:-:S06]  /*2a30*/  F2FP.BF16.F32.PACK_AB R161, R43, R42 ;  /* 0x0000002a2ba1723e */ /* 0x000fcc00000010ff */
[----:B------:R-:W1:Y:S01]  /*2a40*/  MUFU.EX2 R50, R50 ;  /* 0x0000003200327308 */ /* 0x000e620000000800 */
[----:B---3--:R-:W-:-:S07]  /*2a50*/  FADD.FTZ R0, R46, R3 ;  /* 0x000000032e007221 */ /* 0x008fce0000010000 */
[----:B------:R-:W3:Y:S01]  /*2a60*/  MUFU.EX2 R56, R56 ;  /* 0x0000003800387308 */ /* 0x000ee20000000800 */
[C---:B----4-:R-:W-:Y:S01]  /*2a70*/  FADD.FTZ R3, R47.reuse, R0 ;  /* 0x000000002f037221 */ /* 0x050fe20000010000 */
[----:B------:R-:W-:-:S06]  /*2a80*/  F2FP.BF16.F32.PACK_AB R163, R47, R46 ;  /* 0x0000002e2fa3723e */ /* 0x000fcc00000010ff */
[----:B------:R-:W4:Y:S01]  /*2a90*/  MUFU.EX2 R51, R51 ;  /* 0x0000003300337308 */ /* 0x000f220000000800 */
[----:B-1----:R-:W-:-:S07]  /*2aa0*/  FADD.FTZ R0, R50, R3 ;  /* 0x0000000332007221 */ /* 0x002fce0000010000 */
[----:B------:R-:W1:Y:S01]  /*2ab0*/  MUFU.EX2 R57, R57 ;  /* 0x0000003900397308 */ /* 0x000e620000000800 */
[----:B---3--:R-:W-:-:S07]  /*2ac0*/  FADD.FTZ R24, R56, R9 ;  /* 0x0000000938187221 */ /* 0x008fce0000010000 */
[----:B------:R-:W3:Y:S01]  /*2ad0*/  MUFU.EX2 R54, R54 ;  /* 0x0000003600367308 */ /* 0x000ee20000000800 */
[C---:B----4-:R-:W-:Y:S01]  /*2ae0*/  FADD.FTZ R3, R51.reuse, R0 ;  /* 0x0000000033037221 */ /* 0x050fe20000010000 */
[----:B------:R-:W-:-:S06]  /*2af0*/  F2FP.BF16.F32.PACK_AB R165, R51, R50 ;  /* 0x0000003233a5723e */ /* 0x000fcc00000010ff */
[----:B------:R-:W4:Y:S01]  /*2b00*/  MUFU.EX2 R60, R60 ;  /* 0x0000003c003c7308 */ /* 0x000f220000000800 */
[C---:B-1----:R-:W-:Y:S01]  /*2b10*/  FADD.FTZ R9, R57.reuse, R24 ;  /* 0x0000001839097221 */ /* 0x042fe20000010000 */
[----:B------:R-:W-:-:S06]  /*2b20*/  F2FP.BF16.F32.PACK_AB R168, R57, R56 ;  /* 0x0000003839a8723e */ /* 0x000fcc00000010ff */
[----:B------:R-:W1:Y:S01]  /*2b30*/  MUFU.EX2 R55, R55 ;  /* 0x0000003700377308 */ /* 0x000e620000000800 */
[----:B---3--:R-:W-:-:S07]  /*2b40*/  FADD.FTZ R0, R54, R3 ;  /* 0x0000000336007221 */ /* 0x008fce0000010000 */
[----:B------:R-:W3:Y:S01]  /*2b50*/  MUFU.EX2 R61, R61 ;  /* 0x0000003d003d7308 */ /* 0x000ee20000000800 */
[----:B----4-:R-:W-:-:S07]  /*2b60*/  FADD.FTZ R24, R60, R9 ;  /* 0x000000093c187221 */ /* 0x010fce0000010000 */
[----:B------:R-:W4:Y:S01]  /*2b70*/  MUFU.EX2 R58, R58 ;  /* 0x0000003a003a7308 */ /* 0x000f220000000800 */
[C---:B-1----:R-:W-:Y:S01]  /*2b80*/  FADD.FTZ R3, R55.reuse, R0 ;  /* 0x0000000037037221 */ /* 0x042fe20000010000 */
[----:B------:R-:W-:-:S06]  /*2b90*/  F2FP.BF16.F32.PACK_AB R167, R55, R54 ;  /* 0x0000003637a7723e */ /* 0x000fcc00000010ff */
[----:B------:R-:W1:Y:S01]  /*2ba0*/  MUFU.EX2 R64, R64 ;  /* 0x0000004000407308 */ /* 0x000e620000000800 */
[C---:B---3--:R-:W-:Y:S01]  /*2bb0*/  FADD.FTZ R9, R61.reuse, R24 ;  /* 0x000000183d097221 */ /* 0x048fe20000010000 */
[----:B------:R-:W-:-:S06]  /*2bc0*/  F2FP.BF16.F32.PACK_AB R170, R61, R60 ;  /* 0x0000003c3daa723e */ /* 0x000fcc00000010ff */
[----:B------:R-:W3:Y:S01]  /*2bd0*/  MUFU.EX2 R59, R59 ;  /* 0x0000003b003b7308 */ /* 0x000ee20000000800 */
[----:B----4-:R-:W-:-:S07]  /*2be0*/  FADD.FTZ R0, R58, R3 ;  /* 0x000000033a007221 */ /* 0x010fce0000010000 */
[----:B------:R-:W4:Y:S01]  /*2bf0*/  MUFU.EX2 R65, R65 ;  /* 0x0000004100417308 */ /* 0x000f220000000800 */
[----:B-1----:R-:W-:-:S07]  /*2c00*/  FADD.FTZ R24, R64, R9 ;  /* 0x0000000940187221 */ /* 0x002fce0000010000 */
[----:B------:R-:W1:Y:S01]  /*2c10*/  MUFU.EX2 R62, R62 ;  /* 0x0000003e003e7308 */ /* 0x000e620000000800 */
[C---:B---3--:R-:W-:Y:S01]  /*2c20*/  FADD.FTZ R3, R59.reuse, R0 ;  /* 0x000000003b037221 */ /* 0x048fe20000010000 */
[----:B------:R-:W-:-:S06]  /*2c30*/  F2FP.BF16.F32.PACK_AB R169, R59, R58 ;  /* 0x0000003a3ba9723e */ /* 0x000fcc00000010ff */
[----:B------:R-:W3:Y:S01]  /*2c40*/  MUFU.EX2 R68, R68 ;  /* 0x0000004400447308 */ /* 0x000ee20000000800 */
[C---:B----4-:R-:W-:Y:S01]  /*2c50*/  FADD.FTZ R9, R65.reuse, R24 ;  /* 0x0000001841097221 */ /* 0x050fe20000010000 */
[----:B------:R-:W-:-:S06]  /*2c60*/  F2FP.BF16.F32.PACK_AB R172, R65, R64 ;  /* 0x0000004041ac723e */ /* 0x000fcc00000010ff */
[----:B------:R-:W4:Y:S01]  /*2c70*/  MUFU.EX2 R63, R63 ;  /* 0x0000003f003f7308 */ /* 0x000f220000000800 */
[----:B-1----:R-:W-:-:S07]  /*2c80*/  FADD.FTZ R0, R62, R3 ;  /* 0x000000033e007221 */ /* 0x002fce0000010000 */
[----:B------:R-:W1:Y:S01]  /*2c90*/  MUFU.EX2 R66, R66 ;  /* 0x0000004200427308 */ /* 0x000e620000000800 */
[----:B---3--:R-:W-:Y:S01]  /*2ca0*/  FADD.FTZ R24, R68, R9 ;  /* 0x0000000944187221 */ /* 0x008fe20000010000 */
[----:B------:R-:W-:-:S03]  /*2cb0*/  F2FP.BF16.F32.PACK_AB R174, R13, R68 ;  /* 0x000000440dae723e */ /* 0x000fc600000010ff */
[----:B------:R-:W-:-:S03]  /*2cc0*/  FADD.FTZ R3, R13, R24 ;  /* 0x000000180d037221 */ /* 0x000fc60000010000 */
[----:B------:R-:W3:Y:S01]  /*2cd0*/  MUFU.EX2 R67, R67 ;  /* 0x0000004300437308 */ /* 0x000ee20000000800 */
[C---:B----4-:R-:W-:Y:S01]  /*2ce0*/  FADD.FTZ R9, R63.reuse, R0 ;  /* 0x000000003f097221 */ /* 0x050fe20000010000 */
[----:B------:R-:W-:-:S06]  /*2cf0*/  F2FP.BF16.F32.PACK_AB R171, R63, R62 ;  /* 0x0000003e3fab723e */ /* 0x000fcc00000010ff */
[----:B------:R-:W4:Y:S01]  /*2d00*/  MUFU.EX2 R70, R70 ;  /* 0x0000004600467308 */ /* 0x000f220000000800 */
[----:B-1----:R-:W-:-:S07]  /*2d10*/  FADD.FTZ R0, R66, R9 ;  /* 0x0000000942007221 */ /* 0x002fce0000010000 */
[----:B------:R-:W1:Y:S01]  /*2d20*/  MUFU.EX2 R175, R12 ;  /* 0x0000000c00af7308 */ /* 0x000e620000000800 */
[C---:B---3--:R-:W-:Y:S01]  /*2d30*/  FADD.FTZ R9, R67.reuse, R0 ;  /* 0x0000000043097221 */ /* 0x048fe20000010000 */
[----:B------:R-:W-:-:S03]  /*2d40*/  F2FP.BF16.F32.PACK_AB R173, R67, R66 ;  /* 0x0000004243ad723e */ /* 0x000fc600000010ff */
[----:B----4-:R-:W-:-:S04]  /*2d50*/  FADD.FTZ R0, R70, R9 ;  /* 0x0000000946007221 */ /* 0x010fc80000010000 */
[C---:B-1----:R-:W-:Y:S01]  /*2d60*/  FADD.FTZ R0, R175.reuse, R0 ;  /* 0x00000000af007221 */ /* 0x042fe20000010000 */
[----:B------:R-:W-:Y:S01]  /*2d70*/  F2FP.BF16.F32.PACK_AB R175, R175, R70 ;  /* 0x00000046afaf723e */ /* 0x000fe200000010ff */
[----:B--2---:R-:W-:Y:S06]  /*2d80*/  @!P0 BRA `(.L_x_15) ;  /* 0x0000000000048947 */ /* 0x004fec0003800000 */
[----:B------:R-:W-:Y:S01]  /*2d90*/  BPT.TRAP 0x1 ;  /* 0x000000040000795c */ /* 0x000fe20000300000 */
.L_x_15:
[----:B------:R1:W2:Y:S01]  /*2da0*/  SYNCS.PHASECHK.TRANS64.TRYWAIT P2, [UR21+0x22850], R7 ;  /* 0x02285007ff0075a7 */ /* 0x0002a20008040155 */
[----:B------:R-:W-:Y:S05]  /*2db0*/  @!P0 BRA `(.L_x_16) ;  /* 0x0000000000048947 */ /* 0x000fea0003800000 */
[----:B------:R-:W-:Y:S01]  /*2dc0*/  BPT.TRAP 0x1 ;  /* 0x000000040000795c */ /* 0x000fe20000300000 */
.L_x_16:
[----:B--2---:R-:W-:Y:S05]  /*2dd0*/  @P2 BRA `(.L_x_17) ;  /* 0x0000000000082947 */ /* 0x004fea0003800000 */
[----:B------:R-:W2:Y:S02]  /*2de0*/  SYNCS.PHASECHK.TRANS64.TRYWAIT P2, [UR21+0x22850], R7 ;  /* 0x02285007ff0075a7 */ /* 0x000ea40008040155 */
[----:B--2---:R-:W-:Y:S05]  /*2df0*/  @!P2 BRA `(.L_x_18) ;  /* 0x0000006c006ca947 */ /* 0x004fea0003800000 */
.L_x_17:
[----:B------:R3:W-:Y:S01]  /*2e00*/  BAR.SYNC.DEFER_BLOCKING R6, 0x100 ;  /* 0x000400060000751d */ /* 0x0007e20000010000 */
[----:B------:R-:W-:Y:S01]  /*2e10*/  UIADD3 UR6, UR46, 0x400, URZ ;  /* 0x000004002e067890 */ /* 0x000fe2000fffe03f */
[----:B--2---:R-:W-:Y:S01]  /*2e20*/  @!P1 VIADD R10, R10, 0x22860 ;  /* 0x000228600a0a9836 */ /* 0x004fe20000000000 */
[----:B------:R-:W-:Y:S02]  /*2e30*/  UISETP.GE.AND UP0, UPT, UR50, 0x61, UPT ;  /* 0x000000613200788c */ /* 0x000fe4000bf06270 */
[----:B------:R-:W-:Y:S01]  /*2e40*/  USHF.R.U32.HI UR6, URZ, 0x4, UR6 ;  /* 0x000000043f067899 */ /* 0x000fe20008011606 */
[----:B------:R-:W-:Y:S01]  /*2e50*/  UMOV UR7, 0x40000040 ;  /* 0x4000004000077882 */ /* 0x000fe20000000000 */
[----:B------:R-:W-:Y:S02]  /*2e60*/  @!P1 PRMT R10, RZ, 0x654, R10 ;  /* 0x00000654ff0a9816 */ /* 0x000fe4000000000a */
[----:B------:R-:W-:Y:S01]  /*2e70*/  ULOP3.LUT UR6, UR6, 0x3fff, URZ, 0xc0, !UPT ;  /* 0x00003fff06067892 */ /* 0x000fe2000f8ec03f */
[----:B------:R-:W-:-:S03]  /*2e80*/  PLOP3.LUT P2, PT, PT, PT, UP0, 0x80, 0x0 ;  /* 0x000000000000781c */ /* 0x000fc60003f4f008 */
[----:B------:R-:W-:-:S04]  /*2e90*/  ULOP3.LUT UR21, UR6, 0x3000000, URZ, 0xfc, !UPT ;  /* 0x0300000006157892 */ /* 0x000fc8000f8efc3f */
[----:B------:R-:W-:Y:S01]  /*2ea0*/  UIMAD UR11, UR39, 0xc00, UR21 ;  /* 0x00000c00270b78a4 */ /* 0x000fe2000f8e0215 */
[----:B------:R-:W-:-:S06]  /*2eb0*/  WARPGROUP.ARRIVE ;  /* 0x00000000000079c5 */ /* 0x000fcc0000000000 */
[----:B------:R-:W-:Y:S02]  /*2ec0*/  UMOV UR6, UR11 ;  /* 0x0000000b00067c82 */ /* 0x000fe40008000000 */
[----:B------:R-:W-:Y:S01]  /*2ed0*/  HGMMA.64x256x16.F32.BF16 R24, R152, gdesc[UR4].tnspB, RZ, !UPT, gsb0 ;  /* 0x43e0000498187df0 */ /* 0x000fe2000c0018ff */
[----:B------:R-:W-:Y:S01]  /*2ee0*/  UIADD3 UR6, UR11, 0x80, URZ ;  /* 0x000000800b067890 */ /* 0x000fe2000fffe03f */
[----:B------:R-:W-:Y:S01]  /*2ef0*/  UMOV UR7, 0x40000040 ;  /* 0x4000004000077882 */ /* 0x000fe20000000000 */
[----:B------:R-:W-:Y:S02]  /*2f00*/  WARPGROUP.DEPBAR.LE gsb0, 0x0 ;  /* 0x00008000000079c5 */ /* 0x000fe40000010000 */
[----:B------:R-:W-:-:S15]  /*2f10*/  WARPGROUP.ARRIVE ;  /* 0x00000000000079c5 */ /* 0x000fde0000000000 */
[----:B------:R-:W-:-:S08]  /*2f20*/  NOP ;  /* 0x0000000000007918 */ /* 0x000fd00000000000 */
[----:B------:R-:W-:Y:S01]  /*2f30*/  HGMMA.64x256x16.F32.BF16 R24, R156, gdesc[UR4].tnspB, R24, gsb0 ;  /* 0x43e000049c187df0 */ /* 0x000fe20008001818 */
        /* <DEDUP_REMOVED lines=23> */
[----:B------:R-:W-:Y:S03]  /*30b0*/  HGMMA.64x256x16.F32.BF16 R24, R172, gdesc[UR4].tnspB, R24, gsb0 ;  /* 0x43e00004ac187df0 */ /* 0x000fe60008001818 */
[----:B------:R-:W-:Y:S02]  /*30c0*/  WARPGROUP.DEPBAR.LE gsb0, 0x0 ;  /* 0x00008000000079c5 */ /* 0x000fe40000010000 */
[----:B------:R3:W-:Y:S01]  /*30d0*/  @!P1 SYNCS.ARRIVE.TRANS64.RED.A1T0 RZ, [R10+URZ], RZ ;  /* 0x000000ff0aff99a7 */ /* 0x0007e2000810043f */
[----:B------:R-:W-:Y:S05]  /*30e0*/  @!P2 BRA `(.L_x_19) ;  /* 0x0000002000d0a947 */ /* 0x000fea0003800000 */
[----:B---3--:R-:W-:Y:S01]  /*30f0*/  MOV R6, R5 ;  /* 0x0000000500067202 */ /* 0x008fe20000000f00 */
[----:B------:R-:W-:Y:S01]  /*3100*/  IMAD.MOV.U32 R13, RZ, RZ, R4 ;  /* 0x000000ffff0d7224 */ /* 0x000fe200078e0004 */
[----:B------:R-:W-:Y:S01]  /*3110*/  UIADD3 UR47, UR47, -0x2, URZ ;  /* 0xfffffffe2f2f7890 */ /* 0x000fe2000fffe03f */
[----:B------:R-:W-:Y:S01]  /*3120*/  ULDC UR23, c[0x0][0x9d8] ;  /* 0x0002760000177ab9 */ /* 0x000fe20000000800 */
[----:B------:R-:W-:-:S10]  /*3130*/  ULDC UR22, c[0x0][0x988] ;  /* 0x0002620000167ab9 */ /* 0x000fd40000000800 */
.L_x_28:
[----:B------:R-:W-:Y:S01]  /*3140*/  UIADD3 UR39, UR39, 0x1, URZ ;  /* 0x0000000127277890 */ /* 0x000fe2000fffe03f */
[----:B------:R-:W-:Y:S01]  /*3150*/  IMAD.U32 R4, RZ, RZ, UR47 ;  /* 0x0000002fff047e24 */ /* 0x000fe2000f8e00ff */
[----:B------:R-:W-:Y:S02]  /*3160*/  UIADD3 UR47, UR47, -0x1, URZ ;  /* 0xffffffff2f2f7890 */ /* 0x000fe4000fffe03f */
[----:B------:R-:W-:Y:S02]  /*3170*/  UISETP.NE.AND UP0, UPT, UR39, 0x2, UPT ;  /* 0x000000022700788c */ /* 0x000fe4000bf05270 */
[----:B------:R-:W-:Y:S02]  /*3180*/  ISETP.GT.AND P2, PT, R4, RZ, PT ;  /* 0x000000ff0400720c */ /* 0x000fe40003f44270 */
[----:B------:R-:W-:Y:S02]  /*3190*/  USEL UR6, URZ, 0x1, UP0 ;  /* 0x000000013f067887 */ /* 0x000fe40008000000 */
[----:B------:R-:W-:-:S02]  /*31a0*/  USEL UR39, UR39, URZ, UP0 ;  /* 0x0000003f27277287 */ /* 0x000fc40008000000 */
[----:B------:R-:W-:Y:S01]  /*31b0*/  ULOP3.LUT UR42, UR42, UR6, URZ, 0x3c, !UPT ;  /* 0x000000062a2a7292 */ /* 0x000fe2000f8e3c3f */
[----:B--2---:R-:W-:Y:S11]  /*31c0*/  @!P0 BRA `(.L_x_20) ;  /* 0x0000000000048947 */ /* 0x004ff60003800000 */
[----:B------:R-:W-:Y:S01]  /*31d0*/  BPT.TRAP 0x1 ;  /* 0x000000040000795c */ /* 0x000fe20000300000 */
.L_x_20:
[----:B------:R-:W-:Y:S01]  /*31e0*/  MOV R4, UR42 ;  /* 0x0000002a00047c02 */ /* 0x000fe20008000f00 */
[----:B------:R-:W-:-:S03]  /*31f0*/  ULEA UR24, UR39, UR46, 0x3 ;  /* 0x0000002e27187291 */ /* 0x000fc6000f8e183f */
[----:B------:R-:W-:-:S04]  /*3200*/  SHF.L.U32 R4, R4, 0x1f, RZ ;  /* 0x0000001f04047819 */ /* 0x000fc800000006ff */
[----:B------:R-:W-:-:S13]  /*3210*/  R2UR UR25, R4 ;  /* 0x00000000041972ca */ /* 0x000fda00000e0000 */
[----:B------:R-:W-:-:S04]  /*3220*/  IMAD.U32 R4, RZ, RZ, UR25 ;  /* 0x00000019ff047e24 */ /* 0x000fc8000f8e00ff */
[----:B------:R2:W3:Y:S01]  /*3230*/  SYNCS.PHASECHK.TRANS64.TRYWAIT P3, [UR24+0x22830], R4 ;  /* 0x02283004ff0075a7 */ /* 0x0004e20008060158 */
[----:B------:R-:W-:Y:S05]  /*3240*/  @!P0 BRA `(.L_x_21) ;  /* 0x0000000000048947 */ /* 0x000fea0003800000 */
[----:B------:R-:W-:Y:S01]  /*3250*/  BPT.TRAP 0x1 ;  /* 0x000000040000795c */ /* 0x000fe20000300000 */
.L_x_21:
[----:B---3--:R-:W-:Y:S05]  /*3260*/  @P3 BRA `(.L_x_22) ;  /* 0x00000000000c3947 */ /* 0x008fea0003800000 */
[----:B--2---:R-:W-:-:S04]  /*3270*/  IMAD.U32 R4, RZ, RZ, UR25 ;  /* 0x00000019ff047e24 */ /* 0x004fc8000f8e00ff */
[----:B------:R-:W2:Y:S02]  /*3280*/  SYNCS.PHASECHK.TRANS64.TRYWAIT P3, [UR24+0x22830], R4 ;  /* 0x02283004ff0075a7 */ /* 0x000ea40008060158 */
[----:B--2---:R-:W-:Y:S05]  /*3290*/  @!P3 BRA `(.L_x_23) ;  /* 0x000000680058b947 */ /* 0x004fea0003800000 */
.L_x_22:
[----:B------:R-:W-:Y:S01]  /*32a0*/  UIMAD UR18, UR39, 0x300, UR20 ;  /* 0x00000300271278a4 */ /* 0x000fe2000f8e0214 */
[----:B------:R-:W-:Y:S01]  /*32b0*/  WARPGROUP.ARRIVE ;  /* 0x00000000000079c5 */ /* 0x000fe20000000000 */
[----:B------:R-:W-:Y:S01]  /*32c0*/  UMOV UR19, 0x40000040 ;  /* 0x4000004000137882 */ /* 0x000fe20000000000 */
[----:B------:R-:W-:Y:S01]  /*32d0*/  UMOV UR7, 0x40000040 ;  /* 0x4000004000077882 */ /* 0x000fe20000000000 */
[----:B------:R-:W-:Y:S02]  /*32e0*/  UIADD3 UR6, UR18, 0x2, URZ ;  /* 0x0000000212067890 */ /* 0x000fe4000fffe03f */
[----:B------:R-:W-:Y:S01]  /*32f0*/  UIADD3 UR10, UR18, 0x4, URZ ;  /* 0x00000004120a7890 */ /* 0x000fe2000fffe03f */
[----:B------:R-:W-:Y:S02]  /*3300*/  UMOV UR11, 0x40000040 ;  /* 0x40000040000b7882 */ /* 0x000fe40000000000 */
[----:B------:R-:W-:Y:S01]  /*3310*/  HGMMA.64x96x16.F32.BF16 R152, gdesc[UR16], RZ, !UPT, gsb0 ;  /* 0x01600000109879f0 */ /* 0x000fe2000c0018ff */
[----:B------:R-:W-:Y:S01]  /*3320*/  UIADD3 UR14, UR18, 0x6, URZ ;  /* 0x00000006120e7890 */ /* 0x000fe2000fffe03f */
[----:B------:R-:W-:Y:S01]  /*3330*/  UMOV UR15, 0x40000040 ;  /* 0x40000040000f7882 */ /* 0x000fe20000000000 */
[----:B------:R-:W-:-:S02]  /*3340*/  WARPGROUP.DEPBAR.LE gsb0, 0x0 ;  /* 0x00008000000079c5 */ /* 0x000fc40000010000 */
[----:B------:R-:W-:-:S06]  /*3350*/  WARPGROUP.ARRIVE ;  /* 0x00000000000079c5 */ /* 0x000fcc0000000000 */
[----:B------:R-:W-:Y:S03]  /*3360*/  HGMMA.64x96x16.F32.BF16 R152, gdesc[UR4], R152, gsb0 ;  /* 0x01600000049879f0 */ /* 0x000fe60008001898 */
[----:B------:R-:W-:Y:S02]  /*3370*/  WARPGROUP.DEPBAR.LE gsb0, 0x0 ;  /* 0x00008000000079c5 */ /* 0x000fe40000010000 */
[----:B------:R-:W-:-:S06]  /*3380*/  WARPGROUP.ARRIVE ;  /* 0x00000000000079c5 */ /* 0x000fcc0000000000 */
[----:B------:R-:W-:Y:S01]  /*3390*/  HGMMA.64x96x16.F32.BF16 R152, gdesc[UR8], R152, gsb0 ;  /* 0x01600000089879f0 */ /* 0x000fe20008001898 */
[----:B------:R-:W-:Y:S02]  /*33a0*/  UMOV UR10, UR22 ;  /* 0x00000016000a7c82 */ /* 0x000fe40008000000 */
[----:B------:R-:W-:Y:S02]  /*33b0*/  WARPGROUP.DEPBAR.LE gsb0, 0x0 ;  /* 0x00008000000079c5 */ /* 0x000fe40000010000 */
[----:B------:R-:W-:-:S06]  /*33c0*/  WARPGROUP.ARRIVE ;  /* 0x00000000000079c5 */ /* 0x000fcc0000000000 */
[----:B------:R-:W-:Y:S03]  /*33d0*/  HGMMA.64x96x16.F32.BF16 R152, gdesc[UR12], R152, gsb0 ;  /* 0x016000000c9879f0 */ /* 0x000fe60008001898 */
[----:B------:R-:W-:Y:S02]  /*33e0*/  WARPGROUP.DEPBAR.LE gsb0, 0x0 ;  /* 0x00008000000079c5 */ /* 0x000fe40000010000 */
[----:B------:R-:W-:Y:S01]  /*33f0*/  FMUL.FTZ R14, R152, UR23 ;  /* 0x00000017980e7c20 */ /* 0x000fe20008410000 */
[----:B--2---:R-:W-:Y:S01]  /*3400*/  FMUL.FTZ R5, R153, UR23 ;  /* 0x0000001799057c20 */ /* 0x004fe20008410000 */
[----:B------:R-:W-:Y:S01]  /*3410*/  FMUL.FTZ R201, R156, UR23 ;  /* 0x000000179cc97c20 */ /* 0x000fe20008410000 */
[----:B------:R-:W-:Y:S01]  /*3420*/  FMUL.FTZ R202, R157, UR23 ;  /* 0x000000179dca7c20 */ /* 0x000fe20008410000 */
[----:B------:R-:W-:Y:S01]  /*3430*/  FMUL.FTZ R203, R160, UR23 ;  /* 0x00000017a0cb7c20 */ /* 0x000fe20008410000 */
[----:B------:R-:W-:Y:S01]  /*3440*/  FMUL.FTZ R204, R161, UR23 ;  /* 0x00000017a1cc7c20 */ /* 0x000fe20008410000 */
[----:B------:R-:W2:Y:S01]  /*3450*/  MUFU.TANH R14, R14 ;  /* 0x0000000e000e7308 */ /* 0x000ea20000002400 */
[----:B------:R-:W-:Y:S01]  /*3460*/  FMUL.FTZ R205, R164, UR23 ;  /* 0x00000017a4cd7c20 */ /* 0x000fe20008410000 */
        /* <DEDUP_REMOVED lines=15> */
[----:B--2---:R-:W-:Y:S01]  /*3560*/  FMNMX.FTZ R4, R14, R13, !PT ;  /* 0x0000000d0e047209 */ /* 0x004fe20007810000 */
[----:B------:R-:W-:Y:S01]  /*3570*/  FMUL.FTZ R212, R189, UR23 ;  /* 0x00000017bdd47c20 */ /* 0x000fe20008410000 */
[----:B------:R-:W-:Y:S01]  /*3580*/  FMUL.FTZ R192, R192, UR23 ;  /* 0x00000017c0c07c20 */ /* 0x000fe20008410000 */
[----:B------:R-:W-:Y:S01]  /*3590*/  FMUL.FTZ R213, R193, UR23 ;  /* 0x00000017c1d57c20 */ /* 0x000fe20008410000 */
[----:B------:R-:W-:Y:S01]  /*35a0*/  FMUL.FTZ R193, R196, UR23 ;  /* 0x00000017c4c17c20 */ /* 0x000fe20008410000 */
[----:B------:R-:W-:Y:S01]  /*35b0*/  FMUL.FTZ R189, R197, UR23 ;  /* 0x00000017c5bd7c20 */ /* 0x000fe20008410000 */
[----:B------:R-:W-:Y:S01]  /*35c0*/  FMUL.FTZ R20, R167, UR23 ;  /* 0x00000017a7147c20 */ /* 0x000fe20008410000 */
[----:B------:R-:W2:Y:S01]  /*35d0*/  MUFU.TANH R202, R202 ;  /* 0x000000ca00ca7308 */ /* 0x000ea20000002400 */
[----:B---3--:R-:W-:Y:S01]  /*35e0*/  FMNMX.FTZ R4, R5, R4, !PT ;  /* 0x0000000405047209 */ /* 0x008fe20007810000 */
[----:B-1----:R-:W-:Y:S01]  /*35f0*/  FMUL.FTZ R7, R154, UR23 ;  /* 0x000000179a077c20 */ /* 0x002fe20008410000 */
[----:B------:R-:W-:Y:S01]  /*3600*/  FMUL.FTZ R9, R158, UR23 ;  /* 0x000000179e097c20 */ /* 0x000fe20008410000 */
[----:B------:R-:W-:Y:S01]  /*3610*/  FMUL.FTZ R10, R159, UR23 ;  /* 0x000000179f0a7c20 */ /* 0x000fe20008410000 */
[----:B------:R-:W-:Y:S01]  /*3620*/  FMUL.FTZ R11, R162, UR23 ;  /* 0x00000017a20b7c20 */ /* 0x000fe20008410000 */
[----:B------:R-:W-:Y:S01]  /*3630*/  FMUL.FTZ R12, R163, UR23 ;  /* 0x00000017a30c7c20 */ /* 0x000fe20008410000 */
[----:B------:R-:W-:Y:S01]  /*3640*/  FMUL.FTZ R15, R166, UR23 ;  /* 0x00000017a60f7c20 */ /* 0x000fe20008410000 */
[----:B------:R-:W1:Y:S01]  /*3650*/  MUFU.TANH R203, R203 ;  /* 0x000000cb00cb7308 */ /* 0x000e620000002400 */
[----:B----4-:R-:W-:Y:S01]  /*3660*/  FMNMX.FTZ R155, R201, R4, !PT ;  /* 0x00000004c99b7209 */ /* 0x010fe20007810000 */
[----:B------:R-:W-:Y:S01]  /*3670*/  FMUL.FTZ R21, R170, UR23 ;  /* 0x00000017aa157c20 */ /* 0x000fe20008410000 */
[----:B------:R-:W-:Y:S01]  /*3680*/  FMUL.FTZ R152, R171, UR23 ;  /* 0x00000017ab987c20 */ /* 0x000fe20008410000 */
[----:B------:R-:W-:Y:S01]  /*3690*/  FMUL.FTZ R153, R174, UR23 ;  /* 0x00000017ae997c20 */ /* 0x000fe20008410000 */
[----:B------:R-:W-:Y:S01]  /*36a0*/  FMUL.FTZ R154, R175, UR23 ;  /* 0x00000017af9a7c20 */ /* 0x000fe20008410000 */
[----:B------:R-:W-:Y:S01]  /*36b0*/  FMUL.FTZ R156, R179, UR23 ;  /* 0x00000017b39c7c20 */ /* 0x000fe20008410000 */
[----:B------:R-:W-:Y:S01]  /*36c0*/  FMUL.FTZ R157, R182, UR23 ;  /* 0x00000017b69d7c20 */ /* 0x000fe20008410000 */
[----:B------:R-:W3:Y:S01]  /*36d0*/  MUFU.TANH R204, R204 ;  /* 0x000000cc00cc7308 */ /* 0x000ee20000002400 */
        /* <DEDUP_REMOVED lines=8> */
[----:B-1----:R-:W-:Y:S01]  /*3760*/  FMNMX.FTZ R155, R203, R4, !PT ;  /* 0x00000004cb9b7209 */ /* 0x002fe20007810000 */
[----:B------:R-:W-:Y:S01]  /*3770*/  FMUL.FTZ R165, R198, UR23 ;  /* 0x00000017c6a57c20 */ /* 0x000fe20008410000 */
[----:B------:R-:W-:Y:S01]  /*3780*/  FMUL.FTZ R166, R199, UR23 ;  /* 0x00000017c7a67c20 */ /* 0x000fe20008410000 */
[----:B------:R-:W-:-:S04]  /*3790*/  MOV R199, UR24 ;  /* 0x0000001800c77c02 */ /* 0x000fc80008000f00 */
[----:B------:R-:W1:Y:S01]  /*37a0*/  MUFU.TANH R206, R206 ;  /* 0x000000ce00ce7308 */ /* 0x000e620000002400 */
[----:B---3--:R-:W-:-:S07]  /*37b0*/  FMNMX.FTZ R4, R204, R155, !PT ;  /* 0x0000009bcc047209 */ /* 0x008fce0007810000 */
[----:B------:R-:W3:Y:S01]  /*37c0*/  MUFU.TANH R207, R207 ;  /* 0x000000cf00cf7308 */ /* 0x000ee20000002400 */
[----:B--2---:R-:W-:-:S07]  /*37d0*/  FMNMX.FTZ R155, R205, R4, !PT ;  /* 0x00000004cd9b7209 */ /* 0x004fce0007810000 */
[----:B------:R-:W2:Y:S01]  /*37e0*/  MUFU.TANH R208, R208 ;  /* 0x000000d000d07308 */ /* 0x000ea20000002400 */
[----:B-1----:R-:W-:-:S07]  /*37f0*/  FMNMX.FTZ R4, R206, R155, !PT ;  /* 0x0000009bce047209 */ /* 0x002fce0007810000 */
        /* <DEDUP_REMOVED lines=25> */
[----:B---3--:R-:W-:Y:S01]  /*3990*/  FMNMX.FTZ R4, R192, R155, !PT ;  /* 0x0000009bc0047209 */ /* 0x008fe20007810000 */
[----:B------:R-:W-:-:S06]  /*39a0*/  FMUL.FTZ R155, R178, UR23 ;  /* 0x00000017b29b7c20 */ /* 0x000fcc0008410000 */
[----:B------:R-:W3:Y:S01]  /*39b0*/  MUFU.TANH R189, R189 ;  /* 0x000000bd00bd7308 */ /* 0x000ee20000002400 */
[----:B--2---:R-:W-:-:S07]  /*39c0*/  FMNMX.FTZ R4, R213, R4, !PT ;  /* 0x00000004d5047209 */ /* 0x004fce0007810000 */
[----:B------:R-:W2:Y:S01]  /*39d0*/  MUFU.TANH R7, R7 ;  /* 0x0000000700077308 */ /* 0x000ea20000002400 */
[----:B-1----:R-:W-:-:S07]  /*39e0*/  FMNMX.FTZ R4, R193, R4, !PT ;  /* 0x00000004c1047209 */ /* 0x002fce0007810000 */
[----:B------:R-:W1:Y:S01]  /*39f0*/  MUFU.TANH R8, R8 ;  /* 0x0000000800087308 */ /* 0x000e620000002400 */
[----:B---3--:R-:W-:-:S05]  /*3a00*/  FMNMX.FTZ R4, R189, R4, !PT ;  /* 0x00000004bd047209 */ /* 0x008fca0007810000 */
[----:B------:R-:W3:Y:S02]  /*3a10*/  SHFL.BFLY PT, R161, R4, 0x2, 0x1f ;  /* 0x0c401f0004a17f89 */ /* 0x000ee400000e0000 */
[----:B------:R-:W4:Y:S08]  /*3a20*/  MUFU.TANH R9, R9 ;  /* 0x0000000900097308 */ /* 0x000f300000002400 */
[----:B------:R-:W5:Y:S08]  /*3a30*/  MUFU.TANH R10, R10 ;  /* 0x0000000a000a7308 */ /* 0x000f700000002400 */
[----:B------:R-:W5:Y:S01]  /*3a40*/  MUFU.TANH R11, R11 ;  /* 0x0000000b000b7308 */ /* 0x000f620000002400 */
[----:B---3--:R-:W-:Y:S01]  /*3a50*/  FMNMX.FTZ R167, R4, R161, !PT ;  /* 0x000000a104a77209 */ /* 0x008fe20007810000 */
[----:B------:R-:W-:-:S06]  /*3a60*/  FMUL.FTZ R161, R190, UR23 ;  /* 0x00000017bea17c20 */ /* 0x000fcc0008410000 */
[----:B------:R-:W3:Y:S01]  /*3a70*/  MUFU.TANH R12, R12 ;  /* 0x0000000c000c7308 */ /* 0x000ee20000002400 */
[----:B------:R-:W2:Y:S07]  /*3a80*/  SHFL.BFLY PT, R4, R167, 0x1, 0x1f ;  /* 0x0c201f00a7047f89 */ /* 0x000eae00000e0000 */
[----:B------:R-:W3:Y:S08]  /*3a90*/  MUFU.TANH R15, R15 ;  /* 0x0000000f000f7308 */ /* 0x000ef00000002400 */
[----:B------:R-:W3:Y:S08]  /*3aa0*/  MUFU.TANH R20, R20 ;  /* 0x0000001400147308 */ /* 0x000ef00000002400 */
[----:B------:R-:W3:Y:S01]  /*3ab0*/  MUFU.TANH R21, R21 ;  /* 0x0000001500157308 */ /* 0x000ee20000002400 */
[----:B--2---:R-:W-:-:S05]  /*3ac0*/  FMNMX.FTZ R4, R167, R4, !PT ;  /* 0x00000004a7047209 */ /* 0x004fca0007810000 */
[C---:B------:R-:W-:Y:S01]  /*3ad0*/  FADD.FTZ R13, -R4.reuse, R13 ;  /* 0x0000000d040d7221 */ /* 0x040fe20000010100 */
[----:B------:R-:W-:Y:S01]  /*3ae0*/  FMUL.FTZ R178, R4, UR10 ;  /* 0x0000000a04b27c20 */ /* 0x000fe20008410000 */
[----:B------:R-:W2:Y:S02]  /*3af0*/  MUFU.TANH R152, R152 ;  /* 0x0000009800987308 */ /* 0x000ea40000002400 */
[----:B------:R-:W-:Y:S01]  /*3b00*/  FMUL.FTZ R168, R13, UR10 ;  /* 0x0000000a0da87c20 */ /* 0x000fe20008410000 */
[----:B------:R-:W-:Y:S01]  /*3b10*/  FMNMX.FTZ R13, R7, R6, !PT ;  /* 0x00000006070d7209 */ /* 0x000fe20007810000 */
[--C-:B------:R-:W-:Y:S01]  /*3b20*/  FFMA.FTZ R169, R14, UR10, -R178.reuse ;  /* 0x0000000a0ea97c23 */ /* 0x100fe200080108b2 */
[--C-:B------:R-:W-:Y:S01]  /*3b30*/  FFMA.FTZ R186, R177, UR10, -R178.reuse ;  /* 0x0000000ab1ba7c23 */ /* 0x100fe200080108b2 */
[--C-:B------:R-:W-:Y:S01]  /*3b40*/  FFMA.FTZ R177, R180, UR10, -R178.reuse ;  /* 0x0000000ab4b17c23 */ /* 0x100fe200080108b2 */
[----:B-1----:R-:W-:Y:S01]  /*3b50*/  FMNMX.FTZ R14, R8, R13, !PT ;  /* 0x0000000d080e7209 */ /* 0x002fe20007810000 */
[----:B------:R-:W1:Y:S01]  /*3b60*/  MUFU.TANH R153, R153 ;  /* 0x0000009900997308 */ /* 0x000e620000002400 */
[--C-:B------:R-:W-:Y:S01]  /*3b70*/  FFMA.FTZ R180, R181, UR10, -R178.reuse ;  /* 0x0000000ab5b47c23 */ /* 0x100fe200080108b2 */
[--C-:B------:R-:W-:Y:S01]  /*3b80*/  FFMA.FTZ R181, R184, UR10, -R178.reuse ;  /* 0x0000000ab8b57c23 */ /* 0x100fe200080108b2 */
[----:B----4-:R-:W-:Y:S01]  /*3b90*/  FMNMX.FTZ R167, R9, R14, !PT ;  /* 0x0000000e09a77209 */ /* 0x010fe20007810000 */
[--C-:B------:R-:W-:Y:S01]  /*3ba0*/  FFMA.FTZ R14, R5, UR10, -R178.reuse ;  /* 0x0000000a050e7c23 */ /* 0x100fe200080108b2 */
[--C-:B------:R-:W-:Y:S01]  /*3bb0*/  FFMA.FTZ R184, R185, UR10, -R178.reuse ;  /* 0x0000000ab9b87c23 */ /* 0x100fe200080108b2 */
[--C-:B------:R-:W-:Y:S01]  /*3bc0*/  FFMA.FTZ R185, R192, UR10, -R178.reuse ;  /* 0x0000000ac0b97c23 */ /* 0x100fe200080108b2 */
[----:B-----5:R-:W-:Y:S01]  /*3bd0*/  FMNMX.FTZ R170, R10, R167, !PT ;  /* 0x000000a70aaa7209 */ /* 0x020fe20007810000 */
[----:B------:R-:W4:Y:S01]  /*3be0*/  MUFU.TANH R154, R154 ;  /* 0x0000009a009a7308 */ /* 0x000f220000002400 */
[--C-:B------:R-:W-:Y:S01]  /*3bf0*/  FFMA.FTZ R167, R201, UR10, -R178.reuse ;  /* 0x0000000ac9a77c23 */ /* 0x100fe200080108b2 */
[--C-:B------:R-:W-:Y:S01]  /*3c00*/  FFMA.FTZ R183, R188, UR10, -R178.reuse ;  /* 0x0000000abcb77c23 */ /* 0x100fe200080108b2 */
[----:B------:R-:W-:Y:S01]  /*3c10*/  FMNMX.FTZ R5, R11, R170, !PT ;  /* 0x000000aa0b057209 */ /* 0x000fe20007810000 */
[--C-:B------:R-:W-:Y:S01]  /*3c20*/  FFMA.FTZ R192, R189, UR10, -R178.reuse ;  /* 0x0000000abdc07c23 */ /* 0x100fe200080108b2 */
[--C-:B------:R-:W-:Y:S01]  /*3c30*/  FFMA.FTZ R171, R205, UR10, -R178.reuse ;  /* 0x0000000acdab7c23 */ /* 0x100fe200080108b2 */
[--C-:B------:R-:W-:Y:S01]  /*3c40*/  FFMA.FTZ R173, R207, UR10, -R178.reuse ;  /* 0x0000000acfad7c23 */ /* 0x100fe200080108b2 */
[----:B---3--:R-:W-:Y:S01]  /*3c50*/  FMNMX.FTZ R170, R12, R5, !PT ;  /* 0x000000050caa7209 */ /* 0x008fe20007810000 */
[----:B------:R-:W3:Y:S01]  /*3c60*/  MUFU.TANH R155, R155 ;  /* 0x0000009b009b7308 */ /* 0x000ee20000002400 */
[--C-:B------:R-:W-:Y:S01]  /*3c70*/  FFMA.FTZ R175, R209, UR10, -R178.reuse ;  /* 0x0000000ad1af7c23 */ /* 0x100fe200080108b2 */
[--C-:B------:R-:W-:Y:S01]  /*3c80*/  FFMA.FTZ R179, R211, UR10, -R178.reuse ;  /* 0x0000000ad3b37c23 */ /* 0x100fe200080108b2 */
[----:B------:R-:W-:Y:S01]  /*3c90*/  FMNMX.FTZ R5, R15, R170, !PT ;  /* 0x000000aa0f057209 */ /* 0x000fe20007810000 */
[--C-:B------:R-:W-:Y:S01]  /*3ca0*/  FFMA.FTZ R170, R202, UR10, -R178.reuse ;  /* 0x0000000acaaa7c23 */ /* 0x100fe200080108b2 */
[--C-:B------:R-:W-:Y:S01]  /*3cb0*/  FFMA.FTZ R188, R212, UR10, -R178.reuse ;  /* 0x0000000ad4bc7c23 */ /* 0x100fe200080108b2 */
[----:B------:R-:W-:Y:S01]  /*3cc0*/  FFMA.FTZ R193, R193, UR10, -R178 ;  /* 0x0000000ac1c17c23 */ /* 0x000fe200080108b2 */
[----:B------:R-:W-:Y:S01]  /*3cd0*/  FMNMX.FTZ R172, R20, R5, !PT ;  /* 0x0000000514ac7209 */ /* 0x000fe20007810000 */
[----:B------:R-:W5:Y:S03]  /*3ce0*/  MUFU.TANH R156, R156 ;  /* 0x0000009c009c7308 */ /* 0x000f660000002400 */
[----:B------:R-:W-:-:S04]  /*3cf0*/  FMNMX.FTZ R5, R21, R172, !PT ;  /* 0x000000ac15057209 */ /* 0x000fc80007810000 */
[----:B--2---:R-:W-:Y:S01]  /*3d00*/  FMNMX.FTZ R172, R152, R5, !PT ;  /* 0x0000000598ac7209 */ /* 0x004fe20007810000 */
[----:B------:R-:W2:Y:S03]  /*3d10*/  MUFU.TANH R157, R157 ;  /* 0x0000009d009d7308 */ /* 0x000ea60000002400 */
[----:B-1----:R-:W-:Y:S01]  /*3d20*/  FMNMX.FTZ R5, R153, R172, !PT ;  /* 0x000000ac99057209 */ /* 0x002fe20007810000 */
[----:B------:R-:W-:-:S03]  /*3d30*/  FFMA.FTZ R172, R204, UR10, -R178 ;  /* 0x0000000accac7c23 */ /* 0x000fc600080108b2 */
[----:B----4-:R-:W-:Y:S01]  /*3d40*/  FMNMX.FTZ R174, R154, R5, !PT ;  /* 0x000000059aae7209 */ /* 0x010fe20007810000 */
[----:B------:R-:W1:Y:S03]  /*3d50*/  MUFU.TANH R158, R158 ;  /* 0x0000009e009e7308 */ /* 0x000e660000002400 */
[----:B---3--:R-:W-:-:S04]  /*3d60*/  FMNMX.FTZ R5, R155, R174, !PT ;  /* 0x000000ae9b057209 */ /* 0x008fc80007810000 */
[----:B-----5:R-:W-:Y:S01]  /*3d70*/  FMNMX.FTZ R174, R156, R5, !PT ;  /* 0x000000059cae7209 */ /* 0x020fe20007810000 */
[----:B------:R-:W3:Y:S03]  /*3d80*/  MUFU.TANH R159, R159 ;  /* 0x0000009f009f7308 */ /* 0x000ee60000002400 */
[----:B--2---:R-:W-:Y:S01]  /*3d90*/  FMNMX.FTZ R5, R157, R174, !PT ;  /* 0x000000ae9d057209 */ /* 0x004fe20007810000 */
[----:B------:R-:W-:-:S04]  /*3da0*/  FFMA.FTZ R174, R206, UR10, -R178 ;  /* 0x0000000aceae7c23 */ /* 0x000fc800080108b2 */
[----:B------:R-:W2:Y:S01]  /*3db0*/  MUFU.TANH R160, R160 ;  /* 0x000000a000a07308 */ /* 0x000ea20000002400 */
[----:B-1----:R-:W-:-:S07]  /*3dc0*/  FMNMX.FTZ R176, R158, R5, !PT ;  /* 0x000000059eb07209 */ /* 0x002fce0007810000 */
[----:B------:R-:W1:Y:S01]  /*3dd0*/  MUFU.TANH R161, R161 ;  /* 0x000000a100a17308 */ /* 0x000e620000002400 */
[----:B---3--:R-:W-:-:S07]  /*3de0*/  FMNMX.FTZ R5, R159, R176, !PT ;  /* 0x000000b09f057209 */ /* 0x008fce0007810000 */
[----:B------:R-:W3:Y:S01]  /*3df0*/  MUFU.TANH R162, R162 ;  /* 0x000000a200a27308 */ /* 0x000ee20000002400 */
[----:B--2---:R-:W-:-:S07]  /*3e00*/  FMNMX.FTZ R176, R160, R5, !PT ;  /* 0x00000005a0b07209 */ /* 0x004fce0007810000 */
[----:B------:R-:W2:Y:S01]  /*3e10*/  MUFU.TANH R163, R163 ;  /* 0x000000a300a37308 */ /* 0x000ea20000002400 */
[----:B-1----:R-:W-:Y:S01]  /*3e20*/  FMNMX.FTZ R5, R161, R176, !PT ;  /* 0x000000b0a1057209 */ /* 0x002fe20007810000 */
[----:B------:R-:W-:-:S06]  /*3e30*/  FFMA.FTZ R176, R208, UR10, -R178 ;  /* 0x0000000ad0b07c23 */ /* 0x000fcc00080108b2 */
[----:B------:R-:W1:Y:S01]  /*3e40*/  MUFU.TANH R164, R164 ;  /* 0x000000a400a47308 */ /* 0x000e620000002400 */
[----:B---3--:R-:W-:-:S07]  /*3e50*/  FMNMX.FTZ R182, R162, R5, !PT ;  /* 0x00000005a2b67209 */ /* 0x008fce0007810000 */
[----:B------:R-:W3:Y:S01]  /*3e60*/  MUFU.TANH R165, R165 ;  /* 0x000000a500a57308 */ /* 0x000ee20000002400 */
[----:B--2---:R-:W-:-:S07]  /*3e70*/  FMNMX.FTZ R5, R163, R182, !PT ;  /* 0x000000b6a3057209 */ /* 0x004fce0007810000 */
[----:B------:R-:W2:Y:S01]  /*3e80*/  MUFU.TANH R166, R166 ;  /* 0x000000a600a67308 */ /* 0x000ea20000002400 */
[----:B-1----:R-:W-:-:S07]  /*3e90*/  FMNMX.FTZ R182, R164, R5, !PT ;  /* 0x00000005a4b67209 */ /* 0x002fce0007810000 */
[----:B------:R-:W1:Y:S01]  /*3ea0*/  MUFU.EX2 R168, R168 ;  /* 0x000000a800a87308 */ /* 0x000e620000000800 */
[----:B---3--:R-:W-:Y:S01]  /*3eb0*/  FMNMX.FTZ R5, R165, R182, !PT ;  /* 0x000000b6a5057209 */ /* 0x008fe20007810000 */
[----:B------:R-:W-:-:S06]  /*3ec0*/  FFMA.FTZ R182, R210, UR10, -R178 ;  /* 0x0000000ad2b67c23 */ /* 0x000fcc00080108b2 */
[----:B------:R3:W4:Y:S01]  /*3ed0*/  MUFU.EX2 R13, R169 ;  /* 0x000000a9000d7308 */ /* 0x0007220000000800 */
[----:B--2---:R-:W-:-:S05]  /*3ee0*/  FMNMX.FTZ R5, R166, R5, !PT ;  /* 0x00000005a6057209 */ /* 0x004fca0007810000 */
[----:B------:R-:W2:Y:S02]  /*3ef0*/  SHFL.BFLY PT, R190, R5, 0x2, 0x1f ;  /* 0x0c401f0005be7f89 */ /* 0x000ea400000e0000 */
[----:B------:R-:W5:Y:S01]  /*3f00*/  MUFU.EX2 R14, R14 ;  /* 0x0000000e000e7308 */ /* 0x000f620000000800 */
[--C-:B---3--:R-:W-:Y:S01]  /*3f10*/  FFMA.FTZ R169, R203, UR10, -R178.reuse ;  /* 0x0000000acba97c23 */ /* 0x108fe200080108b2 */
[-C--:B-1----:R-:W-:Y:S01]  /*3f20*/  FMUL.FTZ R24, R24, R168.reuse ;  /* 0x000000a818187220 */ /* 0x082fe20000410000 */
[-C--:B------:R-:W-:Y:S01]  /*3f30*/  FMUL.FTZ R25, R25, R168.reuse ;  /* 0x000000a819197220 */ /* 0x080fe20000410000 */
[-C--:B------:R-:W-:Y:S01]  /*3f40*/  FMUL.FTZ R28, R28, R168.reuse ;  /* 0x000000a81c1c7220 */ /* 0x080fe20000410000 */
[-C--:B------:R-:W-:Y:S01]  /*3f50*/  FMUL.FTZ R29, R29, R168.reuse ;  /* 0x000000a81d1d7220 */ /* 0x080fe20000410000 */
[-C--:B------:R-:W-:Y:S01]  /*3f60*/  FMUL.FTZ R32, R32, R168.reuse ;  /* 0x000000a820207220 */ /* 0x080fe20000410000 */
[-C--:B------:R-:W-:Y:S01]  /*3f70*/  FMUL.FTZ R33, R33, R168.reuse ;  /* 0x000000a821217220 */ /* 0x080fe20000410000 */
[----:B------:R-:W1:Y:S01]  /*3f80*/  MUFU.EX2 R167, R167 ;  /* 0x000000a700a77308 */ /* 0x000e620000000800 */
[----:B----4-:R-:W-:Y:S01]  /*3f90*/  FFMA.FTZ R3, R168, R3, R13 ;  /* 0x00000003a8037223 */ /* 0x010fe2000001000d */
[-C--:B------:R-:W-:Y:S01]  /*3fa0*/  FMUL.FTZ R36, R36, R168.reuse ;  /* 0x000000a824247220 */ /* 0x080fe20000410000 */
[-C--:B------:R-:W-:Y:S01]  /*3fb0*/  FMUL.FTZ R37, R37, R168.reuse ;  /* 0x000000a825257220 */ /* 0x080fe20000410000 */
[-C--:B------:R-:W-:Y:S01]  /*3fc0*/  FMUL.FTZ R40, R40, R168.reuse ;  /* 0x000000a828287220 */ /* 0x080fe20000410000 */
[-C--:B------:R-:W-:Y:S01]  /*3fd0*/  FMUL.FTZ R41, R41, R168.reuse ;  /* 0x000000a829297220 */ /* 0x080fe20000410000 */
[-C--:B------:R-:W-:Y:S01]  /*3fe0*/  FMUL.FTZ R44, R44, R168.reuse ;  /* 0x000000a82c2c7220 */ /* 0x080fe20000410000 */
[-C--:B------:R-:W-:Y:S01]  /*3ff0*/  FMUL.FTZ R45, R45, R168.reuse ;  /* 0x000000a82d2d7220 */ /* 0x080fe20000410000 */
[----:B------:R-:W3:Y:S01]  /*4000*/  MUFU.EX2 R170, R170 ;  /* 0x000000aa00aa7308 */ /* 0x000ee20000000800 */
[-C--:B------:R-:W-:Y:S01]  /*4010*/  FMUL.FTZ R48, R48, R168.reuse ;  /* 0x000000a830307220 */ /* 0x080fe20000410000 */
[-C--:B------:R-:W-:Y:S01]  /*4020*/  FMUL.FTZ R49, R49, R168.reuse ;  /* 0x000000a831317220 */ /* 0x080fe20000410000 */
[-C--:B------:R-:W-:Y:S01]  /*4030*/  FMUL.FTZ R52, R52, R168.reuse ;  /* 0x000000a834347220 */ /* 0x080fe20000410000 */
[-C--:B------:R-:W-:Y:S01]  /*4040*/  FMUL.FTZ R53, R53, R168.reuse ;  /* 0x000000a835357220 */ /* 0x080fe20000410000 */
[----:B------:R-:W-:Y:S01]  /*4050*/  FMUL.FTZ R56, R56, R168 ;  /* 0x000000a838387220 */ /* 0x000fe20000410000 */
[----:B--2---:R-:W-:Y:S01]  /*4060*/  FMNMX.FTZ R187, R5, R190, !PT ;  /* 0x000000be05bb7209 */ /* 0x004fe20007810000 */
[----:B------:R-:W-:Y:S01]  /*4070*/  FFMA.FTZ R190, R213, UR10, -R178 ;  /* 0x0000000ad5be7c23 */ /* 0x000fe200080108b2 */
[----:B------:R-:W2:Y:S01]  /*4080*/  MUFU.EX2 R169, R169 ;  /* 0x000000a900a97308 */ /* 0x000ea20000000800 */
[-C--:B------:R-:W-:Y:S01]  /*4090*/  FMUL.FTZ R57, R57, R168.reuse ;  /* 0x000000a839397220 */ /* 0x080fe20000410000 */
[-C--:B------:R-:W-:Y:S01]  /*40a0*/  FMUL.FTZ R60, R60, R168.reuse ;  /* 0x000000a83c3c7220 */ /* 0x080fe20000410000 */
[----:B------:R-:W4:Y:S01]  /*40b0*/  SHFL.BFLY PT, R194, R187, 0x1, 0x1f ;  /* 0x0c201f00bbc27f89 */ /* 0x000f2200000e0000 */
[-C--:B------:R-:W-:Y:S01]  /*40c0*/  FMUL.FTZ R61, R61, R168.reuse ;  /* 0x000000a83d3d7220 */ /* 0x080fe20000410000 */
[-C--:B------:R-:W-:Y:S01]  /*40d0*/  FMUL.FTZ R64, R64, R168.reuse ;  /* 0x000000a840407220 */ /* 0x080fe20000410000 */
[-C--:B------:R-:W-:Y:S01]  /*40e0*/  FMUL.FTZ R65, R65, R168.reuse ;  /* 0x000000a841417220 */ /* 0x080fe20000410000 */
[-C--:B------:R-:W-:Y:S01]  /*40f0*/  FMUL.FTZ R68, R68, R168.reuse ;  /* 0x000000a844447220 */ /* 0x080fe20000410000 */
[----:B------:R-:W2:Y:S01]  /*4100*/  MUFU.EX2 R172, R172 ;  /* 0x000000ac00ac7308 */ /* 0x000ea20000000800 */
[-C--:B------:R-:W-:Y:S01]  /*4110*/  FMUL.FTZ R69, R69, R168.reuse ;  /* 0x000000a845457220 */ /* 0x080fe20000410000 */
[-C--:B------:R-:W-:Y:S01]  /*4120*/  FMUL.FTZ R72, R72, R168.reuse ;  /* 0x000000a848487220 */ /* 0x080fe20000410000 */
[-C--:B------:R-:W-:Y:S01]  /*4130*/  FMUL.FTZ R73, R73, R168.reuse ;  /* 0x000000a849497220 */ /* 0x080fe20000410000 */
        /* <DEDUP_REMOVED lines=14> */
[----:B------:R-:W-:Y:S01]  /*4220*/  FMUL.FTZ R100, R100, R168 ;  /* 0x000000a864647220 */ /* 0x000fe20000410000 */
[----:B----4-:R-:W-:Y:S01]  /*4230*/  FMNMX.FTZ R5, R187, R194, !PT ;  /* 0x000000c2bb057209 */ /* 0x010fe20007810000 */
[-C--:B------:R-:W-:Y:S01]  /*4240*/  FMUL.FTZ R101, R101, R168.reuse ;  /* 0x000000a865657220 */ /* 0x080fe20000410000 */
[-C--:B------:R-:W-:Y:S01]  /*4250*/  FMUL.FTZ R104, R104, R168.reuse ;  /* 0x000000a868687220 */ /* 0x080fe20000410000 */
[-C--:B------:R-:W-:Y:S01]  /*4260*/  FMUL.FTZ R105, R105, R168.reuse ;  /* 0x000000a869697220 */ /* 0x080fe20000410000 */
[-C--:B------:R-:W-:Y:S01]  /*4270*/  FMUL.FTZ R108, R108, R168.reuse ;  /* 0x000000a86c6c7220 */ /* 0x080fe20000410000 */
[C---:B------:R-:W-:Y:S01]  /*4280*/  FMUL.FTZ R191, R5.reuse, UR10 ;  /* 0x0000000a05bf7c20 */ /* 0x040fe20008410000 */
[----:B------:R-:W-:Y:S01]  /*4290*/  FADD.FTZ R178, -R5, R6 ;  /* 0x0000000605b27221 */ /* 0x000fe20000010100 */
[----:B------:R-:W4:Y:S01]  /*42a0*/  MUFU.EX2 R173, R173 ;  /* 0x000000ad00ad7308 */ /* 0x000f220000000800 */
[----:B------:R-:W-:Y:S01]  /*42b0*/  FMUL.FTZ R109, R109, R168 ;  /* 0x000000a86d6d7220 */ /* 0x000fe20000410000 */
[--C-:B------:R-:W-:Y:S01]  /*42c0*/  FFMA.FTZ R9, R9, UR10, -R191.reuse ;  /* 0x0000000a09097c23 */ /* 0x100fe200080108bf */
[----:B------:R-:W-:Y:S01]  /*42d0*/  FMUL.FTZ R189, R178, UR10 ;  /* 0x0000000ab2bd7c20 */ /* 0x000fe20008410000 */
[--C-:B------:R-:W-:Y:S01]  /*42e0*/  FFMA.FTZ R178, R7, UR10, -R191.reuse ;  /* 0x0000000a07b27c23 */ /* 0x100fe200080108bf */
[--C-:B------:R-:W-:Y:S01]  /*42f0*/  FFMA.FTZ R7, R8, UR10, -R191.reuse ;  /* 0x0000000a08077c23 */ /* 0x100fe200080108bf */
[----:B------:R-:W-:Y:S01]  /*4300*/  IADD3 R8, -R18, 0xb, RZ ;  /* 0x0000000b12087810 */ /* 0x000fe20007ffe1ff */
[--C-:B------:R-:W-:Y:S01]  /*4310*/  FFMA.FTZ R10, R10, UR10, -R191.reuse ;  /* 0x0000000a0a0a7c23 */ /* 0x100fe200080108bf */
[----:B------:R5:W-:Y:S01]  /*4320*/  MUFU.EX2 R6, R192 ;  /* 0x000000c000067308 */ /* 0x000be20000000800 */
[--C-:B------:R-:W-:Y:S01]  /*4330*/  FFMA.FTZ R11, R11, UR10, -R191.reuse ;  /* 0x0000000a0b0b7c23 */ /* 0x100fe200080108bf */
[--C-:B------:R-:W-:Y:S01]  /*4340*/  FFMA.FTZ R12, R12, UR10, -R191.reuse ;  /* 0x0000000a0c0c7c23 */ /* 0x100fe200080108bf */
[--C-:B------:R-:W-:Y:S01]  /*4350*/  FFMA.FTZ R15, R15, UR10, -R191.reuse ;  /* 0x0000000a0f0f7c23 */ /* 0x100fe200080108bf */
[--C-:B------:R-:W-:Y:S01]  /*4360*/  FFMA.FTZ R20, R20, UR10, -R191.reuse ;  /* 0x0000000a14147c23 */ /* 0x100fe200080108bf */
[--C-:B------:R-:W-:Y:S01]  /*4370*/  FFMA.FTZ R21, R21, UR10, -R191.reuse ;  /* 0x0000000a15157c23 */ /* 0x100fe200080108bf */
[--C-:B------:R-:W-:Y:S01]  /*4380*/  FFMA.FTZ R194, R154, UR10, -R191.reuse ;  /* 0x0000000a9ac27c23 */ /* 0x100fe200080108bf */
[--C-:B------:R-:W-:Y:S01]  /*4390*/  FFMA.FTZ R195, R155, UR10, -R191.reuse ;  /* 0x0000000a9bc37c23 */ /* 0x100fe200080108bf */
[----:B------:R-:W4:Y:S01]  /*43a0*/  MUFU.EX2 R176, R176 ;  /* 0x000000b000b07308 */ /* 0x000f220000000800 */
[----:B-----5:R-:W-:Y:S01]  /*43b0*/  FFMA.FTZ R192, R152, UR10, -R191 ;  /* 0x0000000a98c07c23 */ /* 0x020fe200080108bf */
[----:B------:R-:W-:-:S02]  /*43c0*/  @!P1 VIADD R152, R199, 0x22840 ;  /* 0x00022840c7989836 */ /* 0x000fc40000000000 */
[--C-:B------:R-:W-:Y:S01]  /*43d0*/  FFMA.FTZ R196, R156, UR10, -R191.reuse ;  /* 0x0000000a9cc47c23 */ /* 0x100fe200080108bf */
[--C-:B------:R-:W-:Y:S01]  /*43e0*/  FFMA.FTZ R197, R157, UR10, -R191.reuse ;  /* 0x0000000a9dc57c23 */ /* 0x100fe200080108bf */
[--C-:B------:R-:W-:Y:S01]  /*43f0*/  FFMA.FTZ R198, R158, UR10, -R191.reuse ;  /* 0x0000000a9ec67c23 */ /* 0x100fe200080108bf */
[--C-:B------:R-:W-:Y:S01]  /*4400*/  FFMA.FTZ R201, R159, UR10, -R191.reuse ;  /* 0x0000000a9fc97c23 */ /* 0x100fe200080108bf */
[----:B------:R-:W-:Y:S01]  /*4410*/  @!P1 PRMT R152, RZ, 0x654, R152 ;  /* 0x00000654ff989816 */ /* 0x000fe20000000098 */
[----:B------:R1:W-:Y:S06]  /*4420*/  BAR.ARV R8, 0x100 ;  /* 0x000400080000751d */ /* 0x0003ec0000002000 */
[----:B------:R5:W-:Y:S01]  /*4430*/  @!P1 SYNCS.ARRIVE.TRANS64.RED.A1T0 RZ, [R152+URZ], RZ ;  /* 0x000000ff98ff99a7 */ /* 0x000be2000810043f */
[----:B------:R-:W-:Y:S01]  /*4440*/  MUFU.EX2 R175, R175 ;  /* 0x000000af00af7308 */ /* 0x000fe20000000800 */
[--C-:B------:R-:W-:Y:S01]  /*4450*/  FFMA.FTZ R202, R160, UR10, -R191.reuse ;  /* 0x0000000aa0ca7c23 */ /* 0x100fe200080108bf */
[--C-:B------:R-:W-:Y:S01]  /*4460*/  FFMA.FTZ R203, R161, UR10, -R191.reuse ;  /* 0x0000000aa1cb7c23 */ /* 0x100fe200080108bf */
[--C-:B------:R-:W-:Y:S01]  /*4470*/  FFMA.FTZ R204, R162, UR10, -R191.reuse ;  /* 0x0000000aa2cc7c23 */ /* 0x100fe200080108bf */
[--C-:B------:R-:W-:Y:S01]  /*4480*/  FFMA.FTZ R163, R163, UR10, -R191.reuse ;  /* 0x0000000aa3a37c23 */ /* 0x100fe200080108bf */
[--C-:B------:R-:W-:Y:S01]  /*4490*/  FFMA.FTZ R165, R165, UR10, -R191.reuse ;  /* 0x0000000aa5a57c23 */ /* 0x100fe200080108bf */
[----:B------:R-:W-:Y:S01]  /*44a0*/  FFMA.FTZ R155, R166, UR10, -R191 ;  /* 0x0000000aa69b7c23 */ /* 0x000fe200080108bf */
[----:B-----5:R-:W-:Y:S01]  /*44b0*/  FADD.FTZ R152, R14, R3 ;  /* 0x000000030e987221 */ /* 0x020fe20000010000 */
[----:B------:R-:W5:Y:S01]  /*44c0*/  MUFU.EX2 R182, R182 ;  /* 0x000000b600b67308 */ /* 0x000f620000000800 */
[-C--:B------:R-:W-:Y:S01]  /*44d0*/  FMUL.FTZ R112, R112, R168.reuse ;  /* 0x000000a870707220 */ /* 0x080fe20000410000 */
[-C--:B------:R-:W-:Y:S01]  /*44e0*/  FMUL.FTZ R113, R113, R168.reuse ;  /* 0x000000a871717220 */ /* 0x080fe20000410000 */
[----:B-1----:R-:W-:Y:S01]  /*44f0*/  FADD.FTZ R3, R167, R152 ;  /* 0x00000098a7037221 */ /* 0x002fe20000010000 */
[-C--:B------:R-:W-:Y:S01]  /*4500*/  FMUL.FTZ R116, R116, R168.reuse ;  /* 0x000000a874747220 */ /* 0x080fe20000410000 */
[-C--:B------:R-:W-:Y:S01]  /*4510*/  FMUL.FTZ R117, R117, R168.reuse ;  /* 0x000000a875757220 */ /* 0x080fe20000410000 */
[-C--:B------:R-:W-:Y:S01]  /*4520*/  FMUL.FTZ R120, R120, R168.reuse ;  /* 0x000000a878787220 */ /* 0x080fe20000410000 */
[----:B---3--:R-:W-:Y:S01]  /*4530*/  FADD.FTZ R152, R170, R3 ;  /* 0x00000003aa987221 */ /* 0x008fe20000010000 */
[----:B------:R-:W1:Y:S01]  /*4540*/  MUFU.EX2 R179, R179 ;  /* 0x000000b300b37308 */ /* 0x000e620000000800 */
[-C--:B------:R-:W-:Y:S01]  /*4550*/  FMUL.FTZ R121, R121, R168.reuse ;  /* 0x000000a879797220 */ /* 0x080fe20000410000 */
[-C--:B------:R-:W-:Y:S01]  /*4560*/  FMUL.FTZ R124, R124, R168.reuse ;  /* 0x000000a87c7c7220 */ /* 0x080fe20000410000 */
[----:B--2---:R-:W-:Y:S01]  /*4570*/  FADD.FTZ R3, R169, R152 ;  /* 0x00000098a9037221 */ /* 0x004fe20000010000 */
[-C--:B------:R-:W-:Y:S01]  /*4580*/  FMUL.FTZ R125, R125, R168.reuse ;  /* 0x000000a87d7d7220 */ /* 0x080fe20000410000 */
[-C--:B------:R-:W-:Y:S01]  /*4590*/  FMUL.FTZ R128, R128, R168.reuse ;  /* 0x000000a880807220 */ /* 0x080fe20000410000 */
[-C--:B------:R-:W-:Y:S01]  /*45a0*/  FMUL.FTZ R129, R129, R168.reuse ;  /* 0x000000a881817220 */ /* 0x080fe20000410000 */
[----:B------:R-:W-:Y:S01]  /*45b0*/  FADD.FTZ R152, R172, R3 ;  /* 0x00000003ac987221 */ /* 0x000fe20000010000 */
[----:B------:R-:W2:Y:S01]  /*45c0*/  MUFU.EX2 R186, R186 ;  /* 0x000000ba00ba7308 */ /* 0x000ea20000000800 */
[-C--:B------:R-:W-:Y:S01]  /*45d0*/  FMUL.FTZ R132, R132, R168.reuse ;  /* 0x000000a884847220 */ /* 0x080fe20000410000 */
[-C--:B------:R-:W-:Y:S01]  /*45e0*/  FMUL.FTZ R133, R133, R168.reuse ;  /* 0x000000a885857220 */ /* 0x080fe20000410000 */
[----:B------:R-:W-:Y:S01]  /*45f0*/  FADD.FTZ R3, R171, R152 ;  /* 0x00000098ab037221 */ /* 0x000fe20000010000 */
[-C--:B------:R-:W-:Y:S01]  /*4600*/  FMUL.FTZ R136, R136, R168.reuse ;  /* 0x000000a888887220 */ /* 0x080fe20000410000 */
[-C--:B------:R-:W-:Y:S01]  /*4610*/  FMUL.FTZ R137, R137, R168.reuse ;  /* 0x000000a889897220 */ /* 0x080fe20000410000 */
[-C--:B------:R-:W-:Y:S01]  /*4620*/  FMUL.FTZ R140, R140, R168.reuse ;  /* 0x000000a88c8c7220 */ /* 0x080fe20000410000 */
[----:B------:R-:W-:Y:S01]  /*4630*/  FADD.FTZ R152, R174, R3 ;  /* 0x00000003ae987221 */ /* 0x000fe20000010000 */
[----:B------:R-:W-:Y:S01]  /*4640*/  MUFU.EX2 R177, R177 ;  /* 0x000000b100b17308 */ /* 0x000fe20000000800 */
[-C--:B------:R-:W-:Y:S01]  /*4650*/  FMUL.FTZ R141, R141, R168.reuse ;  /* 0x000000a88d8d7220 */ /* 0x080fe20000410000 */
[-C--:B------:R-:W-:Y:S01]  /*4660*/  FMUL.FTZ R144, R144, R168.reuse ;  /* 0x000000a890907220 */ /* 0x080fe20000410000 */
[----:B----4-:R-:W-:Y:S01]  /*4670*/  FADD.FTZ R3, R173, R152 ;  /* 0x00000098ad037221 */ /* 0x010fe20000010000 */
[-C--:B------:R-:W-:Y:S01]  /*4680*/  FMUL.FTZ R145, R145, R168.reuse ;  /* 0x000000a891917220 */ /* 0x080fe20000410000 */
[-C--:B------:R-:W-:Y:S01]  /*4690*/  FMUL.FTZ R148, R148, R168.reuse ;  /* 0x000000a894947220 */ /* 0x080fe20000410000 */
[----:B------:R-:W-:Y:S01]  /*46a0*/  FMUL.FTZ R149, R149, R168 ;  /* 0x000000a895957220 */ /* 0x000fe20000410000 */
[----:B------:R-:W-:Y:S01]  /*46b0*/  FADD.FTZ R152, R176, R3 ;  /* 0x00000003b0987221 */ /* 0x000fe20000010000 */
[----:B------:R-:W3:Y:S01]  /*46c0*/  MUFU.EX2 R180, R180 ;  /* 0x000000b400b47308 */ /* 0x000ee20000000800 */
[----:B-----5:R-:W-:-:S02]  /*46d0*/  F2FP.BF16.F32.PACK_AB R162, R182, R175 ;  /* 0x000000afb6a2723e */ /* 0x020fc400000010ff */
[----:B------:R-:W-:Y:S01]  /*46e0*/  FADD.FTZ R3, R175, R152 ;  /* 0x00000098af037221 */ /* 0x000fe20000010000 */
[----:B------:R-:W-:Y:S02]  /*46f0*/  F2FP.BF16.F32.PACK_AB R154, R170, R167 ;  /* 0x000000a7aa9a723e */ /* 0x000fe400000010ff */
[----:B------:R-:W-:Y:S01]  /*4700*/  F2FP.BF16.F32.PACK_AB R156, R172, R169 ;  /* 0x000000a9ac9c723e */ /* 0x000fe200000010ff */
[----:B------:R-:W-:Y:S01]  /*4710*/  FADD.FTZ R152, R182, R3 ;  /* 0x00000003b6987221 */ /* 0x000fe20000010000 */
[----:B------:R-:W4:Y:S01]  /*4720*/  MUFU.EX2 R181, R181 ;  /* 0x000000b500b57308 */ /* 0x000f220000000800 */
[----:B------:R-:W-:Y:S02]  /*4730*/  F2FP.BF16.F32.PACK_AB R160, R176, R173 ;  /* 0x000000adb0a0723e */ /* 0x000fe400000010ff */
[----:B-1----:R-:W-:-:S04]  /*4740*/  FADD.FTZ R3, R179, R152 ;  /* 0x00000098b3037221 */ /* 0x002fc80000010000 */
[----:B--2---:R-:W-:Y:S01]  /*4750*/  FADD.FTZ R152, R186, R3 ;  /* 0x00000003ba987221 */ /* 0x004fe20000010000 */
[----:B------:R-:W1:Y:S01]  /*4760*/  MUFU.EX2 R189, R189 ;  /* 0x000000bd00bd7308 */ /* 0x000e620000000800 */
[----:B---3--:R-:W-:Y:S02]  /*4770*/  F2FP.BF16.F32.PACK_AB R166, R180, R177 ;  /* 0x000000b1b4a6723e */ /* 0x008fe400000010ff */
[----:B------:R-:W-:-:S04]  /*4780*/  FADD.FTZ R3, R177, R152 ;  /* 0x00000098b1037221 */ /* 0x000fc80000010000 */
[----:B------:R-:W-:Y:S01]  /*4790*/  FADD.FTZ R152, R180, R3 ;  /* 0x00000003b4987221 */ /* 0x000fe20000010000 */
[----:B------:R-:W2:Y:S03]  /*47a0*/  MUFU.EX2 R178, R178 ;  /* 0x000000b200b27308 */ /* 0x000ea60000000800 */
[----:B----4-:R-:W-:-:S05]  /*47b0*/  FADD.FTZ R3, R181, R152 ;  /* 0x00000098b5037221 */ /* 0x010fca0000010000 */
[----:B------:R-:W3:Y:S01]  /*47c0*/  MUFU.EX2 R184, R184 ;  /* 0x000000b800b87308 */ /* 0x000ee20000000800 */
[-C--:B-1----:R-:W-:Y:S01]  /*47d0*/  FMUL.FTZ R26, R26, R189.reuse ;  /* 0x000000bd1a1a7220 */ /* 0x082fe20000410000 */
[-C--:B------:R-:W-:Y:S01]  /*47e0*/  FMUL.FTZ R27, R27, R189.reuse ;  /* 0x000000bd1b1b7220 */ /* 0x080fe20000410000 */
[-C--:B------:R-:W-:Y:S01]  /*47f0*/  FMUL.FTZ R30, R30, R189.reuse ;  /* 0x000000bd1e1e7220 */ /* 0x080fe20000410000 */
[-C--:B------:R-:W-:Y:S01]  /*4800*/  FMUL.FTZ R31, R31, R189.reuse ;  /* 0x000000bd1f1f7220 */ /* 0x080fe20000410000 */
[-C--:B------:R-:W-:Y:S01]  /*4810*/  FMUL.FTZ R34, R34, R189.reuse ;  /* 0x000000bd22227220 */ /* 0x080fe20000410000 */
[-C--:B------:R-:W-:Y:S01]  /*4820*/  FMUL.FTZ R35, R35, R189.reuse ;  /* 0x000000bd23237220 */ /* 0x080fe20000410000 */
[-C--:B------:R-:W-:Y:S01]  /*4830*/  FMUL.FTZ R38, R38, R189.reuse ;  /* 0x000000bd26267220 */ /* 0x080fe20000410000 */
[----:B------:R-:W1:Y:S01]  /*4840*/  MUFU.EX2 R7, R7 ;  /* 0x0000000700077308 */ /* 0x000e620000000800 */
[----:B--2---:R-:W-:Y:S01]  /*4850*/  FFMA.FTZ R0, R189, R0, R178 ;  /* 0x00000000bd007223 */ /* 0x004fe200000100b2 */
[-C--:B------:R-:W-:Y:S01]  /*4860*/  FMUL.FTZ R39, R39, R189.reuse ;  /* 0x000000bd27277220 */ /* 0x080fe20000410000 */
[-C--:B------:R-:W-:Y:S01]  /*4870*/  FMUL.FTZ R42, R42, R189.reuse ;  /* 0x000000bd2a2a7220 */ /* 0x080fe20000410000 */
[-C--:B------:R-:W-:Y:S01]  /*4880*/  FMUL.FTZ R43, R43, R189.reuse ;  /* 0x000000bd2b2b7220 */ /* 0x080fe20000410000 */
[-C--:B------:R-:W-:Y:S01]  /*4890*/  FMUL.FTZ R46, R46, R189.reuse ;  /* 0x000000bd2e2e7220 */ /* 0x080fe20000410000 */
[-C--:B------:R-:W-:Y:S01]  /*48a0*/  FMUL.FTZ R47, R47, R189.reuse ;  /* 0x000000bd2f2f7220 */ /* 0x080fe20000410000 */
[-C--:B------:R-:W-:Y:S01]  /*48b0*/  FMUL.FTZ R50, R50, R189.reuse ;  /* 0x000000bd32327220 */ /* 0x080fe20000410000 */
[----:B------:R-:W2:Y:S01]  /*48c0*/  MUFU.EX2 R183, R183 ;  /* 0x000000b700b77308 */ /* 0x000ea20000000800 */
[----:B---3--:R-:W-:Y:S01]  /*48d0*/  FADD.FTZ R152, R184, R3 ;  /* 0x00000003b8987221 */ /* 0x008fe20000010000 */
[-C--:B------:R-:W-:Y:S01]  /*48e0*/  FMUL.FTZ R51, R51, R189.reuse ;  /* 0x000000bd33337220 */ /* 0x080fe20000410000 */
[-C--:B------:R-:W-:Y:S01]  /*48f0*/  FMUL.FTZ R54, R54, R189.reuse ;  /* 0x000000bd36367220 */ /* 0x080fe20000410000 */
[-C--:B------:R-:W-:Y:S01]  /*4900*/  FMUL.FTZ R55, R55, R189.reuse ;  /* 0x000000bd37377220 */ /* 0x080fe20000410000 */
[-C--:B------:R-:W-:Y:S01]  /*4910*/  FMUL.FTZ R58, R58, R189.reuse ;  /* 0x000000bd3a3a7220 */ /* 0x080fe20000410000 */
[-C--:B------:R-:W-:Y:S01]  /*4920*/  FMUL.FTZ R59, R59, R189.reuse ;  /* 0x000000bd3b3b7220 */ /* 0x080fe20000410000 */
[-C--:B------:R-:W-:Y:S01]  /*4930*/  FMUL.FTZ R62, R62, R189.reuse ;  /* 0x000000bd3e3e7220 */ /* 0x080fe20000410000 */
[----:B------:R-:W3:Y:S01]  /*4940*/  MUFU.EX2 R9, R9 ;  /* 0x0000000900097308 */ /* 0x000ee20000000800 */
[----:B-1----:R-:W-:Y:S01]  /*4950*/  FADD.FTZ R0, R7, R0 ;  /* 0x0000000007007221 */ /* 0x002fe20000010000 */
[-C--:B------:R-:W-:Y:S01]  /*4960*/  FMUL.FTZ R63, R63, R189.reuse ;  /* 0x000000bd3f3f7220 */ /* 0x080fe20000410000 */
[-C--:B------:R-:W-:Y:S01]  /*4970*/  FMUL.FTZ R66, R66, R189.reuse ;  /* 0x000000bd42427220 */ /* 0x080fe20000410000 */
[-C--:B------:R-:W-:Y:S01]  /*4980*/  FMUL.FTZ R67, R67, R189.reuse ;  /* 0x000000bd43437220 */ /* 0x080fe20000410000 */
[-C--:B------:R-:W-:Y:S01]  /*4990*/  FMUL.FTZ R70, R70, R189.reuse ;  /* 0x000000bd46467220 */ /* 0x080fe20000410000 */
[-C--:B------:R-:W-:Y:S01]  /*49a0*/  FMUL.FTZ R71, R71, R189.reuse ;  /* 0x000000bd47477220 */ /* 0x080fe20000410000 */
[----:B------:R-:W-:Y:S01]  /*49b0*/  FMUL.FTZ R74, R74, R189 ;  /* 0x000000bd4a4a7220 */ /* 0x000fe20000410000 */
[----:B------:R-:W1:Y:S01]  /*49c0*/  MUFU.EX2 R10, R10 ;  /* 0x0000000a000a7308 */ /* 0x000e620000000800 */
[----:B--2---:R-:W-:Y:S01]  /*49d0*/  FADD.FTZ R3, R183, R152 ;  /* 0x00000098b7037221 */ /* 0x004fe20000010000 */
[----:B------:R-:W-:Y:S01]  /*49e0*/  F2FP.BF16.F32.PACK_AB R152, R14, R13 ;  /* 0x0000000d0e98723e */ /* 0x000fe200000010ff */
        /* <DEDUP_REMOVED lines=20> */
[-C--:B------:R-:W-:Y:S01]  /*4b30*/  FMUL.FTZ R107, R107, R189.reuse ;  /* 0x000000bd6b6b7220 */ /* 0x080fe20000410000 */
[----:B------:R-:W1:Y:S01]  /*4b40*/  MUFU.EX2 R15, R15 ;  /* 0x0000000f000f7308 */ /* 0x000e620000000800 */
[----:B--2---:R-:W-:Y:S01]  /*4b50*/  FADD.FTZ R13, R11, R0 ;  /* 0x000000000b0d7221 */ /* 0x004fe20000010000 */
        /* <DEDUP_REMOVED lines=22> */
[----:B------:R1:W-:Y:S01]  /*4cc0*/  MUFU.EX2 R187, R193 ;  /* 0x000000c100bb7308 */ /* 0x0003e20000000800 */
[----:B--2---:R-:W-:Y:S01]  /*4cd0*/  FADD.FTZ R0, R20, R13 ;  /* 0x0000000d14007221 */ /* 0x004fe20000010000 */
[-C--:B------:R-:W-:Y:S01]  /*4ce0*/  FMUL.FTZ R146, R146, R189.reuse ;  /* 0x000000bd92927220 */ /* 0x080fe20000410000 */
[-C--:B------:R-:W-:Y:S01]  /*4cf0*/  FMUL.FTZ R147, R147, R189.reuse ;  /* 0x000000bd93937220 */ /* 0x080fe20000410000 */
[-C--:B------:R-:W-:Y:S01]  /*4d00*/  FMUL.FTZ R150, R150, R189.reuse ;  /* 0x000000bd96967220 */ /* 0x080fe20000410000 */
[----:B------:R-:W-:Y:S01]  /*4d10*/  FMUL.FTZ R151, R151, R189 ;  /* 0x000000bd97977220 */ /* 0x000fe20000410000 */
[----:B------:R-:W-:-:S02]  /*4d20*/  F2FP.BF16.F32.PACK_AB R157, R12, R11 ;  /* 0x0000000b0c9d723e */ /* 0x000fc400000010ff */
[----:B------:R-:W2:Y:S01]  /*4d30*/  MUFU.EX2 R192, R192 ;  /* 0x000000c000c07308 */ /* 0x000ea20000000800 */
[--C-:B-1----:R-:W-:Y:S01]  /*4d40*/  FFMA.FTZ R193, R153, UR10, -R191.reuse ;  /* 0x0000000a99c17c23 */ /* 0x102fe200080108bf */
[----:B---3--:R-:W-:Y:S01]  /*4d50*/  FADD.FTZ R13, R21, R0 ;  /* 0x00000000150d7221 */ /* 0x008fe20000010000 */
[----:B------:R-:W-:Y:S01]  /*4d60*/  FFMA.FTZ R153, R164, UR10, -R191 ;  /* 0x0000000aa4997c23 */ /* 0x000fe200080108bf */
[----:B------:R-:W-:Y:S02]  /*4d70*/  F2FP.BF16.F32.PACK_AB R164, R186, R179 ;  /* 0x000000b3baa4723e */ /* 0x000fe400000010ff */
[----:B------:R-:W-:Y:S02]  /*4d80*/  F2FP.BF16.F32.PACK_AB R159, R20, R15 ;  /* 0x0000000f149f723e */ /* 0x000fe400000010ff */
[----:B------:R-:W1:Y:S08]  /*4d90*/  MUFU.EX2 R193, R193 ;  /* 0x000000c100c17308 */ /* 0x000e700000000800 */
[----:B------:R-:W3:Y:S01]  /*4da0*/  MUFU.EX2 R194, R194 ;  /* 0x000000c200c27308 */ /* 0x000ee20000000800 */
[C---:B--2---:R-:W-:Y:S01]  /*4db0*/  FADD.FTZ R0, R192.reuse, R13 ;  /* 0x0000000dc0007221 */ /* 0x044fe20000010000 */
[----:B------:R-:W-:-:S06]  /*4dc0*/  F2FP.BF16.F32.PACK_AB R161, R192, R21 ;  /* 0x00000015c0a1723e */ /* 0x000fcc00000010ff */
[----:B------:R-:W2:Y:S01]  /*4dd0*/  MUFU.EX2 R195, R195 ;  /* 0x000000c300c37308 */ /* 0x000ea20000000800 */
[----:B-1----:R-:W-:-:S07]  /*4de0*/  FADD.FTZ R13, R193, R0 ;  /* 0x00000000c10d7221 */ /* 0x002fce0000010000 */
[----:B------:R-:W1:Y:S01]  /*4df0*/  MUFU.EX2 R196, R196 ;  /* 0x000000c400c47308 */ /* 0x000e620000000800 */
[----:B---3--:R-:W-:-:S07]  /*4e00*/  FADD.FTZ R0, R194, R13 ;  /* 0x0000000dc2007221 */ /* 0x008fce0000010000 */
[----:B------:R-:W3:Y:S01]  /*4e10*/  MUFU.EX2 R197, R197 ;  /* 0x000000c500c57308 */ /* 0x000ee20000000800 */
[----:B--2---:R-:W-:-:S07]  /*4e20*/  FADD.FTZ R13, R195, R0 ;  /* 0x00000000c30d7221 */ /* 0x004fce0000010000 */
[----:B------:R-:W2:Y:S01]  /*4e30*/  MUFU.EX2 R188, R188 ;  /* 0x000000bc00bc7308 */ /* 0x000ea20000000800 */
[----:B-1----:R-:W-:-:S07]  /*4e40*/  FADD.FTZ R0, R196, R13 ;  /* 0x0000000dc4007221 */ /* 0x002fce0000010000 */
[----:B------:R-:W1:Y:S01]  /*4e50*/  MUFU.EX2 R198, R198 ;  /* 0x000000c600c67308 */ /* 0x000e620000000800 */
[----:B---3--:R-:W-:-:S07]  /*4e60*/  FADD.FTZ R13, R197, R0 ;  /* 0x00000000c50d7221 */ /* 0x008fce0000010000 */
[----:B------:R-:W3:Y:S01]  /*4e70*/  MUFU.EX2 R185, R185 ;  /* 0x000000b900b97308 */ /* 0x000ee20000000800 */
[C---:B--2---:R-:W-:Y:S01]  /*4e80*/  FADD.FTZ R158, R188.reuse, R3 ;  /* 0x00000003bc9e7221 */ /* 0x044fe20000010000 */
[----:B------:R-:W-:-:S06]  /*4e90*/  F2FP.BF16.F32.PACK_AB R170, R188, R183 ;  /* 0x000000b7bcaa723e */ /* 0x000fcc00000010ff */
[----:B------:R-:W2:Y:S01]  /*4ea0*/  MUFU.EX2 R201, R201 ;  /* 0x000000c900c97308 */ /* 0x000ea20000000800 */
[C---:B-1----:R-:W-:Y:S01]  /*4eb0*/  FADD.FTZ R0, R198.reuse, R13 ;  /* 0x0000000dc6007221 */ /* 0x042fe20000010000 */
[----:B------:R-:W-:-:S06]  /*4ec0*/  F2FP.BF16.F32.PACK_AB R167, R198, R197 ;  /* 0x000000c5c6a7723e */ /* 0x000fcc00000010ff */
[----:B------:R-:W1:Y:S01]  /*4ed0*/  MUFU.EX2 R190, R190 ;  /* 0x000000be00be7308 */ /* 0x000e620000000800 */
[----:B---3--:R-:W-:Y:S01]  /*4ee0*/  FADD.FTZ R3, R185, R158 ;  /* 0x0000009eb9037221 */ /* 0x008fe20000010000 */
[----:B------:R-:W-:Y:S02]  /*4ef0*/  F2FP.BF16.F32.PACK_AB R158, R174, R171 ;  /* 0x000000abae9e723e */ /* 0x000fe400000010ff */
[----:B------:R-:W-:-:S04]  /*4f00*/  F2FP.BF16.F32.PACK_AB R174, R6, R187 ;  /* 0x000000bb06ae723e */ /* 0x000fc800000010ff */
[----:B------:R-:W3:Y:S01]  /*4f10*/  MUFU.EX2 R202, R202 ;  /* 0x000000ca00ca7308 */ /* 0x000ee20000000800 */
[----:B--2---:R-:W-:-:S07]  /*4f20*/  FADD.FTZ R13, R201, R0 ;  /* 0x00000000c90d7221 */ /* 0x004fce0000010000 */
[----:B------:R-:W2:Y:S01]  /*4f30*/  MUFU.EX2 R203, R203 ;  /* 0x000000cb00cb7308 */ /* 0x000ea20000000800 */
[C---:B-1----:R-:W-:Y:S01]  /*4f40*/  FADD.FTZ R168, R190.reuse, R3 ;  /* 0x00000003bea87221 */ /* 0x042fe20000010000 */
[----:B------:R-:W-:-:S03]  /*4f50*/  F2FP.BF16.F32.PACK_AB R172, R190, R185 ;  /* 0x000000b9beac723e */ /* 0x000fc600000010ff */
[----:B------:R-:W-:Y:S01]  /*4f60*/  FADD.FTZ R3, R187, R168 ;  /* 0x000000a8bb037221 */ /* 0x000fe20000010000 */
[----:B------:R-:W-:Y:S02]  /*4f70*/  F2FP.BF16.F32.PACK_AB R168, R184, R181 ;  /* 0x000000b5b8a8723e */ /* 0x000fe400000010ff */
[----:B------:R-:W1:Y:S01]  /*4f80*/  MUFU.EX2 R204, R204 ;  /* 0x000000cc00cc7308 */ /* 0x000e620000000800 */
[----:B---3--:R-:W-:Y:S01]  /*4f90*/  FADD.FTZ R0, R202, R13 ;  /* 0x0000000dca007221 */ /* 0x008fe20000010000 */
[----:B------:R-:W-:Y:S01]  /*4fa0*/  FADD.FTZ R3, R6, R3 ;  /* 0x0000000306037221 */ /* 0x000fe20000010000 */
[----:B------:R-:W-:-:S05]  /*4fb0*/  F2FP.BF16.F32.PACK_AB R169, R202, R201 ;  /* 0x000000c9caa9723e */ /* 0x000fca00000010ff */
[----:B------:R3:W4:Y:S01]  /*4fc0*/  MUFU.EX2 R191, R163 ;  /* 0x000000a300bf7308 */ /* 0x0007220000000800 */
[----:B--2---:R-:W-:-:S07]  /*4fd0*/  FADD.FTZ R13, R203, R0 ;  /* 0x00000000cb0d7221 */ /* 0x004fce0000010000 */
[----:B------:R2:W5:Y:S01]  /*4fe0*/  MUFU.EX2 R14, R153 ;  /* 0x00000099000e7308 */ /* 0x0005620000000800 */
[----:B-1----:R-:W-:Y:S01]  /*4ff0*/  FADD.FTZ R0, R204, R13 ;  /* 0x0000000dcc007221 */ /* 0x002fe20000010000 */
[----:B---3--:R-:W-:Y:S02]  /*5000*/  F2FP.BF16.F32.PACK_AB R163, R194, R193 ;  /* 0x000000c1c2a3723e */ /* 0x008fe400000010ff */
[----:B------:R-:W-:-:S04]  /*5010*/  F2FP.BF16.F32.PACK_AB R171, R204, R203 ;  /* 0x000000cbccab723e */ /* 0x000fc800000010ff */
[----:B------:R1:W3:Y:S01]  /*5020*/  MUFU.EX2 R175, R165 ;  /* 0x000000a500af7308 */ /* 0x0002e20000000800 */
[----:B--2---:R-:W-:Y:S01]  /*5030*/  F2FP.BF16.F32.PACK_AB R153, R7, R178 ;  /* 0x000000b20799723e */ /* 0x004fe200000010ff */
[----:B----4-:R-:W-:-:S06]  /*5040*/  FADD.FTZ R7, R191, R0 ;  /* 0x00000000bf077221 */ /* 0x010fcc0000010000 */
[----:B------:R2:W4:Y:S01]  /*5050*/  MUFU.EX2 R6, R155 ;  /* 0x0000009b00067308 */ /* 0x0005220000000800 */
[----:B-----5:R-:W-:Y:S01]  /*5060*/  FADD.FTZ R0, R14, R7 ;  /* 0x000000070e007221 */ /* 0x020fe20000010000 */
[----:B-1----:R-:W-:Y:S02]  /*5070*/  F2FP.BF16.F32.PACK_AB R165, R196, R195 ;  /* 0x000000c3c4a5723e */ /* 0x002fe400000010ff */
[----:B------:R-:W-:Y:S01]  /*5080*/  F2FP.BF16.F32.PACK_AB R173, R14, R191 ;  /* 0x000000bf0ead723e */ /* 0x000fe200000010ff */
[----:B---3--:R-:W-:Y:S01]  /*5090*/  FADD.FTZ R7, R175, R0 ;  /* 0x00000000af077221 */ /* 0x008fe20000010000 */
[----:B--2---:R-:W-:-:S03]  /*50a0*/  F2FP.BF16.F32.PACK_AB R155, R10, R9 ;  /* 0x000000090a9b723e */ /* 0x004fc600000010ff */
[C---:B----4-:R-:W-:Y:S01]  /*50b0*/  FADD.FTZ R0, R6.reuse, R7 ;  /* 0x0000000706007221 */ /* 0x050fe20000010000 */
[----:B------:R-:W-:Y:S01]  /*50c0*/  F2FP.BF16.F32.PACK_AB R175, R6, R175 ;  /* 0x000000af06af723e */ /* 0x000fe200000010ff */
[----:B------:R-:W-:Y:S06]  /*50d0*/  @!P0 BRA `(.L_x_24) ;  /* 0x0000000000048947 */ /* 0x000fec0003800000 */
[----:B------:R-:W-:Y:S01]  /*50e0*/  BPT.TRAP 0x1 ;  /* 0x000000040000795c */ /* 0x000fe20000300000 */
.L_x_24:
[----:B------:R-:W-:-:S04]  /*50f0*/  IMAD.U32 R6, RZ, RZ, UR25 ;  /* 0x00000019ff067e24 */ /* 0x000fc8000f8e00ff */
[----:B------:R1:W2:Y:S01]  /*5100*/  SYNCS.PHASECHK.TRANS64.TRYWAIT P3, [UR24+0x22850], R6 ;  /* 0x02285006ff0075a7 */ /* 0x0002a20008060158 */
[----:B------:R-:W-:Y:S05]  /*5110*/  @!P0 BRA `(.L_x_25) ;  /* 0x0000000000048947 */ /* 0x000fea0003800000 */
[----:B------:R-:W-:Y:S01]  /*5120*/  BPT.TRAP 0x1 ;  /* 0x000000040000795c */ /* 0x000fe20000300000 */
.L_x_25:
[----:B--2---:R-:W-:Y:S05]  /*5130*/  @P3 BRA `(.L_x_26) ;  /* 0x00000000000c3947 */ /* 0x004fea0003800000 */
[----:B-1----:R-:W-:-:S04]  /*5140*/  MOV R6, UR25 ;  /* 0x0000001900067c02 */ /* 0x002fc80008000f00 */
[----:B------:R-:W1:Y:S02]  /*5150*/  SYNCS.PHASECHK.TRANS64.TRYWAIT P3, [UR24+0x22850], R6 ;  /* 0x02285006ff0075a7 */ /* 0x000e640008060158 */
[----:B-1----:R-:W-:Y:S05]  /*5160*/  @!P3 BRA `(.L_x_27) ;  /* 0x0000004800c0b947 */ /* 0x002fea0003800000 */
.L_x_26:
[----:B-1----:R-:W-:Y:S01]  /*5170*/  VIADD R6, R18, 0x8 ;  /* 0x0000000812067836 */ /* 0x002fe20000000000 */
[----:B------:R-:W-:Y:S01]  /*5180*/  UIMAD UR11, UR39, 0xc00, UR21 ;  /* 0x00000c00270b78a4 */ /* 0x000fe2000f8e0215 */
[----:B------:R-:W-:Y:S01]  /*5190*/  @!P1 VIADD R199, R199, 0x22860 ;  /* 0x00022860c7c79836 */ /* 0x000fe20000000000 */
[----:B------:R-:W-:Y:S01]  /*51a0*/  UMOV UR7, 0x40000040 ;  /* 0x4000004000077882 */ /* 0x000fe20000000000 */
[----:B------:R-:W-:Y:S01]  /*51b0*/  IMAD.MOV.U32 R13, RZ, RZ, R4 ;  /* 0x000000ffff0d7224 */ /* 0x000fe200078e0004 */
[----:B------:R1:W-:Y:S02]  /*51c0*/  BAR.SYNC.DEFER_BLOCKING R6, 0x100 ;  /* 0x000400060000751d */ /* 0x0003e40000010000 */
[----:B------:R-:W-:-:S04]  /*51d0*/  @!P1 PRMT R199, RZ, 0x654, R199 ;  /* 0x00000654ffc79816 */ /* 0x000fc800000000c7 */
[----:B------:R-:W-:Y:S01]  /*51e0*/  UMOV UR6, UR11 ;  /* 0x0000000b00067c82 */ /* 0x000fe20008000000 */
[----:B-1----:R-:W-:Y:S01]  /*51f0*/  MOV R6, R5 ;  /* 0x0000000500067202 */ /* 0x002fe20000000f00 */
[----:B------:R-:W-:-:S06]  /*5200*/  WARPGROUP.ARRIVE ;  /* 0x00000000000079c5 */ /* 0x000fcc0000000000 */
        /* <DEDUP_REMOVED lines=33> */
[----:B------:R-:W-:Y:S05]  /*5420*/  @P2 BRA `(.L_x_28) ;  /* 0xffffffdc00442947 */ /* 0x000fea000383ffff */
.L_x_19:
[----:B---3--:R-:W3:Y:S01]  /*5430*/  SHFL.BFLY PT, R6, R3, 0x2, 0x1f ;  /* 0x0c401f0003067f89 */ /* 0x008ee200000e0000 */
[C---:B------:R-:W-:Y:S01]  /*5440*/  IADD3 R11, P0, R16.reuse, 0x20, RZ ;  /* 0x00000020100b7810 */ /* 0x040fe20007f1e0ff */
[----:B------:R-:W-:Y:S01]  /*5450*/  UIADD3 UR34, -UR37, URZ, URZ ;  /* 0x0000003f25227290 */ /* 0x000fe2000fffe13f */
[C---:B------:R-:W-:Y:S01]  /*5460*/  IADD3 R12, P4, R16.reuse, 0x60, RZ ;  /* 0x00000060100c7810 */ /* 0x040fe20007f9e0ff */
[----:B-1----:R-:W1:Y:S01]  /*5470*/  SHFL.BFLY PT, R7, R0, 0x2, 0x1f ;  /* 0x0c401f0000077f89 */ /* 0x002e6200000e0000 */
[----:B------:R-:W-:Y:S01]  /*5480*/  LOP3.LUT R9, R11, 0x380, RZ, 0xc0, !PT ;  /* 0x000003800b097812 */ /* 0x000fe200078ec0ff */
[----:B------:R-:W-:Y:S01]  /*5490*/  ULDC UR4, c[0x0][0xda8] ;  /* 0x00036a0000047ab9 */ /* 0x000fe20000000800 */
[C---:B------:R-:W-:Y:S01]  /*54a0*/  IADD3 R163, P3, R16.reuse, 0x4000, RZ ;  /* 0x0000400010a37810 */ /* 0x040fe20007f7e0ff */
[----:B------:R-:W-:Y:S01]  /*54b0*/  UIMAD UR34, UR4, UR34, UR44 ;  /* 0x00000022042272a4 */ /* 0x000fe2000f8e022c */
[C---:B------:R-:W-:Y:S01]  /*54c0*/  IADD3 R13, P2, R16.reuse, 0x4060, RZ ;  /* 0x00004060100d7810 */ /* 0x040fe20007f5e0ff */
[----:B------:R-:W-:Y:S01]  /*54d0*/  UIADD3 UR35, -UR36, URZ, URZ ;  /* 0x0000003f24237290 */ /* 0x000fe2000fffe13f */
[----:B------:R-:W-:Y:S01]  /*54e0*/  LOP3.LUT R162, R163, 0x380, RZ, 0xc0, !PT ;  /* 0x00000380a3a27812 */ /* 0x000fe200078ec0ff */
[----:B------:R-:W-:Y:S01]  /*54f0*/  ULDC UR4, c[0x0][0xdb4] ;  /* 0x00036d0000047ab9 */ /* 0x000fe20000000800 */
[----:B------:R-:W-:Y:S01]  /*5500*/  IADD3 R161, P1, R16, 0x40, RZ ;  /* 0x0000004010a17810 */ /* 0x000fe20007f3e0ff */
[----:B------:R-:W-:Y:S01]  /*5510*/  USHF.L.U32 UR34, UR34, 0x7, URZ ;  /* 0x0000000722227899 */ /* 0x000fe2000800063f */
[----:B------:R-:W-:Y:S01]  /*5520*/  SHF.R.U64 R162, R162, 0x3, RZ ;  /* 0x00000003a2a27819 */ /* 0x000fe200000012ff */
[----:B------:R-:W-:Y:S01]  /*5530*/  UIMAD UR35, UR4, UR35, UR37 ;  /* 0x00000023042372a4 */ /* 0x000fe2000f8e0225 */
[----:B------:R-:W-:Y:S01]  /*5540*/  LOP3.LUT R160, R161, 0x380, RZ, 0xc0, !PT ;  /* 0x00000380a1a07812 */ /* 0x000fe200078ec0ff */
[----:B------:R-:W-:Y:S01]  /*5550*/  ULDC.64 UR8, c[0x0][0xb70] ;  /* 0x0002dc0000087ab9 */ /* 0x000fe20000000a00 */
[----:B------:R-:W-:Y:S01]  /*5560*/  LOP3.LUT R162, R162, R163, RZ, 0x3c, !PT ;  /* 0x000000a3a2a27212 */ /* 0x000fe200078e3cff */
[----:B------:R-:W-:Y:S01]  /*5570*/  IMAD.X R163, RZ, RZ, R17, P3 ;  /* 0x000000ffffa37224 */ /* 0x000fe200018e0611 */
[----:B------:R-:W-:Y:S01]  /*5580*/  IADD3 R177, P3, R16, 0x8060, RZ ;  /* 0x0000806010b17810 */ /* 0x000fe20007f7e0ff */
[----:B------:R-:W-:Y:S01]  /*5590*/  USHF.R.S32.HI UR4, URZ, 0x1f, UR35 ;  /* 0x0000001f3f047899 */ /* 0x000fe20008011423 */
[----:B------:R-:W-:Y:S01]  /*55a0*/  SHF.R.U64 R160, R160, 0x3, RZ ;  /* 0x00000003a0a07819 */ /* 0x000fe200000012ff */
[----:B---3--:R-:W-:Y:S01]  /*55b0*/  FADD.FTZ R6, R6, R3 ;  /* 0x0000000306067221 */ /* 0x008fe20000010000 */
[----:B------:R-:W-:Y:S01]  /*55c0*/  LOP3.LUT R3, R12, 0x380, RZ, 0xc0, !PT ;  /* 0x000003800c037812 */ /* 0x000fe200078ec0ff */
[----:B------:R-:W-:Y:S01]  /*55d0*/  UIMAD UR6, UR4, UR8, URZ ;  /* 0x00000008040672a4 */ /* 0x000fe2000f8e023f */
[----:B------:R-:W-:Y:S01]  /*55e0*/  LOP3.LUT R176, R177, 0x380, RZ, 0xc0, !PT ;  /* 0x00000380b1b07812 */ /* 0x000fe200078ec0ff */
[----:B-1----:R-:W-:Y:S01]  /*55f0*/  FADD.FTZ R7, R7, R0 ;  /* 0x0000000007077221 */ /* 0x002fe20000010000 */
[----:B------:R-:W1:Y:S01]  /*5600*/  SHFL.BFLY PT, R169, R6, 0x1, 0x1f ;  /* 0x0c201f0006a97f89 */ /* 0x000e6200000e0000 */
[----:B------:R-:W-:Y:S01]  /*5610*/  SHF.R.U64 R0, R9, 0x3, RZ ;  /* 0x0000000309007819 */ /* 0x000fe200000012ff */
[----:B------:R-:W-:Y:S01]  /*5620*/  UIMAD.WIDE.U32 UR4, UR35, UR8, URZ ;  /* 0x00000008230472a5 */ /* 0x000fe2000f8e003f */
[----:B------:R-:W-:Y:S01]  /*5630*/  SHF.R.U64 R9, R3, 0x3, RZ ;  /* 0x0000000303097819 */ /* 0x000fe200000012ff */
[----:B------:R-:W3:Y:S01]  /*5640*/  SHFL.BFLY PT, R10, R7, 0x1, 0x1f ;  /* 0x0c201f00070a7f89 */ /* 0x000ee200000e0000 */
[----:B------:R-:W-:Y:S01]  /*5650*/  SHF.R.U64 R176, R176, 0x3, RZ ;  /* 0x00000003b0b07819 */ /* 0x000fe200000012ff */
[----:B------:R-:W-:Y:S01]  /*5660*/  ULDC UR7, c[0x0][0xa88] ;  /* 0x0002a20000077ab9 */ /* 0x000fe20000000800 */
[----:B------:R-:W-:Y:S01]  /*5670*/  LOP3.LUT R160, R160, R161, RZ, 0x3c, !PT ;  /* 0x000000a1a0a07212 */ /* 0x000fe200078e3cff */
[----:B------:R4:W-:Y:S06]  /*5680*/  BAR.ARV R8, 0x100 ;  /* 0x000400080000751d */ /* 0x0009ec0000002000 */
[----:B------:R-:W-:Y:S01]  /*5690*/  LOP3.LUT R176, R176, R177, RZ, 0x3c, !PT ;  /* 0x000000b1b0b07212 */ /* 0x000fe200078e3cff */
[--C-:B------:R-:W-:Y:S01]  /*56a0*/  IMAD.X R177, RZ, RZ, R17.reuse, P3 ;  /* 0x000000ffffb17224 */ /* 0x100fe200018e0611 */
[----:B----4-:R-:W-:Y:S01]  /*56b0*/  LOP3.LUT R8, R9, R12, RZ, 0x3c, !PT ;  /* 0x0000000c09087212 */ /* 0x010fe200078e3cff */
[----:B------:R-:W-:Y:S01]  /*56c0*/  IMAD.X R9, RZ, RZ, R17, P4 ;  /* 0x000000ffff097224 */ /* 0x000fe200020e0611 */
[----:B------:R-:W-:Y:S01]  /*56d0*/  LOP3.LUT R12, R13, 0x380, RZ, 0xc0, !PT ;  /* 0x000003800d0c7812 */ /* 0x000fe200078ec0ff */
[----:B------:R-:W-:Y:S06]  /*56e0*/  BAR.ARV 0x8, 0x120 ;  /* 0x0204800000007b1d */ /* 0x000fec0000002000 */
[----:B------:R-:W-:Y:S01]  /*56f0*/  SHF.R.U64 R12, R12, 0x3, RZ ;  /* 0x000000030c0c7819 */ /* 0x000fe200000012ff */
[----:B-1----:R-:W-:Y:S01]  /*5700*/  FADD.FTZ R169, R6, R169 ;  /* 0x000000a906a97221 */ /* 0x002fe20000010000 */
[----:B------:R-:W-:Y:S01]  /*5710*/  LOP3.LUT R6, R0, R11, RZ, 0x3c, !PT ;  /* 0x0000000b00067212 */ /* 0x000fe200078e3cff */
[----:B---3--:R-:W-:Y:S01]  /*5720*/  FADD.FTZ R167, R7, R10 ;  /* 0x0000000a07a77221 */ /* 0x008fe20000010000 */
[----:B------:R-:W-:Y:S01]  /*5730*/  LOP3.LUT R12, R12, R13, RZ, 0x3c, !PT ;  /* 0x0000000d0c0c7212 */ /* 0x000fe200078e3cff */
[--C-:B------:R-:W-:Y:S01]  /*5740*/  IMAD.X R13, RZ, RZ, R17.reuse, P2 ;  /* 0x000000ffff0d7224 */ /* 0x100fe200010e0611 */
[C---:B------:R-:W-:Y:S01]  /*5750*/  IADD3 R171, P2, R16.reuse, 0xc040, RZ ;  /* 0x0000c04010ab7810 */ /* 0x040fe20007f5e0ff */
[----:B------:R-:W-:Y:S01]  /*5760*/  IMAD.X R7, RZ, RZ, R17, P0 ;  /* 0x000000ffff077224 */ /* 0x000fe200000e0611 */
[----:B------:R-:W-:Y:S01]  /*5770*/  IADD3 R21, P0, R16, 0x8000, RZ ;  /* 0x0000800010157810 */ /* 0x000fe20007f1e0ff */
[----:B------:R-:W-:Y:S01]  /*5780*/  BAR.SYNC.DEFER_BLOCKING 0x1, 0x100 ;  /* 0x0044000000007b1d */ /* 0x000fe20000010000 */
[----:B------:R-:W-:Y:S01]  /*5790*/  LOP3.LUT R170, R171, 0x380, RZ, 0xc0, !PT ;  /* 0x00000380abaa7812 */ /* 0x000fe200078ec0ff */
[----:B------:R-:W-:Y:S01]  /*57a0*/  UIMAD UR6, UR35, UR9, UR6 ;  /* 0x00000009230672a4 */ /* 0x000fe2000f8e0206 */
[----:B------:R-:W-:-:S02]  /*57b0*/  FSETP.NE.FTZ.AND P3, PT, R169, RZ, PT ;  /* 0x000000ffa900720b */ /* 0x000fc40003f75000 */
[----:B------:R-:W-:Y:S02]  /*57c0*/  SHF.R.U64 R170, R170, 0x3, RZ ;  /* 0x00000003aaaa7819 */ /* 0x000fe400000012ff */
[----:B------:R-:W-:Y:S02]  /*57d0*/  LOP3.LUT R20, R21, 0x380, RZ, 0xc0, !PT ;  /* 0x0000038015147812 */ /* 0x000fe400078ec0ff */
[----:B------:R-:W-:Y:S01]  /*57e0*/  LOP3.LUT R170, R170, R171, RZ, 0x3c, !PT ;  /* 0x000000abaaaa7212 */ /* 0x000fe200078e3cff */
[----:B------:R-:W-:Y:S01]  /*57f0*/  IMAD.X R171, RZ, RZ, R17, P2 ;  /* 0x000000ffffab7224 */ /* 0x000fe200010e0611 */
[----:B------:R-:W-:Y:S02]  /*5800*/  IADD3 R157, P5, R16, 0x4040, RZ ;  /* 0x00004040109d7810 */ /* 0x000fe40007fbe0ff */
[----:B------:R-:W-:Y:S02]  /*5810*/  IADD3.X R161, RZ, R17, RZ, P1, !PT ;  /* 0x00000011ffa17210 */ /* 0x000fe40000ffe4ff */
[----:B------:R-:W-:-:S02]  /*5820*/  FSETP.NE.FTZ.AND P2, PT, R167, RZ, PT ;  /* 0x000000ffa700720b */ /* 0x000fc40003f55000 */
[----:B------:R-:W-:Y:S02]  /*5830*/  IADD3 R153, P1, R16, 0x8020, RZ ;  /* 0x0000802010997810 */ /* 0x000fe40007f3e0ff */
[----:B------:R-:W-:Y:S02]  /*5840*/  SHF.R.U64 R20, R20, 0x3, RZ ;  /* 0x0000000314147819 */ /* 0x000fe400000012ff */
[----:B------:R-:W-:Y:S01]  /*5850*/  MOV R159, R6 ;  /* 0x00000006009f7202 */ /* 0x000fe20000000f00 */
[----:B------:R-:W-:Y:S01]  /*5860*/  IMAD.MOV.U32 R6, RZ, RZ, RZ ;  /* 0x000000ffff067224 */ /* 0x000fe200078e00ff */
[----:B------:R-:W-:Y:S02]  /*5870*/  LOP3.LUT R156, R157, 0x380, RZ, 0xc0, !PT ;  /* 0x000003809d9c7812 */ /* 0x000fe400078ec0ff */
[----:B------:R-:W-:Y:S02]  /*5880*/  LOP3.LUT R152, R153, 0x380, RZ, 0xc0, !PT ;  /* 0x0000038099987812 */ /* 0x000fe400078ec0ff */
[----:B------:R-:W-:Y:S01]  /*5890*/  MOV R160, R160 ;  /* 0x000000a000a07202 */ /* 0x000fe20000000f00 */
[----:B------:R-:W1:Y:S01]  /*58a0*/  @P3 MUFU.RCP R6, R169 ;  /* 0x000000a900063308 */ /* 0x000e620000001000 */
[----:B------:R-:W-:-:S02]  /*58b0*/  LOP3.LUT R20, R20, R21, RZ, 0x3c, !PT ;  /* 0x0000001514147212 */ /* 0x000fc400078e3cff */
[----:B------:R-:W-:Y:S02]  /*58c0*/  MOV R161, R8 ;  /* 0x0000000800a17202 */ /* 0x000fe40000000f00 */
[----:B------:R-:W-:Y:S02]  /*58d0*/  IADD3.X R21, RZ, R17, RZ, P0, !PT ;  /* 0x00000011ff157210 */ /* 0x000fe400007fe4ff */
[----:B------:R-:W-:Y:S01]  /*58e0*/  MOV R8, RZ ;  /* 0x000000ff00087202 */ /* 0x000fe20000000f00 */
[----:B------:R-:W-:Y:S01]  /*58f0*/  @P3 MUFU.LG2 R169, R169 ;  /* 0x000000a900a93308 */ /* 0x000fe20000000c00 */
[----:B------:R-:W-:Y:S02]  /*5900*/  SHF.R.U64 R156, R156, 0x3, RZ ;  /* 0x000000039c9c7819 */ /* 0x000fe400000012ff */
[----:B------:R-:W-:Y:S02]  /*5910*/  IADD3 R165, P0, R16, 0xc060, RZ ;  /* 0x0000c06010a57810 */ /* 0x000fe40007f1e0ff */
[----:B------:R-:W-:-:S02]  /*5920*/  SHF.R.U64 R152, R152, 0x3, RZ ;  /* 0x0000000398987819 */ /* 0x000fc400000012ff */
[----:B------:R-:W-:Y:S01]  /*5930*/  IADD3 R11, P6, R16, 0x4020, RZ ;  /* 0x00004020100b7810 */ /* 0x000fe20007fde0ff */
[----:B------:R-:W3:Y:S01]  /*5940*/  @P2 MUFU.RCP R8, R167 ;  /* 0x000000a700082308 */ /* 0x000ee20000001000 */
[----:B------:R-:W-:Y:S01]  /*5950*/  LOP3.LUT R156, R156, R157, RZ, 0x3c, !PT ;  /* 0x0000009d9c9c7212 */ /* 0x000fe200078e3cff */
[--C-:B------:R-:W-:Y:S01]  /*5960*/  IMAD.X R157, RZ, RZ, R17.reuse, P5 ;  /* 0x000000ffff9d7224 */ /* 0x100fe200028e0611 */
[----:B------:R-:W-:Y:S01]  /*5970*/  LOP3.LUT R164, R165, 0x380, RZ, 0xc0, !PT ;  /* 0x00000380a5a47812 */ /* 0x000fe200078ec0ff */
[-C--:B-1----:R-:W-:Y:S01]  /*5980*/  FMUL.FTZ R25, R25, R6.reuse ;  /* 0x0000000619197220 */ /* 0x082fe20000410000 */
[----:B------:R-:W-:Y:S01]  /*5990*/  LOP3.LUT R152, R152, R153, RZ, 0x3c, !PT ;  /* 0x0000009998987212 */ /* 0x000fe200078e3cff */
[--C-:B------:R-:W-:Y:S01]  /*59a0*/  IMAD.X R153, RZ, RZ, R17.reuse, P1 ;  /* 0x000000ffff997224 */ /* 0x100fe200008e0611 */
[----:B------:R-:W-:Y:S01]  /*59b0*/  LOP3.LUT R10, R11, 0x380, RZ, 0xc0, !PT ;  /* 0x000003800b0a7812 */ /* 0x000fe200078ec0ff */
[----:B------:R-:W1:Y:S01]  /*59c0*/  @P2 MUFU.LG2 R167, R167 ;  /* 0x000000a700a72308 */ /* 0x000e620000000c00 */
[----:B------:R-:W-:Y:S01]  /*59d0*/  SHF.R.U64 R164, R164, 0x3, RZ ;  /* 0x00000003a4a47819 */ /* 0x000fe200000012ff */
[-C--:B------:R-:W-:Y:S01]  /*59e0*/  FMUL.FTZ R24, R24, R6.reuse ;  /* 0x0000000618187220 */ /* 0x080fe20000410000 */
[----:B------:R-:W-:Y:S01]  /*59f0*/  SHF.R.U64 R10, R10, 0x3, RZ ;  /* 0x000000030a0a7819 */ /* 0x000fe200000012ff */
[-C--:B------:R-:W-:Y:S01]  /*5a00*/  FMUL.FTZ R29, R29, R6.reuse ;  /* 0x000000061d1d7220 */ /* 0x080fe20000410000 */
[----:B------:R-:W-:Y:S01]  /*5a10*/  LOP3.LUT R15, R16, 0x380, RZ, 0xc0, !PT ;  /* 0x00000380100f7812 */ /* 0x000fe200078ec0ff */
[----:B------:R-:W-:Y:S01]  /*5a20*/  FMUL.FTZ R168, R32, R6 ;  /* 0x0000000620a87220 */ /* 0x000fe20000410000 */
[----:B------:R-:W-:Y:S01]  /*5a30*/  MOV R156, R156 ;  /* 0x0000009c009c7202 */ /* 0x000fe20000000f00 */
[----:B------:R-:W-:Y:S01]  /*5a40*/  FMUL.FTZ R166, R36, R6 ;  /* 0x0000000624a67220 */ /* 0x000fe20000410000 */
[----:B------:R-:W-:Y:S01]  /*5a50*/  MOV R157, R152 ;  /* 0x00000098009d7202 */ /* 0x000fe20000000f00 */
[----:B------:R-:W-:Y:S01]  /*5a60*/  VIADD R152, R200, UR34 ;  /* 0x00000022c8987c36 */ /* 0x000fe20008000000 */
[----:B------:R-:W-:Y:S01]  /*5a70*/  LOP3.LUT R164, R164, R165, RZ, 0x3c, !PT ;  /* 0x000000a5a4a47212 */ /* 0x000fe200078e3cff */
[-C--:B---3--:R-:W-:Y:S01]  /*5a80*/  FMUL.FTZ R27, R27, R8.reuse ;  /* 0x000000081b1b7220 */ /* 0x088fe20000410000 */
[----:B------:R-:W-:Y:S01]  /*5a90*/  IADD3.X R165, RZ, R17, RZ, P0, !PT ;  /* 0x00000011ffa57210 */ /* 0x000fe200007fe4ff */
[----:B------:R-:W-:Y:S01]  /*5aa0*/  VIADD R7, R152, 0x8 ;  /* 0x0000000898077836 */ /* 0x000fe20000000000 */
[----:B------:R-:W-:Y:S01]  /*5ab0*/  LOP3.LUT R10, R10, R11, RZ, 0x3c, !PT ;  /* 0x0000000b0a0a7212 */ /* 0x000fe200078e3cff */
[----:B------:R-:W-:Y:S01]  /*5ac0*/  FMUL.FTZ R31, R31, R8 ;  /* 0x000000081f1f7220 */ /* 0x000fe20000410000 */
[----:B------:R-:W-:Y:S01]  /*5ad0*/  SHF.R.U64 R15, R15, 0x3, RZ ;  /* 0x000000030f0f7819 */ /* 0x000fe200000012ff */
[-C--:B------:R-:W-:Y:S01]  /*5ae0*/  FMUL.FTZ R9, R41, R6.reuse ;  /* 0x0000000629097220 */ /* 0x080fe20000410000 */
[----:B------:R-:W-:Y:S01]  /*5af0*/  IADD3.X R11, RZ, R17, RZ, P6, !PT ;  /* 0x00000011ff0b7210 */ /* 0x000fe200037fe4ff */
[----:B------:R-:W-:Y:S01]  /*5b00*/  FMUL.FTZ R53, R53, R6 ;  /* 0x0000000635357220 */ /* 0x000fe20000410000 */
[----:B------:R-:W-:Y:S01]  /*5b10*/  MOV R3, R164 ;  /* 0x000000a400037202 */ /* 0x000fe20000000f00 */
[----:B------:R-:W-:Y:S01]  /*5b20*/  FMUL.FTZ R164, R40, R6 ;  /* 0x0000000628a47220 */ /* 0x000fe20000410000 */
[----:B------:R-:W-:Y:S01]  /*5b30*/  LOP3.LUT P0, RZ, R2, 0x3, RZ, 0xc0, !PT ;  /* 0x0000000302ff7812 */ /* 0x000fe2000780c0ff */
[----:B------:R-:W-:Y:S01]  /*5b40*/  IMAD.U32 R40, RZ, RZ, UR10 ;  /* 0x0000000aff287e24 */ /* 0x000fe2000f8e00ff */
[----:B------:R-:W-:Y:S01]  /*5b50*/  LOP3.LUT R14, R15, R16, RZ, 0x3c, !PT ;  /* 0x000000100f0e7212 */ /* 0x000fe200078e3cff */
[----:B------:R-:W-:Y:S01]  /*5b60*/  IMAD.MOV.U32 R15, RZ, RZ, R17 ;  /* 0x000000ffff0f7224 */ /* 0x000fe200078e0011 */
[----:B------:R-:W-:Y:S01]  /*5b70*/  MOV R162, R162 ;  /* 0x000000a200a27202 */ /* 0x000fe20000000f00 */
[----:B------:R-:W-:Y:S01]  /*5b80*/  FMUL.FTZ R165, R44, R6 ;  /* 0x000000062ca57220 */ /* 0x000fe20000410000 */
[----:B------:R-:W-:Y:S01]  /*5b90*/  MOV R163, R10 ;  /* 0x0000000a00a37202 */ /* 0x000fe20000000f00 */
[----:B------:R-:W-:Y:S01]  /*5ba0*/  FMUL.FTZ R10, R45, R6 ;  /* 0x000000062d0a7220 */ /* 0x000fe20000410000 */
[----:B------:R-:W-:Y:S01]  /*5bb0*/  MOV R155, R12 ;  /* 0x0000000c009b7202 */ /* 0x000fe20000000f00 */
[----:B------:R-:W-:Y:S01]  /*5bc0*/  FMUL.FTZ R13, R33, R6 ;  /* 0x00000006210d7220 */ /* 0x000fe20000410000 */
[----:B------:R-:W-:Y:S01]  /*5bd0*/  MOV R158, R20 ;  /* 0x00000014009e7202 */ /* 0x000fe20000000f00 */
[-C--:B------:R-:W-:Y:S01]  /*5be0*/  FMUL.FTZ R12, R49, R6.reuse ;  /* 0x00000006310c7220 */ /* 0x080fe20000410000 */
[----:B------:R-:W-:Y:S01]  /*5bf0*/  ISETP.GE.OR P1, PT, R7, UR7, P0 ;  /* 0x0000000707007c0c */ /* 0x000fe20008726670 */
[----:B------:R-:W-:Y:S01]  /*5c00*/  FMUL.FTZ R45, R64, R6 ;  /* 0x00000006402d7220 */ /* 0x000fe20000410000 */
[----:B------:R-:W-:Y:S01]  /*5c10*/  MOV R20, R170 ;  /* 0x000000aa00147202 */ /* 0x000fe20000000f00 */
[----:B------:R-:W-:Y:S01]  /*5c20*/  FMUL.FTZ R33, R72, R6 ;  /* 0x0000000648217220 */ /* 0x000fe20000410000 */
[----:B------:R-:W-:Y:S01]  /*5c30*/  MOV R49, UR10 ;  /* 0x0000000a00317c02 */ /* 0x000fe20008000f00 */
[----:B------:R-:W-:Y:S01]  /*5c40*/  FMUL.FTZ R64, R26, R8 ;  /* 0x000000081a407220 */ /* 0x000fe20000410000 */
[----:B------:R-:W-:Y:S01]  /*5c50*/  MOV R7, UR5 ;  /* 0x0000000500077c02 */ /* 0x000fe20008000f00 */
[----:B------:R-:W-:Y:S01]  /*5c60*/  FMUL.FTZ R170, R28, R6 ;  /* 0x000000061caa7220 */ /* 0x000fe20000410000 */
[----:B------:R-:W-:Y:S01]  /*5c70*/  @P3 FMUL.FTZ R7, R40, 0.69314718246459960938 ;  /* 0x3f31721828073820 */ /* 0x000fe20000410000 */
[----:B------:R-:W-:Y:S01]  /*5c80*/  FMUL.FTZ R72, R30, R8 ;  /* 0x000000081e487220 */ /* 0x000fe20000410000 */
[----:B------:R-:W-:Y:S01]  /*5c90*/  @P3 FMUL.FTZ R26, R169, 0.69314718246459960938 ;  /* 0x3f317218a91a3820 */ /* 0x000fe20000410000 */
[----:B------:R-:W-:Y:S01]  /*5ca0*/  IADD3 R179, P4, R16, 0x8040, RZ ;  /* 0x0000804010b37810 */ /* 0x000fe20007f9e0ff */
[----:B------:R-:W-:Y:S01]  /*5cb0*/  FMUL.FTZ R11, R37, R6 ;  /* 0x00000006250b7220 */ /* 0x000fe20000410000 */
[----:B------:R-:W-:Y:S01]  /*5cc0*/  MOV R14, R14 ;  /* 0x0000000e000e7202 */ /* 0x000fe20000000f00 */
[-C--:B------:R-:W-:Y:S01]  /*5cd0*/  FMUL.FTZ R15, R48, R6.reuse ;  /* 0x00000006300f7220 */ /* 0x080fe20000410000 */
[----:B------:R-:W-:Y:S01]  /*5ce0*/  IADD3 R175, P6, R16, 0xc000, RZ ;  /* 0x0000c00010af7810 */ /* 0x000fe20007fde0ff */
[-C--:B------:R-:W-:Y:S01]  /*5cf0*/  FMUL.FTZ R52, R52, R6.reuse ;  /* 0x0000000634347220 */ /* 0x080fe20000410000 */
        /* <DEDUP_REMOVED lines=45> */
[----:B------:R-:W-:Y:S01]  /*5fd0*/  FMUL.FTZ R148, R148, R6 ;  /* 0x0000000694947220 */ /* 0x000fe20000410000 */
[----:B------:R-:W-:Y:S01]  /*5fe0*/  IMAD.MOV.U32 R48, RZ, RZ, -0x800000 ;  /* 0xff800000ff307424 */ /* 0x000fe200078e00ff */
[----:B------:R-:W-:Y:S01]  /*5ff0*/  F2FP.BF16.F32.PACK_AB R24, R25, R24 ;  /* 0x000000181918723e */ /* 0x000fe200000010ff */
[----:B------:R-:W-:Y:S01]  /*6000*/  IMAD.U32 R6, RZ, RZ, UR4 ;  /* 0x00000004ff067e24 */ /* 0x000fe2000f8e00ff */
[----:B------:R-:W-:Y:S01]  /*6010*/  IADD3 R173, P5, R16, 0xc020, RZ ;  /* 0x0000c02010ad7810 */ /* 0x000fe20007fbe0ff */
[----:B------:R-:W-:Y:S01]  /*6020*/  @P2 FMUL.FTZ R49, R49, 0.69314718246459960938 ;  /* 0x3f31721831312820 */ /* 0x000fe20000410000 */
[-C--:B------:R-:W-:Y:S01]  /*6030*/  FMUL.FTZ R35, R35, R8.reuse ;  /* 0x0000000823237220 */ /* 0x080fe20000410000 */
[-C--:B------:R-:W-:Y:S01]  /*6040*/  FMUL.FTZ R34, R34, R8.reuse ;  /* 0x0000000822227220 */ /* 0x080fe20000410000 */
[-C--:B------:R-:W-:Y:S01]  /*6050*/  FMUL.FTZ R39, R39, R8.reuse ;  /* 0x0000000827277220 */ /* 0x080fe20000410000 */
[----:B------:R-:W-:Y:S01]  /*6060*/  FMUL.FTZ R38, R38, R8 ;  /* 0x0000000826267220 */ /* 0x000fe20000410000 */
[----:B-1----:R-:W-:Y:S01]  /*6070*/  @P2 FMUL.FTZ R30, R167, 0.69314718246459960938 ;  /* 0x3f317218a71e2820 */ /* 0x002fe20000410000 */
[----:B------:R-:W-:Y:S01]  /*6080*/  @P3 FFMA.FTZ R48, R7, R4, R26 ;  /* 0x0000000407303223 */ /* 0x000fe2000001001a */
[----:B------:R-:W-:Y:S01]  /*6090*/  F2FP.BF16.F32.PACK_AB R25, R27, R64 ;  /* 0x000000401b19723e */ /* 0x000fe200000010ff */
[-C--:B------:R-:W-:Y:S01]  /*60a0*/  FMUL.FTZ R43, R43, R8.reuse ;  /* 0x000000082b2b7220 */ /* 0x080fe20000410000 */
[----:B------:R-:W-:Y:S01]  /*60b0*/  LOP3.LUT R178, R179, 0x380, RZ, 0xc0, !PT ;  /* 0x00000380b3b27812 */ /* 0x000fe200078ec0ff */
[-C--:B------:R-:W-:Y:S01]  /*60c0*/  FMUL.FTZ R42, R42, R8.reuse ;  /* 0x000000082a2a7220 */ /* 0x080fe20000410000 */
[-C--:B------:R-:W-:Y:S01]  /*60d0*/  FMUL.FTZ R47, R47, R8.reuse ;  /* 0x000000082f2f7220 */ /* 0x080fe20000410000 */
[----:B------:R-:W-:Y:S01]  /*60e0*/  FMUL.FTZ R46, R46, R8 ;  /* 0x000000082e2e7220 */ /* 0x000fe20000410000 */
[----:B------:R-:W-:Y:S01]  /*60f0*/  F2FP.BF16.F32.PACK_AB R26, R29, R170 ;  /* 0x000000aa1d1a723e */ /* 0x000fe200000010ff */
[----:B------:R-:W-:Y:S01]  /*6100*/  FMUL.FTZ R51, R51, R8 ;  /* 0x0000000833337220 */ /* 0x000fe20000410000 */
[----:B------:R-:W-:Y:S01]  /*6110*/  F2FP.BF16.F32.PACK_AB R27, R31, R72 ;  /* 0x000000481f1b723e */ /* 0x000fe200000010ff */
[-C--:B------:R-:W-:Y:S01]  /*6120*/  FMUL.FTZ R50, R50, R8.reuse ;  /* 0x0000000832327220 */ /* 0x080fe20000410000 */
[----:B------:R-:W-:Y:S01]  /*6130*/  LOP3.LUT R174, R175, 0x380, RZ, 0xc0, !PT ;  /* 0x00000380afae7812 */ /* 0x000fe200078ec0ff */
[-C--:B------:R-:W-:Y:S01]  /*6140*/  FMUL.FTZ R55, R55, R8.reuse ;  /* 0x0000000837377220 */ /* 0x080fe20000410000 */
[----:B------:R-:W-:Y:S01]  /*6150*/  FMUL.FTZ R54, R54, R8 ;  /* 0x0000000836367220 */ /* 0x000fe20000410000 */
[----:B------:R-:W-:-:S02]  /*6160*/  IMAD.MOV.U32 R44, RZ, RZ, -0x800000 ;  /* 0xff800000ff2c7424 */ /* 0x000fc400078e00ff */
[-C--:B------:R-:W-:Y:S01]  /*6170*/  FMUL.FTZ R59, R59, R8.reuse ;  /* 0x000000083b3b7220 */ /* 0x080fe20000410000 */
[-C--:B------:R-:W-:Y:S01]  /*6180*/  FMUL.FTZ R58, R58, R8.reuse ;  /* 0x000000083a3a7220 */ /* 0x080fe20000410000 */
[-C--:B------:R-:W-:Y:S01]  /*6190*/  FMUL.FTZ R63, R63, R8.reuse ;  /* 0x000000083f3f7220 */ /* 0x080fe20000410000 */
[-C--:B------:R-:W-:Y:S01]  /*61a0*/  FMUL.FTZ R62, R62, R8.reuse ;  /* 0x000000083e3e7220 */ /* 0x080fe20000410000 */
[----:B------:R-:W-:Y:S01]  /*61b0*/  LOP3.LUT R172, R173, 0x380, RZ, 0xc0, !PT ;  /* 0x00000380adac7812 */ /* 0x000fe200078ec0ff */
        /* <DEDUP_REMOVED lines=44> */
[----:B------:R-:W-:Y:S01]  /*6480*/  @P2 FFMA.FTZ R44, R49, R5, R30 ;  /* 0x00000005312c2223 */ /* 0x000fe2000001001e */
[----:B------:R-:W-:Y:S01]  /*6490*/  IMAD.MOV.U32 R40, RZ, RZ, R6 ;  /* 0x000000ffff287224 */ /* 0x000fe200078e0006 */
[----:B------:R-:W-:Y:S01]  /*64a0*/  SHF.R.U64 R178, R178, 0x3, RZ ;  /* 0x00000003b2b27819 */ /* 0x000fe200000012ff */
[----:B------:R1:W-:Y:S01]  /*64b0*/  STSM.16.M88.4 [R14], R24 ;  /* 0x000000180e007844 */ /* 0x0003e20000000200 */
[----:B------:R-:W-:Y:S01]  /*64c0*/  F2FP.BF16.F32.PACK_AB R4, R13, R168 ;  /* 0x000000a80d04723e */ /* 0x000fe200000010ff */
[----:B------:R-:W-:Y:S01]  /*64d0*/  UIADD3 UR4, UR5, UR6, URZ ;  /* 0x0000000605047290 */ /* 0x000fe2000fffe03f */
[----:B------:R-:W-:-:S02]  /*64e0*/  F2FP.BF16.F32.PACK_AB R5, R35, R34 ;  /* 0x000000222305723e */ /* 0x000fc400000010ff */
[----:B------:R-:W-:Y:S02]  /*64f0*/  F2FP.BF16.F32.PACK_AB R6, R11, R166 ;  /* 0x000000a60b06723e */ /* 0x000fe400000010ff */
[----:B------:R-:W-:Y:S01]  /*6500*/  F2FP.BF16.F32.PACK_AB R7, R39, R38 ;  /* 0x000000262707723e */ /* 0x000fe200000010ff */
[----:B------:R-:W-:Y:S01]  /*6510*/  IMAD.U32 R41, RZ, RZ, UR4 ;  /* 0x00000004ff297e24 */ /* 0x000fe2000f8e00ff */
[----:B------:R-:W-:Y:S01]  /*6520*/  F2FP.BF16.F32.PACK_AB R8, R9, R164 ;  /* 0x000000a40908723e */ /* 0x000fe200000010ff */
[----:B------:R-:W-:Y:S01]  /*6530*/  USHF.R.S32.HI UR4, URZ, 0x1f, UR36 ;  /* 0x0000001f3f047899 */ /* 0x000fe20008011424 */
[----:B------:R-:W-:Y:S01]  /*6540*/  SHF.R.U64 R174, R174, 0x3, RZ ;  /* 0x00000003aeae7819 */ /* 0x000fe200000012ff */
[----:B------:R-:W-:Y:S01]  /*6550*/  STSM.16.M88.4 [R159], R4 ;  /* 0x000000049f007844 */ /* 0x000fe20000000200 */
[----:B------:R-:W-:Y:S02]  /*6560*/  F2FP.BF16.F32.PACK_AB R9, R43, R42 ;  /* 0x0000002a2b09723e */ /* 0x000fe400000010ff */
[----:B------:R-:W-:Y:S01]  /*6570*/  F2FP.BF16.F32.PACK_AB R10, R10, R165 ;  /* 0x000000a50a0a723e */ /* 0x000fe200000010ff */
[----:B------:R-:W3:Y:S01]  /*6580*/  LDC.64 R42, c[0x0][0xb78] ;  /* 0x0002de00ff2a7b82 */ /* 0x000ee20000000a00 */
[----:B------:R-:W-:-:S02]  /*6590*/  F2FP.BF16.F32.PACK_AB R11, R47, R46 ;  /* 0x0000002e2f0b723e */ /* 0x000fc400000010ff */
[----:B------:R-:W-:Y:S02]  /*65a0*/  F2FP.BF16.F32.PACK_AB R12, R12, R15 ;  /* 0x0000000f0c0c723e */ /* 0x000fe400000010ff */
[----:B------:R-:W-:Y:S01]  /*65b0*/  F2FP.BF16.F32.PACK_AB R13, R51, R50 ;  /* 0x00000032330d723e */ /* 0x000fe200000010ff */
[----:B------:R-:W-:Y:S01]  /*65c0*/  STSM.16.M88.4 [R160], R8 ;  /* 0x00000008a0007844 */ /* 0x000fe20000000200 */
[----:B-1----:R-:W-:Y:S02]  /*65d0*/  F2FP.BF16.F32.PACK_AB R14, R53, R52 ;  /* 0x00000034350e723e */ /* 0x002fe400000010ff */
[----:B------:R-:W-:Y:S02]  /*65e0*/  F2FP.BF16.F32.PACK_AB R15, R55, R54 ;  /* 0x00000036370f723e */ /* 0x000fe400000010ff */
[----:B------:R-:W-:Y:S02]  /*65f0*/  SHF.R.U64 R172, R172, 0x3, RZ ;  /* 0x00000003acac7819 */ /* 0x000fe400000012ff */
[----:B------:R-:W-:Y:S01]  /*6600*/  F2FP.BF16.F32.PACK_AB R24, R57, R56 ;  /* 0x000000383918723e */ /* 0x000fe200000010ff */
[----:B------:R1:W-:Y:S01]  /*6610*/  STSM.16.M88.4 [R161], R12 ;  /* 0x0000000ca1007844 */ /* 0x0003e20000000200 */
[----:B------:R-:W-:-:S02]  /*6620*/  F2FP.BF16.F32.PACK_AB R25, R59, R58 ;  /* 0x0000003a3b19723e */ /* 0x000fc400000010ff */
[----:B------:R-:W-:Y:S02]  /*6630*/  F2FP.BF16.F32.PACK_AB R26, R61, R60 ;  /* 0x0000003c3d1a723e */ /* 0x000fe400000010ff */
[----:B------:R-:W-:Y:S02]  /*6640*/  F2FP.BF16.F32.PACK_AB R27, R63, R62 ;  /* 0x0000003e3f1b723e */ /* 0x000fe400000010ff */
[----:B------:R-:W-:Y:S02]  /*6650*/  LOP3.LUT R178, R178, R179, RZ, 0x3c, !PT ;  /* 0x000000b3b2b27212 */ /* 0x000fe400078e3cff */
[----:B------:R-:W-:Y:S01]  /*6660*/  F2FP.BF16.F32.PACK_AB R28, R28, R45 ;  /* 0x0000002d1c1c723e */ /* 0x000fe200000010ff */
[----:B------:R-:W-:Y:S01]  /*6670*/  STSM.16.M88.4 [R162], R24 ;  /* 0x00000018a2007844 */ /* 0x000fe20000000200 */
[----:B------:R-:W-:Y:S01]  /*6680*/  F2FP.BF16.F32.PACK_AB R29, R67, R66 ;  /* 0x00000042431d723e */ /* 0x000fe200000010ff */
[----:B---3--:R-:W-:Y:S01]  /*6690*/  IMAD.WIDE.U32 R40, R42, UR36, R40 ;  /* 0x000000242a287c25 */ /* 0x008fe2000f8e0028 */
[----:B------:R-:W-:-:S02]  /*66a0*/  F2FP.BF16.F32.PACK_AB R30, R69, R68 ;  /* 0x00000044451e723e */ /* 0x000fc400000010ff */
[----:B------:R-:W-:Y:S01]  /*66b0*/  F2FP.BF16.F32.PACK_AB R31, R71, R70 ;  /* 0x00000046471f723e */ /* 0x000fe200000010ff */
[----:B-1----:R-:W-:Y:S01]  /*66c0*/  IMAD R12, R42, UR4, RZ ;  /* 0x000000042a0c7c24 */ /* 0x002fe2000f8e02ff */
[----:B------:R-:W-:Y:S01]  /*66d0*/  F2FP.BF16.F32.PACK_AB R32, R32, R33 ;  /* 0x000000212020723e */ /* 0x000fe200000010ff */
[----:B------:R-:W-:Y:S01]  /*66e0*/  ULDC.64 UR4, c[0x0][0xb40] ;  /* 0x0002d00000047ab9 */ /* 0x000fe20000000a00 */
[----:B------:R-:W-:Y:S01]  /*66f0*/  LOP3.LUT R174, R174, R175, RZ, 0x3c, !PT ;  /* 0x000000afaeae7212 */ /* 0x000fe200078e3cff */
[----:B------:R-:W-:Y:S01]  /*6700*/  IMAD.X R175, RZ, RZ, R17, P6 ;  /* 0x000000ffffaf7224 */ /* 0x000fe200030e0611 */
[----:B------:R-:W-:Y:S01]  /*6710*/  IADD3.X R179, RZ, R17, RZ, P4, !PT ;  /* 0x00000011ffb37210 */ /* 0x000fe200027fe4ff */
[----:B------:R-:W-:Y:S01]  /*6720*/  STSM.16.M88.4 [R163], R28 ;  /* 0x0000001ca3007844 */ /* 0x000fe20000000200 */
[----:B------:R-:W-:Y:S01]  /*6730*/  F2FP.BF16.F32.PACK_AB R33, R75, R74 ;  /* 0x0000004a4b21723e */ /* 0x000fe200000010ff */
[----:B------:R-:W-:Y:S01]  /*6740*/  IMAD R12, R43, UR36, R12 ;  /* 0x000000242b0c7c24 */ /* 0x000fe2000f8e020c */
[----:B------:R-:W-:-:S02]  /*6750*/  F2FP.BF16.F32.PACK_AB R34, R77, R76 ;  /* 0x0000004c4d22723e */ /* 0x000fc400000010ff */
[----:B------:R-:W-:Y:S02]  /*6760*/  F2FP.BF16.F32.PACK_AB R35, R79, R78 ;  /* 0x0000004e4f23723e */ /* 0x000fe400000010ff */
[----:B------:R-:W-:Y:S02]  /*6770*/  F2FP.BF16.F32.PACK_AB R36, R36, R37 ;  /* 0x000000252424723e */ /* 0x000fe400000010ff */
[----:B------:R-:W-:Y:S01]  /*6780*/  F2FP.BF16.F32.PACK_AB R37, R83, R82 ;  /* 0x000000525325723e */ /* 0x000fe200000010ff */
[----:B------:R-:W-:Y:S01]  /*6790*/  STSM.16.M88.4 [R156], R32 ;  /* 0x000000209c007844 */ /* 0x000fe20000000200 */
[----:B------:R-:W-:Y:S02]  /*67a0*/  F2FP.BF16.F32.PACK_AB R38, R85, R84 ;  /* 0x000000545526723e */ /* 0x000fe400000010ff */
[----:B------:R-:W-:Y:S02]  /*67b0*/  F2FP.BF16.F32.PACK_AB R39, R87, R86 ;  /* 0x000000565727723e */ /* 0x000fe400000010ff */
[----:B------:R-:W-:-:S02]  /*67c0*/  LOP3.LUT R172, R172, R173, RZ, 0x3c, !PT ;  /* 0x000000adacac7212 */ /* 0x000fc400078e3cff */
[----:B------:R-:W-:Y:S01]  /*67d0*/  F2FP.BF16.F32.PACK_AB R4, R89, R88 ;  /* 0x000000585904723e */ /* 0x000fe200000010ff */
[----:B------:R-:W-:Y:S01]  /*67e0*/  STSM.16.M88.4 [R155], R36 ;  /* 0x000000249b007844 */ /* 0x000fe20000000200 */
[----:B------:R-:W-:Y:S02]  /*67f0*/  F2FP.BF16.F32.PACK_AB R5, R91, R90 ;  /* 0x0000005a5b05723e */ /* 0x000fe400000010ff */
[----:B------:R-:W-:Y:S02]  /*6800*/  F2FP.BF16.F32.PACK_AB R6, R93, R92 ;  /* 0x0000005c5d06723e */ /* 0x000fe400000010ff */
[----:B------:R-:W-:Y:S02]  /*6810*/  F2FP.BF16.F32.PACK_AB R7, R95, R94 ;  /* 0x0000005e5f07723e */ /* 0x000fe400000010ff */
[----:B------:R-:W-:Y:S02]  /*6820*/  F2FP.BF16.F32.PACK_AB R104, R105, R104 ;  /* 0x000000686968723e */ /* 0x000fe400000010ff */
[----:B------:R-:W-:Y:S01]  /*6830*/  IADD3.X R173, RZ, R17, RZ, P5, !PT ;  /* 0x00000011ffad7210 */ /* 0x000fe20002ffe4ff */
[----:B------:R1:W-:Y:S01]  /*6840*/  STSM.16.M88.4 [R158], R4 ;  /* 0x000000049e007844 */ /* 0x0003e20000000200 */
[----:B------:R-:W-:-:S02]  /*6850*/  F2FP.BF16.F32.PACK_AB R8, R97, R96 ;  /* 0x000000606108723e */ /* 0x000fc400000010ff */
[----:B------:R-:W-:Y:S01]  /*6860*/  F2FP.BF16.F32.PACK_AB R9, R99, R98 ;  /* 0x000000626309723e */ /* 0x000fe200000010ff */
[----:B------:R-:W3:Y:S01]  /*6870*/  SHFL.IDX PT, R6, R22, RZ, 0x1f ;  /* 0x00001fff16067589 */ /* 0x000ee200000e0000 */
[----:B------:R-:W-:Y:S02]  /*6880*/  F2FP.BF16.F32.PACK_AB R10, R101, R100 ;  /* 0x00000064650a723e */ /* 0x000fe400000010ff */
[----:B------:R-:W-:Y:S02]  /*6890*/  F2FP.BF16.F32.PACK_AB R11, R103, R102 ;  /* 0x00000066670b723e */ /* 0x000fe400000010ff */
[----:B------:R-:W-:Y:S02]  /*68a0*/  F2FP.BF16.F32.PACK_AB R105, R107, R106 ;  /* 0x0000006a6b69723e */ /* 0x000fe400000010ff */
[----:B------:R-:W-:Y:S01]  /*68b0*/  F2FP.BF16.F32.PACK_AB R112, R113, R112 ;  /* 0x000000707170723e */ /* 0x000fe200000010ff */
[----:B------:R4:W-:Y:S01]  /*68c0*/  STSM.16.M88.4 [R157], R8 ;  /* 0x000000089d007844 */ /* 0x0009e20000000200 */
[----:B------:R-:W-:-:S02]  /*68d0*/  MOV R21, R178 ;  /* 0x000000b200157202 */ /* 0x000fc40000000f00 */
[----:B------:R-:W-:Y:S02]  /*68e0*/  F2FP.BF16.F32.PACK_AB R106, R109, R108 ;  /* 0x0000006c6d6a723e */ /* 0x000fe400000010ff */
[----:B------:R-:W-:Y:S02]  /*68f0*/  F2FP.BF16.F32.PACK_AB R107, R111, R110 ;  /* 0x0000006e6f6b723e */ /* 0x000fe400000010ff */
[----:B------:R-:W-:Y:S02]  /*6900*/  F2FP.BF16.F32.PACK_AB R113, R115, R114 ;  /* 0x000000727371723e */ /* 0x000fe400000010ff */
[----:B------:R-:W-:Y:S01]  /*6910*/  F2FP.BF16.F32.PACK_AB R120, R121, R120 ;  /* 0x000000787978723e */ /* 0x000fe200000010ff */
[----:B------:R4:W-:Y:S01]  /*6920*/  STSM.16.M88.4 [R21], R104 ;  /* 0x0000006815007844 */ /* 0x0009e20000000200 */
[----:B------:R-:W-:Y:S02]  /*6930*/  MOV R154, R176 ;  /* 0x000000b0009a7202 */ /* 0x000fe40000000f00 */
[----:B------:R-:W-:-:S02]  /*6940*/  F2FP.BF16.F32.PACK_AB R114, R117, R116 ;  /* 0x000000747572723e */ /* 0x000fc400000010ff */
[----:B------:R-:W-:Y:S02]  /*6950*/  F2FP.BF16.F32.PACK_AB R115, R119, R118 ;  /* 0x000000767773723e */ /* 0x000fe400000010ff */
[----:B------:R-:W-:Y:S02]  /*6960*/  F2FP.BF16.F32.PACK_AB R121, R123, R122 ;  /* 0x0000007a7b79723e */ /* 0x000fe400000010ff */
[----:B------:R-:W-:Y:S01]  /*6970*/  F2FP.BF16.F32.PACK_AB R128, R129, R128 ;  /* 0x000000808180723e */ /* 0x000fe200000010ff */
[----:B------:R4:W-:Y:S01]  /*6980*/  STSM.16.M88.4 [R154], R112 ;  /* 0x000000709a007844 */ /* 0x0009e20000000200 */
[----:B------:R-:W-:Y:S02]  /*6990*/  MOV R153, R174 ;  /* 0x000000ae00997202 */ /* 0x000fe40000000f00 */
[----:B------:R-:W-:Y:S02]  /*69a0*/  F2FP.BF16.F32.PACK_AB R122, R125, R124 ;  /* 0x0000007c7d7a723e */ /* 0x000fe400000010ff */
[----:B------:R-:W-:-:S02]  /*69b0*/  F2FP.BF16.F32.PACK_AB R123, R127, R126 ;  /* 0x0000007e7f7b723e */ /* 0x000fc400000010ff */
[----:B------:R-:W-:Y:S02]  /*69c0*/  F2FP.BF16.F32.PACK_AB R129, R131, R130 ;  /* 0x000000828381723e */ /* 0x000fe400000010ff */
[----:B------:R-:W-:Y:S01]  /*69d0*/  F2FP.BF16.F32.PACK_AB R136, R137, R136 ;  /* 0x000000888988723e */ /* 0x000fe200000010ff */
[----:B------:R4:W-:Y:S01]  /*69e0*/  STSM.16.M88.4 [R153], R120 ;  /* 0x0000007899007844 */ /* 0x0009e20000000200 */
[----:B------:R-:W-:Y:S02]  /*69f0*/  MOV R0, R172 ;  /* 0x000000ac00007202 */ /* 0x000fe40000000f00 */
[----:B------:R-:W-:Y:S02]  /*6a00*/  F2FP.BF16.F32.PACK_AB R130, R133, R132 ;  /* 0x000000848582723e */ /* 0x000fe400000010ff */
[----:B------:R-:W-:Y:S02]  /*6a10*/  F2FP.BF16.F32.PACK_AB R131, R135, R134 ;  /* 0x000000868783723e */ /* 0x000fe400000010ff */
[----:B------:R-:W-:-:S02]  /*6a20*/  F2FP.BF16.F32.PACK_AB R137, R139, R138 ;  /* 0x0000008a8b89723e */ /* 0x000fc400000010ff */
[----:B------:R-:W-:Y:S01]  /*6a30*/  F2FP.BF16.F32.PACK_AB R144, R145, R144 ;  /* 0x000000909190723e */ /* 0x000fe200000010ff */
[----:B------:R4:W-:Y:S01]  /*6a40*/  STSM.16.M88.4 [R0], R128 ;  /* 0x0000008000007844 */ /* 0x0009e20000000200 */
[----:B------:R-:W-:Y:S02]  /*6a50*/  F2FP.BF16.F32.PACK_AB R138, R141, R140 ;  /* 0x0000008c8d8a723e */ /* 0x000fe400000010ff */
[----:B------:R-:W-:Y:S02]  /*6a60*/  F2FP.BF16.F32.PACK_AB R139, R143, R142 ;  /* 0x0000008e8f8b723e */ /* 0x000fe400000010ff */
[----:B------:R-:W-:Y:S02]  /*6a70*/  F2FP.BF16.F32.PACK_AB R145, R147, R146 ;  /* 0x000000929391723e */ /* 0x000fe400000010ff */
[----:B------:R-:W-:Y:S01]  /*6a80*/  F2FP.BF16.F32.PACK_AB R146, R149, R148 ;  /* 0x000000949592723e */ /* 0x000fe200000010ff */
[----:B------:R4:W-:Y:S01]  /*6a90*/  STSM.16.M88.4 [R20], R136 ;  /* 0x0000008814007844 */ /* 0x0009e20000000200 */
[----:B------:R-:W-:-:S02]  /*6aa0*/  F2FP.BF16.F32.PACK_AB R147, R151, R150 ;  /* 0x000000969793723e */ /* 0x000fc400000010ff */
[C---:B------:R-:W-:Y:S02]  /*6ab0*/  ISETP.GE.OR P0, PT, R152.reuse, UR7, P0 ;  /* 0x0000000798007c0c */ /* 0x040fe40008706670 */
[----:B-1----:R-:W-:Y:S01]  /*6ac0*/  SHF.R.S32.HI R5, RZ, 0x1f, R152 ;  /* 0x0000001fff057819 */ /* 0x002fe20000011498 */
[----:B------:R4:W-:Y:S01]  /*6ad0*/  STSM.16.M88.4 [R3], R144 ;  /* 0x0000009003007844 */ /* 0x0009e20000000200 */
[----:B------:R-:W-:Y:S01]  /*6ae0*/  IADD3 R152, P2, R152, R40, RZ ;  /* 0x0000002898987210 */ /* 0x000fe20007f5e0ff */
[----:B------:R-:W-:Y:S01]  /*6af0*/  @!PT LDS RZ, [RZ] ;  /* 0x00000000fffff984 */ /* 0x000fe20000000800 */
[----:B------:R-:W-:Y:S01]  /*6b00*/  @!PT LDS RZ, [RZ] ;  /* 0x00000000fffff984 */ /* 0x000fe20000000800 */
[----:B------:R-:W-:Y:S01]  /*6b10*/  @!PT LDS RZ, [RZ] ;  /* 0x00000000fffff984 */ /* 0x000fe20000000800 */
[----:B------:R1:W-:Y:S06]  /*6b20*/  MEMBAR.ALL.CTA ;  /* 0x0000000000007992 */ /* 0x0003ec0000008000 */
[----:B-1----:R-:W1:Y:S01]  /*6b30*/  FENCE.VIEW.ASYNC.S ;  /* 0x00000000000073c6 */ /* 0x002e620000000000 */
[----:B------:R-:W-:Y:S01]  /*6b40*/  IADD3.X R5, R5, R41, R12, P2, !PT ;  /* 0x0000002905057210 */ /* 0x000fe200017fe40c */
[----:B-1----:R-:W-:Y:S06]  /*6b50*/  BAR.ARV 0x1, 0x120 ;  /* 0x0044800000007b1d */ /* 0x002fec0000002000 */
[----:B------:R-:W-:Y:S01]  /*6b60*/  LEA R4, P2, R152, UR4, 0x2 ;  /* 0x0000000498047c11 */ /* 0x000fe2000f8410ff */
[----:B------:R-:W-:-:S02]  /*6b70*/  ULDC UR4, c[0x0][0xc] ;  /* 0x0000030000047ab9 */ /* 0x000fc40000000800 */
[----:B------:R-:W-:Y:S01]  /*6b80*/  UIADD3 UR44, UR4, UR44, URZ ;  /* 0x0000002c042c7290 */ /* 0x000fe2000fffe03f */
[----:B------:R-:W-:-:S05]  /*6b90*/  LEA.HI.X R5, R152, UR5, R5, 0x2, P2 ;  /* 0x0000000598057c11 */ /* 0x000fca00090f1405 */
[----:B------:R4:W-:Y:S04]  /*6ba0*/  @!P1 STG.E desc[UR40][R4.64+0x20], R44 ;  /* 0x0000202c04009986 */ /* 0x0009e8000c101928 */
[----:B------:R4:W-:Y:S01]  /*6bb0*/  @!P0 STG.E desc[UR40][R4.64], R48 ;  /* 0x0000003004008986 */ /* 0x0009e2000c101928 */
[----:B---3--:R-:W-:-:S13]  /*6bc0*/  ISETP.NE.AND P0, PT, R6, 0x7, PT ;  /* 0x000000070600780c */ /* 0x008fda0003f05270 */
[----:B----4-:R-:W-:Y:S05]  /*6bd0*/  @P0 BRA `(.L_x_29) ;  /* 0x00000000007c0947 */ /* 0x010fea0003800000 */
[----:B------:R-:W-:Y:S01]  /*6be0*/  BAR.SYNC.DEFER_BLOCKING 0x1, 0x120 ;  /* 0x0044800000007b1d */ /* 0x000fe20000010000 */
[----:B------:R-:W-:-:S05]  /*6bf0*/  ELECT P0, URZ, PT ;  /* 0x00000000003f782f */ /* 0x000fca0003800000 */
[----:B------:R-:W-:Y:S08]  /*6c00*/  BSSY B0, `(.L_x_29) ;  /* 0x000001c000007945 */ /* 0x000ff00003800000 */
[----:B------:R-:W-:Y:S05]  /*6c10*/  @!P0 BRA `(.L_x_30) ;  /* 0x0000000000688947 */ /* 0x000fea0003800000 */
[----:B------:R-:W-:Y:S02]  /*6c20*/  UIADD3 UR4, UP0, UR48, 0x9f0, URZ ;  /* 0x000009f030047890 */ /* 0x000fe4000ff1e03f */
[----:B------:R-:W-:Y:S02]  /*6c30*/  UIADD3 UR6, UR46, 0x4000, URZ ;  /* 0x000040002e067890 */ /* 0x000fe4000fffe03f */
[----:B------:R-:W-:Y:S02]  /*6c40*/  UIADD3.X UR5, URZ, UR49, URZ, UP0, !UPT ;  /* 0x000000313f057290 */ /* 0x000fe400087fe43f */
[----:B------:R-:W-:Y:S01]  /*6c50*/  UIADD3 UR8, UR46, 0x8000, URZ ;  /* 0x000080002e087890 */ /* 0x000fe2000fffe03f */
[----:B------:R-:W-:Y:S01]  /*6c60*/  UMOV UR33, URZ ;  /* 0x0000003f00217c82 */ /* 0x000fe20008000000 */
[----:B------:R-:W-:Y:S01]  /*6c70*/  UMOV UR37, URZ ;  /* 0x0000003f00257c82 */ /* 0x000fe20008000000 */
[----:B------:R-:W-:Y:S01]  /*6c80*/  UMOV UR32, UR46 ;  /* 0x0000002e00207c82 */ /* 0x000fe20008000000 */
[----:B------:R-:W-:Y:S01]  /*6c90*/  UMOV UR7, 0x40 ;  /* 0x0000004000077882 */ /* 0x000fe20000000000 */
[----:B------:R-:W-:-:S02]  /*6ca0*/  UIADD3 UR9, UR46, 0xc000, URZ ;  /* 0x0000c0002e097890 */ /* 0x000fc4000fffe03f */
[----:B------:R1:W-:Y:S02]  /*6cb0*/  UTMASTG.5D [UR32], [UR4] ;  /* 0x00000020040073b5 */ /* 0x0003e40008020000 */
[----:B-1----:R-:W-:Y:S01]  /*6cc0*/  UMOV UR32, UR6 ;  /* 0x0000000600207c82 */ /* 0x002fe20008000000 */
[----:B------:R-:W-:Y:S01]  /*6cd0*/  UMOV UR33, UR7 ;  /* 0x0000000700217c82 */ /* 0x000fe20008000000 */
[----:B------:R-:W-:Y:S01]  /*6ce0*/  UMOV UR6, 0x80 ;  /* 0x0000008000067882 */ /* 0x000fe20000000000 */
[----:B------:R1:W-:Y:S02]  /*6cf0*/  UTMASTG.5D [UR32], [UR4] ;  /* 0x00000020040073b5 */ /* 0x0003e40008020000 */
[----:B-1----:R-:W-:Y:S01]  /*6d00*/  UMOV UR32, UR8 ;  /* 0x0000000800207c82 */ /* 0x002fe20008000000 */
[----:B------:R-:W-:Y:S01]  /*6d10*/  UMOV UR33, UR6 ;  /* 0x0000000600217c82 */ /* 0x000fe20008000000 */
[----:B------:R-:W-:Y:S01]  /*6d20*/  UMOV UR6, 0xc0 ;  /* 0x000000c000067882 */ /* 0x000fe20000000000 */
[----:B------:R1:W-:Y:S02]  /*6d30*/  UTMASTG.5D [UR32], [UR4] ;  /* 0x00000020040073b5 */ /* 0x0003e40008020000 */
[----:B-1----:R-:W-:Y:S01]  /*6d40*/  UMOV UR32, UR9 ;  /* 0x0000000900207c82 */ /* 0x002fe20008000000 */
[----:B------:R-:W-:Y:S01]  /*6d50*/  UMOV UR33, UR6 ;  /* 0x0000000600217c82 */ /* 0x000fe20008000000 */
[----:B------:R-:W-:Y:S01]  /*6d60*/  UIADD3 UR6, UR46, 0x22820, URZ ;  /* 0x000228202e067890 */ /* 0x000fe2000fffe03f */
[----:B------:R1:W-:Y:S03]  /*6d70*/  UTMASTG.5D [UR32], [UR4] ;  /* 0x00000020040073b5 */ /* 0x0003e60008020000 */
[----:B------:R-:W-:Y:S01]  /*6d80*/  UPRMT UR6, URZ, 0x654, UR6 ;  /* 0x000006543f067896 */ /* 0x000fe20008000006 */
[----:B------:R0:W-:Y:S01]  /*6d90*/  UTMACMDFLUSH ;  /* 0x00000000000079b7 */ /* 0x0001e20000000000 */
[----:B------:R-:W-:-:S07]  /*6da0*/  DEPBAR.LE SB0, 0x0 ;  /* 0x000080000000791a */ /* 0x000fce0000000000 */
[----:B-1----:R-:W-:Y:S03]  /*6db0*/  SYNCS.ARRIVE.TRANS64.RED.A1T0 RZ, [UR6], RZ ;  /* 0x000000ffffff79a7 */ /* 0x002fe60008100406 */
.L_x_30:
[----:B------:R-:W-:Y:S05]  /*6dc0*/  BSYNC B0 ;  /* 0x0000000000007941 */ /* 0x000fea0003800000 */
.L_x_29:
[----:B------:R-:W1:Y:S01]  /*6dd0*/  LDC R0, c[0x0][0xda4] ;  /* 0x00036900ff007b82 */ /* 0x000e620000000800 */
[----:B------:R-:W-:Y:S02]  /*6de0*/  UIADD3 UR39, UR39, 0x1, URZ ;  /* 0x0000000127277890 */ /* 0x000fe4000fffe03f */
[----:B------:R-:W-:Y:S02]  /*6df0*/  UIADD3 UR43, UR43, 0x1, URZ ;  /* 0x000000012b2b7890 */ /* 0x000fe4000fffe03f */
[----:B------:R-:W-:-:S04]  /*6e00*/  UISETP.NE.AND UP0, UPT, UR39, 0x2, UPT ;  /* 0x000000022700788c */ /* 0x000fc8000bf05270 */
[----:B------:R-:W-:Y:S02]  /*6e10*/  USEL UR4, URZ, 0x1, UP0 ;  /* 0x000000013f047887 */ /* 0x000fe40008000000 */
[----:B------:R-:W-:Y:S02]  /*6e20*/  USEL UR39, UR39, URZ, UP0 ;  /* 0x0000003f27277287 */ /* 0x000fe40008000000 */
[----:B------:R-:W-:Y:S01]  /*6e30*/  ULOP3.LUT UR42, UR42, UR4, URZ, 0x3c, !UPT ;  /* 0x000000042a2a7292 */ /* 0x000fe2000f8e3c3f */
[----:B-1----:R-:W-:-:S13]  /*6e40*/  ISETP.LE.AND P0, PT, R0, UR44, PT ;  /* 0x0000002c00007c0c */ /* 0x002fda000bf03270 */
[----:B------:R-:W-:Y:S05]  /*6e50*/  @!P0 BRA `(.L_x_31) ;  /* 0xffffff9c00b88947 */ /* 0x000fea000383ffff */
[----:B------:R-:W-:Y:S05]  /*6e60*/  EXIT ;  /* 0x000000000000794d */ /* 0x000fea0003800000 */
.L_x_7:
[----:B------:R-:W-:-:S08]  /*6e70*/  NOP ;  /* 0x0000000000007918 */ /* 0x000fd00000000000 */
[----:B------:R-:W1:-:S00]  /*6e80*/  USETMAXREG.DEALLOC.CTAPOOL 0x18 ;  /* 0x00000018000079c8 */ /* 0x000e4000080e0500 */
[----:B-1----:R-:W-:-:S06]  /*6e90*/  LOP3.LUT R0, R0, 0x3, RZ, 0xc0, !PT ;  /* 0x0000000300007812 */ /* 0x002fcc00078ec0ff */
[----:B------:R-:W1:Y:S02]  /*6ea0*/  SHFL.IDX PT, R0, R0, RZ, 0x1f ;  /* 0x00001fff00007589 */ /* 0x000e6400000e0000 */
[----:B-1----:R-:W-:-:S13]  /*6eb0*/  ISETP.NE.AND P0, PT, R0, RZ, PT ;  /* 0x000000ff0000720c */ /* 0x002fda0003f05270 */
[----:B------:R-:W-:Y:S05]  /*6ec0*/  @P0 EXIT ;  /* 0x000000000000094d */ /* 0x000fea0003800000 */
[----:B------:R-:W1:Y:S01]  /*6ed0*/  S2UR UR4, SR_CTAID.X ;  /* 0x00000000000479c3 */ /* 0x000e620000002500 */
[----:B------:R-:W-:Y:S01]  /*6ee0*/  MOV R16, RZ ;  /* 0x000000ff00107202 */ /* 0x000fe20000000f00 */
[----:B------:R-:W-:Y:S02]  /*6ef0*/  IMAD.MOV.U32 R2, RZ, RZ, 0x1 ;  /* 0x00000001ff027424 */ /* 0x000fe400078e00ff */
[----:B------:R-:W-:-:S04]  /*6f00*/  IMAD.MOV.U32 R17, RZ, RZ, 0x1 ;  /* 0x00000001ff117424 */ /* 0x000fc800078e00ff */
[----:B------:R-:W1:Y:S02]  /*6f10*/  LDC R0, c[0x0][0xda4] ;  /* 0x00036900ff007b82 */ /* 0x000e640000000800 */
[----:B-1----:R-:W-:-:S13]  /*6f20*/  ISETP.LE.AND P0, PT, R0, UR4, PT ;  /* 0x0000000400007c0c */ /* 0x002fda000bf03270 */
[----:B------:R-:W-:Y:S05]  /*6f30*/  @P0 BRA `(.L_x_32) ;  /* 0x0000002800180947 */ /* 0x000fea0003800000 */
[----:B------:R-:W-:Y:S01]  /*6f40*/  MOV R0, UR4 ;  /* 0x0000000400007c02 */ /* 0x000fe20008000f00 */
[----:B------:R-:W-:Y:S01]  /*6f50*/  IMAD.MOV.U32 R16, RZ, RZ, RZ ;  /* 0x000000ffff107224 */ /* 0x000fe200078e00ff */
[----:B------:R-:W-:Y:S01]  /*6f60*/  ULDC.64 UR42, c[0x0][0x198] ;  /* 0x00006600002a7ab9 */ /* 0x000fe20000000a00 */
[----:B------:R-:W-:Y:S01]  /*6f70*/  IMAD.MOV.U32 R17, RZ, RZ, 0x1 ;  /* 0x00000001ff117424 */ /* 0x000fe200078e00ff */
[----:B------:R-:W-:Y:S01]  /*6f80*/  ULDC UR36, c[0x0][0xc] ;  /* 0x0000030000247ab9 */ /* 0x000fe20000000800 */
[----:B------:R1:W-:Y:S04]  /*6f90*/  STL [R1+0xc], R0 ;  /* 0x00000c0001007387 */ /* 0x0003e80000100800 */
[----:B------:R1:W-:Y:S02]  /*6fa0*/  STL [R1+0x18], RZ ;  /* 0x000018ff01007387 */ /* 0x0003e40000100800 */
.L_x_74:
[----:B------:R-:W2:Y:S01]  /*6fb0*/  LDL R2, [R1+0xc] ;  /* 0x00000c0001027983 */ /* 0x000ea20000100800 */
[----:B-1----:R-:W1:Y:S01]  /*6fc0*/  LDC R0, c[0x0][0xda8] ;  /* 0x00036a00ff007b82 */ /* 0x002e620000000800 */
[----:B------:R-:W-:Y:S05]  /*6fd0*/  YIELD ;  /* 0x0000000000007946 */ /* 0x000fea0003800000 */
[----:B------:R-:W3:Y:S01]  /*6fe0*/  S2R R5, SR_CgaCtaId ;  /* 0x0000000000057919 */ /* 0x000ee20000008800 */
[----:B------:R-:W-:Y:S01]  /*6ff0*/  ULDC.64 UR4, c[0x0][0x3f8] ;  /* 0x0000fe0000047ab9 */ /* 0x000fe20000000a00 */
[----:B------:R-:W4:Y:S01]  /*7000*/  LDC R19, c[0x0][0xdb4] ;  /* 0x00036d00ff137b82 */ /* 0x000f220000000800 */
[----:B------:R-:W-:-:S03]  /*7010*/  UISETP.NE.U32.AND UP0, UPT, UR4, URZ, UPT ;  /* 0x0000003f0400728c */ /* 0x000fc6000bf05070 */
[----:B------:R-:W-:Y:S01]  /*7020*/  ULDC UR4, c[0x0][0x404] ;  /* 0x0001010000047ab9 */ /* 0x000fe20000000800 */
[----:B------:R-:W-:-:S04]  /*7030*/  UISETP.NE.AND.EX UP0, UPT, UR5, URZ, UPT, UP0 ;  /* 0x0000003f0500728c */ /* 0x000fc8000bf05300 */
[----:B------:R-:W-:Y:S01]  /*7040*/  USEL UR4, UR4, 0x1, UP0 ;  /* 0x0000000104047887 */ /* 0x000fe20008000000 */
[----:B-1----:R-:W-:Y:S02]  /*7050*/  ISETP.NE.AND P0, PT, R0, 0x1, PT ;  /* 0x000000010000780c */ /* 0x002fe40003f05270 */
[----:B----4-:R-:W-:-:S11]  /*7060*/  ISETP.NE.AND P1, PT, R19, 0x1, PT ;  /* 0x000000011300780c */ /* 0x010fd60003f25270 */
[----:B------:R-:W2:Y:S08]  /*7070*/  @P0 LDC R0, c[0x0][0xdac] ;  /* 0x00036b00ff000b82 */ /* 0x000eb00000000800 */
[----:B------:R-:W1:Y:S01]  /*7080*/  @P0 LDC R3, c[0x0][0xdb0] ;  /* 0x00036c00ff030b82 */ /* 0x000e620000000800 */
[----:B--2---:R-:W-:Y:S01]  /*7090*/  @P0 IMAD.HI.U32 R0, R2, R0, RZ ;  /* 0x0000000002000227 */ /* 0x004fe200078e00ff */
[----:B------:R-:W-:-:S04]  /*70a0*/  MOV R4, R2 ;  /* 0x0000000200047202 */ /* 0x000fc80000000f00 */
[----:B-1----:R-:W-:Y:S02]  /*70b0*/  @P0 SHF.R.U32.HI R4, RZ, R3, R0 ;  /* 0x00000003ff040219 */ /* 0x002fe40000011600 */
[----:B------:R-:W1:Y:S03]  /*70c0*/  LDC R0, c[0x0][0x2e0] ;  /* 0x0000b800ff007b82 */ /* 0x000e660000000800 */
[----:B------:R-:W-:Y:S01]  /*70d0*/  IMAD.MOV.U32 R18, RZ, RZ, R4 ;  /* 0x000000ffff127224 */ /* 0x000fe200078e0004 */
[----:B------:R2:W-:Y:S04]  /*70e0*/  STL [R1+0x4], R4 ;  /* 0x0000040401007387 */ /* 0x0005e80000100800 */
[----:B------:R-:W4:Y:S01]  /*70f0*/  @P1 LDC.64 R2, c[0x0][0xdb8] ;  /* 0x00036e00ff021b82 */ /* 0x000f220000000a00 */
[----:B-1----:R-:W-:Y:S01]  /*7100*/  IMAD R7, R0, UR4, RZ ;  /* 0x0000000400077c24 */ /* 0x002fe2000f8e02ff */
[----:B------:R-:W-:-:S04]  /*7110*/  MOV R0, 0x400 ;  /* 0x0000040000007802 */ /* 0x000fc80000000f00 */
[----:B---3--:R-:W-:Y:S01]  /*7120*/  LEA R6, R5, R0, 0x18 ;  /* 0x0000000005067211 */ /* 0x008fe200078ec0ff */
[----:B------:R-:W-:Y:S01]  /*7130*/  VIADD R0, R7, 0x5f ;  /* 0x0000005f07007836 */ /* 0x000fe20000000000 */
[----:B------:R2:W-:Y:S01]  /*7140*/  STL [R1+0x14], R7 ;  /* 0x0000140701007387 */ /* 0x0005e20000100800 */
[----:B----4-:R-:W-:-:S03]  /*7150*/  @P1 IMAD.HI.U32 R2, R4, R2, RZ ;  /* 0x0000000204021227 */ /* 0x010fc600078e00ff */
[----:B------:R2:W-:Y:S02]  /*7160*/  STL [R1], R6 ;  /* 0x0000000601007387 */ /* 0x0005e40000100800 */
[----:B------:R-:W-:Y:S01]  /*7170*/  @P1 SHF.R.U32.HI R18, RZ, R3, R2 ;  /* 0x00000003ff121219 */ /* 0x000fe20000011602 */
[----:B------:R-:W-:Y:S01]  /*7180*/  IMAD.HI R2, R0, 0x2aaaaaab, RZ ;  /* 0x2aaaaaab00027827 */ /* 0x000fe200078e02ff */
[----:B------:R-:W-:-:S03]  /*7190*/  IADD3 R3, R6, 0x1c400, RZ ;  /* 0x0001c40006037810 */ /* 0x000fc60007ffe0ff */
[----:B------:R-:W-:Y:S01]  /*71a0*/  IMAD.MOV R0, RZ, RZ, -R18 ;  /* 0x000000ffff007224 */ /* 0x000fe200078e0a12 */
[----:B------:R-:W-:Y:S02]  /*71b0*/  LOP3.LUT P0, RZ, R3, 0x3ff, RZ, 0xc0, !PT ;  /* 0x000003ff03ff7812 */ /* 0x000fe4000780c0ff */
[----:B------:R-:W-:Y:S01]  /*71c0*/  SHF.R.U32.HI R3, RZ, 0x1f, R2 ;  /* 0x0000001fff037819 */ /* 0x000fe20000011602 */
[----:B------:R-:W-:-:S03]  /*71d0*/  IMAD R19, R19, R0, R4 ;  /* 0x0000000013137224 */ /* 0x000fc600078e0204 */
[----:B------:R-:W-:-:S05]  /*71e0*/  LEA.HI.SX32 R0, R2, R3, 0x1c ;  /* 0x0000000302007211 */ /* 0x000fca00078fe2ff */
[----:B------:R2:W-:Y:S02]  /*71f0*/  STL [R1+0x8], R0 ;  /* 0x0000080001007387 */ /* 0x0005e40000100800 */
[----:B------:R-:W-:Y:S05]  /*7200*/  @!P0 BRA `(.L_x_33) ;  /* 0x0000000000408947 */ /* 0x000fea0003800000 */
[----:B------:R-:W-:Y:S01]  /*7210*/  MOV R2, 0x0 ;  /* 0x0000000000027802 */ /* 0x000fe20000000f00 */
[----:B------:R-:W-:Y:S01]  /*7220*/  ULDC.64 UR6, c[0x4][0x90] ;  /* 0x0100240000067ab9 */ /* 0x000fe20000000a00 */
[----:B------:R-:W-:Y:S01]  /*7230*/  ULDC.64 UR8, c[0x4][0x98] ;  /* 0x0100260000087ab9 */ /* 0x000fe20000000a00 */
[----:B------:R-:W-:Y:S01]  /*7240*/  ULDC.64 UR4, c[0x4][0x8] ;  /* 0x0100020000047ab9 */ /* 0x000fe20000000a00 */
[----:B--2---:R-:W-:Y:S01]  /*7250*/  IMAD.U32 R4, RZ, RZ, UR6 ;  /* 0x00000006ff047e24 */ /* 0x004fe2000f8e00ff */
[----:B------:R-:W-:Y:S01]  /*7260*/  MOV R5, UR7 ;  /* 0x0000000700057c02 */ /* 0x000fe20008000f00 */
[----:B------:R-:W1:Y:S01]  /*7270*/  LDC.64 R2, c[0x4][R2] ;  /* 0x0100000002027b82 */ /* 0x000e620000000a00 */
[----:B------:R-:W-:Y:S01]  /*7280*/  IMAD.U32 R6, RZ, RZ, UR8 ;  /* 0x00000008ff067e24 */ /* 0x000fe2000f8e00ff */
[----:B------:R-:W-:Y:S01]  /*7290*/  MOV R10, UR4 ;  /* 0x00000004000a7c02 */ /* 0x000fe20008000f00 */
[----:B------:R-:W-:Y:S01]  /*72a0*/  IMAD.U32 R7, RZ, RZ, UR9 ;  /* 0x00000009ff077e24 */ /* 0x000fe2000f8e00ff */
[----:B------:R-:W-:Y:S01]  /*72b0*/  MOV R12, 0x1 ;  /* 0x00000001000c7802 */ /* 0x000fe20000000f00 */
[----:B------:R-:W-:-:S02]  /*72c0*/  IMAD.U32 R11, RZ, RZ, UR5 ;  /* 0x00000005ff0b7e24 */ /* 0x000fc4000f8e00ff */
[----:B------:R-:W-:Y:S02]  /*72d0*/  IMAD.MOV.U32 R8, RZ, RZ, 0x70 ;  /* 0x00000070ff087424 */ /* 0x000fe400078e00ff */
[----:B------:R-:W-:-:S07]  /*72e0*/  IMAD.MOV.U32 R13, RZ, RZ, RZ ;  /* 0x000000ffff0d7224 */ /* 0x000fce00078e00ff */
[----:B------:R-:W-:-:S07]  /*72f0*/  LEPC R20, `(.L_x_33) ;  /* 0x000000001014794e */ /* 0x000fce0000000000 */
[----:B-1----:R-:W-:Y:S05]  /*7300*/  CALL.ABS.NOINC R2 ;  /* 0x0000000002007343 */ /* 0x002fea0003c00000 */
.L_x_33:
[----:B------:R-:W2:Y:S02]  /*7310*/  LDL R2, [R1] ;  /* 0x0000000001027983 */ /* 0x000ea40000100800 */
[----:B--2---:R-:W-:-:S05]  /*7320*/  VIADD R0, R2, 0x400 ;  /* 0x0000040002007836 */ /* 0x004fca0000000000 */
[----:B------:R-:W-:-:S13]  /*7330*/  LOP3.LUT P0, RZ, R0, 0x3ff, RZ, 0xc0, !PT ;  /* 0x000003ff00ff7812 */ /* 0x000fda000780c0ff */
[----:B------:R-:W-:Y:S05]  /*7340*/  @!P0 BRA `(.L_x_34) ;  /* 0x0000000000808947 */ /* 0x000fea0003800000 */
[----:B------:R-:W-:Y:S01]  /*7350*/  MOV R0, 0x0 ;  /* 0x0000000000007802 */ /* 0x000fe20000000f00 */
[----:B------:R-:W-:Y:S01]  /*7360*/  ULDC.64 UR6, c[0x4][0x90] ;  /* 0x0100240000067ab9 */ /* 0x000fe20000000a00 */
[----:B------:R-:W-:Y:S01]  /*7370*/  ULDC.64 UR8, c[0x4][0x98] ;  /* 0x0100260000087ab9 */ /* 0x000fe20000000a00 */
[----:B------:R-:W-:Y:S01]  /*7380*/  ULDC.64 UR4, c[0x4][0x10] ;  /* 0x0100040000047ab9 */ /* 0x000fe20000000a00 */
[----:B------:R1:W2:Y:S01]  /*7390*/  LDC.64 R2, c[0x4][R0] ;  /* 0x0100000000027b82 */ /* 0x0002a20000000a00 */
[----:B------:R-:W-:Y:S01]  /*73a0*/  MOV R4, UR6 ;  /* 0x0000000600047c02 */ /* 0x000fe20008000f00 */
[----:B------:R-:W-:Y:S01]  /*73b0*/  IMAD.U32 R5, RZ, RZ, UR7 ;  /* 0x00000007ff057e24 */ /* 0x000fe2000f8e00ff */
[----:B------:R-:W-:Y:S01]  /*73c0*/  MOV R7, UR9 ;  /* 0x0000000900077c02 */ /* 0x000fe20008000f00 */
[----:B------:R-:W-:Y:S01]  /*73d0*/  IMAD.U32 R6, RZ, RZ, UR8 ;  /* 0x00000008ff067e24 */ /* 0x000fe2000f8e00ff */
[----:B------:R-:W-:Y:S01]  /*73e0*/  MOV R8, 0x70 ;  /* 0x0000007000087802 */ /* 0x000fe20000000f00 */
[----:B------:R-:W-:-:S02]  /*73f0*/  IMAD.U32 R10, RZ, RZ, UR4 ;  /* 0x00000004ff0a7e24 */ /* 0x000fc4000f8e00ff */
[----:B------:R-:W-:Y:S02]  /*7400*/  IMAD.U32 R11, RZ, RZ, UR5 ;  /* 0x00000005ff0b7e24 */ /* 0x000fe4000f8e00ff */
[----:B------:R-:W-:Y:S02]  /*7410*/  IMAD.MOV.U32 R12, RZ, RZ, 0x1 ;  /* 0x00000001ff0c7424 */ /* 0x000fe400078e00ff */
[----:B-1----:R-:W-:-:S07]  /*7420*/  IMAD.MOV.U32 R13, RZ, RZ, RZ ;  /* 0x000000ffff0d7224 */ /* 0x002fce00078e00ff */
[----:B------:R-:W-:-:S07]  /*7430*/  LEPC R20, `(.L_x_35) ;  /* 0x000000001014794e */ /* 0x000fce0000000000 */
[----:B--2---:R-:W-:Y:S05]  /*7440*/  CALL.ABS.NOINC R2 ;  /* 0x0000000002007343 */ /* 0x004fea0003c00000 */
.L_x_35:
[----:B------:R-:W-:Y:S01]  /*7450*/  MOV R2, 0x0 ;  /* 0x0000000000027802 */ /* 0x000fe20000000f00 */
[----:B------:R-:W-:Y:S01]  /*7460*/  ULDC.64 UR6, c[0x4][0x90] ;  /* 0x0100240000067ab9 */ /* 0x000fe20000000a00 */
[----:B------:R-:W-:Y:S01]  /*7470*/  ULDC.64 UR8, c[0x4][0x98] ;  /* 0x0100260000087ab9 */ /* 0x000fe20000000a00 */
[----:B------:R-:W-:Y:S01]  /*7480*/  ULDC.64 UR4, c[0x4][0x18] ;  /* 0x0100060000047ab9 */ /* 0x000fe20000000a00 */
[----:B------:R-:W-:Y:S01]  /*7490*/  MOV R4, UR6 ;  /* 0x0000000600047c02 */ /* 0x000fe20008000f00 */
[----:B------:R-:W-:Y:S01]  /*74a0*/  IMAD.U32 R5, RZ, RZ, UR7 ;  /* 0x00000007ff057e24 */ /* 0x000fe2000f8e00ff */
        /* <DEDUP_REMOVED lines=10> */
.L_x_34:
[----:B------:R-:W1:Y:S01]  /*7550*/  LDC R0, c[0x0][0x428] ;  /* 0x00010a00ff007b82 */ /* 0x000e620000000800 */
[----:B------:R-:W-:Y:S01]  /*7560*/  ULDC.64 UR4, c[0x0][0x9f8] ;  /* 0x00027e0000047ab9 */ /* 0x000fe20000000a00 */
[----:B------:R-:W2:Y:S01]  /*7570*/  LDL.LU R5, [R1+0x4] ;  /* 0x0000040001057983 */ /* 0x000ea20000300800 */
[----:B-1----:R-:W-:-:S03]  /*7580*/  ISETP.NE.AND P1, PT, R0, 0x1, PT ;  /* 0x000000010000780c */ /* 0x002fc60003f25270 */
[----:B------:R-:W3:Y:S01]  /*7590*/  LDL R4, [R1+0xc] ;  /* 0x00000c0001047983 */ /* 0x000ee20000100800 */
[----:B------:R-:W-:Y:S01]  /*75a0*/  ISETP.NE.U32.AND P0, PT, RZ, UR4, PT ;  /* 0x00000004ff007c0c */ /* 0x000fe2000bf05070 */
[----:B------:R-:W-:Y:S01]  /*75b0*/  IMAD.MOV.U32 R6, RZ, RZ, R18 ;  /* 0x000000ffff067224 */ /* 0x000fe200078e0012 */
[----:B------:R-:W-:Y:S01]  /*75c0*/  MOV R0, R19 ;  /* 0x0000001300007202 */ /* 0x000fe20000000f00 */
[----:B------:R-:W1:Y:S01]  /*75d0*/  S2R R7, SR_TID.X ;  /* 0x0000000000077919 */ /* 0x000e620000002100 */
[----:B------:R-:W-:Y:S01]  /*75e0*/  ISETP.NE.AND.EX P0, PT, RZ, UR5, PT, P0 ;  /* 0x00000005ff007c0c */ /* 0x000fe2000bf05300 */
[----:B------:R-:W-:-:S04]  /*75f0*/  ULDC UR4, c[0x0][0xda8] ;  /* 0x00036a0000047ab9 */ /* 0x000fc80000000800 */
[----:B------:R-:W4:Y:S08]  /*7600*/  @P1 LDC R2, c[0x0][0x42c] ;  /* 0x00010b00ff021b82 */ /* 0x000f300000000800 */
[----:B------:R-:W1:Y:S01]  /*7610*/  @P1 LDC R3, c[0x0][0x430] ;  /* 0x00010c00ff031b82 */ /* 0x000e620000000800 */
[----:B----4-:R-:W-:Y:S01]  /*7620*/  @P1 IMAD.HI.U32 R2, R19, R2, RZ ;  /* 0x0000000213021227 */ /* 0x010fe200078e00ff */
[----:B-1----:R-:W-:-:S04]  /*7630*/  LOP3.LUT R7, R7, 0x1f, RZ, 0xc0, !PT ;  /* 0x0000001f07077812 */ /* 0x002fc800078ec0ff */
[----:B------:R-:W-:Y:S02]  /*7640*/  @P1 SHF.R.U32.HI R0, RZ, R3, R2 ;  /* 0x00000003ff001219 */ /* 0x000fe40000011602 */
[----:B------:R-:W1:Y:S02]  /*7650*/  @P0 LDC.64 R2, c[0x0][0x9f8] ;  /* 0x00027e00ff020b82 */ /* 0x000e640000000a00 */
[----:B-1----:R-:W-:-:S05]  /*7660*/  @P0 IMAD.WIDE R2, R18, 0x4, R2 ;  /* 0x0000000412020825 */ /* 0x002fca00078e0202 */
[----:B------:R1:W5:Y:S01]  /*7670*/  @P0 LDG.E R6, desc[UR40][R2.64] ;  /* 0x0000002802060981 */ /* 0x000362000c1e1900 */
[----:B------:R-:W-:-:S04]  /*7680*/  ISETP.NE.AND P1, PT, R7, RZ, PT ;  /* 0x000000ff0700720c */ /* 0x000fc80003f25270 */
[----:B------:R-:W-:-:S09]  /*7690*/  PLOP3.LUT P2, PT, P1, PT, PT, 0x8, 0x0 ;  /* 0x000000000000781c */ /* 0x000fd20000f4e170 */
[----:B------:R-:W-:-:S05]  /*76a0*/  VOTEU.ALL UP1, P1 ;  /* 0x00000000003f7886 */ /* 0x000fca0000820000 */
[----:B------:R-:W-:-:S04]  /*76b0*/  @!UP1 UIADD3 UR8, UP0, UR42, 0x270, URZ ;  /* 0x000002702a089890 */ /* 0x000fc8000ff1e03f */
[----:B------:R-:W-:-:S03]  /*76c0*/  @!UP1 UIADD3.X UR9, URZ, UR43, URZ, UP0, !UPT ;  /* 0x0000002b3f099290 */ /* 0x000fc600087fe43f */
[----:B------:R-:W-:Y:S01]  /*76d0*/  VOTEU.ALL UP0, P1 ;  /* 0x00000000003f7886 */ /* 0x000fe20000800000 */
[----:B--2---:R-:W-:-:S04]  /*76e0*/  IMAD.MOV R8, RZ, RZ, -R5 ;  /* 0x000000ffff087224 */ /* 0x004fc800078e0a05 */
[----:B---3--:R-:W-:-:S05]  /*76f0*/  IMAD R8, R8, UR4, R4 ;  /* 0x0000000408087c24 */ /* 0x008fca000f8e0204 */
[----:B-1----:R-:W-:-:S07]  /*7700*/  SHF.L.U32 R8, R8, 0x7, RZ ;  /* 0x0000000708087819 */ /* 0x002fce00000006ff */
.L_x_36:
[----:B------:R-:W-:Y:S02]  /*7710*/  PLOP3.LUT P0, PT, P0, P2, PT, 0xa2, 0x0 ;  /* 0x000000000000781c */ /* 0x000fe40000705472 */
[----:B------:R-:W-:Y:S01]  /*7720*/  @P2 R2UR P0, UR7, R18 ;  /* 0x00000000120722ca */ /* 0x000fe20000000000 */
[----:B------:R-:W-:-:S07]  /*7730*/  UMOV UR4, URZ ;  /* 0x0000003f00047c82 */ /* 0x000fce0008000000 */
[----:B------:R-:W-:Y:S02]  /*7740*/  PLOP3.LUT P0, PT, P0, P2, PT, 0xa2, 0x0 ;  /* 0x000000000000781c */ /* 0x000fe40000705472 */
[----:B------:R-:W-:-:S08]  /*7750*/  @P2 R2UR.OR P0, UR6, R19 ;  /* 0x00000000130622ca */ /* 0x000fd00000100000 */
[----:B------:R-:W-:Y:S02]  /*7760*/  PLOP3.LUT P0, PT, P0, P2, PT, 0xa2, 0x0 ;  /* 0x000000000000781c */ /* 0x000fe40000705472 */
[----:B------:R-:W-:-:S08]  /*7770*/  @P2 R2UR.OR P0, UR5, R8 ;  /* 0x00000000080522ca */ /* 0x000fd00000100000 */
[----:B------:R-:W-:-:S05]  /*7780*/  @P2 PLOP3.LUT P2, PT, P0, PT, PT, 0x80, 0x0 ;  /* 0x000000000000281c */ /* 0x000fca000074f070 */
[----:B------:R1:W-:Y:S08]  /*7790*/  @!UP0 UTMAPF.L2.4D [UR4], [UR8] ;  /* 0x00000004080085b8 */ /* 0x0003f00008018000 */
[----:B-1----:R-:W-:Y:S05]  /*77a0*/  @P2 BRA.U.ANY `(.L_x_36) ;  /* 0xfffffffd00d82947 */ /* 0x002fea000393ffff */
[----:B------:R-:W1:Y:S01]  /*77b0*/  LDC.64 R2, c[0x0][0x3f8] ;  /* 0x0000fe00ff027b82 */ /* 0x000e620000000a00 */
[----:B------:R-:W-:Y:S01]  /*77c0*/  UMOV UR4, 0xffffffff ;  /* 0xffffffff00047882 */ /* 0x000fe20000000000 */
[----:B-1----:R-:W-:-:S04]  /*77d0*/  ISETP.NE.U32.AND P0, PT, R2, RZ, PT ;  /* 0x000000ff0200720c */ /* 0x002fc80003f05070 */
[----:B------:R-:W-:-:S04]  /*77e0*/  ISETP.NE.AND.EX P0, PT, R3, RZ, PT, P0 ;  /* 0x000000ff0300720c */ /* 0x000fc80003f05300 */
[----:B-----5:R-:W-:Y:S01]  /*77f0*/  SEL R4, R6, RZ, !P0 ;  /* 0x000000ff06047207 */ /* 0x020fe20004000000 */
[----:B------:R-:W-:Y:S08]  /*7800*/  BRA.DIV UR4, `(.L_x_37) ;  /* 0x0000002604307947 */ /* 0x000ff0000b800000 */
.L_x_90:
[----:B------:R-:W2:Y:S01]  /*7810*/  LDL R5, [R1+0x8] ;  /* 0x0000080001057983 */ /* 0x000ea20000100800 */
[----:B------:R-:W-:Y:S01]  /*7820*/  UMOV UR4, 0xffffffff ;  /* 0xffffffff00047882 */ /* 0x000fe20000000000 */
[----:B------:R-:W-:Y:S01]  /*7830*/  SHF.R.S32.HI R7, RZ, 0x1f, R6 ;  /* 0x0000001fff077819 */ /* 0x000fe20000011406 */
[----:B--2---:R-:W-:Y:S01]  /*7840*/  VIADD R9, R5, 0xffffffff ;  /* 0xffffffff05097836 */ /* 0x004fe20000000000 */
[----:B------:R-:W-:Y:S06]  /*7850*/  BRA.DIV UR4, `(.L_x_38) ;  /* 0x0000002604507947 */ /* 0x000fec000b800000 */
[----:B------:R-:W-:-:S13]  /*7860*/  ELECT P6, URZ, PT ;  /* 0x00000000003f782f */ /* 0x000fda00038c0000 */
.L_x_93:
[----:B------:R-:W-:Y:S05]  /*7870*/  @!P6 BRA `(.L_x_39) ;  /* 0x0000000000ece947 */ /* 0x000fea0003800000 */
[----:B------:R1:W-:Y:S01]  /*7880*/  STL [R1+0x10], R9 ;  /* 0x0000100901007387 */ /* 0x0003e20000100800 */
[----:B------:R-:W-:Y:S01]  /*7890*/  IMAD.MOV.U32 R4, RZ, RZ, R6 ;  /* 0x000000ffff047224 */ /* 0x000fe200078e0006 */
[----:B------:R-:W-:Y:S06]  /*78a0*/  @!P0 BRA `(.L_x_40) ;  /* 0x0000000000488947 */ /* 0x000fec0003800000 */
[----:B------:R-:W2:Y:S01]  /*78b0*/  LDC R11, c[0x0][0x41c] ;  /* 0x00010700ff0b7b82 */ /* 0x000ea20000000800 */
[----:B------:R-:W-:Y:S01]  /*78c0*/  ULDC.64 UR4, c[0x0][0x408] ;  /* 0x0001020000047ab9 */ /* 0x000fe20000000a00 */
[----:B--2---:R-:W-:-:S13]  /*78d0*/  ISETP.NE.AND P1, PT, R11, 0x1, PT ;  /* 0x000000010b00780c */ /* 0x004fda0003f25270 */
[----:B------:R-:W2:Y:S02]  /*78e0*/  @P1 LDC.64 R4, c[0x0][0x420] ;  /* 0x00010800ff041b82 */ /* 0x000ea40000000a00 */
[----:B--2---:R-:W-:Y:S01]  /*78f0*/  @P1 IMAD.HI.U32 R10, R9, R4, RZ ;  /* 0x00000004090a1227 */ /* 0x004fe200078e00ff */
[----:B------:R-:W-:-:S04]  /*7900*/  MOV R4, R9 ;  /* 0x0000000900047202 */ /* 0x000fc80000000f00 */
[----:B------:R-:W-:Y:S01]  /*7910*/  @P1 SHF.R.U32.HI R4, RZ, R5, R10 ;  /* 0x00000005ff041219 */ /* 0x000fe2000001160a */
[----:B------:R-:W-:-:S04]  /*7920*/  IMAD R10, R7, UR4, RZ ;  /* 0x00000004070a7c24 */ /* 0x000fc8000f8e02ff */
[----:B------:R-:W-:Y:S02]  /*7930*/  IMAD.MOV R5, RZ, RZ, -R4 ;  /* 0x000000ffff057224 */ /* 0x000fe400078e0a04 */
[----:B------:R-:W-:Y:S02]  /*7940*/  IMAD R10, R6, UR5, R10 ;  /* 0x00000005060a7c24 */ /* 0x000fe4000f8e020a */
[----:B------:R-:W-:-:S05]  /*7950*/  IMAD R5, R11, R5, R9 ;  /* 0x000000050b057224 */ /* 0x000fca00078e0209 */
[----:B------:R2:W-:Y:S02]  /*7960*/  STL [R1+0x10], R5 ;  /* 0x0000100501007387 */ /* 0x0005e40000100800 */
[----:B--2---:R-:W-:-:S03]  /*7970*/  SHF.R.S32.HI R5, RZ, 0x1f, R4 ;  /* 0x0000001fff057819 */ /* 0x004fc60000011404 */
[----:B------:R-:W-:-:S04]  /*7980*/  IMAD.WIDE.U32 R4, R6, UR4, R4 ;  /* 0x0000000406047c25 */ /* 0x000fc8000f8e0004 */
[----:B------:R-:W-:Y:S01]  /*7990*/  IMAD.IADD R5, R5, 0x1, R10 ;  /* 0x0000000105057824 */ /* 0x000fe200078e020a */
[----:B------:R-:W-:-:S04]  /*79a0*/  LEA R10, P1, R4, R2, 0x2 ;  /* 0x00000002040a7211 */ /* 0x000fc800078210ff */
[----:B------:R-:W-:-:S05]  /*79b0*/  LEA.HI.X R11, R4, R3, R5, 0x2, P1 ;  /* 0x00000003040b7211 */ /* 0x000fca00008f1405 */
[----:B------:R2:W5:Y:S04]  /*79c0*/  LDG.E R4, desc[UR40][R10.64] ;  /* 0x000000280a047981 */ /* 0x000568000c1e1900 */
.L_x_40:
[----:B--2---:R-:W2:Y:S01]  /*79d0*/  S2R R10, SR_CgaCtaId ;  /* 0x00000000000a7919 */ /* 0x004ea20000008800 */
[----:B------:R-:W-:-:S04]  /*79e0*/  MOV R5, 0x400 ;  /* 0x0000040000057802 */ /* 0x000fc80000000f00 */
[----:B--2---:R-:W-:Y:S02]  /*79f0*/  LEA R5, R10, R5, 0x18 ;  /* 0x000000050a057211 */ /* 0x004fe400078ec0ff */
[----:B------:R-:W-:Y:S02]  /*7a00*/  SHF.L.U32 R10, R17, 0x1f, RZ ;  /* 0x0000001f110a7819 */ /* 0x000fe400000006ff */
[----:B------:R-:W-:-:S04]  /*7a10*/  LEA R5, R16, R5, 0x3 ;  /* 0x0000000510057211 */ /* 0x000fc800078e18ff */
[----:B------:R-:W2:Y:S02]  /*7a20*/  SYNCS.PHASECHK.TRANS64.TRYWAIT P1, [R5+URZ+0x22840], R10 ;  /* 0x0228400a050075a7 */ /* 0x000ea4000802017f */
[----:B--2---:R-:W-:Y:S05]  /*7a30*/  @!P1 BRA `(.L_x_41) ;  /* 0x0000002000f89947 */ /* 0x004fea0003800000 */
.L_x_94:
[----:B------:R-:W3:Y:S02]  /*7a40*/  S2R R11, SR_TID.X ;  /* 0x00000000000b7919 */ /* 0x000ee40000002100 */
[----:B---3--:R-:W-:-:S04]  /*7a50*/  LOP3.LUT R11, R11, 0x7f, RZ, 0xc0, !PT ;  /* 0x0000007f0b0b7812 */ /* 0x008fc800078ec0ff */
[----:B------:R-:W-:-:S13]  /*7a60*/  ISETP.NE.AND P1, PT, R11, RZ, PT ;  /* 0x000000ff0b00720c */ /* 0x000fda0003f25270 */
[----:B------:R-:W-:Y:S05]  /*7a70*/  @P1 BRA `(.L_x_42) ;  /* 0x00000000001c1947 */ /* 0x000fea0003800000 */
[----:B------:R-:W3:Y:S01]  /*7a80*/  S2R R11, SR_TID.X ;  /* 0x00000000000b7919 */ /* 0x000ee20000002100 */
[----:B--2---:R-:W-:-:S04]  /*7a90*/  IMAD.MOV.U32 R10, RZ, RZ, 0x3000 ;  /* 0x00003000ff0a7424 */ /* 0x004fc800078e00ff */
[----:B------:R4:W-:Y:S01]  /*7aa0*/  SYNCS.ARRIVE.TRANS64 RZ, [R5+URZ+0x22830], R10 ;  /* 0x0228300a05ff79a7 */ /* 0x0009e2000800003f */
[----:B---3--:R-:W-:-:S04]  /*7ab0*/  LOP3.LUT R11, R11, 0x1f, RZ, 0xc0, !PT ;  /* 0x0000001f0b0b7812 */ /* 0x008fc800078ec0ff */
[----:B------:R-:W-:-:S13]  /*7ac0*/  ISETP.NE.AND P1, PT, R11, RZ, PT ;  /* 0x000000ff0b00720c */ /* 0x000fda0003f25270 */
[----:B----4-:R-:W-:Y:S05]  /*7ad0*/  @!P1 BRA `(.L_x_42) ;  /* 0x0000000000049947 */ /* 0x010fea0003800000 */
[----:B------:R-:W-:Y:S01]  /*7ae0*/  BPT.TRAP 0x1 ;  /* 0x000000040000795c */ /* 0x000fe20000300000 */
.L_x_42:
[----:B--2---:R-:W2:Y:S01]  /*7af0*/  LDL R10, [R1+0x10] ;  /* 0x00001000010a7983 */ /* 0x004ea20000100800 */
[----:B------:R-:W-:Y:S01]  /*7b00*/  MOV R11, 0x400 ;  /* 0x00000400000b7802 */ /* 0x000fe20000000f00 */
[----:B------:R-:W3:Y:S01]  /*7b10*/  S2R R12, SR_CgaCtaId ;  /* 0x00000000000c7919 */ /* 0x000ee20000008800 */
[----:B------:R-:W-:Y:S01]  /*7b20*/  R2UR UR9, R5 ;  /* 0x00000000050972ca */ /* 0x000fe200000e0000 */
[----:B------:R-:W-:Y:S01]  /*7b30*/  UIADD3 UR4, UP0, UR42, 0x370, URZ ;  /* 0x000003702a047890 */ /* 0x000fe2000ff1e03f */
[----:B------:R-:W-:Y:S02]  /*7b40*/  R2UR UR12, R0 ;  /* 0x00000000000c72ca */ /* 0x000fe400000e0000 */
[----:B-----5:R-:W-:Y:S01]  /*7b50*/  R2UR UR13, R4 ;  /* 0x00000000040d72ca */ /* 0x020fe200000e0000 */
[----:B------:R-:W-:Y:S01]  /*7b60*/  UIADD3.X UR5, URZ, UR43, URZ, UP0, !UPT ;  /* 0x0000002b3f057290 */ /* 0x000fe200087fe43f */
[----:B---3--:R-:W-:-:S05]  /*7b70*/  LEA R11, R12, R11, 0x18 ;  /* 0x0000000b0c0b7211 */ /* 0x008fca00078ec0ff */
[----:B------:R-:W-:-:S05]  /*7b80*/  IMAD R5, R16, 0x3000, R11 ;  /* 0x0000300010057824 */ /* 0x000fca00078e020b */
[----:B------:R-:W-:Y:S01]  /*7b90*/  R2UR UR8, R5 ;  /* 0x00000000050872ca */ /* 0x000fe200000e0000 */
[----:B------:R-:W-:Y:S01]  /*7ba0*/  UIADD3 UR9, UR9, 0x22830, URZ ;  /* 0x0002283009097890 */ /* 0x000fe2000fffe03f */
[----:B------:R-:W-:Y:S01]  /*7bb0*/  UMOV UR6, 0x0 ;  /* 0x0000000000067882 */ /* 0x000fe20000000000 */
[----:B------:R-:W-:Y:S01]  /*7bc0*/  UMOV UR7, 0x14f00000 ;  /* 0x14f0000000077882 */ /* 0x000fe20000000000 */
[----:B------:R-:W-:-:S09]  /*7bd0*/  UMOV UR10, URZ ;  /* 0x0000003f000a7c82 */ /* 0x000fd20008000000 */
[----:B------:R-:W-:Y:S01]  /*7be0*/  UIADD3 UR8, UR8, 0x1c400, URZ ;  /* 0x0001c40008087890 */ /* 0x000fe2000fffe03f */
[----:B--2---:R-:W-:-:S13]  /*7bf0*/  R2UR UR11, R10 ;  /* 0x000000000a0b72ca */ /* 0x004fda00000e0000 */
[----:B------:R-:W-:-:S09]  /*7c00*/  UIMAD UR11, UR11, 0x60, URZ ;  /* 0x000000600b0b78a4 */ /* 0x000fd2000f8e023f */
[----:B------:R2:W-:Y:S02]  /*7c10*/  UTMALDG.4D [UR8], [UR4], desc[UR6] ;  /* 0x00000608040075b4 */ /* 0x0005e40008019000 */
[----:B--2---:R-:W-:Y:S01]  /*7c20*/  NOP ;  /* 0x0000000000007918 */ /* 0x004fe20000000000 */
.L_x_39:
[----:B------:R-:W2:Y:S01]  /*7c30*/  LDL R12, [R1+0x18] ;  /* 0x00001800010c7983 */ /* 0x000ea20000100800 */
[----:B------:R-:W-:Y:S05]  /*7c40*/  WARPSYNC.ALL ;  /* 0x0000000000007948 */ /* 0x000fea0003800000 */
[----:B------:R-:W3:Y:S01]  /*7c50*/  S2R R11, SR_CgaCtaId ;  /* 0x00000000000b7919 */ /* 0x000ee20000008800 */
[----:B------:R-:W-:Y:S01]  /*7c60*/  MOV R10, 0x400 ;  /* 0x00000400000a7802 */ /* 0x000fe20000000f00 */
[----:B------:R-:W-:Y:S01]  /*7c70*/  BAR.SYNC.DEFER_BLOCKING 0x8, 0x120 ;  /* 0x0204800000007b1d */ /* 0x000fe20000010000 */
[----:B------:R-:W-:-:S13]  /*7c80*/  ELECT P1, URZ, PT ;  /* 0x00000000003f782f */ /* 0x000fda0003820000 */
[----:B------:R-:W-:Y:S01]  /*7c90*/  @P1 R2UR UR13, R18 ;  /* 0x00000000120d12ca */ /* 0x000fe200000e0000 */
[----:B------:R-:W-:Y:S01]  /*7ca0*/  UIADD3 UR4, UP0, UR42, 0x270, URZ ;  /* 0x000002702a047890 */ /* 0x000fe2000ff1e03f */
[----:B------:R-:W-:Y:S02]  /*7cb0*/  @P1 R2UR UR12, R19 ;  /* 0x00000000130c12ca */ /* 0x000fe400000e0000 */
[----:B------:R-:W-:Y:S01]  /*7cc0*/  @P1 R2UR UR11, R8 ;  /* 0x00000000080b12ca */ /* 0x000fe200000e0000 */
[----:B------:R-:W-:Y:S01]  /*7cd0*/  UIADD3.X UR5, URZ, UR43, URZ, UP0, !UPT ;  /* 0x0000002b3f057290 */ /* 0x000fe200087fe43f */
[----:B------:R-:W-:Y:S01]  /*7ce0*/  BSSY B0, `(.L_x_43) ;  /* 0x000000f000007945 */ /* 0x000fe20003800000 */
[----:B------:R-:W-:Y:S01]  /*7cf0*/  UMOV UR6, 0x0 ;  /* 0x0000000000067882 */ /* 0x000fe20000000000 */
[----:B------:R-:W-:Y:S01]  /*7d00*/  UMOV UR7, 0x12f00000 ;  /* 0x12f0000000077882 */ /* 0x000fe20000000000 */
[----:B------:R-:W-:Y:S01]  /*7d10*/  UMOV UR10, URZ ;  /* 0x0000003f000a7c82 */ /* 0x000fe20008000000 */
[----:B------:R-:W-:Y:S01]  /*7d20*/  @P1 IMAD.MOV.U32 R5, RZ, RZ, 0x4000 ;  /* 0x00004000ff051424 */ /* 0x000fe200078e00ff */
[----:B---3--:R-:W-:-:S04]  /*7d30*/  LEA R10, R11, R10, 0x18 ;  /* 0x0000000a0b0a7211 */ /* 0x008fc800078ec0ff */
[----:B------:R-:W-:Y:S01]  /*7d40*/  R2UR UR9, R10 ;  /* 0x000000000a0972ca */ /* 0x000fe200000e0000 */
[----:B------:R2:W-:-:S12]  /*7d50*/  @P1 SYNCS.ARRIVE.TRANS64 RZ, [R10+URZ+0x22800], R5 ;  /* 0x022800050aff19a7 */ /* 0x0005d8000800003f */
[----:B------:R-:W-:Y:S02]  /*7d60*/  UIADD3 UR8, UR9, 0x18400, URZ ;  /* 0x0001840009087890 */ /* 0x000fe4000fffe03f */
[----:B------:R-:W-:-:S09]  /*7d70*/  UIADD3 UR9, UR9, 0x22800, URZ ;  /* 0x0002280009097890 */ /* 0x000fd2000fffe03f */
[----:B------:R3:W-:Y:S01]  /*7d80*/  UTMALDG.4D [UR8], [UR4], desc[UR6] ;  /* 0x00000608040075b4 */ /* 0x0007e20008019000 */
[----:B--2---:R-:W-:-:S04]  /*7d90*/  LOP3.LUT R5, R12, 0x1, RZ, 0xc, !PT ;  /* 0x000000010c057812 */ /* 0x004fc800078e0cff */
[----:B------:R-:W-:-:S04]  /*7da0*/  SHF.L.U32 R5, R5, 0x1f, RZ ;  /* 0x0000001f05057819 */ /* 0x000fc800000006ff */
[----:B------:R-:W2:Y:S02]  /*7db0*/  SYNCS.PHASECHK.TRANS64.TRYWAIT P1, [R10+URZ+0x22820], R5 ;  /* 0x022820050a0075a7 */ /* 0x000ea4000802017f */
[----:B--23--:R-:W-:Y:S05]  /*7dc0*/  @!P1 BRA `(.L_x_44) ;  /* 0x0000002000289947 */ /* 0x00cfea0003800000 */
.L_x_95:
[----:B------:R-:W-:Y:S05]  /*7dd0*/  BSYNC B0 ;  /* 0x0000000000007941 */ /* 0x000fea0003800000 */
.L_x_43:
[----:B------:R-:W-:Y:S04]  /*7de0*/  BSSY B0, `(.L_x_45) ;  /* 0x0000037000007945 */ /* 0x000fe80003800000 */
[----:B------:R-:W-:Y:S05]  /*7df0*/  @!P6 BRA `(.L_x_46) ;  /* 0x0000000000d4e947 */ /* 0x000fea0003800000 */
[----:B------:R-:W3:Y:S01]  /*7e00*/  S2R R11, SR_CgaCtaId ;  /* 0x00000000000b7919 */ /* 0x000ee20000008800 */
[----:B--2---:R-:W-:Y:S02]  /*7e10*/  MOV R8, 0x400 ;  /* 0x0000040000087802 */ /* 0x004fe40000000f00 */
[----:B------:R-:W-:Y:S01]  /*7e20*/  SHF.L.U32 R5, R17, 0x1f, RZ ;  /* 0x0000001f11057819 */ /* 0x000fe200000006ff */
[----:B------:R-:W2:Y:S01]  /*7e30*/  S2R R10, SR_TID.X ;  /* 0x00000000000a7919 */ /* 0x000ea20000002100 */
[----:B---3--:R-:W-:-:S04]  /*7e40*/  LEA R8, R11, R8, 0x18 ;  /* 0x000000080b087211 */ /* 0x008fc800078ec0ff */
[----:B------:R-:W-:Y:S02]  /*7e50*/  LEA R8, R16, R8, 0x3 ;  /* 0x0000000810087211 */ /* 0x000fe400078e18ff */
[----:B--2---:R-:W-:Y:S02]  /*7e60*/  LOP3.LUT R10, R10, 0x7f, RZ, 0xc0, !PT ;  /* 0x0000007f0a0a7812 */ /* 0x004fe400078ec0ff */
[----:B------:R-:W2:Y:S02]  /*7e70*/  SYNCS.PHASECHK.TRANS64.TRYWAIT P1, [R8+URZ+0x22860], R5 ;  /* 0x02286005080075a7 */ /* 0x000ea4000802017f */
[----:B------:R-:W-:Y:S01]  /*7e80*/  ISETP.NE.AND P2, PT, R10, RZ, PT ;  /* 0x000000ff0a00720c */ /* 0x000fe20003f45270 */
[----:B--2---:R-:W-:-:S12]  /*7e90*/  @!P1 BRA `(.L_x_47) ;  /* 0x0000002000149947 */ /* 0x004fd80003800000 */
.L_x_96:
        /* <DEDUP_REMOVED lines=8> */
.L_x_48:
[----:B------:R-:W3:Y:S01]  /*7f20*/  LDL R10, [R1+0x10] ;  /* 0x00001000010a7983 */ /* 0x000ee20000100800 */
[----:B--2---:R-:W-:Y:S01]  /*7f30*/  MOV R5, 0x400 ;  /* 0x0000040000057802 */ /* 0x004fe20000000f00 */
[----:B------:R-:W2:Y:S01]  /*7f40*/  S2R R11, SR_CgaCtaId ;  /* 0x00000000000b7919 */ /* 0x000ea20000008800 */
[----:B------:R-:W-:Y:S01]  /*7f50*/  R2UR UR9, R8 ;  /* 0x00000000080972ca */ /* 0x000fe200000e0000 */
[----:B------:R-:W-:Y:S01]  /*7f60*/  UIADD3 UR4, UP0, UR42, 0x470, URZ ;  /* 0x000004702a047890 */ /* 0x000fe2000ff1e03f */
[----:B------:R-:W-:Y:S02]  /*7f70*/  R2UR UR12, R0 ;  /* 0x00000000000c72ca */ /* 0x000fe400000e0000 */
[----:B------:R-:W-:Y:S01]  /*7f80*/  R2UR UR13, R4 ;  /* 0x00000000040d72ca */ /* 0x000fe200000e0000 */
[----:B------:R-:W-:Y:S01]  /*7f90*/  UIADD3.X UR5, URZ, UR43, URZ, UP0, !UPT ;  /* 0x0000002b3f057290 */ /* 0x000fe200087fe43f */
[----:B--2---:R-:W-:-:S05]  /*7fa0*/  LEA R5, R11, R5, 0x18 ;  /* 0x000000050b057211 */ /* 0x004fca00078ec0ff */
[----:B------:R-:W-:-:S05]  /*7fb0*/  IMAD R5, R16, 0xc000, R5 ;  /* 0x0000c00010057824 */ /* 0x000fca00078e0205 */
[----:B------:R-:W-:Y:S01]  /*7fc0*/  R2UR UR14, R5 ;  /* 0x00000000050e72ca */ /* 0x000fe200000e0000 */
[----:B------:R-:W-:Y:S01]  /*7fd0*/  UIADD3 UR9, UR9, 0x22850, URZ ;  /* 0x0002285009097890 */ /* 0x000fe2000fffe03f */
[----:B------:R-:W-:Y:S01]  /*7fe0*/  UMOV UR10, URZ ;  /* 0x0000003f000a7c82 */ /* 0x000fe20008000000 */
[----:B------:R-:W-:Y:S01]  /*7ff0*/  UMOV UR6, 0x0 ;  /* 0x0000000000067882 */ /* 0x000fe20000000000 */
[----:B------:R-:W-:-:S09]  /*8000*/  UMOV UR7, 0x14f00000 ;  /* 0x14f0000000077882 */ /* 0x000fd20000000000 */
[----:B------:R-:W-:Y:S02]  /*8010*/  UIADD3 UR8, UR14, 0x400, URZ ;  /* 0x000004000e087890 */ /* 0x000fe4000fffe03f */
[----:B------:R-:W-:Y:S02]  /*8020*/  UIADD3 UR15, UR14, 0x3400, URZ ;  /* 0x000034000e0f7890 */ /* 0x000fe4000fffe03f */
[----:B------:R-:W-:Y:S01]  /*8030*/  UIADD3 UR17, UR14, 0x6400, URZ ;  /* 0x000064000e117890 */ /* 0x000fe2000fffe03f */
[----:B------:R-:W-:Y:S01]  /*8040*/  UMOV UR16, 0x40 ;  /* 0x0000004000107882 */ /* 0x000fe20000000000 */
[----:B------:R-:W-:-:S03]  /*8050*/  UIADD3 UR18, UR14, 0x9400, URZ ;  /* 0x000094000e127890 */ /* 0x000fc6000fffe03f */
[----:B------:R-:W-:Y:S01]  /*8060*/  UMOV UR14, 0x80 ;  /* 0x00000080000e7882 */ /* 0x000fe20000000000 */
[----:B---3--:R-:W-:-:S13]  /*8070*/  R2UR UR11, R10 ;  /* 0x000000000a0b72ca */ /* 0x008fda00000e0000 */
[----:B------:R-:W-:-:S09]  /*8080*/  UIMAD UR11, UR11, 0x60, URZ ;  /* 0x000000600b0b78a4 */ /* 0x000fd2000f8e023f */
[----:B------:R2:W-:Y:S02]  /*8090*/  UTMALDG.4D [UR8], [UR4], desc[UR6] ;  /* 0x00000608040075b4 */ /* 0x0005e40008019000 */
[----:B--2---:R-:W-:Y:S01]  /*80a0*/  UMOV UR8, UR15 ;  /* 0x0000000f00087c82 */ /* 0x004fe20008000000 */
[----:B------:R-:W-:Y:S02]  /*80b0*/  UMOV UR10, UR16 ;  /* 0x00000010000a7c82 */ /* 0x000fe40008000000 */
[----:B------:R2:W-:Y:S02]  /*80c0*/  UTMALDG.4D [UR8], [UR4], desc[UR6] ;  /* 0x00000608040075b4 */ /* 0x0005e40008019000 */
[----:B--2---:R-:W-:Y:S01]  /*80d0*/  UMOV UR8, UR17 ;  /* 0x0000001100087c82 */ /* 0x004fe20008000000 */
[----:B------:R-:W-:Y:S01]  /*80e0*/  UMOV UR10, UR14 ;  /* 0x0000000e000a7c82 */ /* 0x000fe20008000000 */
[----:B------:R-:W-:Y:S01]  /*80f0*/  UMOV UR14, 0xc0 ;  /* 0x000000c0000e7882 */ /* 0x000fe20000000000 */
[----:B------:R2:W-:Y:S02]  /*8100*/  UTMALDG.4D [UR8], [UR4], desc[UR6] ;  /* 0x00000608040075b4 */ /* 0x0005e40008019000 */
[----:B--2---:R-:W-:Y:S01]  /*8110*/  UMOV UR8, UR18 ;  /* 0x0000001200087c82 */ /* 0x004fe20008000000 */
[----:B------:R-:W-:-:S02]  /*8120*/  UMOV UR10, UR14 ;  /* 0x0000000e000a7c82 */ /* 0x000fc40008000000 */
[----:B------:R3:W-:Y:S02]  /*8130*/  UTMALDG.4D [UR8], [UR4], desc[UR6] ;  /* 0x00000608040075b4 */ /* 0x0007e40008019000 */
[----:B---3--:R-:W-:Y:S01]  /*8140*/  NOP ;  /* 0x0000000000007918 */ /* 0x008fe20000000000 */
.L_x_46:
[----:B------:R-:W-:Y:S05]  /*8150*/  BSYNC B0 ;  /* 0x0000000000007941 */ /* 0x000fea0003800000 */
.L_x_45:
[----:B--2---:R-:W2:Y:S01]  /*8160*/  LDL.LU R5, [R1+0x14] ;  /* 0x0000140001057983 */ /* 0x004ea20000300800 */
[----:B------:R-:W-:-:S05]  /*8170*/  VIADD R16, R16, 0x1 ;  /* 0x0000000110107836 */ /* 0x000fca0000000000 */
[----:B------:R-:W-:-:S04]  /*8180*/  ISETP.NE.AND P1, PT, R16, 0x2, PT ;  /* 0x000000021000780c */ /* 0x000fc80003f25270 */
[----:B------:R-:W-:Y:S02]  /*8190*/  SEL R8, RZ, 0x1, P1 ;  /* 0x00000001ff087807 */ /* 0x000fe40000800000 */
[----:B------:R-:W-:Y:S02]  /*81a0*/  SEL R16, R16, RZ, P1 ;  /* 0x000000ff10107207 */ /* 0x000fe40000800000 */
[----:B------:R-:W-:Y:S02]  /*81b0*/  LOP3.LUT R17, R17, R8, RZ, 0x3c, !PT ;  /* 0x0000000811117212 */ /* 0x000fe400078e3cff */
[----:B--2---:R-:W-:-:S13]  /*81c0*/  ISETP.GE.AND P2, PT, R5, 0x61, PT ;  /* 0x000000610500780c */ /* 0x004fda0003f46270 */
[----:B------:R-:W-:Y:S05]  /*81d0*/  @!P2 BRA `(.L_x_49) ;  /* 0x000000140048a947 */ /* 0x000fea0003800000 */
[----:B------:R-:W2:Y:S01]  /*81e0*/  LDL R11, [R1+0x8] ;  /* 0x00000800010b7983 */ /* 0x000ea20000100800 */
[----:B------:R-:W-:Y:S01]  /*81f0*/  IMAD.MOV.U32 R5, RZ, RZ, 0x1 ;  /* 0x00000001ff057424 */ /* 0x000fe200078e00ff */
[C---:B--2---:R-:W-:Y:S02]  /*8200*/  IADD3 R10, -R11.reuse, RZ, RZ ;  /* 0x000000ff0b0a7210 */ /* 0x044fe40007ffe1ff */
[----:B------:R-:W-:Y:S02]  /*8210*/  IADD3 R8, R11, -0x2, RZ ;  /* 0xfffffffe0b087810 */ /* 0x000fe40007ffe0ff */
[----:B------:R-:W-:-:S05]  /*8220*/  VIADDMNMX R10, R10, R5, 0xffffffff, !PT ;  /* 0xffffffff0a0a7446 */ /* 0x000fca0007800105 */
[----:B------:R-:W-:-:S05]  /*8230*/  IMAD.IADD R5, R11, 0x1, R10 ;  /* 0x000000010b057824 */ /* 0x000fca00078e020a */
[----:B------:R-:W-:-:S04]  /*8240*/  LOP3.LUT R5, R5, 0x1, RZ, 0xc0, !PT ;  /* 0x0000000105057812 */ /* 0x000fc800078ec0ff */
[----:B------:R-:W-:-:S13]  /*8250*/  ISETP.NE.U32.AND P1, PT, R5, 0x1, PT ;  /* 0x000000010500780c */ /* 0x000fda0003f25070 */
[----:B------:R-:W-:Y:S05]  /*8260*/  @P1 BRA `(.L_x_50) ;  /* 0x0000000400ac1947 */ /* 0x000fea0003800000 */
[----:B------:R-:W-:Y:S04]  /*8270*/  BSSY B0, `(.L_x_51) ;  /* 0x0000063000007945 */ /* 0x000fe80003800000 */
[----:B------:R-:W-:Y:S05]  /*8280*/  @!P6 BRA `(.L_x_52) ;  /* 0x000000040084e947 */ /* 0x000fea0003800000 */
[----:B------:R-:W-:Y:S05]  /*8290*/  @!P0 BRA `(.L_x_53) ;  /* 0x0000000000448947 */ /* 0x000fea0003800000 */
[----:B------:R-:W2:Y:S01]  /*82a0*/  LDC R11, c[0x0][0x41c] ;  /* 0x00010700ff0b7b82 */ /* 0x000ea20000000800 */
[----:B------:R-:W-:Y:S01]  /*82b0*/  ULDC.64 UR4, c[0x0][0x408] ;  /* 0x0001020000047ab9 */ /* 0x000fe20000000a00 */
[----:B--2---:R-:W-:-:S13]  /*82c0*/  ISETP.NE.AND P1, PT, R11, 0x1, PT ;  /* 0x000000010b00780c */ /* 0x004fda0003f25270 */
[----:B------:R-:W2:Y:S02]  /*82d0*/  @P1 LDC.64 R4, c[0x0][0x420] ;  /* 0x00010800ff041b82 */ /* 0x000ea40000000a00 */
[----:B--2---:R-:W-:-:S04]  /*82e0*/  @P1 IMAD.HI.U32 R12, R8, R4, RZ ;  /* 0x00000004080c1227 */ /* 0x004fc800078e00ff */
[----:B------:R-:W-:Y:S01]  /*82f0*/  IMAD.MOV.U32 R4, RZ, RZ, R8 ;  /* 0x000000ffff047224 */ /* 0x000fe200078e0008 */
[----:B------:R-:W-:-:S05]  /*8300*/  @P1 SHF.R.U32.HI R4, RZ, R5, R12 ;  /* 0x00000005ff041219 */ /* 0x000fca000001160c */
[----:B------:R-:W-:-:S04]  /*8310*/  IMAD.MOV R5, RZ, RZ, -R4 ;  /* 0x000000ffff057224 */ /* 0x000fc800078e0a04 */
[----:B------:R-:W-:Y:S01]  /*8320*/  IMAD R8, R11, R5, R8 ;  /* 0x000000050b087224 */ /* 0x000fe200078e0208 */
[--C-:B------:R-:W-:Y:S01]  /*8330*/  SHF.R.S32.HI R5, RZ, 0x1f, R4.reuse ;  /* 0x0000001fff057819 */ /* 0x100fe20000011404 */
[----:B------:R-:W-:Y:S02]  /*8340*/  IMAD R11, R7, UR4, RZ ;  /* 0x00000004070b7c24 */ /* 0x000fe4000f8e02ff */
[----:B------:R-:W-:-:S04]  /*8350*/  IMAD.WIDE.U32 R4, R6, UR4, R4 ;  /* 0x0000000406047c25 */ /* 0x000fc8000f8e0004 */
[----:B------:R-:W-:Y:S01]  /*8360*/  IMAD R11, R6, UR5, R11 ;  /* 0x00000005060b7c24 */ /* 0x000fe2000f8e020b */
[----:B------:R-:W-:-:S04]  /*8370*/  LEA R2, P1, R4, R2, 0x2 ;  /* 0x0000000204027211 */ /* 0x000fc800078210ff */
[----:B------:R-:W-:-:S04]  /*8380*/  IADD3 R11, R11, R5, RZ ;  /* 0x000000050b0b7210 */ /* 0x000fc80007ffe0ff */
[----:B------:R-:W-:-:S05]  /*8390*/  LEA.HI.X R3, R4, R3, R11, 0x2, P1 ;  /* 0x0000000304037211 */ /* 0x000fca00008f140b */
[----:B------:R2:W5:Y:S02]  /*83a0*/  LDG.E R4, desc[UR40][R2.64] ;  /* 0x0000002802047981 */ /* 0x000564000c1e1900 */
.L_x_53:
[----:B--2---:R-:W2:Y:S01]  /*83b0*/  S2R R3, SR_CgaCtaId ;  /* 0x0000000000037919 */ /* 0x004ea20000008800 */
[----:B------:R-:W-:Y:S01]  /*83c0*/  MOV R2, 0x400 ;  /* 0x0000040000027802 */ /* 0x000fe20000000f00 */
[----:B------:R-:W3:Y:S03]  /*83d0*/  S2R R5, SR_TID.X ;  /* 0x0000000000057919 */ /* 0x000ee60000002100 */
[----:B--2---:R-:W-:Y:S02]  /*83e0*/  LEA R2, R3, R2, 0x18 ;  /* 0x0000000203027211 */ /* 0x004fe400078ec0ff */
[----:B------:R-:W-:Y:S02]  /*83f0*/  SHF.L.U32 R3, R17, 0x1f, RZ ;  /* 0x0000001f11037819 */ /* 0x000fe400000006ff */
[----:B---3--:R-:W-:Y:S01]  /*8400*/  LOP3.LUT R5, R5, 0x7f, RZ, 0xc0, !PT ;  /* 0x0000007f05057812 */ /* 0x008fe200078ec0ff */
[----:B------:R-:W-:-:S03]  /*8410*/  IMAD R2, R16, 0x8, R2 ;  /* 0x0000000810027824 */ /* 0x000fc600078e0202 */
[----:B------:R-:W-:Y:S01]  /*8420*/  ISETP.NE.AND P1, PT, R5, RZ, PT ;  /* 0x000000ff0500720c */ /* 0x000fe20003f25270 */
[----:B------:R-:W2:Y:S02]  /*8430*/  SYNCS.PHASECHK.TRANS64.TRYWAIT P2, [R2+URZ+0x22840], R3 ;  /* 0x02284003020075a7 */ /* 0x000ea4000804017f */
[----:B--2---:R-:W-:Y:S10]  /*8440*/  @!P2 BRA `(.L_x_54) ;  /* 0x0000001800bca947 */ /* 0x004ff40003800000 */
.L_x_97:
[----:B------:R-:W-:Y:S05]  /*8450*/  @P1 BRA `(.L_x_55) ;  /* 0x00000000001c1947 */ /* 0x000fea0003800000 */
[----:B------:R-:W3:Y:S01]  /*8460*/  S2R R11, SR_TID.X ;  /* 0x00000000000b7919 */ /* 0x000ee20000002100 */
[----:B------:R-:W-:-:S04]  /*8470*/  MOV R5, 0x3000 ;  /* 0x0000300000057802 */ /* 0x000fc80000000f00 */
[----:B------:R4:W-:Y:S01]  /*8480*/  SYNCS.ARRIVE.TRANS64 RZ, [R2+URZ+0x22830], R5 ;  /* 0x0228300502ff79a7 */ /* 0x0009e2000800003f */
[----:B---3--:R-:W-:-:S04]  /*8490*/  LOP3.LUT R11, R11, 0x1f, RZ, 0xc0, !PT ;  /* 0x0000001f0b0b7812 */ /* 0x008fc800078ec0ff */
[----:B------:R-:W-:-:S13]  /*84a0*/  ISETP.NE.AND P2, PT, R11, RZ, PT ;  /* 0x000000ff0b00720c */ /* 0x000fda0003f45270 */
[----:B----4-:R-:W-:Y:S05]  /*84b0*/  @!P2 BRA `(.L_x_55) ;  /* 0x000000000004a947 */ /* 0x010fea0003800000 */
[----:B------:R-:W-:Y:S01]  /*84c0*/  BPT.TRAP 0x1 ;  /* 0x000000040000795c */ /* 0x000fe20000300000 */
.L_x_55:
[----:B------:R-:W3:Y:S01]  /*84d0*/  S2R R11, SR_CgaCtaId ;  /* 0x00000000000b7919 */ /* 0x000ee20000008800 */
[----:B------:R-:W-:Y:S01]  /*84e0*/  MOV R5, 0x400 ;  /* 0x0000040000057802 */ /* 0x000fe20000000f00 */
[----:B------:R-:W-:Y:S01]  /*84f0*/  IMAD R8, R8, 0x60, RZ ;  /* 0x0000006008087824 */ /* 0x000fe200078e02ff */
[----:B------:R-:W-:Y:S01]  /*8500*/  R2UR UR9, R2 ;  /* 0x00000000020972ca */ /* 0x000fe200000e0000 */
[----:B------:R-:W-:Y:S01]  /*8510*/  UIADD3 UR4, UP0, UR42, 0x370, URZ ;  /* 0x000003702a047890 */ /* 0x000fe2000ff1e03f */
[----:B------:R-:W-:Y:S01]  /*8520*/  R2UR UR12, R0 ;  /* 0x00000000000c72ca */ /* 0x000fe200000e0000 */
[----:B------:R-:W-:Y:S01]  /*8530*/  UMOV UR6, 0x0 ;  /* 0x0000000000067882 */ /* 0x000fe20000000000 */
[----:B-----5:R-:W-:Y:S01]  /*8540*/  R2UR UR13, R4 ;  /* 0x00000000040d72ca */ /* 0x020fe200000e0000 */
[----:B------:R-:W-:Y:S01]  /*8550*/  UIADD3.X UR5, URZ, UR43, URZ, UP0, !UPT ;  /* 0x0000002b3f057290 */ /* 0x000fe200087fe43f */
[----:B------:R-:W-:Y:S01]  /*8560*/  R2UR UR11, R8 ;  /* 0x00000000080b72ca */ /* 0x000fe200000e0000 */
[----:B------:R-:W-:Y:S01]  /*8570*/  UMOV UR7, 0x14f00000 ;  /* 0x14f0000000077882 */ /* 0x000fe20000000000 */
[----:B------:R-:W-:-:S05]  /*8580*/  UMOV UR10, URZ ;  /* 0x0000003f000a7c82 */ /* 0x000fca0008000000 */
[----:B------:R-:W-:Y:S01]  /*8590*/  UIADD3 UR9, UR9, 0x22830, URZ ;  /* 0x0002283009097890 */ /* 0x000fe2000fffe03f */
[----:B---3--:R-:W-:-:S05]  /*85a0*/  LEA R5, R11, R5, 0x18 ;  /* 0x000000050b057211 */ /* 0x008fca00078ec0ff */
[----:B------:R-:W-:-:S05]  /*85b0*/  IMAD R5, R16, 0x3000, R5 ;  /* 0x0000300010057824 */ /* 0x000fca00078e0205 */
[----:B------:R-:W-:-:S13]  /*85c0*/  R2UR UR8, R5 ;  /* 0x00000000050872ca */ /* 0x000fda00000e0000 */
[----:B------:R-:W-:-:S09]  /*85d0*/  UIADD3 UR8, UR8, 0x1c400, URZ ;  /* 0x0001c40008087890 */ /* 0x000fd2000fffe03f */
[----:B------:R3:W-:Y:S01]  /*85e0*/  UTMALDG.4D [UR8], [UR4], desc[UR6] ;  /* 0x00000608040075b4 */ /* 0x0007e20008019000 */
[----:B------:R-:W4:Y:S02]  /*85f0*/  SYNCS.PHASECHK.TRANS64.TRYWAIT P2, [R2+URZ+0x22860], R3 ;  /* 0x02286003020075a7 */ /* 0x000f24000804017f */
[----:B---34-:R-:W-:Y:S05]  /*8600*/  @!P2 BRA `(.L_x_56) ;  /* 0x000000180060a947 */ /* 0x018fea0003800000 */
.L_x_98:
[----:B------:R-:W-:Y:S05]  /*8610*/  @P1 BRA `(.L_x_57) ;  /* 0x00000000001c1947 */ /* 0x000fea0003800000 */
[----:B------:R-:W4:Y:S01]  /*8620*/  S2R R5, SR_TID.X ;  /* 0x0000000000057919 */ /* 0x000f220000002100 */
[----:B--23--:R-:W-:-:S04]  /*8630*/  IMAD.MOV.U32 R3, RZ, RZ, 0xc000 ;  /* 0x0000c000ff037424 */ /* 0x00cfc800078e00ff */
[----:B------:R2:W-:Y:S01]  /*8640*/  SYNCS.ARRIVE.TRANS64 RZ, [R2+URZ+0x22850], R3 ;  /* 0x0228500302ff79a7 */ /* 0x0005e2000800003f */
[----:B----4-:R-:W-:-:S04]  /*8650*/  LOP3.LUT R5, R5, 0x1f, RZ, 0xc0, !PT ;  /* 0x0000001f05057812 */ /* 0x010fc800078ec0ff */
[----:B------:R-:W-:-:S13]  /*8660*/  ISETP.NE.AND P1, PT, R5, RZ, PT ;  /* 0x000000ff0500720c */ /* 0x000fda0003f25270 */
[----:B--2---:R-:W-:Y:S05]  /*8670*/  @!P1 BRA `(.L_x_57) ;  /* 0x0000000000049947 */ /* 0x004fea0003800000 */
[----:B------:R-:W-:Y:S01]  /*8680*/  BPT.TRAP 0x1 ;  /* 0x000000040000795c */ /* 0x000fe20000300000 */
.L_x_57:
[----:B------:R-:W4:Y:S01]  /*8690*/  S2R R5, SR_CgaCtaId ;  /* 0x0000000000057919 */ /* 0x000f220000008800 */
[----:B--23--:R-:W-:Y:S01]  /*86a0*/  MOV R3, 0x400 ;  /* 0x0000040000037802 */ /* 0x00cfe20000000f00 */
[----:B------:R-:W-:Y:S01]  /*86b0*/  UIADD3 UR4, UP0, UR42, 0x470, URZ ;  /* 0x000004702a047890 */ /* 0x000fe2000ff1e03f */
[----:B------:R-:W-:Y:S01]  /*86c0*/  R2UR UR9, R2 ;  /* 0x00000000020972ca */ /* 0x000fe200000e0000 */
[----:B------:R-:W-:Y:S01]  /*86d0*/  UMOV UR10, URZ ;  /* 0x0000003f000a7c82 */ /* 0x000fe20008000000 */
[----:B------:R-:W-:Y:S01]  /*86e0*/  R2UR UR11, R8 ;  /* 0x00000000080b72ca */ /* 0x000fe200000e0000 */
[----:B------:R-:W-:Y:S01]  /*86f0*/  UIADD3.X UR5, URZ, UR43, URZ, UP0, !UPT ;  /* 0x0000002b3f057290 */ /* 0x000fe200087fe43f */
[----:B------:R-:W-:Y:S01]  /*8700*/  R2UR UR12, R0 ;  /* 0x00000000000c72ca */ /* 0x000fe200000e0000 */
[----:B------:R-:W-:Y:S01]  /*8710*/  UMOV UR6, 0x0 ;  /* 0x0000000000067882 */ /* 0x000fe20000000000 */
[----:B------:R-:W-:Y:S01]  /*8720*/  R2UR UR13, R4 ;  /* 0x00000000040d72ca */ /* 0x000fe200000e0000 */
[----:B------:R-:W-:Y:S01]  /*8730*/  UMOV UR7, 0x14f00000 ;  /* 0x14f0000000077882 */ /* 0x000fe20000000000 */
[----:B------:R-:W-:-:S05]  /*8740*/  UMOV UR17, 0x40 ;  /* 0x0000004000117882 */ /* 0x000fca0000000000 */
[----:B------:R-:W-:Y:S01]  /*8750*/  UIADD3 UR9, UR9, 0x22850, URZ ;  /* 0x0002285009097890 */ /* 0x000fe2000fffe03f */
[----:B----4-:R-:W-:-:S05]  /*8760*/  LEA R3, R5, R3, 0x18 ;  /* 0x0000000305037211 */ /* 0x010fca00078ec0ff */
[----:B------:R-:W-:-:S05]  /*8770*/  IMAD R2, R16, 0xc000, R3 ;  /* 0x0000c00010027824 */ /* 0x000fca00078e0203 */
[----:B------:R-:W-:-:S13]  /*8780*/  R2UR UR14, R2 ;  /* 0x00000000020e72ca */ /* 0x000fda00000e0000 */
[----:B------:R-:W-:Y:S02]  /*8790*/  UIADD3 UR8, UR14, 0x400, URZ ;  /* 0x000004000e087890 */ /* 0x000fe4000fffe03f */
[----:B------:R-:W-:Y:S02]  /*87a0*/  UIADD3 UR15, UR14, 0x3400, URZ ;  /* 0x000034000e0f7890 */ /* 0x000fe4000fffe03f */
[----:B------:R-:W-:Y:S02]  /*87b0*/  UIADD3 UR16, UR14, 0x6400, URZ ;  /* 0x000064000e107890 */ /* 0x000fe4000fffe03f */
[----:B------:R-:W-:-:S03]  /*87c0*/  UIADD3 UR14, UR14, 0x9400, URZ ;  /* 0x000094000e0e7890 */ /* 0x000fc6000fffe03f */
[----:B------:R2:W-:Y:S02]  /*87d0*/  UTMALDG.4D [UR8], [UR4], desc[UR6] ;  /* 0x00000608040075b4 */ /* 0x0005e40008019000 */
[----:B--2---:R-:W-:Y:S01]  /*87e0*/  UMOV UR8, UR15 ;  /* 0x0000000f00087c82 */ /* 0x004fe20008000000 */
[----:B------:R-:W-:Y:S01]  /*87f0*/  UMOV UR10, UR17 ;  /* 0x00000011000a7c82 */ /* 0x000fe20008000000 */
[----:B------:R-:W-:Y:S01]  /*8800*/  UMOV UR15, 0x80 ;  /* 0x00000080000f7882 */ /* 0x000fe20000000000 */
        /* <DEDUP_REMOVED lines=8> */
[----:B--2---:R-:W-:Y:S01]  /*8890*/  NOP ;  /* 0x0000000000007918 */ /* 0x004fe20000000000 */
.L_x_52:
[----:B------:R-:W-:Y:S05]  /*88a0*/  BSYNC B0 ;  /* 0x0000000000007941 */ /* 0x000fea0003800000 */
.L_x_51:
[----:B------:R-:W2:Y:S01]  /*88b0*/  LDL.LU R3, [R1+0x8] ;  /* 0x0000080001037983 */ /* 0x000ea20000300800 */
[----:B------:R-:W-:-:S04]  /*88c0*/  IADD3 R16, R16, 0x1, RZ ;  /* 0x0000000110107810 */ /* 0x000fc80007ffe0ff */
[----:B------:R-:W-:-:S04]  /*88d0*/  ISETP.NE.AND P1, PT, R16, 0x2, PT ;  /* 0x000000021000780c */ /* 0x000fc80003f25270 */
[----:B------:R-:W-:Y:S02]  /*88e0*/  SEL R2, RZ, 0x1, P1 ;  /* 0x00000001ff027807 */ /* 0x000fe40000800000 */
[----:B------:R-:W-:Y:S02]  /*88f0*/  SEL R16, R16, RZ, P1 ;  /* 0x000000ff10107207 */ /* 0x000fe40000800000 */
[----:B------:R-:W-:Y:S01]  /*8900*/  LOP3.LUT R17, R17, R2, RZ, 0x3c, !PT ;  /* 0x0000000211117212 */ /* 0x000fe200078e3cff */
[----:B--2---:R-:W-:-:S07]  /*8910*/  VIADD R8, R3, 0xfffffffd ;  /* 0xfffffffd03087836 */ /* 0x004fce0000000000 */
.L_x_50:
[----:B------:R-:W-:Y:S01]  /*8920*/  IADD3 R10, -R10, RZ, RZ ;  /* 0x000000ff0a0a7210 */ /* 0x000fe20007ffe1ff */
[----:B------:R-:W-:Y:S03]  /*8930*/  BSSY B0, `(.L_x_49) ;  /* 0x00000dc000007945 */ /* 0x000fe60003800000 */
[----:B------:R-:W-:-:S13]  /*8940*/  ISETP.NE.AND P1, PT, R9, R10, PT ;  /* 0x0000000a0900720c */ /* 0x000fda0003f25270 */
[----:B------:R-:W-:Y:S05]  /*8950*/  @!P1 BRA `(.L_x_58) ;  /* 0x0000000c00649947 */ /* 0x000fea0003800000 */
.L_x_73:
[----:B------:R-:W-:Y:S04]  /*8960*/  BSSY B1, `(.L_x_59) ;  /* 0x0000065000017945 */ /* 0x000fe80003800000 */
[----:B------:R-:W-:Y:S05]  /*8970*/  @!P6 BRA `(.L_x_60) ;  /* 0x00000004008ce947 */ /* 0x000fea0003800000 */
[----:B-1----:R-:W-:Y:S01]  /*8980*/  IMAD.MOV.U32 R9, RZ, RZ, R8 ;  /* 0x000000ffff097224 */ /* 0x002fe200078e0008 */
[----:B------:R-:W-:Y:S06]  /*8990*/  @!P0 BRA `(.L_x_61) ;  /* 0x0000000000488947 */ /* 0x000fec0003800000 */
[----:B------:R-:W1:Y:S01]  /*89a0*/  LDC R10, c[0x0][0x41c] ;  /* 0x00010700ff0a7b82 */ /* 0x000e620000000800 */
[----:B------:R-:W-:Y:S02]  /*89b0*/  ULDC.64 UR4, c[0x0][0x408] ;  /* 0x0001020000047ab9 */ /* 0x000fe40000000a00 */
[----:B------:R-:W-:-:S04]  /*89c0*/  IMAD R11, R7, UR4, RZ ;  /* 0x00000004070b7c24 */ /* 0x000fc8000f8e02ff */
[----:B------:R-:W-:Y:S01]  /*89d0*/  IMAD R11, R6, UR5, R11 ;  /* 0x00000005060b7c24 */ /* 0x000fe2000f8e020b */
[----:B-1----:R-:W-:-:S13]  /*89e0*/  ISETP.NE.AND P1, PT, R10, 0x1, PT ;  /* 0x000000010a00780c */ /* 0x002fda0003f25270 */
[----:B------:R-:W1:Y:S02]  /*89f0*/  @P1 LDC.64 R2, c[0x0][0x420] ;  /* 0x00010800ff021b82 */ /* 0x000e640000000a00 */
[----:B-1----:R-:W-:Y:S01]  /*8a00*/  @P1 IMAD.HI.U32 R4, R8, R2, RZ ;  /* 0x0000000208041227 */ /* 0x002fe200078e00ff */
[----:B------:R-:W-:-:S04]  /*8a10*/  MOV R2, R8 ;  /* 0x0000000800027202 */ /* 0x000fc80000000f00 */
[----:B------:R-:W-:Y:S02]  /*8a20*/  @P1 SHF.R.U32.HI R2, RZ, R3, R4 ;  /* 0x00000003ff021219 */ /* 0x000fe40000011604 */
[----:B------:R-:W1:Y:S02]  /*8a30*/  LDC.64 R4, c[0x0][0x3f8] ;  /* 0x0000fe00ff047b82 */ /* 0x000e640000000a00 */
[--C-:B------:R-:W-:Y:S01]  /*8a40*/  SHF.R.S32.HI R3, RZ, 0x1f, R2.reuse ;  /* 0x0000001fff037819 */ /* 0x100fe20000011402 */
[--C-:B------:R-:W-:Y:S02]  /*8a50*/  IMAD.MOV R9, RZ, RZ, -R2.reuse ;  /* 0x000000ffff097224 */ /* 0x100fe400078e0a02 */
[----:B------:R-:W-:-:S04]  /*8a60*/  IMAD.WIDE.U32 R2, R6, UR4, R2 ;  /* 0x0000000406027c25 */ /* 0x000fc8000f8e0002 */
[----:B------:R-:W-:Y:S01]  /*8a70*/  IMAD R9, R10, R9, R8 ;  /* 0x000000090a097224 */ /* 0x000fe200078e0208 */
[----:B------:R-:W-:Y:S02]  /*8a80*/  IADD3 R11, R11, R3, RZ ;  /* 0x000000030b0b7210 */ /* 0x000fe40007ffe0ff */
[----:B-1----:R-:W-:-:S04]  /*8a90*/  LEA R4, P1, R2, R4, 0x2 ;  /* 0x0000000402047211 */ /* 0x002fc800078210ff */
[----:B------:R-:W-:-:S05]  /*8aa0*/  LEA.HI.X R5, R2, R5, R11, 0x2, P1 ;  /* 0x0000000502057211 */ /* 0x000fca00008f140b */
[----:B------:R1:W5:Y:S04]  /*8ab0*/  LDG.E R4, desc[UR40][R4.64] ;  /* 0x0000002804047981 */ /* 0x000368000c1e1900 */
.L_x_61:
[----:B------:R-:W2:Y:S01]  /*8ac0*/  S2R R3, SR_CgaCtaId ;  /* 0x0000000000037919 */ /* 0x000ea20000008800 */
[----:B------:R-:W-:Y:S01]  /*8ad0*/  MOV R2, 0x400 ;  /* 0x0000040000027802 */ /* 0x000fe20000000f00 */
[----:B-1----:R-:W1:Y:S03]  /*8ae0*/  S2R R5, SR_TID.X ;  /* 0x0000000000057919 */ /* 0x002e660000002100 */
[----:B--2---:R-:W-:Y:S02]  /*8af0*/  LEA R2, R3, R2, 0x18 ;  /* 0x0000000203027211 */ /* 0x004fe400078ec0ff */
[----:B-1----:R-:W-:-:S03]  /*8b00*/  LOP3.LUT R5, R5, 0x7f, RZ, 0xc0, !PT ;  /* 0x0000007f05057812 */ /* 0x002fc600078ec0ff */
[----:B------:R-:W-:Y:S01]  /*8b10*/  IMAD R3, R16, 0x8, R2 ;  /* 0x0000000810037824 */ /* 0x000fe200078e0202 */
[----:B------:R-:W-:Y:S02]  /*8b20*/  SHF.L.U32 R2, R17, 0x1f, RZ ;  /* 0x0000001f11027819 */ /* 0x000fe400000006ff */
[----:B------:R-:W-:Y:S02]  /*8b30*/  ISETP.NE.AND P1, PT, R5, RZ, PT ;  /* 0x000000ff0500720c */ /* 0x000fe40003f25270 */
[----:B------:R-:W1:Y:S02]  /*8b40*/  SYNCS.PHASECHK.TRANS64.TRYWAIT P2, [R3+URZ+0x22840], R2 ;  /* 0x02284002030075a7 */ /* 0x000e64000804017f */
[----:B-1----:R-:W-:Y:S09]  /*8b50*/  @!P2 BRA `(.L_x_62) ;  /* 0x000000140020a947 */ /* 0x002ff20003800000 */
.L_x_99:
[----:B------:R-:W-:Y:S05]  /*8b60*/  @P1 BRA `(.L_x_63) ;  /* 0x00000000001c1947 */ /* 0x000fea0003800000 */
[----:B------:R-:W2:Y:S01]  /*8b70*/  S2R R5, SR_TID.X ;  /* 0x0000000000057919 */ /* 0x000ea20000002100 */
[----:B------:R-:W-:-:S04]  /*8b80*/  MOV R10, 0x3000 ;  /* 0x00003000000a7802 */ /* 0x000fc80000000f00 */
[----:B------:R3:W-:Y:S01]  /*8b90*/  SYNCS.ARRIVE.TRANS64 RZ, [R3+URZ+0x22830], R10 ;  /* 0x0228300a03ff79a7 */ /* 0x0007e2000800003f */
[----:B--2---:R-:W-:-:S04]  /*8ba0*/  LOP3.LUT R5, R5, 0x1f, RZ, 0xc0, !PT ;  /* 0x0000001f05057812 */ /* 0x004fc800078ec0ff */
[----:B------:R-:W-:-:S13]  /*8bb0*/  ISETP.NE.AND P2, PT, R5, RZ, PT ;  /* 0x000000ff0500720c */ /* 0x000fda0003f45270 */
[----:B---3--:R-:W-:Y:S05]  /*8bc0*/  @!P2 BRA `(.L_x_63) ;  /* 0x000000000004a947 */ /* 0x008fea0003800000 */
[----:B------:R-:W-:Y:S01]  /*8bd0*/  BPT.TRAP 0x1 ;  /* 0x000000040000795c */ /* 0x000fe20000300000 */
.L_x_63:
[----:B------:R-:W2:Y:S01]  /*8be0*/  S2R R10, SR_CgaCtaId ;  /* 0x00000000000a7919 */ /* 0x000ea20000008800 */
[----:B------:R-:W-:Y:S01]  /*8bf0*/  MOV R5, 0x400 ;  /* 0x0000040000057802 */ /* 0x000fe20000000f00 */
[----:B------:R-:W-:Y:S01]  /*8c00*/  UIADD3 UR4, UP0, UR42, 0x370, URZ ;  /* 0x000003702a047890 */ /* 0x000fe2000ff1e03f */
[----:B------:R-:W-:Y:S01]  /*8c10*/  R2UR UR9, R3 ;  /* 0x00000000030972ca */ /* 0x000fe200000e0000 */
[----:B------:R-:W-:Y:S01]  /*8c20*/  UMOV UR6, 0x0 ;  /* 0x0000000000067882 */ /* 0x000fe20000000000 */
[----:B------:R-:W-:Y:S01]  /*8c30*/  R2UR UR12, R0 ;  /* 0x00000000000c72ca */ /* 0x000fe200000e0000 */
[----:B------:R-:W-:Y:S01]  /*8c40*/  UIADD3.X UR5, URZ, UR43, URZ, UP0, !UPT ;  /* 0x0000002b3f057290 */ /* 0x000fe200087fe43f */
[----:B-----5:R-:W-:Y:S01]  /*8c50*/  R2UR UR13, R4 ;  /* 0x00000000040d72ca */ /* 0x020fe200000e0000 */
[----:B------:R-:W-:Y:S01]  /*8c60*/  UMOV UR7, 0x14f00000 ;  /* 0x14f0000000077882 */ /* 0x000fe20000000000 */
[----:B------:R-:W-:-:S07]  /*8c70*/  UMOV UR10, URZ ;  /* 0x0000003f000a7c82 */ /* 0x000fce0008000000 */
[----:B------:R-:W-:Y:S01]  /*8c80*/  UIADD3 UR9, UR9, 0x22830, URZ ;  /* 0x0002283009097890 */ /* 0x000fe2000fffe03f */
[----:B--2---:R-:W-:-:S05]  /*8c90*/  LEA R5, R10, R5, 0x18 ;  /* 0x000000050a057211 */ /* 0x004fca00078ec0ff */
[----:B------:R-:W-:-:S05]  /*8ca0*/  IMAD R5, R16, 0x3000, R5 ;  /* 0x0000300010057824 */ /* 0x000fca00078e0205 */
[----:B------:R-:W-:Y:S01]  /*8cb0*/  R2UR UR8, R5 ;  /* 0x00000000050872ca */ /* 0x000fe200000e0000 */
[----:B------:R-:W-:-:S05]  /*8cc0*/  IMAD R5, R9, 0x60, RZ ;  /* 0x0000006009057824 */ /* 0x000fca00078e02ff */
[----:B------:R-:W-:-:S07]  /*8cd0*/  R2UR UR11, R5 ;  /* 0x00000000050b72ca */ /* 0x000fce00000e0000 */
[----:B------:R-:W-:-:S09]  /*8ce0*/  UIADD3 UR8, UR8, 0x1c400, URZ ;  /* 0x0001c40008087890 */ /* 0x000fd2000fffe03f */
[----:B------:R2:W-:Y:S01]  /*8cf0*/  UTMALDG.4D [UR8], [UR4], desc[UR6] ;  /* 0x00000608040075b4 */ /* 0x0005e20008019000 */
[----:B------:R-:W3:Y:S02]  /*8d00*/  SYNCS.PHASECHK.TRANS64.TRYWAIT P2, [R3+URZ+0x22860], R2 ;  /* 0x02286002030075a7 */ /* 0x000ee4000804017f */
[----:B--23--:R-:W-:Y:S05]  /*8d10*/  @!P2 BRA `(.L_x_64) ;  /* 0x0000001000c4a947 */ /* 0x00cfea0003800000 */
.L_x_100:
[----:B------:R-:W-:Y:S05]  /*8d20*/  @P1 BRA `(.L_x_65) ;  /* 0x00000000001c1947 */ /* 0x000fea0003800000 */
[----:B------:R-:W3:Y:S01]  /*8d30*/  S2R R9, SR_TID.X ;  /* 0x0000000000097919 */ /* 0x000ee20000002100 */
[----:B-12---:R-:W-:-:S04]  /*8d40*/  IMAD.MOV.U32 R2, RZ, RZ, 0xc000 ;  /* 0x0000c000ff027424 */ /* 0x006fc800078e00ff */
[----:B------:R4:W-:Y:S01]  /*8d50*/  SYNCS.ARRIVE.TRANS64 RZ, [R3+URZ+0x22850], R2 ;  /* 0x0228500203ff79a7 */ /* 0x0009e2000800003f */
[----:B---3--:R-:W-:-:S04]  /*8d60*/  LOP3.LUT R9, R9, 0x1f, RZ, 0xc0, !PT ;  /* 0x0000001f09097812 */ /* 0x008fc800078ec0ff */
[----:B------:R-:W-:-:S13]  /*8d70*/  ISETP.NE.AND P1, PT, R9, RZ, PT ;  /* 0x000000ff0900720c */ /* 0x000fda0003f25270 */
[----:B----4-:R-:W-:Y:S05]  /*8d80*/  @!P1 BRA `(.L_x_65) ;  /* 0x0000000000049947 */ /* 0x010fea0003800000 */
[----:B------:R-:W-:Y:S01]  /*8d90*/  BPT.TRAP 0x1 ;  /* 0x000000040000795c */ /* 0x000fe20000300000 */
.L_x_65:
[----:B------:R-:W3:Y:S01]  /*8da0*/  S2R R9, SR_CgaCtaId ;  /* 0x0000000000097919 */ /* 0x000ee20000008800 */
[----:B-12---:R-:W-:Y:S01]  /*8db0*/  MOV R2, 0x400 ;  /* 0x0000040000027802 */ /* 0x006fe20000000f00 */
        /* <DEDUP_REMOVED lines=11> */
[----:B---3--:R-:W-:-:S05]  /*8e70*/  LEA R2, R9, R2, 0x18 ;  /* 0x0000000209027211 */ /* 0x008fca00078ec0ff */
[----:B------:R-:W-:-:S05]  /*8e80*/  IMAD R2, R16, 0xc000, R2 ;  /* 0x0000c00010027824 */ /* 0x000fca00078e0202 */
[----:B------:R-:W-:-:S13]  /*8e90*/  R2UR UR14, R2 ;  /* 0x00000000020e72ca */ /* 0x000fda00000e0000 */
[----:B------:R-:W-:Y:S02]  /*8ea0*/  UIADD3 UR8, UR14, 0x400, URZ ;  /* 0x000004000e087890 */ /* 0x000fe4000fffe03f */
[----:B------:R-:W-:Y:S02]  /*8eb0*/  UIADD3 UR15, UR14, 0x3400, URZ ;  /* 0x000034000e0f7890 */ /* 0x000fe4000fffe03f */
[----:B------:R-:W-:Y:S02]  /*8ec0*/  UIADD3 UR16, UR14, 0x6400, URZ ;  /* 0x000064000e107890 */ /* 0x000fe4000fffe03f */
[----:B------:R-:W-:-:S03]  /*8ed0*/  UIADD3 UR14, UR14, 0x9400, URZ ;  /* 0x000094000e0e7890 */ /* 0x000fc6000fffe03f */
[----:B------:R1:W-:Y:S02]  /*8ee0*/  UTMALDG.4D [UR8], [UR4], desc[UR6] ;  /* 0x00000608040075b4 */ /* 0x0003e40008019000 */
[----:B-1----:R-:W-:Y:S01]  /*8ef0*/  UMOV UR8, UR15 ;  /* 0x0000000f00087c82 */ /* 0x002fe20008000000 */
[----:B------:R-:W-:Y:S01]  /*8f00*/  UMOV UR10, UR17 ;  /* 0x00000011000a7c82 */ /* 0x000fe20008000000 */
[----:B------:R-:W-:Y:S01]  /*8f10*/  UMOV UR15, 0x80 ;  /* 0x00000080000f7882 */ /* 0x000fe20000000000 */
[----:B------:R1:W-:Y:S02]  /*8f20*/  UTMALDG.4D [UR8], [UR4], desc[UR6] ;  /* 0x00000608040075b4 */ /* 0x0003e40008019000 */
[----:B-1----:R-:W-:Y:S01]  /*8f30*/  UMOV UR8, UR16 ;  /* 0x0000001000087c82 */ /* 0x002fe20008000000 */
[----:B------:R-:W-:Y:S01]  /*8f40*/  UMOV UR10, UR15 ;  /* 0x0000000f000a7c82 */ /* 0x000fe20008000000 */
[----:B------:R-:W-:Y:S01]  /*8f50*/  UMOV UR15, 0xc0 ;  /* 0x000000c0000f7882 */ /* 0x000fe20000000000 */
[----:B------:R1:W-:Y:S02]  /*8f60*/  UTMALDG.4D [UR8], [UR4], desc[UR6] ;  /* 0x00000608040075b4 */ /* 0x0003e40008019000 */
[----:B-1----:R-:W-:Y:S01]  /*8f70*/  UMOV UR8, UR14 ;  /* 0x0000000e00087c82 */ /* 0x002fe20008000000 */
[----:B------:R-:W-:-:S02]  /*8f80*/  UMOV UR10, UR15 ;  /* 0x0000000f000a7c82 */ /* 0x000fc40008000000 */
[----:B------:R2:W-:Y:S02]  /*8f90*/  UTMALDG.4D [UR8], [UR4], desc[UR6] ;  /* 0x00000608040075b4 */ /* 0x0005e40008019000 */
[----:B--2---:R-:W-:Y:S01]  /*8fa0*/  NOP ;  /* 0x0000000000007918 */ /* 0x004fe20000000000 */
.L_x_60:
[----:B------:R-:W-:Y:S05]  /*8fb0*/  BSYNC B1 ;  /* 0x0000000000017941 */ /* 0x000fea0003800000 */
.L_x_59:
[----:B-1----:R-:W-:Y:S01]  /*8fc0*/  IADD3 R9, R16, 0x1, RZ ;  /* 0x0000000110097810 */ /* 0x002fe20007ffe0ff */
[----:B------:R-:W-:Y:S03]  /*8fd0*/  BSSY B1, `(.L_x_66) ;  /* 0x0000069000017945 */ /* 0x000fe60003800000 */
[----:B------:R-:W-:-:S04]  /*8fe0*/  ISETP.NE.AND P1, PT, R9, 0x2, PT ;  /* 0x000000020900780c */ /* 0x000fc80003f25270 */
[----:B------:R-:W-:Y:S02]  /*8ff0*/  SEL R2, RZ, 0x1, P1 ;  /* 0x00000001ff027807 */ /* 0x000fe40000800000 */
[----:B------:R-:W-:Y:S02]  /*9000*/  SEL R9, R9, RZ, P1 ;  /* 0x000000ff09097207 */ /* 0x000fe40000800000 */
[----:B------:R-:W-:Y:S01]  /*9010*/  LOP3.LUT R17, R17, R2, RZ, 0x3c, !PT ;  /* 0x0000000211117212 */ /* 0x000fe200078e3cff */
[----:B------:R-:W-:Y:S06]  /*9020*/  @!P6 BRA `(.L_x_67) ;  /* 0x00000004008ce947 */ /* 0x000fec0003800000 */
[----:B------:R-:W-:Y:S01]  /*9030*/  VIADD R10, R8, 0xffffffff ;  /* 0xffffffff080a7836 */ /* 0x000fe20000000000 */
        /* <DEDUP_REMOVED lines=9> */
[----:B------:R-:W-:-:S05]  /*90d0*/  @P1 SHF.R.U32.HI R2, RZ, R3, R4 ;  /* 0x00000003ff021219 */ /* 0x000fca0000011604 */
[----:B------:R-:W-:-:S04]  /*90e0*/  IMAD.MOV R3, RZ, RZ, -R2 ;  /* 0x000000ffff037224 */ /* 0x000fc800078e0a02 */
[----:B------:R-:W-:Y:S01]  /*90f0*/  IMAD R10, R5, R3, R10 ;  /* 0x00000003050a7224 */ /* 0x000fe200078e020a */
[--C-:B------:R-:W-:Y:S01]  /*9100*/  SHF.R.S32.HI R3, RZ, 0x1f, R2.reuse ;  /* 0x0000001fff037819 */ /* 0x100fe20000011402 */
[----:B------:R-:W1:Y:S02]  /*9110*/  LDC.64 R4, c[0x0][0x3f8] ;  /* 0x0000fe00ff047b82 */ /* 0x000e640000000a00 */
[----:B------:R-:W-:-:S05]  /*9120*/  IMAD.WIDE.U32 R2, R6, UR4, R2 ;  /* 0x0000000406027c25 */ /* 0x000fca000f8e0002 */
[----:B------:R-:W-:Y:S02]  /*9130*/  IADD3 R11, R11, R3, RZ ;  /* 0x000000030b0b7210 */ /* 0x000fe40007ffe0ff */
[----:B-1----:R-:W-:-:S04]  /*9140*/  LEA R4, P1, R2, R4, 0x2 ;  /* 0x0000000402047211 */ /* 0x002fc800078210ff */
[----:B------:R-:W-:-:S05]  /*9150*/  LEA.HI.X R5, R2, R5, R11, 0x2, P1 ;  /* 0x0000000502057211 */ /* 0x000fca00008f140b */
[----:B------:R1:W5:Y:S04]  /*9160*/  LDG.E R4, desc[UR40][R4.64] ;  /* 0x0000002804047981 */ /* 0x000368000c1e1900 */
.L_x_68:
        /* <DEDUP_REMOVED lines=10> */
.L_x_101:
        /* <DEDUP_REMOVED lines=8> */
.L_x_70:
[----:B------:R-:W2:Y:S01]  /*9290*/  S2R R11, SR_CgaCtaId ;  /* 0x00000000000b7919 */ /* 0x000ea20000008800 */
        /* <DEDUP_REMOVED lines=12> */
[----:B--2---:R-:W-:-:S05]  /*9360*/  LEA R5, R11, R5, 0x18 ;  /* 0x000000050b057211 */ /* 0x004fca00078ec0ff */
[----:B------:R-:W-:-:S05]  /*9370*/  IMAD R5, R9, 0x3000, R5 ;  /* 0x0000300009057824 */ /* 0x000fca00078e0205 */
[----:B------:R-:W-:-:S13]  /*9380*/  R2UR UR8, R5 ;  /* 0x00000000050872ca */ /* 0x000fda00000e0000 */
[----:B------:R-:W-:-:S09]  /*9390*/  UIADD3 UR8, UR8, 0x1c400, URZ ;  /* 0x0001c40008087890 */ /* 0x000fd2000fffe03f */
[----:B------:R2:W-:Y:S01]  /*93a0*/  UTMALDG.4D [UR8], [UR4], desc[UR6] ;  /* 0x00000608040075b4 */ /* 0x0005e20008019000 */
[----:B------:R-:W3:Y:S02]  /*93b0*/  SYNCS.PHASECHK.TRANS64.TRYWAIT P2, [R3+URZ+0x22860], R2 ;  /* 0x02286002030075a7 */ /* 0x000ee4000804017f */
[----:B--23--:R-:W-:Y:S05]  /*93c0*/  @!P2 BRA `(.L_x_71) ;  /* 0x0000000c0040a947 */ /* 0x00cfea0003800000 */
.L_x_102:
        /* <DEDUP_REMOVED lines=8> */
.L_x_72:
        /* <DEDUP_REMOVED lines=32> */
[----:B-1----:R-:W-:Y:S01]  /*9650*/  NOP ;  /* 0x0000000000007918 */ /* 0x002fe20000000000 */
.L_x_67:
[----:B------:R-:W-:Y:S05]  /*9660*/  BSYNC B1 ;  /* 0x0000000000017941 */ /* 0x000fea0003800000 */
.L_x_66:
[C---:B------:R-:W-:Y:S01]  /*9670*/  ISETP.GT.AND P2, PT, R8.reuse, 0x1, PT ;  /* 0x000000010800780c */ /* 0x040fe20003f44270 */
[----:B------:R-:W-:Y:S01]  /*9680*/  VIADD R8, R8, 0xfffffffe ;  /* 0xfffffffe08087836 */ /* 0x000fe20000000000 */
[----:B------:R-:W-:-:S04]  /*9690*/  IADD3 R9, R9, 0x1, RZ ;  /* 0x0000000109097810 */ /* 0x000fc80007ffe0ff */
[----:B------:R-:W-:-:S04]  /*96a0*/  ISETP.NE.AND P1, PT, R9, 0x2, PT ;  /* 0x000000020900780c */ /* 0x000fc80003f25270 */
[----:B------:R-:W-:Y:S02]  /*96b0*/  SEL R2, RZ, 0x1, P1 ;  /* 0x00000001ff027807 */ /* 0x000fe40000800000 */
[----:B------:R-:W-:Y:S02]  /*96c0*/  SEL R16, R9, RZ, P1 ;  /* 0x000000ff09107207 */ /* 0x000fe40000800000 */
[----:B------:R-:W-:Y:S01]  /*96d0*/  LOP3.LUT R17, R17, R2, RZ, 0x3c, !PT ;  /* 0x0000000211117212 */ /* 0x000fe200078e3cff */
[----:B------:R-:W-:Y:S06]  /*96e0*/  @P2 BRA `(.L_x_73) ;  /* 0xfffffff0009c2947 */ /* 0x000fec000383ffff */
.L_x_58:
[----:B------:R-:W-:Y:S05]  /*96f0*/  BSYNC B0 ;  /* 0x0000000000007941 */ /* 0x000fea0003800000 */
.L_x_49:
[----:B------:R-:W2:Y:S01]  /*9700*/  LDL.LU R2, [R1+0xc] ;  /* 0x00000c0001027983 */ /* 0x000ea20000300800 */
[----:B------:R-:W-:-:S03]  /*9710*/  ULDC UR4, c[0x0][0xda4] ;  /* 0x0003690000047ab9 */ /* 0x000fc60000000800 */
[----:B------:R-:W3:Y:S01]  /*9720*/  LDL.LU R0, [R1+0x18] ;  /* 0x0000180001007983 */ /* 0x000ee20000300800 */
[----:B--2---:R-:W-:Y:S01]  /*9730*/  IADD3 R2, R2, UR36, RZ ;  /* 0x0000002402027c10 */ /* 0x004fe2000fffe0ff */
[----:B---3--:R-:W-:-:S04]  /*9740*/  VIADD R0, R0, 0x1 ;  /* 0x0000000100007836 */ /* 0x008fc80000000000 */
[----:B------:R2:W-:Y:S01]  /*9750*/  STL [R1+0xc], R2 ;  /* 0x00000c0201007387 */ /* 0x0005e20000100800 */
[----:B------:R-:W-:-:S03]  /*9760*/  ISETP.GE.AND P0, PT, R2, UR4, PT ;  /* 0x0000000402007c0c */ /* 0x000fc6000bf06270 */
[----:B------:R2:W-:Y:S10]  /*9770*/  STL [R1+0x18], R0 ;  /* 0x0000180001007387 */ /* 0x0005f40000100800 */
[----:B--2---:R-:W-:Y:S05]  /*9780*/  @!P0 BRA `(.L_x_74) ;  /* 0xffffffd800088947 */ /* 0x004fea000383ffff */
[----:B------:R-:W-:-:S07]  /*9790*/  LOP3.LUT R2, R0, 0x1, RZ, 0xc, !PT ;  /* 0x0000000100027812 */ /* 0x000fce00078e0cff */
.L_x_32:
[----:B------:R-:W2:Y:S01]  /*97a0*/  S2R R3, SR_CgaCtaId ;  /* 0x0000000000037919 */ /* 0x000ea20000008800 */
[----:B------:R-:W-:Y:S01]  /*97b0*/  MOV R0, 0x400 ;  /* 0x0000040000007802 */ /* 0x000fe20000000f00 */
[----:B------:R-:W-:Y:S03]  /*97c0*/  BSSY B0, `(.L_x_75) ;  /* 0x0000005000007945 */ /* 0x000fe60003800000 */
[----:B--2---:R-:W-:Y:S02]  /*97d0*/  LEA R0, R3, R0, 0x18 ;  /* 0x0000000003007211 */ /* 0x004fe400078ec0ff */
[----:B------:R-:W-:-:S04]  /*97e0*/  SHF.L.U32 R3, R2, 0x1f, RZ ;  /* 0x0000001f02037819 */ /* 0x000fc800000006ff */
[----:B------:R-:W2:Y:S02]  /*97f0*/  SYNCS.PHASECHK.TRANS64.TRYWAIT P0, [R0+URZ+0x22820], R3 ;  /* 0x02282003000075a7 */ /* 0x000ea4000800017f */
[----:B--2---:R-:W-:Y:S05]  /*9800*/  @!P0 BRA `(.L_x_76) ;  /* 0x0000000800448947 */ /* 0x004fea0003800000 */
.L_x_103:
[----:B------:R-:W-:Y:S05]  /*9810*/  BSYNC B0 ;  /* 0x0000000000007941 */ /* 0x000fea0003800000 */
.L_x_75:
[----:B------:R-:W-:-:S03]  /*9820*/  UMOV UR4, 0xffffffff ;  /* 0xffffffff00047882 */ /* 0x000fc60000000000 */
[----:B------:R-:W-:Y:S05]  /*9830*/  BRA.DIV UR4, `(.L_x_77) ;  /* 0x0000000a044c7947 */ /* 0x000fea000b800000 */
[----:B------:R-:W3:Y:S02]  /*9840*/  S2R R2, SR_TID.X ;  /* 0x0000000000027919 */ /* 0x000ee40000002100 */
[----:B---3--:R-:W-:-:S04]  /*9850*/  SHF.R.U32.HI R2, RZ, 0x5, R2 ;  /* 0x00000005ff027819 */ /* 0x008fc80000011602 */
[----:B------:R-:W-:-:S05]  /*9860*/  LOP3.LUT R2, R2, 0x3, RZ, 0xc0, !PT ;  /* 0x0000000302027812 */ /* 0x000fca00078ec0ff */
[----:B------:R3:W4:Y:S02]  /*9870*/  SHFL.IDX PT, R14, R2, RZ, 0x1f ;  /* 0x00001fff020e7589 */ /* 0x00072400000e0000 */
.L_x_106:
[----:B----4-:R-:W-:Y:S01]  /*9880*/  ISETP.NE.AND P0, PT, R14, RZ, PT ;  /* 0x000000ff0e00720c */ /* 0x010fe20003f05270 */
[----:B------:R-:W-:-:S12]  /*9890*/  BSSY B0, `(.L_x_78) ;  /* 0x0000024000007945 */ /* 0x000fd80003800000 */
[----:B------:R-:W-:Y:S05]  /*98a0*/  @P0 BRA `(.L_x_79) ;  /* 0x0000000000880947 */ /* 0x000fea0003800000 */
[----:B------:R-:W-:-:S03]  /*98b0*/  UMOV UR4, 0xffffffff ;  /* 0xffffffff00047882 */ /* 0x000fc60000000000 */
[----:B------:R-:W-:Y:S05]  /*98c0*/  BRA.DIV UR4, `(.L_x_80) ;  /* 0x0000000a045c7947 */ /* 0x000fea000b800000 */
[----:B------:R-:W-:-:S13]  /*98d0*/  ELECT P6, URZ, PT ;  /* 0x00000000003f782f */ /* 0x000fda00038c0000 */
.L_x_109:
[----:B------:R-:W-:Y:S05]  /*98e0*/  @!P6 BRA `(.L_x_79) ;  /* 0x000000000078e947 */ /* 0x000fea0003800000 */
[----:B------:R-:W-:-:S06]  /*98f0*/  ULOP3.LUT UR4, UR38, 0x2, URZ, 0xfc, !UPT ;  /* 0x0000000226047892 */ /* 0x000fcc000f8efc3f */
[----:B---3--:R-:W-:-:S04]  /*9900*/  MOV R2, UR4 ;  /* 0x0000000400027c02 */ /* 0x008fc80008000f00 */
[----:B------:R-:W-:-:S13]  /*9910*/  ISETP.NE.AND P2, PT, R2, 0x3, PT ;  /* 0x000000030200780c */ /* 0x000fda0003f45270 */
[----:B------:R-:W-:Y:S05]  /*9920*/  @!P2 BRA `(.L_x_81) ;  /* 0x000000000004a947 */ /* 0x000fea0003800000 */
[----:B------:R-:W-:Y:S01]  /*9930*/  BPT.TRAP 0x1 ;  /* 0x000000040000795c */ /* 0x000fe20000300000 */
.L_x_81:
[----:B--2---:R-:W-:Y:S01]  /*9940*/  VIADD R3, R0, 0x22840 ;  /* 0x0002284000037836 */ /* 0x004fe20000000000 */
[----:B------:R-:W-:Y:S01]  /*9950*/  SHF.L.U32 R5, R17, 0x1f, RZ ;  /* 0x0000001f11057819 */ /* 0x000fe200000006ff */
[----:B------:R-:W-:-:S03]  /*9960*/  VIADD R2, R16, 0x1 ;  /* 0x0000000110027836 */ /* 0x000fc60000000000 */
[----:B------:R-:W-:Y:S02]  /*9970*/  LEA R6, R16, R3, 0x3 ;  /* 0x0000000310067211 */ /* 0x000fe400078e18ff */
[----:B------:R-:W-:Y:S02]  /*9980*/  ISETP.NE.AND P1, PT, R2, 0x2, PT ;  /* 0x000000020200780c */ /* 0x000fe40003f25270 */
[----:B------:R-:W2:Y:S02]  /*9990*/  SYNCS.PHASECHK.TRANS64.TRYWAIT P0, [R6+URZ], R5 ;  /* 0x00000005060075a7 */ /* 0x000ea4000800017f */
[----:B------:R-:W-:-:S04]  /*99a0*/  SEL R4, RZ, 0x1, P1 ;  /* 0x00000001ff047807 */ /* 0x000fc80000800000 */
[----:B------:R-:W-:Y:S02]  /*99b0*/  LOP3.LUT R17, R17, R4, RZ, 0x3c, !PT ;  /* 0x0000000411117212 */ /* 0x000fe400078e3cff */
[----:B------:R-:W-:Y:S02]  /*99c0*/  SEL R4, R2, RZ, P1 ;  /* 0x000000ff02047207 */ /* 0x000fe40000800000 */
[----:B------:R-:W-:Y:S02]  /*99d0*/  SHF.L.U32 R2, R17, 0x1f, RZ ;  /* 0x0000001f11027819 */ /* 0x000fe400000006ff */
[----:B------:R-:W-:Y:S01]  /*99e0*/  LEA R3, R4, R3, 0x3 ;  /* 0x0000000304037211 */ /* 0x000fe200078e18ff */
[----:B--2---:R-:W-:Y:S06]  /*99f0*/  @!P0 BRA `(.L_x_82) ;  /* 0x0000000800308947 */ /* 0x004fec0003800000 */
.L_x_110:
[----:B------:R-:W3:Y:S02]  /*9a00*/  SYNCS.PHASECHK.TRANS64.TRYWAIT P0, [R3+URZ], R2 ;  /* 0x00000002030075a7 */ /* 0x000ee4000800017f */
[----:B---3--:R-:W-:Y:S05]  /*9a10*/  @!P0 BRA `(.L_x_83) ;  /* 0x00000008003c8947 */ /* 0x008fea0003800000 */
.L_x_111:
[----:B------:R-:W-:Y:S05]  /*9a20*/  @!P2 BRA `(.L_x_84) ;  /* 0x000000000004a947 */ /* 0x000fea0003800000 */
[----:B------:R-:W-:Y:S01]  /*9a30*/  BPT.TRAP 0x1 ;  /* 0x000000040000795c */ /* 0x000fe20000300000 */
.L_x_84:
[----:B---3--:R-:W-:-:S05]  /*9a40*/  VIADD R3, R0, 0x22860 ;  /* 0x0002286000037836 */ /* 0x008fca0000000000 */
[----:B------:R-:W-:-:S04]  /*9a50*/  LEA R16, R16, R3, 0x3 ;  /* 0x0000000310107211 */ /* 0x000fc800078e18ff */
[----:B------:R-:W3:Y:S02]  /*9a60*/  SYNCS.PHASECHK.TRANS64.TRYWAIT P0, [R16+URZ], R5 ;  /* 0x00000005100075a7 */ /* 0x000ee4000800017f */
[----:B---3--:R-:W-:Y:S05]  /*9a70*/  @!P0 BRA `(.L_x_85) ;  /* 0x0000000800388947 */ /* 0x008fea0003800000 */
.L_x_112:
[----:B------:R-:W-:-:S07]  /*9a80*/  IMAD R3, R4, 0x8, R3 ;  /* 0x0000000804037824 */ /* 0x000fce00078e0203 */
.L_x_86:
[----:B----4-:R4:W1:Y:S02]  /*9a90*/  SYNCS.PHASECHK.TRANS64.TRYWAIT P0, [R3+URZ], R2 ;  /* 0x00000002030075a7 */ /* 0x010864000800017f */
[----:B-1----:R-:W-:Y:S05]  /*9aa0*/  @!P0 NANOSLEEP.SYNCS 0x989680 ;  /* 0x009896800000895d */ /* 0x002fea0003900000 */
[----:B------:R-:W1:Y:S02]  /*9ab0*/  @!P0 SYNCS.PHASECHK.TRANS64 P0, [R3+URZ], R2 ;  /* 0x00000002030085a7 */ /* 0x000e64000800007f */
[----:B-1----:R-:W-:Y:S05]  /*9ac0*/  @!P0 BRA `(.L_x_86) ;  /* 0xfffffffc00f08947 */ /* 0x002fea000383ffff */
.L_x_79:
[----:B------:R-:W-:Y:S05]  /*9ad0*/  BSYNC B0 ;  /* 0x0000000000007941 */ /* 0x000fea0003800000 */
.L_x_78:
[----:B------:R-:W-:Y:S05]  /*9ae0*/  EXIT ;  /* 0x000000000000794d */ /* 0x000fea0003800000 */
.L_x_10:
[----:B-1----:R-:W-:-:S04]  /*9af0*/  MOV R3, UR46 ;  /* 0x0000002e00037c02 */ /* 0x002fc80008000f00 */
[----:B------:R1:W2:Y:S03]  /*9b00*/  SYNCS.PHASECHK.TRANS64.TRYWAIT P0, [R3+URZ+0x22800], R0 ;  /* 0x02280000030075a7 */ /* 0x0002a6000800017f */
[----:B--2---:R-:W-:Y:S05]  /*9b10*/  @!P0 NANOSLEEP.SYNCS 0x989680 ;  /* 0x009896800000895d */ /* 0x004fea0003900000 */
[----:B------:R-:W2:Y:S02]  /*9b20*/  @!P0 SYNCS.PHASECHK.TRANS64 P0, [R3+URZ+0x22800], R0 ;  /* 0x02280000030085a7 */ /* 0x000ea4000800007f */
[----:B--2---:R-:W-:Y:S05]  /*9b30*/  @!P0 BRA `(.L_x_10) ;  /* 0xfffffffc00ec8947 */ /* 0x004fea000383ffff */
[----:B------:R-:W-:Y:S05]  /*9b40*/  BRA `(.L_x_87) ;  /* 0xffffff7400647947 */ /* 0x000fea000383ffff */
.L_x_14:
[----:B--2---:R-:W-:-:S04]  /*9b50*/  IMAD.U32 R0, RZ, RZ, UR21 ;  /* 0x00000015ff007e24 */ /* 0x004fc8000f8e00ff */
[----:B------:R2:W3:Y:S03]  /*9b60*/  SYNCS.PHASECHK.TRANS64.TRYWAIT P1, [R0+URZ+0x22830], R7 ;  /* 0x02283007000075a7 */ /* 0x0004e6000802017f */
[----:B---3--:R-:W-:Y:S05]  /*9b70*/  @!P1 NANOSLEEP.SYNCS 0x989680 ;  /* 0x009896800000995d */ /* 0x008fea0003900000 */
[----:B------:R-:W3:Y:S02]  /*9b80*/  @!P1 SYNCS.PHASECHK.TRANS64 P1, [R0+URZ+0x22830], R7 ;  /* 0x02283007000095a7 */ /* 0x000ee4000802007f */
[----:B---3--:R-:W-:Y:S05]  /*9b90*/  @!P1 BRA `(.L_x_14) ;  /* 0xfffffffc00ec9947 */ /* 0x008fea000383ffff */
[----:B------:R-:W-:Y:S05]  /*9ba0*/  BRA `(.L_x_13) ;  /* 0xffffff7400887947 */ /* 0x000fea000383ffff */
.L_x_18:
[----:B--2---:R2:W3:Y:S02]  /*9bb0*/  SYNCS.PHASECHK.TRANS64.TRYWAIT P2, [R10+URZ+0x22850], R7 ;  /* 0x022850070a0075a7 */ /* 0x0044e4000804017f */
[----:B---3--:R-:W-:Y:S05]  /*9bc0*/  @!P2 NANOSLEEP.SYNCS 0x989680 ;  /* 0x009896800000a95d */ /* 0x008fea0003900000 */
[----:B------:R-:W3:Y:S02]  /*9bd0*/  @!P2 SYNCS.PHASECHK.TRANS64 P2, [R10+URZ+0x22850], R7 ;  /* 0x022850070a00a5a7 */ /* 0x000ee4000804007f */
[----:B---3--:R-:W-:Y:S05]  /*9be0*/  @!P2 BRA `(.L_x_18) ;  /* 0xfffffffc00f0a947 */ /* 0x008fea000383ffff */
[----:B------:R-:W-:Y:S05]  /*9bf0*/  BRA `(.L_x_17) ;  /* 0xffffff9000807947 */ /* 0x000fea000383ffff */
.L_x_23:
[----:B--2---:R-:W-:Y:S01]  /*9c00*/  MOV R4, UR24 ;  /* 0x0000001800047c02 */ /* 0x004fe20008000f00 */
[----:B------:R-:W-:-:S04]  /*9c10*/  IMAD.U32 R5, RZ, RZ, UR25 ;  /* 0x00000019ff057e24 */ /* 0x000fc8000f8e00ff */
[----:B------:R2:W3:Y:S03]  /*9c20*/  SYNCS.PHASECHK.TRANS64.TRYWAIT P3, [R4+URZ+0x22830], R5 ;  /* 0x02283005040075a7 */ /* 0x0004e6000806017f */
[----:B---3--:R-:W-:Y:S05]  /*9c30*/  @!P3 NANOSLEEP.SYNCS 0x989680 ;  /* 0x009896800000b95d */ /* 0x008fea0003900000 */
[----:B------:R-:W3:Y:S02]  /*9c40*/  @!P3 SYNCS.PHASECHK.TRANS64 P3, [R4+URZ+0x22830], R5 ;  /* 0x022830050400b5a7 */ /* 0x000ee4000806007f */
[----:B---3--:R-:W-:Y:S05]  /*9c50*/  @!P3 BRA `(.L_x_23) ;  /* 0xfffffffc00e8b947 */ /* 0x008fea000383ffff */
[----:B------:R-:W-:Y:S05]  /*9c60*/  BRA `(.L_x_22) ;  /* 0xffffff94008c7947 */ /* 0x000fea000383ffff */
.L_x_27:
[----:B-1----:R-:W-:-:S04]  /*9c70*/  MOV R6, UR25 ;  /* 0x0000001900067c02 */ /* 0x002fc80008000f00 */
[----:B------:R1:W2:Y:S03]  /*9c80*/  SYNCS.PHASECHK.TRANS64.TRYWAIT P3, [R199+URZ+0x22850], R6 ;  /* 0x02285006c70075a7 */ /* 0x0002a6000806017f */
[----:B--2---:R-:W-:Y:S05]  /*9c90*/  @!P3 NANOSLEEP.SYNCS 0x989680 ;  /* 0x009896800000b95d */ /* 0x004fea0003900000 */
[----:B------:R-:W2:Y:S02]  /*9ca0*/  @!P3 SYNCS.PHASECHK.TRANS64 P3, [R199+URZ+0x22850], R6 ;  /* 0x02285006c700b5a7 */ /* 0x000ea4000806007f */
[----:B--2---:R-:W-:Y:S05]  /*9cb0*/  @!P3 BRA `(.L_x_27) ;  /* 0xfffffffc00ecb947 */ /* 0x004fea000383ffff */
[----:B------:R-:W-:Y:S05]  /*9cc0*/  BRA `(.L_x_26) ;  /* 0xffffffb400287947 */ /* 0x000fea000383ffff */
.L_x_37:
[----:B------:R-:W1:Y:S01]  /*9cd0*/  S2R R5, SR_TID.X ;  /* 0x0000000000057919 */ /* 0x000e620000002100 */
[----:B------:R-:W-:Y:S01]  /*9ce0*/  BSSY B0, `(.L_x_88) ;  /* 0x000000a000007945 */ /* 0x000fe20003800000 */
[----:B------:R-:W-:Y:S01]  /*9cf0*/  MOV R12, RZ ;  /* 0x000000ff000c7202 */ /* 0x000fe20000000f00 */
[----:B------:R-:W-:Y:S01]  /*9d00*/  IMAD.MOV.U32 R11, RZ, RZ, 0x1f ;  /* 0x0000001fff0b7424 */ /* 0x000fe200078e00ff */
[----:B------:R-:W-:Y:S02]  /*9d10*/  MOV R15, 0xffffffff ;  /* 0xffffffff000f7802 */ /* 0x000fe40000000f00 */
[----:B-1----:R-:W-:-:S04]  /*9d20*/  SHF.R.U32.HI R5, RZ, 0x5, R5 ;  /* 0x00000005ff057819 */ /* 0x002fc80000011605 */
[----:B------:R-:W-:-:S05]  /*9d30*/  LOP3.LUT R5, R5, 0x3, RZ, 0xc0, !PT ;  /* 0x0000000305057812 */ /* 0x000fca00078ec0ff */
[----:B------:R-:W-:-:S07]  /*9d40*/  IMAD.MOV.U32 R13, RZ, RZ, R5 ;  /* 0x000000ffff0d7224 */ /* 0x000fce00078e0005 */
[----:B------:R-:W-:Y:S05]  /*9d50*/  WARPSYNC.COLLECTIVE R15, `(.L_x_89) ;  /* 0x000000000f087348 */ /* 0x000fea0003c00000 */
[----:B------:R1:W2:Y:S02]  /*9d60*/  SHFL.IDX P6, R14, R13, R12, R11 ;  /* 0x0000000c0d0e7389 */ /* 0x0002a400000c000b */
[----:B-12---:R-:W-:Y:S01]  /*9d70*/  ENDCOLLECTIVE ;  /* 0x000000000000791b */ /* 0x006fe20003800000 */
.L_x_89:
[----:B------:R-:W-:Y:S05]  /*9d80*/  BSYNC B0 ;  /* 0x0000000000007941 */ /* 0x000fea0003800000 */
.L_x_88:
[----:B------:R-:W-:Y:S05]  /*9d90*/  BRA `(.L_x_90) ;  /* 0xffffffd8009c7947 */ /* 0x000fea000383ffff */
.L_x_38:
[----:B------:R-:W-:Y:S01]  /*9da0*/  BSSY B0, `(.L_x_91) ;  /* 0x0000006000007945 */ /* 0x000fe20003800000 */
[----:B------:R-:W-:-:S07]  /*9db0*/  IMAD.MOV.U32 R15, RZ, RZ, -0x1 ;  /* 0xffffffffff0f7424 */ /* 0x000fce00078e00ff */
[----:B------:R-:W-:Y:S05]  /*9dc0*/  WARPSYNC.COLLECTIVE R15, `(.L_x_92) ;  /* 0x000000000f0c7348 */ /* 0x000fea0003c00000 */
[----:B------:R-:W-:Y:S02]  /*9dd0*/  ELECT P6, UR62, PT ;  /* 0x00000000003e782f */ /* 0x000fe400038c0000 */
[----:B------:R-:W-:Y:S01]  /*9de0*/  MOV R14, UR62 ;  /* 0x0000003e000e7c02 */ /* 0x000fe20008000f00 */
[----:B------:R-:W-:Y:S10]  /*9df0*/  ENDCOLLECTIVE ;  /* 0x000000000000791b */ /* 0x000ff40003800000 */
.L_x_92:
[----:B------:R-:W-:Y:S05]  /*9e00*/  BSYNC B0 ;  /* 0x0000000000007941 */ /* 0x000fea0003800000 */
.L_x_91:
[----:B------:R-:W-:Y:S05]  /*9e10*/  BRA `(.L_x_93) ;  /* 0xffffffd800947947 */ /* 0x000fea000383ffff */
.L_x_41:
[----:B--2---:R2:W3:Y:S02]  /*9e20*/  SYNCS.PHASECHK.TRANS64.TRYWAIT P1, [R5+URZ+0x22840], R10 ;  /* 0x0228400a050075a7 */ /* 0x0044e4000802017f */
[----:B---3--:R-:W-:Y:S05]  /*9e30*/  @!P1 NANOSLEEP.SYNCS 0x989680 ;  /* 0x009896800000995d */ /* 0x008fea0003900000 */
[----:B------:R-:W3:Y:S02]  /*9e40*/  @!P1 SYNCS.PHASECHK.TRANS64 P1, [R5+URZ+0x22840], R10 ;  /* 0x0228400a050095a7 */ /* 0x000ee4000802007f */
[----:B---3--:R-:W-:Y:S05]  /*9e50*/  @!P1 BRA `(.L_x_41) ;  /* 0xfffffffc00f09947 */ /* 0x008fea000383ffff */
[----:B------:R-:W-:Y:S05]  /*9e60*/  BRA `(.L_x_94) ;  /* 0xffffffd800f47947 */ /* 0x000fea000383ffff */
.L_x_44:
[----:B--2---:R-:W2:Y:S01]  /*9e70*/  S2R R10, SR_CgaCtaId ;  /* 0x00000000000a7919 */ /* 0x004ea20000008800 */
[----:B------:R-:W-:-:S04]  /*9e80*/  MOV R8, 0x400 ;  /* 0x0000040000087802 */ /* 0x000fc80000000f00 */
[----:B--2---:R-:W-:-:S04]  /*9e90*/  LEA R8, R10, R8, 0x18 ;  /* 0x000000080a087211 */ /* 0x004fc800078ec0ff */
[----:B------:R2:W3:Y:S03]  /*9ea0*/  SYNCS.PHASECHK.TRANS64.TRYWAIT P1, [R8+URZ+0x22820], R5 ;  /* 0x02282005080075a7 */ /* 0x0004e6000802017f */
[----:B---3--:R-:W-:Y:S05]  /*9eb0*/  @!P1 NANOSLEEP.SYNCS 0x989680 ;  /* 0x009896800000995d */ /* 0x008fea0003900000 */
[----:B------:R-:W3:Y:S02]  /*9ec0*/  @!P1 SYNCS.PHASECHK.TRANS64 P1, [R8+URZ+0x22820], R5 ;  /* 0x02282005080095a7 */ /* 0x000ee4000802007f */
[----:B---3--:R-:W-:Y:S05]  /*9ed0*/  @!P1 BRA `(.L_x_44) ;  /* 0xfffffffc00e49947 */ /* 0x008fea000383ffff */
[----:B------:R-:W-:Y:S05]  /*9ee0*/  BRA `(.L_x_95) ;  /* 0xffffffdc00b87947 */ /* 0x000fea000383ffff */
.L_x_47:
[----:B--2---:R2:W3:Y:S02]  /*9ef0*/  SYNCS.PHASECHK.TRANS64.TRYWAIT P1, [R8+URZ+0x22860], R5 ;  /* 0x02286005080075a7 */ /* 0x0044e4000802017f */
[----:B---3--:R-:W-:Y:S05]  /*9f00*/  @!P1 NANOSLEEP.SYNCS 0x989680 ;  /* 0x009896800000995d */ /* 0x008fea0003900000 */
[----:B------:R-:W3:Y:S02]  /*9f10*/  @!P1 SYNCS.PHASECHK.TRANS64 P1, [R8+URZ+0x22860], R5 ;  /* 0x02286005080095a7 */ /* 0x000ee4000802007f */
[----:B---3--:R-:W-:Y:S05]  /*9f20*/  @!P1 BRA `(.L_x_47) ;  /* 0xfffffffc00f09947 */ /* 0x008fea000383ffff */
[----:B------:R-:W-:Y:S05]  /*9f30*/  BRA `(.L_x_96) ;  /* 0xffffffdc00d87947 */ /* 0x000fea000383ffff */
.L_x_54:
[----:B--2---:R2:W3:Y:S02]  /*9f40*/  SYNCS.PHASECHK.TRANS64.TRYWAIT P2, [R2+URZ+0x22840], R3 ;  /* 0x02284003020075a7 */ /* 0x0044e4000804017f */
[----:B---3--:R-:W-:Y:S05]  /*9f50*/  @!P2 NANOSLEEP.SYNCS 0x989680 ;  /* 0x009896800000a95d */ /* 0x008fea0003900000 */
[----:B------:R-:W3:Y:S02]  /*9f60*/  @!P2 SYNCS.PHASECHK.TRANS64 P2, [R2+URZ+0x22840], R3 ;  /* 0x022840030200a5a7 */ /* 0x000ee4000804007f */
[----:B---3--:R-:W-:Y:S05]  /*9f70*/  @!P2 BRA `(.L_x_54) ;  /* 0xfffffffc00f0a947 */ /* 0x008fea000383ffff */
[----:B------:R-:W-:Y:S05]  /*9f80*/  BRA `(.L_x_97) ;  /* 0xffffffe400307947 */ /* 0x000fea000383ffff */
.L_x_56:
[----:B---3--:R3:W4:Y:S02]  /*9f90*/  SYNCS.PHASECHK.TRANS64.TRYWAIT P2, [R2+URZ+0x22860], R3 ;  /* 0x02286003020075a7 */ /* 0x008724000804017f */
[----:B----4-:R-:W-:Y:S05]  /*9fa0*/  @!P2 NANOSLEEP.SYNCS 0x989680 ;  /* 0x009896800000a95d */ /* 0x010fea0003900000 */
[----:B------:R-:W4:Y:S02]  /*9fb0*/  @!P2 SYNCS.PHASECHK.TRANS64 P2, [R2+URZ+0x22860], R3 ;  /* 0x022860030200a5a7 */ /* 0x000f24000804007f */
[----:B----4-:R-:W-:Y:S05]  /*9fc0*/  @!P2 BRA `(.L_x_56) ;  /* 0xfffffffc00f0a947 */ /* 0x010fea000383ffff */
[----:B------:R-:W-:Y:S05]  /*9fd0*/  BRA `(.L_x_98) ;  /* 0xffffffe4008c7947 */ /* 0x000fea000383ffff */
.L_x_62:
[----:B-1----:R1:W2:Y:S02]  /*9fe0*/  SYNCS.PHASECHK.TRANS64.TRYWAIT P2, [R3+URZ+0x22840], R2 ;  /* 0x02284002030075a7 */ /* 0x0022a4000804017f */
[----:B--2---:R-:W-:Y:S05]  /*9ff0*/  @!P2 NANOSLEEP.SYNCS 0x989680 ;  /* 0x009896800000a95d */ /* 0x004fea0003900000 */
[----:B------:R-:W2:Y:S02]  /*a000*/  @!P2 SYNCS.PHASECHK.TRANS64 P2, [R3+URZ+0x22840], R2 ;  /* 0x022840020300a5a7 */ /* 0x000ea4000804007f */
[----:B--2---:R-:W-:Y:S05]  /*a010*/  @!P2 BRA `(.L_x_62) ;  /* 0xfffffffc00f0a947 */ /* 0x004fea000383ffff */
[----:B------:R-:W-:Y:S05]  /*a020*/  BRA `(.L_x_99) ;  /* 0xffffffe800cc7947 */ /* 0x000fea000383ffff */
.L_x_64:
[----:B--2---:R2:W3:Y:S02]  /*a030*/  SYNCS.PHASECHK.TRANS64.TRYWAIT P2, [R3+URZ+0x22860], R2 ;  /* 0x02286002030075a7 */ /* 0x0044e4000804017f */
[----:B---3--:R-:W-:Y:S05]  /*a040*/  @!P2 NANOSLEEP.SYNCS 0x989680 ;  /* 0x009896800000a95d */ /* 0x008fea0003900000 */
[----:B------:R-:W3:Y:S02]  /*a050*/  @!P2 SYNCS.PHASECHK.TRANS64 P2, [R3+URZ+0x22860], R2 ;  /* 0x022860020300a5a7 */ /* 0x000ee4000804007f */
[----:B---3--:R-:W-:Y:S05]  /*a060*/  @!P2 BRA `(.L_x_64) ;  /* 0xfffffffc00f0a947 */ /* 0x008fea000383ffff */
[----:B------:R-:W-:Y:S05]  /*a070*/  BRA `(.L_x_100) ;  /* 0xffffffec00287947 */ /* 0x000fea000383ffff */
.L_x_69:
[----:B-1----:R1:W2:Y:S02]  /*a080*/  SYNCS.PHASECHK.TRANS64.TRYWAIT P2, [R3+URZ+0x22840], R2 ;  /* 0x02284002030075a7 */ /* 0x0022a4000804017f */
[----:B--2---:R-:W-:Y:S05]  /*a090*/  @!P2 NANOSLEEP.SYNCS 0x989680 ;  /* 0x009896800000a95d */ /* 0x004fea0003900000 */
[----:B------:R-:W2:Y:S02]  /*a0a0*/  @!P2 SYNCS.PHASECHK.TRANS64 P2, [R3+URZ+0x22840], R2 ;  /* 0x022840020300a5a7 */ /* 0x000ea4000804007f */
[----:B--2---:R-:W-:Y:S05]  /*a0b0*/  @!P2 BRA `(.L_x_69) ;  /* 0xfffffffc00f0a947 */ /* 0x004fea000383ffff */
[----:B------:R-:W-:Y:S05]  /*a0c0*/  BRA `(.L_x_101) ;  /* 0xfffffff000507947 */ /* 0x000fea000383ffff */
.L_x_71:
[----:B--2---:R2:W3:Y:S02]  /*a0d0*/  SYNCS.PHASECHK.TRANS64.TRYWAIT P2, [R3+URZ+0x22860], R2 ;  /* 0x02286002030075a7 */ /* 0x0044e4000804017f */
[----:B---3--:R-:W-:Y:S05]  /*a0e0*/  @!P2 NANOSLEEP.SYNCS 0x989680 ;  /* 0x009896800000a95d */ /* 0x008fea0003900000 */
[----:B------:R-:W3:Y:S02]  /*a0f0*/  @!P2 SYNCS.PHASECHK.TRANS64 P2, [R3+URZ+0x22860], R2 ;  /* 0x022860020300a5a7 */ /* 0x000ee4000804007f */
[----:B---3--:R-:W-:Y:S05]  /*a100*/  @!P2 BRA `(.L_x_71) ;  /* 0xfffffffc00f0a947 */ /* 0x008fea000383ffff */
[----:B------:R-:W-:Y:S05]  /*a110*/  BRA `(.L_x_102) ;  /* 0xfffffff000ac7947 */ /* 0x000fea000383ffff */
.L_x_76:
[----:B--2---:R2:W3:Y:S02]  /*a120*/  SYNCS.PHASECHK.TRANS64.TRYWAIT P0, [R0+URZ+0x22820], R3 ;  /* 0x02282003000075a7 */ /* 0x0044e4000800017f */
[----:B---3--:R-:W-:Y:S05]  /*a130*/  @!P0 NANOSLEEP.SYNCS 0x989680 ;  /* 0x009896800000895d */ /* 0x008fea0003900000 */
[----:B------:R-:W3:Y:S02]  /*a140*/  @!P0 SYNCS.PHASECHK.TRANS64 P0, [R0+URZ+0x22820], R3 ;  /* 0x02282003000085a7 */ /* 0x000ee4000800007f */
[----:B---3--:R-:W-:Y:S05]  /*a150*/  @!P0 BRA `(.L_x_76) ;  /* 0xfffffffc00f08947 */ /* 0x008fea000383ffff */
[----:B------:R-:W-:Y:S05]  /*a160*/  BRA `(.L_x_103) ;  /* 0xfffffff400a87947 */ /* 0x000fea000383ffff */
.L_x_77:
[----:B------:R-:W3:Y:S01]  /*a170*/  S2R R2, SR_TID.X ;  /* 0x0000000000027919 */ /* 0x000ee20000002100 */
[----:B------:R-:W-:Y:S01]  /*a180*/  BSSY B0, `(.L_x_104) ;  /* 0x000000a000007945 */ /* 0x000fe20003800000 */
[----:B------:R-:W-:Y:S01]  /*a190*/  IMAD.MOV.U32 R12, RZ, RZ, RZ ;  /* 0x000000ffff0c7224 */ /* 0x000fe200078e00ff */
[----:B------:R-:W-:Y:S01]  /*a1a0*/  MOV R11, 0x1f ;  /* 0x0000001f000b7802 */ /* 0x000fe20000000f00 */
[----:B------:R-:W-:Y:S01]  /*a1b0*/  IMAD.MOV.U32 R15, RZ, RZ, -0x1 ;  /* 0xffffffffff0f7424 */ /* 0x000fe200078e00ff */
[----:B---3--:R-:W-:-:S04]  /*a1c0*/  SHF.R.U32.HI R2, RZ, 0x5, R2 ;  /* 0x00000005ff027819 */ /* 0x008fc80000011602 */
[----:B------:R-:W-:-:S04]  /*a1d0*/  LOP3.LUT R2, R2, 0x3, RZ, 0xc0, !PT ;  /* 0x0000000302027812 */ /* 0x000fc800078ec0ff */
[----:B------:R-:W-:-:S07]  /*a1e0*/  MOV R13, R2 ;  /* 0x00000002000d7202 */ /* 0x000fce0000000f00 */
[----:B-12---:R-:W-:Y:S05]  /*a1f0*/  WARPSYNC.COLLECTIVE R15, `(.L_x_105) ;  /* 0x000000000f087348 */ /* 0x006fea0003c00000 */
[----:B------:R3:W4:Y:S02]  /*a200*/  SHFL.IDX P6, R14, R13, R12, R11 ;  /* 0x0000000c0d0e7389 */ /* 0x00072400000c000b */
[----:B-1234-:R-:W-:Y:S01]  /*a210*/  ENDCOLLECTIVE ;  /* 0x000000000000791b */ /* 0x01efe20003800000 */
.L_x_105:
[----:B------:R-:W-:Y:S05]  /*a220*/  BSYNC B0 ;  /* 0x0000000000007941 */ /* 0x000fea0003800000 */
.L_x_104:
[----:B------:R-:W-:Y:S05]  /*a230*/  BRA `(.L_x_106) ;  /* 0xfffffff400907947 */ /* 0x000fea000383ffff */
.L_x_80:
[----:B------:R-:W-:Y:S01]  /*a240*/  BSSY B1, `(.L_x_107) ;  /* 0x0000006000017945 */ /* 0x000fe20003800000 */
[----:B------:R-:W-:-:S07]  /*a250*/  MOV R15, 0xffffffff ;  /* 0xffffffff000f7802 */ /* 0x000fce0000000f00 */
[----:B-123--:R-:W-:Y:S05]  /*a260*/  WARPSYNC.COLLECTIVE R15, `(.L_x_108) ;  /* 0x000000000f0c7348 */ /* 0x00efea0003c00000 */
[----:B------:R-:W-:Y:S02]  /*a270*/  ELECT P6, UR62, PT ;  /* 0x00000000003e782f */ /* 0x000fe400038c0000 */
[----:B------:R-:W-:Y:S01]  /*a280*/  MOV R14, UR62 ;  /* 0x0000003e000e7c02 */ /* 0x000fe20008000f00 */
[----:B-123--:R-:W-:Y:S10]  /*a290*/  ENDCOLLECTIVE ;  /* 0x000000000000791b */ /* 0x00eff40003800000 */
.L_x_108:
[----:B------:R-:W-:Y:S05]  /*a2a0*/  BSYNC B1 ;  /* 0x0000000000017941 */ /* 0x000fea0003800000 */
.L_x_107:
[----:B------:R-:W-:Y:S05]  /*a2b0*/  BRA `(.L_x_109) ;  /* 0xfffffff400887947 */ /* 0x000fea000383ffff */
.L_x_82:
[----:B--2---:R2:W3:Y:S02]  /*a2c0*/  SYNCS.PHASECHK.TRANS64.TRYWAIT P0, [R6+URZ], R5 ;  /* 0x00000005060075a7 */ /* 0x0044e4000800017f */
[----:B---3--:R-:W-:Y:S05]  /*a2d0*/  @!P0 NANOSLEEP.SYNCS 0x989680 ;  /* 0x009896800000895d */ /* 0x008fea0003900000 */
[----:B------:R-:W3:Y:S02]  /*a2e0*/  @!P0 SYNCS.PHASECHK.TRANS64 P0, [R6+URZ], R5 ;  /* 0x00000005060085a7 */ /* 0x000ee4000800007f */
[----:B---3--:R-:W-:Y:S05]  /*a2f0*/  @!P0 BRA `(.L_x_82) ;  /* 0xfffffffc00f08947 */ /* 0x008fea000383ffff */
[----:B------:R-:W-:Y:S05]  /*a300*/  BRA `(.L_x_110) ;  /* 0xfffffff400bc7947 */ /* 0x000fea000383ffff */
.L_x_83:
[----:B---3--:R3:W4:Y:S02]  /*a310*/  SYNCS.PHASECHK.TRANS64.TRYWAIT P0, [R3+URZ], R2 ;  /* 0x00000002030075a7 */ /* 0x008724000800017f */
[----:B----4-:R-:W-:Y:S05]  /*a320*/  @!P0 NANOSLEEP.SYNCS 0x989680 ;  /* 0x009896800000895d */ /* 0x010fea0003900000 */
[----:B------:R-:W4:Y:S02]  /*a330*/  @!P0 SYNCS.PHASECHK.TRANS64 P0, [R3+URZ], R2 ;  /* 0x00000002030085a7 */ /* 0x000f24000800007f */
[----:B----4-:R-:W-:Y:S05]  /*a340*/  @!P0 BRA `(.L_x_83) ;  /* 0xfffffffc00f08947 */ /* 0x010fea000383ffff */
[----:B------:R-:W-:Y:S05]  /*a350*/  BRA `(.L_x_111) ;  /* 0xfffffff400b07947 */ /* 0x000fea000383ffff */
.L_x_85:
[----:B---3--:R3:W4:Y:S02]  /*a360*/  SYNCS.PHASECHK.TRANS64.TRYWAIT P0, [R16+URZ], R5 ;  /* 0x00000005100075a7 */ /* 0x008724000800017f */
[----:B----4-:R-:W-:Y:S05]  /*a370*/  @!P0 NANOSLEEP.SYNCS 0x989680 ;  /* 0x009896800000895d */ /* 0x010fea0003900000 */
[----:B------:R-:W4:Y:S02]  /*a380*/  @!P0 SYNCS.PHASECHK.TRANS64 P0, [R16+URZ], R5 ;  /* 0x00000005100085a7 */ /* 0x000f24000800007f */
[----:B----4-:R-:W-:Y:S05]  /*a390*/  @!P0 BRA `(.L_x_85) ;  /* 0xfffffffc00f08947 */ /* 0x010fea000383ffff */
[----:B------:R-:W-:Y:S05]  /*a3a0*/  BRA `(.L_x_112) ;  /* 0xfffffff400b47947 */ /* 0x000fea000383ffff */
.L_x_113:
[----:B------:R-:W-:-:S00]  /*a3b0*/  BRA `(.L_x_113) ;  /* 0xfffffffc00fc7947 */ /* 0x000fc0000383ffff */
[----:B------:R-:W-:-:S00]  /*a3c0*/  NOP ;  /* 0x0000000000007918 */ /* 0x000fc00000000000 */
        /* <DEDUP_REMOVED lines=11> */
.L_x_4714:


//--------------------- .text._ZN7cutlass13device_kernelIN5flash11enable_sm90INS1_16FlashAttnFwdSm90INS1_25CollectiveMainloopFwdSm90ILi2EN4cute5tupleIJNS5_1CILi1EEES8_S8_EEENS6_IJNS7_ILi128EEENS7_ILi96EEENS7_ILi64EEEEEELi256ENS_10bfloat16_tEfNS_4arch4Sm90ELb0ELb0ELb1ELb0ELb0ELb0ELb1ELb1ELb0ELb0ELb0ELb0EEENS1_21CollectiveEpilogueFwdINS6_IJSA_NS7_ILi256EEESB_EEES9_SE_SG_Li256ELb0ELb0ELb0ELb0EEENS1_29StaticPersistentTileSchedulerILb0EEEEEEEEEvNT_6ParamsE --------------------------
	.section	.text._ZN7cutlass13device_kernelIN5flash11enable_sm90INS1_16FlashAttnFwdSm90INS1_25CollectiveMainloopFwdSm90ILi2EN4cute5tupleIJNS5_1CILi1EEES8_S8_EEENS6_IJNS7_ILi128EEENS7_ILi96EEENS7_ILi64EEEEEELi256ENS_10bfloat16_tEfNS_4arch4Sm90ELb0ELb0ELb1ELb0ELb0ELb0ELb1ELb1ELb0ELb0ELb0ELb0EEENS1_21CollectiveEpilogueFwdINS6_IJSA_NS7_ILi256EEESB_EEES9_SE_SG_Li256ELb0ELb0ELb0ELb0EEENS1_29StaticPersistentTileSchedulerILb0EEEEEEEEEvNT_6ParamsE,"ax",@progbits
	.align	128
.text._ZN7cutlass13device_kernelIN5flash11enable_sm90INS1_16FlashAttnFwdSm90INS1_25CollectiveMainloopFwdSm90ILi2EN4cute5tupleIJNS5_1CILi1EEES8_S8_EEENS6_IJNS7_ILi128EEENS7_ILi96EEENS7_ILi64EEEEEELi256ENS_10bfloat16_tEfNS_4arch4Sm90ELb0ELb0ELb1ELb0ELb0ELb0ELb1ELb1ELb0ELb0ELb0ELb0EEENS1_21CollectiveEpilogueFwdINS6_IJSA_NS7_ILi256EEESB_EEES9_SE_SG_Li256ELb0ELb0ELb0ELb0EEENS1_29StaticPersistentTileSchedulerILb0EEEEEEEEEvNT_6ParamsE:
        .type           _ZN7cutlass13device_kernelIN5flash11enable_sm90INS1_16FlashAttnFwdSm90INS1_25CollectiveMainloopFwdSm90ILi2EN4cute5tupleIJNS5_1CILi1EEES8_S8_EEENS6_IJNS7_ILi128EEENS7_ILi96EEENS7_ILi64EEEEEELi256ENS_10bfloat16_tEfNS_4arch4Sm90ELb0ELb0ELb1ELb0ELb0ELb0ELb1ELb1ELb0ELb0ELb0ELb0EEENS1_21CollectiveEpilogueFwdINS6_IJSA_NS7_ILi256EEESB_EEES9_SE_SG_Li256ELb0ELb0ELb0ELb0EEENS1_29StaticPersistentTileSchedulerILb0EEEEEEEEEvNT_6ParamsE,@function
        .size           _ZN7cutlass13device_kernelIN5flash11enable_sm90INS1_16FlashAttnFwdSm90INS1_25CollectiveMainloopFwdSm90ILi2EN4cute5tupleIJNS5_1CILi1EEES8_S8_EEENS6_IJNS7_ILi128EEENS7_ILi96EEENS7_ILi64EEEEEELi256ENS_10bfloat16_tEfNS_4arch4Sm90ELb0ELb0ELb1ELb0ELb0ELb0ELb1ELb1ELb0ELb0ELb0ELb0EEENS1_21CollectiveEpilogueFwdINS6_IJSA_NS7_ILi256EEESB_EEES9_SE_SG_Li256ELb0ELb0ELb0ELb0EEENS1_29StaticPersistentTileSchedulerILb0EEEEEEEEEvNT_6ParamsE,(.L_x_4715 - _ZN7cutlass13device_kernelIN5flash11enable_sm90INS1_16FlashAttnFwdSm90INS1_25CollectiveMainloopFwdSm90ILi2EN4cute5tupleIJNS5_1CILi1EEES8_S8_EEENS6_IJNS7_ILi128EEENS7_ILi96EEENS7_ILi64EEEEEELi256ENS_10bfloat16_tEfNS_4arch4Sm90ELb0ELb0ELb1ELb0ELb0ELb0ELb1ELb1ELb0ELb0ELb0ELb0EEENS1_21CollectiveEpilogueFwdINS6_IJSA_NS7_ILi256EEESB_EEES9_SE_SG_Li256ELb0ELb0ELb0ELb0EEENS1_29StaticPersistentTileSchedulerILb0EEEEEEEEEvNT_6ParamsE)
        .other          _ZN7cutlass13device_kernelIN5flash11enable_sm90INS1_16FlashAttnFwdSm90INS1_25CollectiveMainloopFwdSm90ILi2EN4cute5tupleIJNS5_1CILi1EEES8_S8_EEENS6_IJNS7_ILi128EEENS7_ILi96EEENS7_ILi64EEEEEELi256ENS_10bfloat16_tEfNS_4arch4Sm90ELb0ELb0ELb1ELb0ELb0ELb0ELb1ELb1ELb0ELb0ELb0ELb0EEENS1_21CollectiveEpilogueFwdINS6_IJSA_NS7_ILi256EEESB_EEES9_SE_SG_Li256ELb0ELb0ELb0ELb0EEENS1_29StaticPersistentTileSchedulerILb0EEEEEEEEEvNT_6ParamsE,@"STO_CUDA_ENTRY STV_DEFAULT"
_ZN7cutlass13device_kernelIN5flash11enable_sm90INS1_16FlashAttnFwdSm90INS1_25CollectiveMainloopFwdSm90ILi2EN4cute5tupleIJNS5_1CILi1EEES8_S8_EEENS6_IJNS7_ILi128EEENS7_ILi96EEENS7_ILi64EEEEEELi256ENS_10bfloat16_tEfNS_4arch4Sm90ELb0ELb0ELb1ELb0ELb0ELb0ELb1ELb1ELb0ELb0ELb0ELb0EEENS1_21CollectiveEpilogueFwdINS6_IJSA_NS7_ILi256EEESB_EEES9_SE_SG_Li256ELb0ELb0ELb0ELb0EEENS1_29StaticPersistentTileSchedulerILb0EEEEEEEEEvNT_6ParamsE:
        /* <DEDUP_REMOVED lines=15> */
[----:B------:R-:W-:-:S02]  /*00f0*/  UIADD3 UR4, UP4, UR4, 0xaf0, URZ ;  /* 0x00000af004047890 */ /* 0x000fc4000ff9e03f */
[----:B------:R-:W-:Y:S02]  /*0100*/  UIADD3.X UR7, URZ, UR5, URZ, UP0, !UPT ;  /* 0x000000053f077290 */ /* 0x000fe400087fe43f */
[----:B------:R-:W-:Y:S02]  /*0110*/  UIADD3.X UR9, URZ, UR5, URZ, UP1, !UPT ;  /* 0x000000053f097290 */ /* 0x000fe40008ffe43f */
[----:B------:R-:W-:Y:S02]  /*0120*/  UIADD3.X UR11, URZ, UR5, URZ, UP2, !UPT ;  /* 0x000000053f0b7290 */ /* 0x000fe400097fe43f */
[----:B------:R-:W-:Y:S02]  /*0130*/  UIADD3.X UR13, URZ, UR5, URZ, UP3, !UPT ;  /* 0x000000053f0d7290 */ /* 0x000fe40009ffe43f */
[----:B------:R-:W-:Y:S01]  /*0140*/  UIADD3.X UR5, URZ, UR5, URZ, UP4, !UPT ;  /* 0x000000053f057290 */ /* 0x000fe2000a7fe43f */
[----:B------:R1:W-:Y:S02]  /*0150*/  UTMACCTL.PF [UR6] ;  /* 0x00000000060079b9 */ /* 0x0003e40008040000 */
[----:B------:R1:W-:Y:S02]  /*0160*/  UTMACCTL.PF [UR8] ;  /* 0x00000000080079b9 */ /* 0x0003e40008040000 */
[----:B------:R1:W-:Y:S02]  /*0170*/  UTMACCTL.PF [UR10] ;  /* 0x000000000a0079b9 */ /* 0x0003e40008040000 */
[----:B------:R1:W-:Y:S02]  /*0180*/  UTMACCTL.PF [UR12] ;  /* 0x000000000c0079b9 */ /* 0x0003e40008040000 */
[----:B------:R1:W-:Y:S02]  /*0190*/  UTMACCTL.PF [UR4] ;  /* 0x00000000040079b9 */ /* 0x0003e40008040000 */
[----:B-1----:R-:W-:Y:S01]  /*01a0*/  NOP ;  /* 0x0000000000007918 */ /* 0x002fe20000000000 */
.L_x_115:
[----:B------:R-:W-:Y:S05]  /*01b0*/  BSYNC B0 ;  /* 0x0000000000007941 */ /* 0x000fea0003800000 */
.L_x_114:
        /* <DEDUP_REMOVED lines=11> */
[----:B------:R-:W-:Y:S01]  /*0270*/  VOTEU.ANY UP3, P0 ;  /* 0x00000000003f7886 */ /* 0x000fe20000060100 */
[----:B-1----:R-:W-:Y:S01]  /*0280*/  R2UR UR8, R4 ;  /* 0x00000000040872ca */ /* 0x002fe200000e0000 */
[----:B--2---:R-:W-:Y:S01]  /*0290*/  @UP0 ULEA UR6, UR7, UR6, 0x18 ;  /* 0x0000000607060291 */ /* 0x004fe2000f8ec03f */
[----:B---3--:R-:W-:-:S11]  /*02a0*/  ISETP.NE.AND P1, PT, R2, RZ, PT ;  /* 0x000000ff0200720c */ /* 0x008fd60003f25270 */
[----:B------:R-:W-:Y:S01]  /*02b0*/  UISETP.NE.AND UP0, UPT, UR8, URZ, UPT ;  /* 0x0000003f0800728c */ /* 0x000fe2000bf05270 */
[----:B------:R-:W1:Y:S02]  /*02c0*/  FENCE.VIEW.ASYNC.S ;  /* 0x00000000000073c6 */ /* 0x000e640000000000 */
[----:B-1----:R1:W2:Y:S01]  /*02d0*/  @UP1 SYNCS.EXCH.64 URZ, [UR6+0x32400], UR4 ;  /* 0x03240004063f15b2 */ /* 0x0022a20008000100 */
[----:B------:R1:W3:Y:S01]  /*02e0*/  @UP2 SYNCS.EXCH.64 URZ, [UR6+0x32410], UR4 ;  /* 0x03241004063f25b2 */ /* 0x0002e20008000100 */
[----:B------:R1:W4:Y:S01]  /*02f0*/  @UP3 SYNCS.EXCH.64 URZ, [UR6+0x32420], UR4 ;  /* 0x03242004063f35b2 */ /* 0x0003220008000100 */
[----:B------:R-:W-:Y:S05]  /*0300*/  @P1 BRA `(.L_x_116) ;  /* 0x0000000000481947 */ /* 0x000fea0003800000 */
        /* <DEDUP_REMOVED lines=16> */
[----:B------:R1:W1:Y:S01]  /*0410*/  SYNCS.EXCH.64 URZ, [UR8+0x32448], UR4 ;  /* 0x03244804083f75b2 */ /* 0x0002620008000100 */
[----:B------:R-:W-:Y:S01]  /*0420*/  NOP ;  /* 0x0000000000007918 */ /* 0x000fe20000000000 */
.L_x_116:
[----:B------:R-:W5:Y:S01]  /*0430*/  SHFL.IDX PT, R2, R0, RZ, 0x1f ;  /* 0x00001fff00027589 */ /* 0x000f6200000e0000 */
[----:B------:R-:W-:Y:S01]  /*0440*/  NOP ;  /* 0x0000000000007918 */ /* 0x000fe20000000000 */
[----:B-----5:R-:W-:-:S13]  /*0450*/  ISETP.NE.AND P0, PT, R2, RZ, PT ;  /* 0x000000ff0200720c */ /* 0x020fda0003f05270 */
        /* <DEDUP_REMOVED lines=19> */
.L_x_117:
[----:B------:R-:W5:Y:S01]  /*0590*/  SHFL.IDX PT, R2, R0, RZ, 0x1f ;  /* 0x00001fff00027589 */ /* 0x000f6200000e0000 */
[----:B------:R-:W-:Y:S01]  /*05a0*/  NOP ;  /* 0x0000000000007918 */ /* 0x000fe20000000000 */
[----:B-----5:R-:W-:-:S13]  /*05b0*/  ISETP.NE.AND P0, PT, R2, RZ, PT ;  /* 0x000000ff0200720c */ /* 0x020fda0003f05270 */
        /* <DEDUP_REMOVED lines=13> */
[----:B------:R1:W1:Y:S01]  /*0690*/  SYNCS.EXCH.64 URZ, [UR6+0x32488], UR4 ;  /* 0x03248804063f75b2 */ /* 0x0002620008000100 */
[----:B------:R-:W-:Y:S01]  /*06a0*/  NOP ;  /* 0x0000000000007918 */ /* 0x000fe20000000000 */
.L_x_118:
        /* <DEDUP_REMOVED lines=22> */
.L_x_119:
        /* <DEDUP_REMOVED lines=22> */
.L_x_120:
[----:B------:R-:W-:Y:S01]  /*0970*/  PLOP3.LUT P0, PT, PT, PT, UP0, 0x80, 0x0 ;  /* 0x000000000000781c */ /* 0x000fe20003f0f008 */
[----:B------:R-:W-:Y:S01]  /*0980*/  UMOV UR46, 0x1 ;  /* 0x00000001002e7882 */ /* 0x000fe20000000000 */
[----:B------:R-:W-:Y:S01]  /*0990*/  NOP ;  /* 0x0000000000007918 */ /* 0x000fe20000000000 */
[----:B------:R-:W-:Y:S01]  /*09a0*/  USEL UR46, UR46, 0x2, !UP0 ;  /* 0x000000022e2e7887 */ /* 0x000fe2000c000000 */
[----:B------:R-:W-:Y:S01]  /*09b0*/  ULDC.64 UR48, c[0x0][0x208] ;  /* 0x0000820000307ab9 */ /* 0x000fe20000000a00 */
[----:B-1234-:R-:W-:Y:S08]  /*09c0*/  BAR.SYNC.DEFER_BLOCKING 0x0 ;  /* 0x0000000000007b1d */ /* 0x01eff00000010000 */
[----:B------:R-:W-:Y:S05]  /*09d0*/  @!P0 BRA `(.L_x_121) ;  /* 0x0000007000b08947 */ /* 0x000fea0003800000 */
.L_x_122:
        /* <DEDUP_REMOVED lines=59> */
.L_x_146:
[----:B------:R-:W1:Y:S01]  /*0d90*/  SHFL.IDX PT, R0, R19, RZ, 0x1f ;  /* 0x00001fff13007589 */ /* 0x000e6200000e0000 */
[----:B------:R-:W-:Y:S01]  /*0da0*/  ULDC UR4, c[0x0][0xea8] ;  /* 0x0003aa0000047ab9 */ /* 0x000fe20000000800 */
[----:B------:R-:W-:Y:S01]  /*0db0*/  ULDC.64 UR6, c[0x0][0x3f8] ;  /* 0x0000fe0000067ab9 */ /* 0x000fe20000000a00 */
[----:B------:R-:W-:Y:S02]  /*0dc0*/  UISETP.NE.AND UP1, UPT, UR4, 0x1, UPT ;  /* 0x000000010400788c */ /* 0x000fe4000bf25270 */
[----:B------:R-:W-:Y:S01]  /*0dd0*/  UISETP.NE.U32.AND UP0, UPT, UR6, URZ, UPT ;  /* 0x0000003f0600728c */ /* 0x000fe2000bf05070 */
[----:B------:R-:W-:Y:S01]  /*0de0*/  ULDC UR4, c[0x0][0xeb4] ;  /* 0x0003ad0000047ab9 */ /* 0x000fe20000000800 */
[----:B------:R-:W-:Y:S02]  /*0df0*/  ULDC UR47, c[0x0][0x404] ;  /* 0x00010100002f7ab9 */ /* 0x000fe40000000800 */
[----:B------:R-:W-:Y:S02]  /*0e00*/  UISETP.NE.AND.EX UP0, UPT, UR7, URZ, UPT, UP0 ;  /* 0x0000003f0700728c */ /* 0x000fe4000bf05300 */
[----:B------:R-:W-:-:S02]  /*0e10*/  UIADD3 UR9, UR41, 0x18400, URZ ;  /* 0x0001840029097890 */ /* 0x000fc4000fffe03f */
[----:B------:R-:W-:Y:S02]  /*0e20*/  UISETP.NE.AND UP2, UPT, UR4, 0x1, UPT ;  /* 0x000000010400788c */ /* 0x000fe4000bf45270 */
[----:B------:R-:W-:Y:S01]  /*0e30*/  USEL UR47, UR47, 0x1, UP0 ;  /* 0x000000012f2f7887 */ /* 0x000fe20008000000 */
[----:B------:R-:W-:Y:S01]  /*0e40*/  @UP1 ULDC UR4, c[0x0][0xeac] ;  /* 0x0003ab0000041ab9 */ /* 0x000fe20000000800 */
[----:B------:R-:W-:Y:S01]  /*0e50*/  ULDC UR7, c[0x0][0x2e0] ;  /* 0x0000b80000077ab9 */ /* 0x000fe20000000800 */
[----:B------:R-:W-:Y:S02]  /*0e60*/  ULOP3.LUT UP0, URZ, UR9, 0x1bf, URZ, 0xc0, !UPT ;  /* 0x000001bf093f7892 */ /* 0x000fe4000f80c03f */
[----:B------:R-:W-:Y:S02]  /*0e70*/  UIMAD.WIDE.U32 UR4, UR43, UR4, URZ ;  /* 0x000000042b0472a5 */ /* 0x000fe4000f8e003f */
[----:B------:R-:W-:Y:S01]  /*0e80*/  UIMAD UR47, UR47, UR7, URZ ;  /* 0x000000072f2f72a4 */ /* 0x000fe2000f8e023f */
[----:B-1----:R-:W-:Y:S01]  /*0e90*/  R2UR UR44, R0 ;  /* 0x00000000002c72ca */ /* 0x002fe200000e0000 */
[----:B------:R-:W-:Y:S01]  /*0ea0*/  @UP1 ULDC UR8, c[0x0][0xeb0] ;  /* 0x0003ac0000081ab9 */ /* 0x000fe20000000800 */
[----:B------:R-:W-:Y:S01]  /*0eb0*/  UMOV UR37, UR43 ;  /* 0x0000002b00257c82 */ /* 0x000fe20008000000 */
[----:B------:R-:W-:Y:S01]  /*0ec0*/  @UP1 USHF.R.U32.HI UR37, URZ, UR8, UR5 ;  /* 0x000000083f251299 */ /* 0x000fe20008011605 */
[----:B------:R-:W-:Y:S01]  /*0ed0*/  PLOP3.LUT P0, PT, PT, PT, UP0, 0x80, 0x0 ;  /* 0x000000000000781c */ /* 0x000fe20003f0f008 */
[----:B------:R-:W-:-:S02]  /*0ee0*/  @UP2 ULDC.64 UR10, c[0x0][0xeb8] ;  /* 0x0003ae00000a2ab9 */ /* 0x000fc40000000a00 */
[----:B------:R-:W-:-:S03]  /*0ef0*/  UIMAD.WIDE.U32 UR4, UR37, UR10, URZ ;  /* 0x0000000a250472a5 */ /* 0x000fc6000f8e003f */
[----:B------:R-:W-:Y:S01]  /*0f00*/  UMOV UR36, UR37 ;  /* 0x0000002500247c82 */ /* 0x000fe20008000000 */
[----:B------:R-:W-:Y:S02]  /*0f10*/  @UP2 USHF.R.U32.HI UR36, URZ, UR11, UR5 ;  /* 0x0000000b3f242299 */ /* 0x000fe40008011605 */
[----:B------:R-:W-:-:S04]  /*0f20*/  ULEA.HI UR6, UR44, UR44, URZ, 0x1 ;  /* 0x0000002c2c067291 */ /* 0x000fc8000f8f083f */
[----:B------:R-:W-:-:S04]  /*0f30*/  ULOP3.LUT UR6, UR6, 0xfffffffe, URZ, 0xc0, !UPT ;  /* 0xfffffffe06067892 */ /* 0x000fc8000f8ec03f */
[----:B------:R-:W-:Y:S02]  /*0f40*/  UIADD3 UR44, UR44, -UR6, URZ ;  /* 0x800000062c2c7290 */ /* 0x000fe4000fffe03f */
[----:B------:R-:W-:Y:S02]  /*0f50*/  UIADD3 UR6, UR47, 0x5f, URZ ;  /* 0x0000005f2f067890 */ /* 0x000fe4000fffe03f */
[----:B------:R-:W-:Y:S02]  /*0f60*/  ULEA UR8, UR44, UR41, 0xd ;  /* 0x000000292c087291 */ /* 0x000fe4000f8e683f */
[----:B------:R-:W-:Y:S02]  /*0f70*/  UIMAD.WIDE UR6, UR6, 0x2aaaaaab, URZ ;  /* 0x2aaaaaab060678a5 */ /* 0x000fe4000f8e023f */
[----:B------:R-:W-:Y:S02]  /*0f80*/  UIADD3 UR8, UR8, 0x22400, URZ ;  /* 0x0002240008087890 */ /* 0x000fe4000fffe03f */
[----:B------:R-:W-:-:S02]  /*0f90*/  USHF.R.U32.HI UR45, URZ, 0x1f, UR7 ;  /* 0x0000001f3f2d7899 */ /* 0x000fc40008011607 */
[----:B------:R-:W-:Y:S02]  /*0fa0*/  USHF.R.U32.HI UR8, URZ, 0x4, UR8 ;  /* 0x000000043f087899 */ /* 0x000fe40008011608 */
[----:B------:R-:W-:Y:S02]  /*0fb0*/  ULEA.HI.SX32 UR45, UR7, UR45, 0x1c ;  /* 0x0000002d072d7291 */ /* 0x000fe4000f8fe23f */
[----:B------:R-:W-:Y:S01]  /*0fc0*/  ULOP3.LUT UR52, UR8, 0x3fff, URZ, 0xc0, !UPT ;  /* 0x00003fff08347892 */ /* 0x000fe2000f8ec03f */
[----:B------:R-:W-:Y:S11]  /*0fd0*/  @!P0 BRA `(.L_x_123) ;  /* 0x0000000000408947 */ /* 0x000ff60003800000 */
        /* <DEDUP_REMOVED lines=16> */
.L_x_123:
[----:B------:R-:W-:Y:S01]  /*10e0*/  ULOP3.LUT UR4, UR40, 0x1, URZ, 0xc0, !UPT ;  /* 0x0000000128047892 */ /* 0x000fe2000f8ec03f */
[----:B------:R-:W-:-:S05]  /*10f0*/  VIADD R172, R18, 0x8 ;  /* 0x0000000812ac7836 */ /* 0x000fca0000000000 */
[----:B------:R-:W-:-:S05]  /*1100*/  IMAD.U32 R0, RZ, RZ, UR4 ;  /* 0x00000004ff007e24 */ /* 0x000fca000f8e00ff */
[----:B------:R-:W-:-:S04]  /*1110*/  SHF.L.U32 R0, R0, 0x1f, RZ ;  /* 0x0000001f00007819 */ /* 0x000fc800000006ff */
[----:B------:R-:W1:Y:S02]  /*1120*/  SYNCS.PHASECHK.TRANS64.TRYWAIT P0, [UR41+0x32400], R0 ;  /* 0x03240000ff0075a7 */ /* 0x000e640008000169 */
[----:B-1----:R-:W-:Y:S05]  /*1130*/  @!P0 BRA `(.L_x_124) ;  /* 0x00000098008c8947 */ /* 0x002fea0003800000 */
.L_x_204:
[----:B-1----:R-:W-:Y:S01]  /*1140*/  MOV R3, UR42 ;  /* 0x0000002a00037c02 */ /* 0x002fe20008000f00 */
[----:B------:R-:W-:Y:S05]  /*1150*/  WARPSYNC.ALL ;  /* 0x0000000000007948 */ /* 0x000fea0003800000 */
[----:B------:R1:W-:Y:S01]  /*1160*/  BAR.SYNC.DEFER_BLOCKING R172, 0x100 ;  /* 0x000400ac0000751d */ /* 0x0003e20000010000 */
[----:B------:R-:W-:-:S13]  /*1170*/  ISETP.NE.AND P0, PT, R3, 0x3, PT ;  /* 0x000000030300780c */ /* 0x000fda0003f05270 */
[----:B-1----:R-:W-:Y:S05]  /*1180*/  @!P0 BRA `(.L_x_125) ;  /* 0x0000000000048947 */ /* 0x002fea0003800000 */
[----:B------:R-:W-:Y:S01]  /*1190*/  BPT.TRAP 0x1 ;  /* 0x000000040000795c */ /* 0x000fe20000300000 */
.L_x_125:
[----:B------:R-:W-:Y:S01]  /*11a0*/  ULEA UR26, UR39, UR41, 0x3 ;  /* 0x00000029271a7291 */ /* 0x000fe2000f8e183f */
[----:B------:R-:W-:-:S05]  /*11b0*/  IMAD.U32 R3, RZ, RZ, UR38 ;  /* 0x00000026ff037e24 */ /* 0x000fca000f8e00ff */
[----:B------:R-:W-:-:S04]  /*11c0*/  SHF.L.U32 R3, R3, 0x1f, RZ ;  /* 0x0000001f03037819 */ /* 0x000fc800000006ff */
[----:B------:R1:W2:Y:S01]  /*11d0*/  SYNCS.PHASECHK.TRANS64.TRYWAIT P1, [UR26+0x32430], R3 ;  /* 0x03243003ff0075a7 */ /* 0x0002a2000802015a */
[----:B------:R-:W-:Y:S05]  /*11e0*/  @!P0 BRA `(.L_x_126) ;  /* 0x0000000000048947 */ /* 0x000fea0003800000 */
[----:B------:R-:W-:Y:S01]  /*11f0*/  BPT.TRAP 0x1 ;  /* 0x000000040000795c */ /* 0x000fe20000300000 */
.L_x_126:
[----:B--2---:R-:W-:Y:S05]  /*1200*/  @P1 BRA `(.L_x_127) ;  /* 0x0000000000081947 */ /* 0x004fea0003800000 */
[----:B------:R-:W2:Y:S02]  /*1210*/  SYNCS.PHASECHK.TRANS64.TRYWAIT P1, [UR26+0x32430], R3 ;  /* 0x03243003ff0075a7 */ /* 0x000ea4000802015a */
[----:B--2---:R-:W-:Y:S05]  /*1220*/  @!P1 BRA `(.L_x_128) ;  /* 0x0000009800689947 */ /* 0x004fea0003800000 */
.L_x_127:
[----:B------:R-:W-:Y:S01]  /*1230*/  ULEA UR4, UR44, UR41, 0xd ;  /* 0x000000292c047291 */ /* 0x000fe2000f8e683f */
[----:B------:R-:W-:Y:S01]  /*1240*/  WARPGROUP.ARRIVE ;  /* 0x00000000000079c5 */ /* 0x000fe20000000000 */
[----:B------:R-:W-:Y:S02]  /*1250*/  UIADD3 UR5, UR41, 0x1c400, URZ ;  /* 0x0001c40029057890 */ /* 0x000fe4000fffe03f */
[----:B------:R-:W-:Y:S02]  /*1260*/  UIADD3 UR4, UR4, 0x18400, URZ ;  /* 0x0001840004047890 */ /* 0x000fe4000fffe03f */
[----:B------:R-:W-:Y:S02]  /*1270*/  USHF.R.U32.HI UR5, URZ, 0x4, UR5 ;  /* 0x000000043f057899 */ /* 0x000fe40008011605 */
[----:B------:R-:W-:Y:S02]  /*1280*/  USHF.R.U32.HI UR4, URZ, 0x4, UR4 ;  /* 0x000000043f047899 */ /* 0x000fe40008011604 */
[----:B------:R-:W-:-:S02]  /*1290*/  ULOP3.LUT UR5, UR5, 0x3fff, URZ, 0xc0, !UPT ;  /* 0x00003fff05057892 */ /* 0x000fc4000f8ec03f */
[----:B------:R-:W-:Y:S02]  /*12a0*/  ULOP3.LUT UR4, UR4, 0x3fff, URZ, 0xc0, !UPT ;  /* 0x00003fff04047892 */ /* 0x000fe4000f8ec03f */
[----:B------:R-:W-:Y:S02]  /*12b0*/  ULOP3.LUT UR24, UR5, 0x10000, URZ, 0xfc, !UPT ;  /* 0x0001000005187892 */ /* 0x000fe4000f8efc3f */
[----:B------:R-:W-:Y:S02]  /*12c0*/  ULOP3.LUT UR4, UR4, 0x10000, URZ, 0xfc, !UPT ;  /* 0x0001000004047892 */ /* 0x000fe4000f8efc3f */
[----:B------:R-:W-:Y:S01]  /*12d0*/  UIMAD UR6, UR39, 0x300, UR24 ;  /* 0x00000300270678a4 */ /* 0x000fe2000f8e0218 */
[----:B------:R-:W-:Y:S01]  /*12e0*/  UMOV UR5, 0x40000040 ;  /* 0x4000004000057882 */ /* 0x000fe20000000000 */
[----:B------:R-:W-:Y:S01]  /*12f0*/  UMOV UR7, 0x40000040 ;  /* 0x4000004000077882 */ /* 0x000fe20000000000 */
[----:B------:R-:W-:Y:S02]  /*1300*/  UIADD3 UR8, UR4, 0x2, URZ ;  /* 0x0000000204087890 */ /* 0x000fe4000fffe03f */
[----:B------:R-:W-:Y:S01]  /*1310*/  UIADD3 UR10, UR6, 0x2, URZ ;  /* 0x00000002060a7890 */ /* 0x000fe2000fffe03f */
[----:B------:R-:W-:-:S03]  /*1320*/  UMOV UR9, 0x40000040 ;  /* 0x4000004000097882 */ /* 0x000fc60000000000 */
[----:B------:R-:W-:Y:S01]  /*1330*/  HGMMA.64x96x16.F32.BF16 R24, gdesc[UR4], RZ, !UPT, gsb0 ;  /* 0x01600000041879f0 */ /* 0x000fe2000c0018ff */
[----:B------:R-:W-:Y:S01]  /*1340*/  UMOV UR11, 0x40000040 ;  /* 0x40000040000b7882 */ /* 0x000fe20000000000 */
[----:B------:R-:W-:Y:S02]  /*1350*/  UIADD3 UR12, UR4, 0x4, URZ ;  /* 0x00000004040c7890 */ /* 0x000fe4000fffe03f */
[----:B------:R-:W-:Y:S01]  /*1360*/  UIADD3 UR14, UR6, 0x4, URZ ;  /* 0x00000004060e7890 */ /* 0x000fe2000fffe03f */
[----:B------:R-:W-:Y:S01]  /*1370*/  UMOV UR13, 0x40000040 ;  /* 0x40000040000d7882 */ /* 0x000fe20000000000 */
[----:B------:R-:W-:Y:S01]  /*1380*/  UMOV UR15, 0x40000040 ;  /* 0x40000040000f7882 */ /* 0x000fe20000000000 */
[----:B------:R-:W-:Y:S02]  /*1390*/  UIADD3 UR16, UR4, 0x6, URZ ;  /* 0x0000000604107890 */ /* 0x000fe4000fffe03f */
[----:B------:R-:W-:Y:S01]  /*13a0*/  UIADD3 UR18, UR6, 0x6, URZ ;  /* 0x0000000606127890 */ /* 0x000fe2000fffe03f */
[----:B------:R-:W-:Y:S01]  /*13b0*/  UMOV UR17, 0x40000040 ;  /* 0x4000004000117882 */ /* 0x000fe20000000000 */
[----:B------:R-:W-:Y:S01]  /*13c0*/  UMOV UR19, 0x40000040 ;  /* 0x4000004000137882 */ /* 0x000fe20000000000 */
[----:B------:R-:W-:-:S02]  /*13d0*/  WARPGROUP.DEPBAR.LE gsb0, 0x0 ;  /* 0x00008000000079c5 */ /* 0x000fc40000010000 */
[----:B------:R-:W-:-:S06]  /*13e0*/  WARPGROUP.ARRIVE ;  /* 0x00000000000079c5 */ /* 0x000fcc0000000000 */
[----:B------:R-:W-:Y:S03]  /*13f0*/  HGMMA.64x96x16.F32.BF16 R24, gdesc[UR8], R24, gsb0 ;  /* 0x01600000081879f0 */ /* 0x000fe60008001818 */
[----:B------:R-:W-:Y:S02]  /*1400*/  WARPGROUP.DEPBAR.LE gsb0, 0x0 ;  /* 0x00008000000079c5 */ /* 0x000fe40000010000 */
[----:B------:R-:W-:-:S06]  /*1410*/  WARPGROUP.ARRIVE ;  /* 0x00000000000079c5 */ /* 0x000fcc0000000000 */
[----:B------:R-:W-:Y:S03]  /*1420*/  HGMMA.64x96x16.F32.BF16 R24, gdesc[UR12], R24, gsb0 ;  /* 0x016000000c1879f0 */ /* 0x000fe60008001818 */
[----:B------:R-:W-:Y:S02]  /*1430*/  WARPGROUP.DEPBAR.LE gsb0, 0x0 ;  /* 0x00008000000079c5 */ /* 0x000fe40000010000 */
[----:B------:R-:W-:-:S06]  /*1440*/  WARPGROUP.ARRIVE ;  /* 0x00000000000079c5 */ /* 0x000fcc0000000000 */
[----:B------:R-:W-:Y:S03]  /*1450*/  HGMMA.64x96x16.F32.BF16 R24, gdesc[UR16], R24, gsb0 ;  /* 0x01600000101879f0 */ /* 0x000fe60008001818 */
[----:B------:R-:W-:Y:S02]  /*1460*/  WARPGROUP.DEPBAR.LE gsb0, 0x0 ;  /* 0x00008000000079c5 */ /* 0x000fe40000010000 */
[----:B------:R-:W3:Y:S02]  /*1470*/  SYNCS.PHASECHK.TRANS64.TRYWAIT P1, [UR41+0x32410], R0 ;  /* 0x03241000ff0075a7 */ /* 0x000ee40008020169 */
[----:B---3--:R-:W-:Y:S05]  /*1480*/  @!P1 BRA `(.L_x_129) ;  /* 0x0000009400e89947 */ /* 0x008fea0003800000 */
.L_x_205:
[----:B------:R-:W-:Y:S05]  /*1490*/  @!P0 BRA `(.L_x_130) ;  /* 0x0000000000048947 */ /* 0x000fea0003800000 */
[----:B------:R-:W-:Y:S01]  /*14a0*/  BPT.TRAP 0x1 ;  /* 0x000000040000795c */ /* 0x000fe20000300000 */
.L_x_130:
[----:B------:R4:W1:Y:S01]  /*14b0*/  SYNCS.PHASECHK.TRANS64.TRYWAIT P1, [UR26+0x32450], R3 ;  /* 0x03245003ff0075a7 */ /* 0x000862000802015a */
[----:B------:R-:W-:Y:S05]  /*14c0*/  @!P0 BRA `(.L_x_131) ;  /* 0x0000000000048947 */ /* 0x000fea0003800000 */
[----:B------:R-:W-:Y:S01]  /*14d0*/  BPT.TRAP 0x1 ;  /* 0x000000040000795c */ /* 0x000fe20000300000 */
.L_x_131:
[----:B-1----:R-:W-:Y:S05]  /*14e0*/  @P1 BRA `(.L_x_132) ;  /* 0x0000000000081947 */ /* 0x002fea0003800000 */
[----:B------:R-:W1:Y:S02]  /*14f0*/  SYNCS.PHASECHK.TRANS64.TRYWAIT P1, [UR26+0x32450], R3 ;  /* 0x03245003ff0075a7 */ /* 0x000e64000802015a */
[----:B-1----:R-:W-:Y:S05]  /*1500*/  @!P1 BRA `(.L_x_133) ;  /* 0x0000009400e09947 */ /* 0x002fea0003800000 */
.L_x_132:
[----:B------:R-:W-:Y:S01]  /*1510*/  UIADD3 UR6, UR41, 0x400, URZ ;  /* 0x0000040029067890 */ /* 0x000fe2000fffe03f */
[----:B------:R-:W-:Y:S01]  /*1520*/  WARPGROUP.ARRIVE ;  /* 0x00000000000079c5 */ /* 0x000fe20000000000 */
[----:B------:R-:W-:-:S05]  /*1530*/  ULOP3.LUT UR7, UR52, 0x10000, URZ, 0xfc, !UPT ;  /* 0x0001000034077892 */ /* 0x000fca000f8efc3f */
[----:B------:R-:W5:Y:S01]  /*1540*/  S2R R12, SR_TID.X ;  /* 0x00000000000c7919 */ /* 0x000f620000002100 */
[----:B------:R-:W-:Y:S01]  /*1550*/  USHF.R.U32.HI UR6, URZ, 0x4, UR6 ;  /* 0x000000043f067899 */ /* 0x000fe20008011606 */
[----:B------:R-:W-:Y:S01]  /*1560*/  UMOV UR21, 0x40000040 ;  /* 0x4000004000157882 */ /* 0x000fe20000000000 */
[----:B------:R-:W-:Y:S02]  /*1570*/  UMOV UR23, 0x40000040 ;  /* 0x4000004000177882 */ /* 0x000fe40000000000 */
[----:B------:R-:W-:Y:S01]  /*1580*/  ULOP3.LUT UR6, UR6, 0x3fff, URZ, 0xc0, !UPT ;  /* 0x00003fff06067892 */ /* 0x000fe2000f8ec03f */
[----:B------:R-:W-:Y:S01]  /*1590*/  UMOV UR20, UR7 ;  /* 0x0000000700147c82 */ /* 0x000fe20008000000 */
[----:B------:R-:W-:Y:S02]  /*15a0*/  ULDC UR27, c[0x0][0xa80] ;  /* 0x0002a000001b7ab9 */ /* 0x000fe40000000800 */
[----:B------:R-:W-:Y:S02]  /*15b0*/  ULOP3.LUT UR25, UR6, 0x10000, URZ, 0xfc, !UPT ;  /* 0x0001000006197892 */ /* 0x000fe4000f8efc3f */
[----:B------:R-:W-:-:S02]  /*15c0*/  UISETP.GE.AND UP0, UPT, UR47, 0x61, UPT ;  /* 0x000000612f00788c */ /* 0x000fc4000bf06270 */
[----:B------:R-:W-:-:S07]  /*15d0*/  UIMAD UR10, UR39, 0xc00, UR25 ;  /* 0x00000c00270a78a4 */ /* 0x000fce000f8e0219 */
[----:B------:R-:W-:Y:S02]  /*15e0*/  UMOV UR22, UR10 ;  /* 0x0000000a00167c82 */ /* 0x000fe40008000000 */
[----:B------:R-:W-:Y:S01]  /*15f0*/  HGMMA.64x96x16.F32.BF16 R24, gdesc[UR20], R24, gsb0 ;  /* 0x01600000141879f0 */ /* 0x000fe20008001818 */
[----:B------:R-:W-:Y:S02]  /*1600*/  UIADD3 UR20, UR7, 0x2, URZ ;  /* 0x0000000207147890 */ /* 0x000fe4000fffe03f */
[----:B------:R-:W-:Y:S01]  /*1610*/  UIADD3 UR22, UR10, 0x2, URZ ;  /* 0x000000020a167890 */ /* 0x000fe2000fffe03f */
[----:B------:R-:W-:Y:S01]  /*1620*/  UMOV UR21, 0x40000040 ;  /* 0x4000004000157882 */ /* 0x000fe20000000000 */
[----:B------:R-:W-:Y:S01]  /*1630*/  UMOV UR23, 0x40000040 ;  /* 0x4000004000177882 */ /* 0x000fe20000000000 */
[----:B-----5:R-:W-:Y:S01]  /*1640*/  LOP3.LUT R12, R12, 0x7f, RZ, 0xc0, !PT ;  /* 0x0000007f0c0c7812 */ /* 0x020fe200078ec0ff */
[----:B------:R-:W-:Y:S02]  /*1650*/  WARPGROUP.DEPBAR.LE gsb0, 0x0 ;  /* 0x00008000000079c5 */ /* 0x000fe40000010000 */
[----:B------:R-:W-:-:S06]  /*1660*/  WARPGROUP.ARRIVE ;  /* 0x00000000000079c5 */ /* 0x000fcc0000000000 */
[----:B------:R-:W-:Y:S01]  /*1670*/  HGMMA.64x96x16.F32.BF16 R24, gdesc[UR20], R24, gsb0 ;  /* 0x01600000141879f0 */ /* 0x000fe20008001818 */
[----:B------:R-:W-:Y:S02]  /*1680*/  UIADD3 UR20, UR7, 0x4, URZ ;  /* 0x0000000407147890 */ /* 0x000fe4000fffe03f */
[----:B------:R-:W-:Y:S01]  /*1690*/  UIADD3 UR22, UR10, 0x4, URZ ;  /* 0x000000040a167890 */ /* 0x000fe2000fffe03f */
[----:B------:R-:W-:Y:S01]  /*16a0*/  UMOV UR21, 0x40000040 ;  /* 0x4000004000157882 */ /* 0x000fe20000000000 */
[----:B------:R-:W-:Y:S01]  /*16b0*/  UMOV UR23, 0x40000040 ;  /* 0x4000004000177882 */ /* 0x000fe20000000000 */
        /* <DEDUP_REMOVED lines=91> */
[----:B------:R-:W-:Y:S01]  /*1c70*/  ULDC UR10, c[0x0][0xad0] ;  /* 0x0002b400000a7ab9 */ /* 0x000fe20000000800 */
[----:B------:R-:W-:-:S04]  /*1c80*/  UIMAD UR7, UR45, -0x60, UR47 ;  /* 0xffffffa02d0778a4 */ /* 0x000fc8000f8e022f */
[----:B------:R-:W-:-:S06]  /*1c90*/  UIADD3 UR7, UR7, 0x60, URZ ;  /* 0x0000006007077890 */ /* 0x000fcc000fffe03f */
[----:B-1-3--:R-:W-:Y:S01]  /*1ca0*/  IMAD.U32 R0, RZ, RZ, UR7 ;  /* 0x00000007ff007e24 */ /* 0x00afe2000f8e00ff */
[----:B------:R-:W-:-:S03]  /*1cb0*/  UMOV UR7, 0x40000040 ;  /* 0x4000004000077882 */ /* 0x000fc60000000000 */
        /* <DEDUP_REMOVED lines=25> */
[----:B------:R-:W1:Y:S01]  /*1e50*/  MUFU.TANH R25, R25 ;  /* 0x0000001900197308 */ /* 0x000e620000002400 */
        /* <DEDUP_REMOVED lines=8> */
[----:B--2-4-:R-:W-:Y:S01]  /*1ee0*/  FSEL R3, R24, -INF , P4 ;  /* 0xff80000018037808 */ /* 0x014fe20002000000 */
[----:B------:R-:W-:Y:S01]  /*1ef0*/  FMUL.FTZ R43, R43, UR10 ;  /* 0x0000000a2b2b7c20 */ /* 0x000fe20008410000 */
[----:B------:R-:W-:Y:S01]  /*1f00*/  FMUL.FTZ R45, R45, UR10 ;  /* 0x0000000a2d2d7c20 */ /* 0x000fe20008410000 */
[----:B------:R-:W-:Y:S01]  /*1f10*/  FMUL.FTZ R46, R46, UR10 ;  /* 0x0000000a2e2e7c20 */ /* 0x000fe20008410000 */
[----:B------:R-:W-:Y:S01]  /*1f20*/  FMUL.FTZ R48, R48, UR10 ;  /* 0x0000000a30307c20 */ /* 0x000fe20008410000 */
[----:B------:R-:W-:Y:S01]  /*1f30*/  FMUL.FTZ R47, R47, UR10 ;  /* 0x0000000a2f2f7c20 */ /* 0x000fe20008410000 */
[----:B------:R-:W-:Y:S01]  /*1f40*/  FMUL.FTZ R49, R49, UR10 ;  /* 0x0000000a31317c20 */ /* 0x000fe20008410000 */
[----:B------:R-:W2:Y:S01]  /*1f50*/  MUFU.TANH R26, R26 ;  /* 0x0000001a001a7308 */ /* 0x000ea20000002400 */
[----:B-1----:R-:W-:Y:S01]  /*1f60*/  FSEL R25, R25, -INF , P5 ;  /* 0xff80000019197808 */ /* 0x002fe20002800000 */
[----:B------:R-:W-:Y:S01]  /*1f70*/  FMUL.FTZ R50, R50, UR10 ;  /* 0x0000000a32327c20 */ /* 0x000fe20008410000 */
[----:B------:R-:W-:Y:S01]  /*1f80*/  FMUL.FTZ R52, R52, UR10 ;  /* 0x0000000a34347c20 */ /* 0x000fe20008410000 */
[----:B------:R-:W-:Y:S01]  /*1f90*/  FMUL.FTZ R51, R51, UR10 ;  /* 0x0000000a33337c20 */ /* 0x000fe20008410000 */
[----:B------:R-:W-:Y:S01]  /*1fa0*/  FMNMX.FTZ R4, R3, R25, !PT ;  /* 0x0000001903047209 */ /* 0x000fe20007810000 */
[----:B------:R-:W-:Y:S01]  /*1fb0*/  FMUL.FTZ R53, R53, UR10 ;  /* 0x0000000a35357c20 */ /* 0x000fe20008410000 */
[----:B------:R-:W-:Y:S01]  /*1fc0*/  FMUL.FTZ R54, R54, UR10 ;  /* 0x0000000a36367c20 */ /* 0x000fe20008410000 */
[----:B------:R-:W1:Y:S01]  /*1fd0*/  MUFU.TANH R27, R27 ;  /* 0x0000001b001b7308 */ /* 0x000e620000002400 */
        /* <DEDUP_REMOVED lines=8> */
[----:B--2---:R-:W-:Y:S01]  /*2060*/  FSEL R26, R26, -INF , P4 ;  /* 0xff8000001a1a7808 */ /* 0x004fe20002000000 */
[----:B------:R-:W-:Y:S01]  /*2070*/  FMUL.FTZ R59, R59, UR10 ;  /* 0x0000000a3b3b7c20 */ /* 0x000fe20008410000 */
[----:B------:R-:W-:Y:S01]  /*2080*/  ISETP.GT.AND P4, PT, R0, 0x18, PT ;  /* 0x000000180000780c */ /* 0x000fe20003f84270 */
[----:B------:R-:W-:Y:S01]  /*2090*/  FMUL.FTZ R61, R61, UR10 ;  /* 0x0000000a3d3d7c20 */ /* 0x000fe20008410000 */
[----:B------:R-:W-:Y:S01]  /*20a0*/  FMUL.FTZ R62, R62, UR10 ;  /* 0x0000000a3e3e7c20 */ /* 0x000fe20008410000 */
[----:B------:R-:W-:Y:S01]  /*20b0*/  FMUL.FTZ R63, R63, UR10 ;  /* 0x0000000a3f3f7c20 */ /* 0x000fe20008410000 */
[----:B------:R-:W-:Y:S01]  /*20c0*/  FMUL.FTZ R64, R64, UR10 ;  /* 0x0000000a40407c20 */ /* 0x000fe20008410000 */
[----:B------:R-:W2:Y:S01]  /*20d0*/  MUFU.TANH R30, R30 ;  /* 0x0000001e001e7308 */ /* 0x000ea20000002400 */
[----:B-1----:R-:W-:Y:S01]  /*20e0*/  FSEL R6, R27, -INF , P5 ;  /* 0xff8000001b067808 */ /* 0x002fe20002800000 */
[----:B------:R-:W-:Y:S01]  /*20f0*/  FMUL.FTZ R66, R66, UR10 ;  /* 0x0000000a42427c20 */ /* 0x000fe20008410000 */
[----:B------:R-:W-:Y:S01]  /*2100*/  ISETP.GT.AND P5, PT, R0, 0x19, PT ;  /* 0x000000190000780c */ /* 0x000fe20003fa4270 */
        /* <DEDUP_REMOVED lines=9> */
[----:B------:R-:W-:-:S03]  /*21a0*/  FMNMX.FTZ R4, R29, R4, !PT ;  /* 0x000000041d047209 */ /* 0x000fc60007810000 */
[----:B------:R-:W3:Y:S01]  /*21b0*/  MUFU.TANH R31, R31 ;  /* 0x0000001f001f7308 */ /* 0x000ee20000002400 */
[----:B--2---:R-:W-:Y:S02]  /*21c0*/  FSEL R30, R30, -INF , P6 ;  /* 0xff8000001e1e7808 */ /* 0x004fe40003000000 */
[----:B------:R-:W-:Y:S02]  /*21d0*/  ISETP.GT.AND P6, PT, R0, 0x20, PT ;  /* 0x000000200000780c */ /* 0x000fe40003fc4270 */
[----:B------:R-:W-:-:S03]  /*21e0*/  FMNMX.FTZ R5, R30, R5, !PT ;  /* 0x000000051e057209 */ /* 0x000fc60007810000 */
[----:B------:R-:W2:Y:S01]  /*21f0*/  MUFU.TANH R33, R33 ;  /* 0x0000002100217308 */ /* 0x000ea20000002400 */
[----:B-1----:R-:W-:-:S04]  /*2200*/  FSEL R163, R32, -INF , P2 ;  /* 0xff80000020a37808 */ /* 0x002fc80001000000 */
[----:B------:R-:W-:-:S03]  /*2210*/  FMNMX.FTZ R4, R163, R4, !PT ;  /* 0x00000004a3047209 */ /* 0x000fc60007810000 */
[----:B------:R-:W1:Y:S01]  /*2220*/  MUFU.TANH R34, R34 ;  /* 0x0000002200227308 */ /* 0x000e620000002400 */
[----:B---3--:R-:W-:Y:S02]  /*2230*/  FSEL R10, R31, -INF , P1 ;  /* 0xff8000001f0a7808 */ /* 0x008fe40000800000 */
[----:B------:R-:W-:Y:S02]  /*2240*/  ISETP.GT.AND P1, PT, R0, 0x21, PT ;  /* 0x000000210000780c */ /* 0x000fe40003f24270 */
[----:B------:R-:W-:-:S03]  /*2250*/  FMNMX.FTZ R5, R10, R5, !PT ;  /* 0x000000050a057209 */ /* 0x000fc60007810000 */
[----:B------:R-:W3:Y:S01]  /*2260*/  MUFU.TANH R36, R36 ;  /* 0x0000002400247308 */ /* 0x000ee20000002400 */
[----:B--2---:R-:W-:-:S04]  /*2270*/  FSEL R165, R33, -INF , P3 ;  /* 0xff80000021a57808 */ /* 0x004fc80001800000 */
[----:B------:R-:W-:-:S03]  /*2280*/  FMNMX.FTZ R4, R165, R4, !PT ;  /* 0x00000004a5047209 */ /* 0x000fc60007810000 */
[----:B------:R-:W2:Y:S01]  /*2290*/  MUFU.TANH R35, R35 ;  /* 0x0000002300237308 */ /* 0x000ea20000002400 */
[----:B-1----:R-:W-:Y:S02]  /*22a0*/  FSEL R174, R34, -INF , P2 ;  /* 0xff80000022ae7808 */ /* 0x002fe40001000000 */
[----:B------:R-:W-:Y:S02]  /*22b0*/  ISETP.GT.AND P2, PT, R0, 0x28, PT ;  /* 0x000000280000780c */ /* 0x000fe40003f44270 */
[----:B------:R-:W-:-:S03]  /*22c0*/  FMNMX.FTZ R5, R174, R5, !PT ;  /* 0x00000005ae057209 */ /* 0x000fc60007810000 */
[----:B------:R-:W1:Y:S01]  /*22d0*/  MUFU.TANH R37, R37 ;  /* 0x0000002500257308 */ /* 0x000e620000002400 */
[----:B---3--:R-:W-:-:S04]  /*22e0*/  FSEL R167, R36, -INF , P4 ;  /* 0xff80000024a77808 */ /* 0x008fc80002000000 */
        /* <DEDUP_REMOVED lines=80> */
[----:B------:R-:W-:-:S05]  /*27f0*/  ISETP.GT.AND P2, PT, R0, 0x58, PT ;  /* 0x000000580000780c */ /* 0x000fca0003f44270 */
[----:B------:R-:W1:Y:S01]  /*2800*/  MUFU.TANH R61, R61 ;  /* 0x0000003d003d7308 */ /* 0x000e620000002400 */
[----:B---3--:R-:W-:Y:S02]  /*2810*/  FSEL R15, R15, -INF , P3 ;  /* 0xff8000000f0f7808 */ /* 0x008fe40001800000 */
[----:B------:R-:W-:Y:S02]  /*2820*/  ISETP.GT.AND P3, PT, R0, 0x59, PT ;  /* 0x000000590000780c */ /* 0x000fe40003f64270 */
[----:B------:R-:W-:-:S03]  /*2830*/  FMNMX.FTZ R0, R20, R5, !PT ;  /* 0x0000000514007209 */ /* 0x000fc60007810000 */
[----:B------:R-:W3:Y:S01]  /*2840*/  MUFU.TANH R62, R62 ;  /* 0x0000003e003e7308 */ /* 0x000ee20000002400 */
[----:B--2---:R-:W-:Y:S02]  /*2850*/  FSEL R175, R60, -INF , P4 ;  /* 0xff8000003caf7808 */ /* 0x004fe40002000000 */
[----:B------:R-:W-:Y:S02]  /*2860*/  FMNMX.FTZ R5, R15, R0, !PT ;  /* 0x000000000f057209 */ /* 0x000fe40007810000 */
[----:B------:R-:W-:-:S03]  /*2870*/  FMNMX.FTZ R4, R175, R4, !PT ;  /* 0x00000004af047209 */ /* 0x000fc60007810000 */
[----:B------:R-:W2:Y:S01]  /*2880*/  MUFU.TANH R14, R64 ;  /* 0x00000040000e7308 */ /* 0x000ea20000002400 */
[----:B-1----:R-:W-:-:S04]  /*2890*/  FSEL R177, R61, -INF , P5 ;  /* 0xff8000003db17808 */ /* 0x002fc80002800000 */
[----:B------:R-:W-:-:S03]  /*28a0*/  FMNMX.FTZ R7, R177, R4, !PT ;  /* 0x00000004b1077209 */ /* 0x000fc60007810000 */
[----:B------:R-:W1:Y:S01]  /*28b0*/  MUFU.TANH R63, R63 ;  /* 0x0000003f003f7308 */ /* 0x000e620000002400 */
[----:B---3--:R-:W-:-:S04]  /*28c0*/  FSEL R170, R62, -INF , P4 ;  /* 0xff8000003eaa7808 */ /* 0x008fc80002000000 */
[----:B------:R-:W-:-:S03]  /*28d0*/  FMNMX.FTZ R5, R170, R5, !PT ;  /* 0x00000005aa057209 */ /* 0x000fc60007810000 */
[----:B------:R-:W3:Y:S01]  /*28e0*/  MUFU.TANH R21, R65 ;  /* 0x0000004100157308 */ /* 0x000ee20000002400 */
[----:B--2---:R-:W-:-:S04]  /*28f0*/  FSEL R14, R14, -INF , P6 ;  /* 0xff8000000e0e7808 */ /* 0x004fc80003000000 */
        /* <DEDUP_REMOVED lines=18> */
[----:B------:R-:W-:Y:S02]  /*2a20*/  FMNMX.FTZ R4, R161, R4, !PT ;  /* 0x00000004a1047209 */ /* 0x000fe40007810000 */
[----:B-1----:R-:W-:-:S03]  /*2a30*/  FSEL R158, R70, -INF , P2 ;  /* 0xff800000469e7808 */ /* 0x002fc60001000000 */
[----:B------:R-:W1:Y:S01]  /*2a40*/  SHFL.BFLY PT, R7, R4, 0x2, 0x1f ;  /* 0x0c401f0004077f89 */ /* 0x000e6200000e0000 */
[----:B------:R-:W-:Y:S02]  /*2a50*/  PLOP3.LUT P2, PT, PT, PT, UP0, 0x80, 0x0 ;  /* 0x000000000000781c */ /* 0x000fe40003f4f008 */
[----:B------:R-:W-:Y:S02]  /*2a60*/  FMNMX.FTZ R5, R158, R5, !PT ;  /* 0x000000059e057209 */ /* 0x000fe40007810000 */
[----:B---3--:R-:W-:-:S04]  /*2a70*/  FSEL R164, R71, -INF , P3 ;  /* 0xff80000047a47808 */ /* 0x008fc80001800000 */
[----:B------:R-:W-:-:S05]  /*2a80*/  FMNMX.FTZ R0, R164, R5, !PT ;  /* 0x00000005a4007209 */ /* 0x000fca0007810000 */
[----:B------:R-:W2:Y:S01]  /*2a90*/  SHFL.BFLY PT, R11, R0, 0x2, 0x1f ;  /* 0x0c401f00000b7f89 */ /* 0x000ea200000e0000 */
[----:B-1----:R-:W-:-:S05]  /*2aa0*/  FMNMX.FTZ R8, R4, R7, !PT ;  /* 0x0000000704087209 */ /* 0x002fca0007810000 */
[----:B------:R-:W1:Y:S01]  /*2ab0*/  SHFL.BFLY PT, R5, R8, 0x1, 0x1f ;  /* 0x0c201f0008057f89 */ /* 0x000e6200000e0000 */
[----:B--2---:R-:W-:-:S05]  /*2ac0*/  FMNMX.FTZ R11, R0, R11, !PT ;  /* 0x0000000b000b7209 */ /* 0x004fca0007810000 */
[----:B------:R-:W2:Y:S01]  /*2ad0*/  SHFL.BFLY PT, R4, R11, 0x1, 0x1f ;  /* 0x0c201f000b047f89 */ /* 0x000ea200000e0000 */
[----:B-1----:R-:W-:-:S04]  /*2ae0*/  FMNMX.FTZ R5, R8, R5, !PT ;  /* 0x0000000508057209 */ /* 0x002fc80007810000 */
[C---:B------:R-:W-:Y:S01]  /*2af0*/  FSETP.NEU.FTZ.AND P1, PT, R5.reuse, -INF , PT ;  /* 0xff8000000500780b */ /* 0x040fe20003f3d000 */
[----:B------:R-:W-:-:S05]  /*2b00*/  FMUL.FTZ R160, R5, UR27 ;  /* 0x0000001b05a07c20 */ /* 0x000fca0008410000 */
[----:B------:R-:W-:-:S05]  /*2b10*/  FSEL R160, R160, RZ, P1 ;  /* 0x000000ffa0a07208 */ /* 0x000fca0000800000 */
[--C-:B------:R-:W-:Y:S01]  /*2b20*/  FFMA.FTZ R8, R9, UR27, -R160.reuse ;  /* 0x0000001b09087c23 */ /* 0x100fe200080108a0 */
[----:B--2---:R-:W-:Y:S01]  /*2b30*/  FMNMX.FTZ R7, R11, R4, !PT ;  /* 0x000000040b077209 */ /* 0x004fe20007810000 */
[--C-:B------:R-:W-:Y:S01]  /*2b40*/  FFMA.FTZ R3, R3, UR27, -R160.reuse ;  /* 0x0000001b03037c23 */ /* 0x100fe200080108a0 */
[--C-:B------:R-:W-:Y:S01]  /*2b50*/  FFMA.FTZ R0, R25, UR27, -R160.reuse ;  /* 0x0000001b19007c23 */ /* 0x100fe200080108a0 */
[--C-:B------:R-:W-:Y:S01]  /*2b60*/  FFMA.FTZ R11, R29, UR27, -R160.reuse ;  /* 0x0000001b1d0b7c23 */ /* 0x100fe200080108a0 */
[C---:B------:R-:W-:Y:S01]  /*2b70*/  FSETP.NEU.FTZ.AND P1, PT, R7.reuse, -INF , PT ;  /* 0xff8000000700780b */ /* 0x040fe20003f3d000 */
[----:B------:R-:W-:Y:S01]  /*2b80*/  FMUL.FTZ R159, R7, UR27 ;  /* 0x0000001b079f7c20 */ /* 0x000fe20008410000 */
[----:B------:R-:W-:Y:S01]  /*2b90*/  MUFU.EX2 R8, R8 ;  /* 0x0000000800087308 */ /* 0x000fe20000000800 */
[--C-:B------:R-:W-:Y:S01]  /*2ba0*/  FFMA.FTZ R166, R165, UR27, -R160.reuse ;  /* 0x0000001ba5a67c23 */ /* 0x100fe200080108a0 */
[--C-:B------:R-:W-:Y:S01]  /*2bb0*/  FFMA.FTZ R165, R167, UR27, -R160.reuse ;  /* 0x0000001ba7a57c23 */ /* 0x100fe200080108a0 */
[--C-:B------:R-:W-:Y:S01]  /*2bc0*/  FFMA.FTZ R163, R163, UR27, -R160.reuse ;  /* 0x0000001ba3a37c23 */ /* 0x100fe200080108a0 */
[----:B------:R-:W-:Y:S01]  /*2bd0*/  FSEL R159, R159, RZ, P1 ;  /* 0x000000ff9f9f7208 */ /* 0x000fe20000800000 */
[--C-:B------:R-:W-:Y:S01]  /*2be0*/  FFMA.FTZ R171, R171, UR27, -R160.reuse ;  /* 0x0000001babab7c23 */ /* 0x100fe200080108a0 */
[----:B------:R-:W-:Y:S01]  /*2bf0*/  ISETP.NE.AND P1, PT, R12, RZ, PT ;  /* 0x000000ff0c00720c */ /* 0x000fe20003f25270 */
[--C-:B------:R-:W-:Y:S01]  /*2c00*/  FFMA.FTZ R181, R181, UR27, -R160.reuse ;  /* 0x0000001bb5b57c23 */ /* 0x100fe200080108a0 */
[----:B------:R-:W-:Y:S01]  /*2c10*/  MOV R12, UR26 ;  /* 0x0000001a000c7c02 */ /* 0x000fe20008000f00 */
[--C-:B------:R-:W-:Y:S01]  /*2c20*/  FFMA.FTZ R13, R6, UR27, -R159.reuse ;  /* 0x0000001b060d7c23 */ /* 0x100fe2000801089f */
[----:B------:R-:W-:Y:S01]  /*2c30*/  IADD3 R6, -R18, 0xb, RZ ;  /* 0x0000000b12067810 */ /* 0x000fe20007ffe1ff */
[--C-:B------:R-:W-:Y:S01]  /*2c40*/  FFMA.FTZ R4, R26, UR27, -R159.reuse ;  /* 0x0000001b1a047c23 */ /* 0x100fe2000801089f */
[--C-:B------:R-:W-:Y:S01]  /*2c50*/  FFMA.FTZ R9, R30, UR27, -R159.reuse ;  /* 0x0000001b1e097c23 */ /* 0x100fe2000801089f */
[--C-:B------:R-:W-:Y:S01]  /*2c60*/  FFMA.FTZ R10, R10, UR27, -R159.reuse ;  /* 0x0000001b0a0a7c23 */ /* 0x100fe2000801089f */
[----:B------:R-:W-:Y:S01]  /*2c70*/  MUFU.EX2 R3, R3 ;  /* 0x0000000300037308 */ /* 0x000fe20000000800 */
[----:B------:R-:W-:Y:S01]  /*2c80*/  ULOP3.LUT UR26, UR6, 0x3000000, URZ, 0xfc, !UPT ;  /* 0x03000000061a7892 */ /* 0x000fe2000f8efc3f */
[--C-:B------:R-:W-:Y:S01]  /*2c90*/  FFMA.FTZ R167, R174, UR27, -R159.reuse ;  /* 0x0000001baea77c23 */ /* 0x100fe2000801089f */
[--C-:B------:R-:W-:Y:S01]  /*2ca0*/  FFMA.FTZ R174, R176, UR27, -R159.reuse ;  /* 0x0000001bb0ae7c23 */ /* 0x100fe2000801089f */
[--C-:B------:R-:W-:Y:S01]  /*2cb0*/  FFMA.FTZ R176, R196, UR27, -R159.reuse ;  /* 0x0000001bc4b07c23 */ /* 0x100fe2000801089f */
[----:B------:R-:W-:Y:S01]  /*2cc0*/  @!P1 VIADD R24, R12, 0x32440 ;  /* 0x000324400c189836 */ /* 0x000fe20000000000 */
[----:B------:R-:W-:Y:S01]  /*2cd0*/  UIMAD UR10, UR39, 0xc00, UR26 ;  /* 0x00000c00270a78a4 */ /* 0x000fe2000f8e021a */
[----:B------:R-:W-:Y:S01]  /*2ce0*/  FFMA.FTZ R196, R193, UR27, -R160 ;  /* 0x0000001bc1c47c23 */ /* 0x000fe200080108a0 */
[----:B------:R-:W1:Y:S01]  /*2cf0*/  MUFU.EX2 R0, R0 ;  /* 0x0000000000007308 */ /* 0x000e620000000800 */
[--C-:B------:R-:W-:Y:S01]  /*2d00*/  FFMA.FTZ R182, R182, UR27, -R159.reuse ;  /* 0x0000001bb6b67c23 */ /* 0x100fe2000801089f */
[----:B------:R-:W-:Y:S01]  /*2d10*/  @!P1 PRMT R24, RZ, 0x654, R24 ;  /* 0x00000654ff189816 */ /* 0x000fe20000000018 */
[----:B------:R2:W-:Y:S06]  /*2d20*/  BAR.ARV R6, 0x100 ;  /* 0x000400060000751d */ /* 0x0005ec0000002000 */
[----:B------:R3:W-:Y:S01]  /*2d30*/  @!P1 SYNCS.ARRIVE.TRANS64.RED.A1T0 RZ, [R24+URZ], RZ ;  /* 0x000000ff18ff99a7 */ /* 0x0007e2000810043f */
[----:B------:R-:W4:Y:S01]  /*2d40*/  MUFU.EX2 R11, R11 ;  /* 0x0000000b000b7308 */ /* 0x000f220000000800 */
[----:B------:R5:W-:Y:S01]  /*2d50*/  BAR.SYNC.DEFER_BLOCKING R172, 0x100 ;  /* 0x000400ac0000751d */ /* 0x000be20000010000 */
[--C-:B------:R-:W-:Y:S01]  /*2d60*/  FFMA.FTZ R193, R192, UR27, -R159.reuse ;  /* 0x0000001bc0c17c23 */ /* 0x100fe2000801089f */
[--C-:B------:R-:W-:Y:S01]  /*2d70*/  FFMA.FTZ R192, R191, UR27, -R160.reuse ;  /* 0x0000001bbfc07c23 */ /* 0x100fe200080108a0 */
[--C-:B------:R-:W-:Y:S01]  /*2d80*/  FFMA.FTZ R178, R178, UR27, -R159.reuse ;  /* 0x0000001bb2b27c23 */ /* 0x100fe2000801089f */
[--C-:B------:R-:W-:Y:S01]  /*2d90*/  FFMA.FTZ R191, R190, UR27, -R159.reuse ;  /* 0x0000001bbebf7c23 */ /* 0x100fe2000801089f */
[--C-:B------:R-:W-:Y:S01]  /*2da0*/  FFMA.FTZ R179, R179, UR27, -R160.reuse ;  /* 0x0000001bb3b37c23 */ /* 0x100fe200080108a0 */
[----:B-1----:R-:W-:Y:S01]  /*2db0*/  F2FP.BF16.F32.PACK_AB R152, R0, R3 ;  /* 0x000000030098723e */ /* 0x002fe200000010ff */
[----:B------:R-:W-:Y:S01]  /*2dc0*/  MUFU.EX2 R4, R4 ;  /* 0x0000000400047308 */ /* 0x000fe20000000800 */
[----:B------:R-:W-:Y:S01]  /*2dd0*/  UMOV UR6, UR10 ;  /* 0x0000000a00067c82 */ /* 0x000fe20008000000 */
[--C-:B-----5:R-:W-:Y:S01]  /*2de0*/  FFMA.FTZ R172, R169, UR27, -R160.reuse ;  /* 0x0000001ba9ac7c23 */ /* 0x120fe200080108a0 */
[--C-:B------:R-:W-:Y:S01]  /*2df0*/  FFMA.FTZ R169, R194, UR27, -R159.reuse ;  /* 0x0000001bc2a97c23 */ /* 0x100fe2000801089f */
[--C-:B------:R-:W-:Y:S01]  /*2e00*/  FFMA.FTZ R194, R185, UR27, -R160.reuse ;  /* 0x0000001bb9c27c23 */ /* 0x100fe200080108a0 */
[--C-:B------:R-:W-:Y:S01]  /*2e10*/  FFMA.FTZ R185, R189, UR27, -R160.reuse ;  /* 0x0000001bbdb97c23 */ /* 0x100fe200080108a0 */
[--C-:B------:R-:W-:Y:S01]  /*2e20*/  FFMA.FTZ R189, R184, UR27, -R159.reuse ;  /* 0x0000001bb8bd7c23 */ /* 0x100fe2000801089f */
[--C-:B------:R-:W-:Y:S01]  /*2e30*/  FFMA.FTZ R184, R188, UR27, -R159.reuse ;  /* 0x0000001bbcb87c23 */ /* 0x100fe2000801089f */
[----:B------:R-:W1:Y:S01]  /*2e40*/  MUFU.EX2 R13, R13 ;  /* 0x0000000d000d7308 */ /* 0x000e620000000800 */
[----:B----4-:R-:W-:Y:S01]  /*2e50*/  F2FP.BF16.F32.PACK_AB R154, R11, R8 ;  /* 0x000000080b9a723e */ /* 0x010fe200000010ff */
[--C-:B------:R-:W-:Y:S01]  /*2e60*/  FFMA.FTZ R188, R183, UR27, -R160.reuse ;  /* 0x0000001bb7bc7c23 */ /* 0x100fe200080108a0 */
[--C-:B------:R-:W-:Y:S01]  /*2e70*/  FFMA.FTZ R183, R187, UR27, -R160.reuse ;  /* 0x0000001bbbb77c23 */ /* 0x100fe200080108a0 */
        /* <DEDUP_REMOVED lines=13> */
[----:B-1----:R-:W-:Y:S01]  /*2f50*/  F2FP.BF16.F32.PACK_AB R153, R13, R4 ;  /* 0x000000040d99723e */ /* 0x002fe200000010ff */
[--C-:B------:R-:W-:Y:S01]  /*2f60*/  FFMA.FTZ R157, R157, UR27, -R160.reuse ;  /* 0x0000001b9d9d7c23 */ /* 0x100fe200080108a0 */
[----:B------:R-:W-:Y:S01]  /*2f70*/  FFMA.FTZ R160, R161, UR27, -R160 ;  /* 0x0000001ba1a07c23 */ /* 0x000fe200080108a0 */
[--C-:B------:R-:W-:Y:S01]  /*2f80*/  FFMA.FTZ R161, R162, UR27, -R159.reuse ;  /* 0x0000001ba2a17c23 */ /* 0x100fe2000801089f */
[--C-:B------:R-:W-:Y:S01]  /*2f90*/  FFMA.FTZ R156, R156, UR27, -R159.reuse ;  /* 0x0000001b9c9c7c23 */ /* 0x100fe2000801089f */
[--C-:B------:R-:W-:Y:S01]  /*2fa0*/  FFMA.FTZ R158, R158, UR27, -R159.reuse ;  /* 0x0000001b9e9e7c23 */ /* 0x100fe2000801089f */
[----:B------:R-:W-:Y:S01]  /*2fb0*/  FFMA.FTZ R159, R164, UR27, -R159 ;  /* 0x0000001ba49f7c23 */ /* 0x000fe2000801089f */
[----:B------:R-:W-:Y:S01]  /*2fc0*/  MUFU.EX2 R163, R163 ;  /* 0x000000a300a37308 */ /* 0x000fe20000000800 */
[----:B------:R-:W-:Y:S01]  /*2fd0*/  FADD.FTZ R3, R3, R0 ;  /* 0x0000000003037221 */ /* 0x000fe20000010000 */
[----:B------:R-:W-:Y:S01]  /*2fe0*/  FADD.FTZ R4, R4, R13 ;  /* 0x0000000d04047221 */ /* 0x000fe20000010000 */
[----:B------:R-:W-:-:S02]  /*2ff0*/  @!P1 VIADD R12, R12, 0x32460 ;  /* 0x000324600c0c9836 */ /* 0x000fc40000000000 */
[----:B------:R-:W-:-:S03]  /*3000*/  FADD.FTZ R8, R8, R3 ;  /* 0x0000000308087221 */ /* 0x000fc60000010000 */
[----:B------:R-:W1:Y:S01]  /*3010*/  MUFU.EX2 R166, R166 ;  /* 0x000000a600a67308 */ /* 0x000e620000000800 */
[C---:B----4-:R-:W-:Y:S01]  /*3020*/  F2FP.BF16.F32.PACK_AB R155, R10.reuse, R9 ;  /* 0x000000090a9b723e */ /* 0x050fe200000010ff */
[----:B------:R-:W-:Y:S01]  /*3030*/  FADD.FTZ R9, R9, R4 ;  /* 0x0000000409097221 */ /* 0x000fe20000010000 */
[----:B------:R-:W-:Y:S01]  /*3040*/  FADD.FTZ R8, R11, R8 ;  /* 0x000000080b087221 */ /* 0x000fe20000010000 */
[----:B------:R-:W-:Y:S01]  /*3050*/  @!P1 PRMT R12, RZ, 0x654, R12 ;  /* 0x00000654ff0c9816 */ /* 0x000fe2000000000c */
[----:B---3--:R-:W-:Y:S01]  /*3060*/  WARPGROUP.ARRIVE ;  /* 0x00000000000079c5 */ /* 0x008fe20000000000 */
[----:B------:R-:W-:Y:S02]  /*3070*/  FADD.FTZ R10, R10, R9 ;  /* 0x000000090a0a7221 */ /* 0x000fe40000010000 */
[----:B------:R-:W-:Y:S03]  /*3080*/  MUFU.EX2 R165, R165 ;  /* 0x000000a500a57308 */ /* 0x000fe60000000800 */
[----:B------:R-:W-:Y:S01]  /*3090*/  HGMMA.64x256x16.F32.BF16 R24, R152, gdesc[UR4].tnspB, RZ, !UPT, gsb0 ;  /* 0x43e0000498187df0 */ /* 0x000fe2000c0018ff */
[----:B------:R-:W-:Y:S01]  /*30a0*/  UIADD3 UR6, UR10, 0x80, URZ ;  /* 0x000000800a067890 */ /* 0x000fe2000fffe03f */
[----:B------:R-:W-:-:S03]  /*30b0*/  UMOV UR7, 0x40000040 ;  /* 0x4000004000077882 */ /* 0x000fc60000000000 */
[----:B------:R-:W-:Y:S08]  /*30c0*/  MUFU.EX2 R172, R172 ;  /* 0x000000ac00ac7308 */ /* 0x000ff00000000800 */
[----:B------:R-:W-:Y:S08]  /*30d0*/  MUFU.EX2 R167, R167 ;  /* 0x000000a700a77308 */ /* 0x000ff00000000800 */
[----:B------:R-:W3:Y:S08]  /*30e0*/  MUFU.EX2 R174, R174 ;  /* 0x000000ae00ae7308 */ /* 0x000ef00000000800 */
[----:B------:R-:W-:Y:S08]  /*30f0*/  MUFU.EX2 R169, R169 ;  /* 0x000000a900a97308 */ /* 0x000ff00000000800 */
[----:B------:R-:W4:Y:S08]  /*3100*/  MUFU.EX2 R176, R176 ;  /* 0x000000b000b07308 */ /* 0x000f300000000800 */
[----:B------:R-:W-:Y:S08]  /*3110*/  MUFU.EX2 R171, R171 ;  /* 0x000000ab00ab7308 */ /* 0x000ff00000000800 */
[----:B------:R-:W5:Y:S08]  /*3120*/  MUFU.EX2 R194, R194 ;  /* 0x000000c200c27308 */ /* 0x000f700000000800 */
[----:B------:R-:W-:Y:S08]  /*3130*/  MUFU.EX2 R185, R185 ;  /* 0x000000b900b97308 */ /* 0x000ff00000000800 */
[----:B------:R-:W-:Y:S08]  /*3140*/  MUFU.EX2 R196, R196 ;  /* 0x000000c400c47308 */ /* 0x000ff00000000800 */
[----:B------:R-:W-:Y:S08]  /*3150*/  MUFU.EX2 R182, R182 ;  /* 0x000000b600b67308 */ /* 0x000ff00000000800 */
[----:B------:R-:W2:Y:S08]  /*3160*/  MUFU.EX2 R189, R189 ;  /* 0x000000bd00bd7308 */ /* 0x000eb00000000800 */
[----:B------:R-:W-:Y:S08]  /*3170*/  MUFU.EX2 R184, R184 ;  /* 0x000000b800b87308 */ /* 0x000ff00000000800 */
[----:B------:R-:W2:Y:S08]  /*3180*/  MUFU.EX2 R193, R193 ;  /* 0x000000c100c17308 */ /* 0x000eb00000000800 */
[----:B------:R-:W-:Y:S08]  /*3190*/  MUFU.EX2 R181, R181 ;  /* 0x000000b500b57308 */ /* 0x000ff00000000800 */
[----:B------:R-:W2:Y:S08]  /*31a0*/  MUFU.EX2 R188, R188 ;  /* 0x000000bc00bc7308 */ /* 0x000eb00000000800 */
        /* <DEDUP_REMOVED lines=18> */
[----:B------:R-:W-:Y:S01]  /*32d0*/  MUFU.EX2 R161, R161 ;  /* 0x000000a100a17308 */ /* 0x000fe20000000800 */
[----:B------:R-:W-:-:S02]  /*32e0*/  WARPGROUP.DEPBAR.LE gsb0, 0x0 ;  /* 0x00008000000079c5 */ /* 0x000fc40000010000 */
[----:B-1----:R-:W-:Y:S01]  /*32f0*/  F2FP.BF16.F32.PACK_AB R152, R166, R163 ;  /* 0x000000a3a698723e */ /* 0x002fe200000010ff */
[----:B------:R-:W-:Y:S01]  /*3300*/  FADD.FTZ R163, R163, R8 ;  /* 0x00000008a3a37221 */ /* 0x000fe20000010000 */
[----:B---3--:R-:W-:Y:S01]  /*3310*/  F2FP.BF16.F32.PACK_AB R153, R174, R167 ;  /* 0x000000a7ae99723e */ /* 0x008fe200000010ff */
[----:B------:R-:W-:Y:S01]  /*3320*/  FADD.FTZ R167, R167, R10 ;  /* 0x0000000aa7a77221 */ /* 0x000fe20000010000 */
[----:B------:R-:W-:Y:S01]  /*3330*/  F2FP.BF16.F32.PACK_AB R154, R172, R165 ;  /* 0x000000a5ac9a723e */ /* 0x000fe200000010ff */
[----:B------:R-:W1:Y:S01]  /*3340*/  MUFU.EX2 R156, R156 ;  /* 0x0000009c009c7308 */ /* 0x000e620000000800 */
[----:B----4-:R-:W-:Y:S01]  /*3350*/  F2FP.BF16.F32.PACK_AB R155, R176, R169 ;  /* 0x000000a9b09b723e */ /* 0x010fe200000010ff */
[----:B------:R-:W-:Y:S01]  /*3360*/  FADD.FTZ R166, R166, R163 ;  /* 0x000000a3a6a67221 */ /* 0x000fe20000010000 */
[----:B------:R-:W-:Y:S02]  /*3370*/  FADD.FTZ R174, R174, R167 ;  /* 0x000000a7aeae7221 */ /* 0x000fe40000010000 */
[----:B------:R-:W-:Y:S01]  /*3380*/  WARPGROUP.ARRIVE ;  /* 0x00000000000079c5 */ /* 0x000fe20000000000 */
[----:B------:R-:W-:Y:S01]  /*3390*/  FADD.FTZ R165, R165, R166 ;  /* 0x000000a6a5a57221 */ /* 0x000fe20000010000 */
[----:B------:R-:W-:Y:S01]  /*33a0*/  FADD.FTZ R169, R169, R174 ;  /* 0x000000aea9a97221 */ /* 0x000fe20000010000 */
[----:B------:R-:W-:Y:S02]  /*33b0*/  MUFU.EX2 R158, R158 ;  /* 0x0000009e009e7308 */ /* 0x000fe40000000800 */
[----:B------:R-:W-:Y:S01]  /*33c0*/  FADD.FTZ R172, R172, R165 ;  /* 0x000000a5acac7221 */ /* 0x000fe20000010000 */
[----:B------:R-:W-:Y:S01]  /*33d0*/  HGMMA.64x256x16.F32.BF16 R24, R152, gdesc[UR4].tnspB, R24, gsb0 ;  /* 0x43e0000498187df0 */ /* 0x000fe20008001818 */
[----:B------:R-:W-:Y:S01]  /*33e0*/  UIADD3 UR6, UR10, 0x100, URZ ;  /* 0x000001000a067890 */ /* 0x000fe2000fffe03f */
[----:B------:R-:W-:Y:S01]  /*33f0*/  FADD.FTZ R169, R176, R169 ;  /* 0x000000a9b0a97221 */ /* 0x000fe20000010000 */
[----:B------:R-:W-:-:S02]  /*3400*/  UMOV UR7, 0x40000040 ;  /* 0x4000004000077882 */ /* 0x000fc40000000000 */
[----:B------:R-:W3:Y:S01]  /*3410*/  MUFU.EX2 R159, R159 ;  /* 0x0000009f009f7308 */ /* 0x000ee20000000800 */
[----:B------:R-:W-:Y:S02]  /*3420*/  WARPGROUP.DEPBAR.LE gsb0, 0x0 ;  /* 0x00008000000079c5 */ /* 0x000fe40000010000 */
[----:B-----5:R-:W-:Y:S01]  /*3430*/  F2FP.BF16.F32.PACK_AB R152, R194, R171 ;  /* 0x000000abc298723e */ /* 0x020fe200000010ff */
[----:B------:R-:W-:Y:S01]  /*3440*/  FADD.FTZ R171, R171, R172 ;  /* 0x000000acabab7221 */ /* 0x000fe20000010000 */
[----:B--2---:R-:W-:Y:S01]  /*3450*/  F2FP.BF16.F32.PACK_AB R153, R189, R182 ;  /* 0x000000b6bd99723e */ /* 0x004fe200000010ff */
[----:B------:R-:W-:Y:S01]  /*3460*/  FADD.FTZ R182, R182, R169 ;  /* 0x000000a9b6b67221 */ /* 0x000fe20000010000 */
[----:B------:R-:W-:Y:S01]  /*3470*/  F2FP.BF16.F32.PACK_AB R154, R196, R185 ;  /* 0x000000b9c49a723e */ /* 0x000fe200000010ff */
[----:B------:R-:W-:Y:S01]  /*3480*/  FADD.FTZ R194, R194, R171 ;  /* 0x000000abc2c27221 */ /* 0x000fe20000010000 */
[----:B------:R-:W-:Y:S01]  /*3490*/  F2FP.BF16.F32.PACK_AB R155, R193, R184 ;  /* 0x000000b8c19b723e */ /* 0x000fe200000010ff */
[----:B------:R-:W-:-:S02]  /*34a0*/  FADD.FTZ R189, R189, R182 ;  /* 0x000000b6bdbd7221 */ /* 0x000fc40000010000 */
[----:B------:R-:W-:Y:S01]  /*34b0*/  FADD.FTZ R185, R185, R194 ;  /* 0x000000c2b9b97221 */ /* 0x000fe20000010000 */
[----:B------:R-:W-:Y:S01]  /*34c0*/  WARPGROUP.ARRIVE ;  /* 0x00000000000079c5 */ /* 0x000fe20000000000 */
[----:B------:R-:W-:Y:S02]  /*34d0*/  FADD.FTZ R184, R184, R189 ;  /* 0x000000bdb8b87221 */ /* 0x000fe40000010000 */
[----:B------:R-:W-:Y:S02]  /*34e0*/  FADD.FTZ R196, R196, R185 ;  /* 0x000000b9c4c47221 */ /* 0x000fe40000010000 */
[----:B------:R-:W-:-:S05]  /*34f0*/  FADD.FTZ R193, R193, R184 ;  /* 0x000000b8c1c17221 */ /* 0x000fca0000010000 */
[----:B------:R-:W-:Y:S01]  /*3500*/  HGMMA.64x256x16.F32.BF16 R24, R152, gdesc[UR4].tnspB, R24, gsb0 ;  /* 0x43e0000498187df0 */ /* 0x000fe20008001818 */
[----:B------:R-:W-:Y:S01]  /*3510*/  UIADD3 UR6, UR10, 0x180, URZ ;  /* 0x000001800a067890 */ /* 0x000fe2000fffe03f */
[----:B------:R-:W-:Y:S01]  /*3520*/  UMOV UR7, 0x40000040 ;  /* 0x4000004000077882 */ /* 0x000fe20000000000 */
[----:B------:R-:W-:Y:S02]  /*3530*/  WARPGROUP.DEPBAR.LE gsb0, 0x0 ;  /* 0x00008000000079c5 */ /* 0x000fe40000010000 */
[----:B------:R-:W-:Y:S01]  /*3540*/  F2FP.BF16.F32.PACK_AB R152, R188, R181 ;  /* 0x000000b5bc98723e */ /* 0x000fe200000010ff */
[----:B------:R-:W-:Y:S01]  /*3550*/  FADD.FTZ R181, R181, R196 ;  /* 0x000000c4b5b57221 */ /* 0x000fe20000010000 */
[----:B------:R-:W-:Y:S01]  /*3560*/  F2FP.BF16.F32.PACK_AB R153, R187, R178 ;  /* 0x000000b2bb99723e */ /* 0x000fe200000010ff */
        /* <DEDUP_REMOVED lines=9> */
[----:B------:R-:W-:-:S08]  /*3600*/  FADD.FTZ R191, R191, R180 ;  /* 0x000000b4bfbf7221 */ /* 0x000fd00000010000 */
        /* <DEDUP_REMOVED lines=23> */
[----:B-1----:R-:W-:Y:S01]  /*3780*/  F2FP.BF16.F32.PACK_AB R153, R156, R161 ;  /* 0x000000a19c99723e */ /* 0x002fe200000010ff */
[----:B------:R-:W-:Y:S01]  /*3790*/  FADD.FTZ R161, R161, R170 ;  /* 0x000000aaa1a17221 */ /* 0x000fe20000010000 */
[----:B------:R-:W-:Y:S01]  /*37a0*/  F2FP.BF16.F32.PACK_AB R154, R160, R157 ;  /* 0x0000009da09a723e */ /* 0x000fe200000010ff */
[----:B------:R-:W-:Y:S01]  /*37b0*/  FADD.FTZ R14, R21, R14 ;  /* 0x0000000e150e7221 */ /* 0x000fe20000010000 */
[----:B---3--:R-:W-:Y:S01]  /*37c0*/  F2FP.BF16.F32.PACK_AB R155, R159, R158 ;  /* 0x0000009e9f9b723e */ /* 0x008fe200000010ff */
[----:B------:R-:W-:-:S02]  /*37d0*/  FADD.FTZ R161, R156, R161 ;  /* 0x000000a19ca17221 */ /* 0x000fc40000010000 */
[----:B------:R-:W-:Y:S01]  /*37e0*/  FADD.FTZ R157, R157, R14 ;  /* 0x0000000e9d9d7221 */ /* 0x000fe20000010000 */
[----:B------:R-:W-:Y:S01]  /*37f0*/  WARPGROUP.ARRIVE ;  /* 0x00000000000079c5 */ /* 0x000fe20000000000 */
[----:B------:R-:W-:Y:S02]  /*3800*/  FADD.FTZ R158, R158, R161 ;  /* 0x000000a19e9e7221 */ /* 0x000fe40000010000 */
[----:B------:R-:W-:Y:S02]  /*3810*/  FADD.FTZ R0, R160, R157 ;  /* 0x0000009da0007221 */ /* 0x000fe40000010000 */
[----:B------:R-:W-:-:S08]  /*3820*/  FADD.FTZ R3, R159, R158 ;  /* 0x0000009e9f037221 */ /* 0x000fd00000010000 */
[----:B------:R-:W-:Y:S03]  /*3830*/  HGMMA.64x256x16.F32.BF16 R24, R152, gdesc[UR4].tnspB, R24, gsb0 ;  /* 0x43e0000498187df0 */ /* 0x000fe60008001818 */
[----:B------:R-:W-:Y:S02]  /*3840*/  WARPGROUP.DEPBAR.LE gsb0, 0x0 ;  /* 0x00008000000079c5 */ /* 0x000fe40000010000 */
[----:B------:R1:W-:Y:S01]  /*3850*/  @!P1 SYNCS.ARRIVE.TRANS64.RED.A1T0 RZ, [R12+URZ], RZ ;  /* 0x000000ff0cff99a7 */ /* 0x0003e2000810043f */
[----:B------:R-:W-:Y:S05]  /*3860*/  @!P2 BRA `(.L_x_134) ;  /* 0x00000028007ca947 */ /* 0x000fea0003800000 */
[----:B------:R-:W-:Y:S01]  /*3870*/  MOV R4, R7 ;  /* 0x0000000700047202 */ /* 0x000fe20000000f00 */
[----:B------:R-:W-:Y:S01]  /*3880*/  IMAD.MOV.U32 R8, RZ, RZ, R5 ;  /* 0x000000ffff087224 */ /* 0x000fe200078e0005 */
[----:B------:R-:W-:Y:S01]  /*3890*/  UIADD3 UR45, UR45, -0x2, URZ ;  /* 0xfffffffe2d2d7890 */ /* 0x000fe2000fffe03f */
[----:B------:R-:W-:Y:S01]  /*38a0*/  ULDC UR28, c[0x0][0xad0] ;  /* 0x0002b400001c7ab9 */ /* 0x000fe20000000800 */
[----:B------:R-:W-:-:S10]  /*38b0*/  ULDC UR27, c[0x0][0xa80] ;  /* 0x0002a000001b7ab9 */ /* 0x000fd40000000800 */
.L_x_143:
        /* <DEDUP_REMOVED lines=10> */
.L_x_135:
[----:B------:R-:W-:Y:S01]  /*3960*/  ULEA UR29, UR39, UR41, 0x3 ;  /* 0x00000029271d7291 */ /* 0x000fe2000f8e183f */
[----:B------:R-:W-:-:S04]  /*3970*/  MOV R5, UR38 ;  /* 0x0000002600057c02 */ /* 0x000fc80008000f00 */
[----:B------:R-:W-:-:S04]  /*3980*/  SHF.L.U32 R5, R5, 0x1f, RZ ;  /* 0x0000001f05057819 */ /* 0x000fc800000006ff */
[----:B------:R2:W3:Y:S01]  /*3990*/  SYNCS.PHASECHK.TRANS64.TRYWAIT P3, [UR29+0x32430], R5 ;  /* 0x03243005ff0075a7 */ /* 0x0004e2000806015d */
[----:B------:R-:W-:Y:S05]  /*39a0*/  @!P0 BRA `(.L_x_136) ;  /* 0x0000000000048947 */ /* 0x000fea0003800000 */
[----:B------:R-:W-:Y:S01]  /*39b0*/  BPT.TRAP 0x1 ;  /* 0x000000040000795c */ /* 0x000fe20000300000 */
.L_x_136:
[----:B---3--:R-:W-:Y:S05]  /*39c0*/  @P3 BRA `(.L_x_137) ;  /* 0x0000000000083947 */ /* 0x008fea0003800000 */
[----:B------:R-:W3:Y:S02]  /*39d0*/  SYNCS.PHASECHK.TRANS64.TRYWAIT P3, [UR29+0x32430], R5 ;  /* 0x03243005ff0075a7 */ /* 0x000ee4000806015d */
[----:B---3--:R-:W-:Y:S05]  /*39e0*/  @!P3 BRA `(.L_x_138) ;  /* 0x0000007000c0b947 */ /* 0x008fea0003800000 */
.L_x_137:
        /* <DEDUP_REMOVED lines=20> */
[----:B------:R-:W-:Y:S05]  /*3b30*/  @!P0 BRA `(.L_x_139) ;  /* 0x0000000000048947 */ /* 0x000fea0003800000 */
[----:B------:R-:W-:Y:S01]  /*3b40*/  BPT.TRAP 0x1 ;  /* 0x000000040000795c */ /* 0x000fe20000300000 */
.L_x_139:
[----:B------:R4:W1:Y:S01]  /*3b50*/  SYNCS.PHASECHK.TRANS64.TRYWAIT P3, [UR29+0x32450], R5 ;  /* 0x03245005ff0075a7 */ /* 0x000862000806015d */
[----:B------:R-:W-:Y:S05]  /*3b60*/  @!P0 BRA `(.L_x_140) ;  /* 0x0000000000048947 */ /* 0x000fea0003800000 */
[----:B------:R-:W-:Y:S01]  /*3b70*/  BPT.TRAP 0x1 ;  /* 0x000000040000795c */ /* 0x000fe20000300000 */
.L_x_140:
[----:B-1----:R-:W-:Y:S05]  /*3b80*/  @P3 BRA `(.L_x_141) ;  /* 0x0000000000083947 */ /* 0x002fea0003800000 */
[----:B------:R-:W1:Y:S02]  /*3b90*/  SYNCS.PHASECHK.TRANS64.TRYWAIT P3, [UR29+0x32450], R5 ;  /* 0x03245005ff0075a7 */ /* 0x000e64000806015d */
[----:B-1----:R-:W-:Y:S05]  /*3ba0*/  @!P3 BRA `(.L_x_142) ;  /* 0x000000700068b947 */ /* 0x002fea0003800000 */
.L_x_141:
[----:B------:R-:W-:Y:S01]  /*3bb0*/  ULEA UR6, UR44, UR41, 0xd ;  /* 0x000000292c067291 */ /* 0x000fe2000f8e683f */
[----:B------:R-:W-:Y:S01]  /*3bc0*/  WARPGROUP.ARRIVE ;  /* 0x00000000000079c5 */ /* 0x000fe20000000000 */
[----:B------:R-:W-:Y:S02]  /*3bd0*/  UIMAD UR7, UR39, 0xc00, UR25 ;  /* 0x00000c00270778a4 */ /* 0x000fe4000f8e0219 */
[----:B------:R-:W-:Y:S01]  /*3be0*/  UIADD3 UR6, UR6, 0x22400, URZ ;  /* 0x0002240006067890 */ /* 0x000fe2000fffe03f */
[----:B------:R-:W-:Y:S01]  /*3bf0*/  UMOV UR23, 0x40000040 ;  /* 0x4000004000177882 */ /* 0x000fe20000000000 */
[----:B------:R-:W-:Y:S02]  /*3c00*/  UMOV UR21, 0x40000040 ;  /* 0x4000004000157882 */ /* 0x000fe40000000000 */
[----:B------:R-:W-:Y:S01]  /*3c10*/  USHF.R.U32.HI UR6, URZ, 0x4, UR6 ;  /* 0x000000043f067899 */ /* 0x000fe20008011606 */
[----:B------:R-:W-:Y:S01]  /*3c20*/  UMOV UR22, UR7 ;  /* 0x0000000700167c82 */ /* 0x000fe20008000000 */
[----:B------:R-:W-:-:S02]  /*3c30*/  UIMAD UR10, UR39, 0xc00, UR26 ;  /* 0x00000c00270a78a4 */ /* 0x000fc4000f8e021a */
[----:B------:R-:W-:-:S04]  /*3c40*/  ULOP3.LUT UR6, UR6, 0x3fff, URZ, 0xc0, !UPT ;  /* 0x00003fff06067892 */ /* 0x000fc8000f8ec03f */
[----:B------:R-:W-:-:S07]  /*3c50*/  ULOP3.LUT UR6, UR6, 0x10000, URZ, 0xfc, !UPT ;  /* 0x0001000006067892 */ /* 0x000fce000f8efc3f */
[----:B------:R-:W-:Y:S02]  /*3c60*/  UMOV UR20, UR6 ;  /* 0x0000000600147c82 */ /* 0x000fe40008000000 */
        /* <DEDUP_REMOVED lines=103> */
[----:B------:R-:W-:Y:S01]  /*42e0*/  UMOV UR6, UR10 ;  /* 0x0000000a00067c82 */ /* 0x000fe20008000000 */
[----:B------:R-:W-:Y:S01]  /*42f0*/  UMOV UR7, 0x40000040 ;  /* 0x4000004000077882 */ /* 0x000fe20000000000 */
        /* <DEDUP_REMOVED lines=10> */
[----:B------:R-:W5:Y:S01]  /*43a0*/  MUFU.TANH R11, R11 ;  /* 0x0000000b000b7308 */ /* 0x000f620000002400 */
[----:B------:R-:W-:Y:S01]  /*43b0*/  FMUL.FTZ R12, R161, UR28 ;  /* 0x0000001ca10c7c20 */ /* 0x000fe20008410000 */
[----:B------:R-:W-:Y:S01]  /*43c0*/  FMUL.FTZ R13, R162, UR28 ;  /* 0x0000001ca20d7c20 */ /* 0x000fe20008410000 */
[----:B------:R-:W-:Y:S01]  /*43d0*/  FMUL.FTZ R162, R171, UR28 ;  /* 0x0000001caba27c20 */ /* 0x000fe20008410000 */
[----:B------:R-:W-:Y:S01]  /*43e0*/  FMUL.FTZ R171, R180, UR28 ;  /* 0x0000001cb4ab7c20 */ /* 0x000fe20008410000 */
[----:B------:R-:W-:Y:S01]  /*43f0*/  FMUL.FTZ R21, R164, UR28 ;  /* 0x0000001ca4157c20 */ /* 0x000fe20008410000 */
[----:B-1-3--:R-:W-:Y:S01]  /*4400*/  FMUL.FTZ R6, R155, UR28 ;  /* 0x0000001c9b067c20 */ /* 0x00afe20008410000 */
        /* <DEDUP_REMOVED lines=10> */
[----:B-----5:R-:W-:Y:S01]  /*44b0*/  FMNMX.FTZ R180, R11, R8, !PT ;  /* 0x000000080bb47209 */ /* 0x020fe20007810000 */
[----:B------:R-:W-:Y:S01]  /*44c0*/  FMUL.FTZ R159, R166, UR28 ;  /* 0x0000001ca69f7c20 */ /* 0x000fe20008410000 */
[----:B------:R-:W-:Y:S01]  /*44d0*/  FMUL.FTZ R164, R176, UR28 ;  /* 0x0000001cb0a47c20 */ /* 0x000fe20008410000 */
[----:B------:R-:W-:Y:S01]  /*44e0*/  FMUL.FTZ R161, R167, UR28 ;  /* 0x0000001ca7a17c20 */ /* 0x000fe20008410000 */
[----:B------:R-:W-:Y:S01]  /*44f0*/  FMUL.FTZ R166, R177, UR28 ;  /* 0x0000001cb1a67c20 */ /* 0x000fe20008410000 */
[----:B------:R-:W-:Y:S01]  /*4500*/  FMUL.FTZ R160, R170, UR28 ;  /* 0x0000001caaa07c20 */ /* 0x000fe20008410000 */
[----:B------:R-:W-:Y:S01]  /*4510*/  FMUL.FTZ R169, R175, UR28 ;  /* 0x0000001cafa97c20 */ /* 0x000fe20008410000 */
[----:B------:R-:W3:Y:S01]  /*4520*/  MUFU.TANH R152, R152 ;  /* 0x0000009800987308 */ /* 0x000ee20000002400 */
[----:B--2-4-:R-:W-:Y:S01]  /*4530*/  FMNMX.FTZ R5, R7, R180, !PT ;  /* 0x000000b407057209 */ /* 0x014fe20007810000 */
        /* <DEDUP_REMOVED lines=10> */
[----:B------:R-:W-:Y:S01]  /*45e0*/  FMUL.FTZ R176, R186, UR28 ;  /* 0x0000001cbab07c20 */ /* 0x000fe20008410000 */
[----:B------:R-:W-:Y:S01]  /*45f0*/  FMUL.FTZ R181, R189, UR28 ;  /* 0x0000001cbdb57c20 */ /* 0x000fe20008410000 */
[----:B------:R-:W-:Y:S01]  /*4600*/  FMUL.FTZ R177, R183, UR28 ;  /* 0x0000001cb7b17c20 */ /* 0x000fe20008410000 */
[----:B------:R-:W-:Y:S01]  /*4610*/  FMUL.FTZ R178, R187, UR28 ;  /* 0x0000001cbbb27c20 */ /* 0x000fe20008410000 */
[----:B------:R-:W1:Y:S01]  /*4620*/  MUFU.TANH R12, R12 ;  /* 0x0000000c000c7308 */ /* 0x000e620000002400 */
[----:B---3--:R-:W-:Y:S01]  /*4630*/  FMNMX.FTZ R5, R152, R5, !PT ;  /* 0x0000000598057209 */ /* 0x008fe20007810000 */
[----:B------:R-:W-:Y:S01]  /*4640*/  FMUL.FTZ R183, R190, UR28 ;  /* 0x0000001cbeb77c20 */ /* 0x000fe20008410000 */
[----:B------:R-:W-:Y:S01]  /*4650*/  FMUL.FTZ R185, R191, UR28 ;  /* 0x0000001cbfb97c20 */ /* 0x000fe20008410000 */
[----:B------:R-:W-:Y:S01]  /*4660*/  FMUL.FTZ R189, R195, UR28 ;  /* 0x0000001cc3bd7c20 */ /* 0x000fe20008410000 */
[----:B------:R-:W-:-:S03]  /*4670*/  FMUL.FTZ R191, R198, UR28 ;  /* 0x0000001cc6bf7c20 */ /* 0x000fc60008410000 */
        /* <DEDUP_REMOVED lines=29> */
[----:B------:R-:W-:-:S06]  /*4850*/  FMUL.FTZ R182, R193, UR28 ;  /* 0x0000001cc1b67c20 */ /* 0x000fcc0008410000 */
        /* <DEDUP_REMOVED lines=16> */
[----:B--2---:R-:W-:Y:S01]  /*4960*/  FMNMX.FTZ R5, R173, R186, !PT ;  /* 0x000000baad057209 */ /* 0x004fe20007810000 */
[----:B------:R-:W-:Y:S01]  /*4970*/  FMUL.FTZ R186, R196, UR28 ;  /* 0x0000001cc4ba7c20 */ /* 0x000fe20008410000 */
[----:B------:R-:W-:-:S05]  /*4980*/  IMAD.U32 R196, RZ, RZ, UR29 ;  /* 0x0000001dffc47e24 */ /* 0x000fca000f8e00ff */
[----:B------:R-:W2:Y:S01]  /*4990*/  MUFU.TANH R169, R169 ;  /* 0x000000a900a97308 */ /* 0x000ea20000002400 */
[----:B-1----:R-:W-:-:S07]  /*49a0*/  FMNMX.FTZ R188, R167, R188, !PT ;  /* 0x000000bca7bc7209 */ /* 0x002fce0007810000 */
[----:B------:R-:W1:Y:S01]  /*49b0*/  MUFU.TANH R174, R174 ;  /* 0x000000ae00ae7308 */ /* 0x000e620000002400 */
[----:B---3--:R-:W-:-:S07]  /*49c0*/  FMNMX.FTZ R153, R172, R5, !PT ;  /* 0x00000005ac997209 */ /* 0x008fce0007810000 */
[----:B------:R-:W3:Y:S01]  /*49d0*/  MUFU.TANH R168, R168 ;  /* 0x000000a800a87308 */ /* 0x000ee20000002400 */
[----:B--2---:R-:W-:Y:S01]  /*49e0*/  FMNMX.FTZ R5, R169, R188, !PT ;  /* 0x000000bca9057209 */ /* 0x004fe20007810000 */
[----:B------:R-:W-:-:S06]  /*49f0*/  FMUL.FTZ R188, R197, UR28 ;  /* 0x0000001cc5bc7c20 */ /* 0x000fcc0008410000 */
        /* <DEDUP_REMOVED lines=32> */
[----:B-1----:R-:W-:-:S05]  /*4c00*/  FMNMX.FTZ R153, R188, R153, !PT ;  /* 0x00000099bc997209 */ /* 0x002fca0007810000 */
[----:B------:R-:W1:Y:S02]  /*4c10*/  SHFL.BFLY PT, R194, R153, 0x2, 0x1f ;  /* 0x0c401f0099c27f89 */ /* 0x000e6400000e0000 */
[----:B------:R-:W4:Y:S01]  /*4c20*/  MUFU.TANH R192, R192 ;  /* 0x000000c000c07308 */ /* 0x000f220000002400 */
[----:B---3--:R-:W-:-:S04]  /*4c30*/  FMNMX.FTZ R190, R189, R190, !PT ;  /* 0x000000bebdbe7209 */ /* 0x008fc80007810000 */
[----:B--2---:R-:W-:-:S04]  /*4c40*/  FMNMX.FTZ R5, R191, R190, !PT ;  /* 0x000000bebf057209 */ /* 0x004fc80007810000 */
[----:B----4-:R-:W-:-:S05]  /*4c50*/  FMNMX.FTZ R155, R192, R5, !PT ;  /* 0x00000005c09b7209 */ /* 0x010fca0007810000 */
[----:B------:R-:W2:Y:S01]  /*4c60*/  SHFL.BFLY PT, R190, R155, 0x2, 0x1f ;  /* 0x0c401f009bbe7f89 */ /* 0x000ea200000e0000 */
[----:B-1----:R-:W-:-:S05]  /*4c70*/  FMNMX.FTZ R194, R153, R194, !PT ;  /* 0x000000c299c27209 */ /* 0x002fca0007810000 */
[----:B------:R-:W1:Y:S01]  /*4c80*/  SHFL.BFLY PT, R5, R194, 0x1, 0x1f ;  /* 0x0c201f00c2057f89 */ /* 0x000e6200000e0000 */
[----:B--2---:R-:W-:-:S05]  /*4c90*/  FMNMX.FTZ R190, R155, R190, !PT ;  /* 0x000000be9bbe7209 */ /* 0x004fca0007810000 */
[----:B------:R-:W2:Y:S01]  /*4ca0*/  SHFL.BFLY PT, R153, R190, 0x1, 0x1f ;  /* 0x0c201f00be997f89 */ /* 0x000ea200000e0000 */
[----:B-1----:R-:W-:-:S05]  /*4cb0*/  FMNMX.FTZ R5, R194, R5, !PT ;  /* 0x00000005c2057209 */ /* 0x002fca0007810000 */
[C---:B------:R-:W-:Y:S01]  /*4cc0*/  FADD.FTZ R8, -R5.reuse, R8 ;  /* 0x0000000805087221 */ /* 0x040fe20000010100 */
[----:B------:R-:W-:-:S03]  /*4cd0*/  FMUL.FTZ R193, R5, UR27 ;  /* 0x0000001b05c17c20 */ /* 0x000fc60008410000 */
[----:B------:R-:W-:Y:S01]  /*4ce0*/  FMUL.FTZ R187, R8, UR27 ;  /* 0x0000001b08bb7c20 */ /* 0x000fe20008410000 */
[--C-:B------:R-:W-:Y:S01]  /*4cf0*/  FFMA.FTZ R8, R11, UR27, -R193.reuse ;  /* 0x0000001b0b087c23 */ /* 0x100fe200080108c1 */
[--C-:B------:R-:W-:Y:S01]  /*4d00*/  FFMA.FTZ R11, R7, UR27, -R193.reuse ;  /* 0x0000001b070b7c23 */ /* 0x100fe200080108c1 */
[--C-:B------:R-:W-:Y:S01]  /*4d10*/  FFMA.FTZ R195, R152, UR27, -R193.reuse ;  /* 0x0000001b98c37c23 */ /* 0x100fe200080108c1 */
[----:B------:R-:W-:Y:S02]  /*4d20*/  @!P1 VIADD R152, R196, 0x32440 ;  /* 0x00032440c4989836 */ /* 0x000fe40000000000 */
[--C-:B------:R-:W-:Y:S01]  /*4d30*/  FFMA.FTZ R154, R154, UR27, -R193.reuse ;  /* 0x0000001b9a9a7c23 */ /* 0x100fe200080108c1 */
[----:B------:R-:W1:Y:S01]  /*4d40*/  MUFU.EX2 R187, R187 ;  /* 0x000000bb00bb7308 */ /* 0x000e620000000800 */
[--C-:B------:R-:W-:Y:S01]  /*4d50*/  FFMA.FTZ R197, R12, UR27, -R193.reuse ;  /* 0x0000001b0cc57c23 */ /* 0x100fe200080108c1 */
[--C-:B------:R-:W-:Y:S01]  /*4d60*/  FFMA.FTZ R12, R21, UR27, -R193.reuse ;  /* 0x0000001b150c7c23 */ /* 0x100fe200080108c1 */
[----:B------:R-:W-:Y:S01]  /*4d70*/  @!P1 PRMT R152, RZ, 0x654, R152 ;  /* 0x00000654ff989816 */ /* 0x000fe20000000098 */
[--C-:B------:R-:W-:Y:S01]  /*4d80*/  FFMA.FTZ R21, R157, UR27, -R193.reuse ;  /* 0x0000001b9d157c23 */ /* 0x100fe200080108c1 */
[--C-:B------:R-:W-:Y:S01]  /*4d90*/  FFMA.FTZ R10, R10, UR27, -R193.reuse ;  /* 0x0000001b0a0a7c23 */ /* 0x100fe200080108c1 */
[--C-:B------:R-:W-:Y:S01]  /*4da0*/  FFMA.FTZ R156, R156, UR27, -R193.reuse ;  /* 0x0000001b9c9c7c23 */ /* 0x100fe200080108c1 */
[--C-:B------:R-:W-:Y:S01]  /*4db0*/  FFMA.FTZ R164, R164, UR27, -R193.reuse ;  /* 0x0000001ba4a47c23 */ /* 0x100fe200080108c1 */
[----:B--2---:R-:W-:Y:S01]  /*4dc0*/  FMNMX.FTZ R7, R190, R153, !PT ;  /* 0x00000099be077209 */ /* 0x004fe20007810000 */
[----:B------:R-:W-:Y:S01]  /*4dd0*/  MUFU.EX2 R8, R8 ;  /* 0x0000000800087308 */ /* 0x000fe20000000800 */
[----:B------:R-:W-:Y:S01]  /*4de0*/  IADD3 R153, R18, 0x8, RZ ;  /* 0x0000000812997810 */ /* 0x000fe20007ffe0ff */
[--C-:B------:R-:W-:Y:S01]  /*4df0*/  FFMA.FTZ R172, R172, UR27, -R193.reuse ;  /* 0x0000001bacac7c23 */ /* 0x100fe200080108c1 */
[----:B------:R-:W-:Y:S01]  /*4e00*/  FFMA.FTZ R180, R180, UR27, -R193 ;  /* 0x0000001bb4b47c23 */ /* 0x000fe200080108c1 */
[C---:B------:R-:W-:Y:S01]  /*4e10*/  FMUL.FTZ R198, R7.reuse, UR27 ;  /* 0x0000001b07c67c20 */ /* 0x040fe20008410000 */
[----:B------:R-:W-:Y:S01]  /*4e20*/  FADD.FTZ R4, -R7, R4 ;  /* 0x0000000407047221 */ /* 0x000fe20000010100 */
[----:B------:R-:W-:-:S02]  /*4e30*/  @!P1 VIADD R196, R196, 0x32460 ;  /* 0x00032460c4c49836 */ /* 0x000fc40000000000 */
[--C-:B------:R-:W-:Y:S01]  /*4e40*/  FFMA.FTZ R194, R6, UR27, -R198.reuse ;  /* 0x0000001b06c27c23 */ /* 0x100fe200080108c6 */
[----:B------:R-:W-:Y:S01]  /*4e50*/  IADD3 R6, -R18, 0xb, RZ ;  /* 0x0000000b12067810 */ /* 0x000fe20007ffe1ff */
[----:B------:R-:W-:Y:S01]  /*4e60*/  FMUL.FTZ R4, R4, UR27 ;  /* 0x0000001b04047c20 */ /* 0x000fe20008410000 */
[--C-:B------:R-:W-:Y:S01]  /*4e70*/  FFMA.FTZ R9, R9, UR27, -R198.reuse ;  /* 0x0000001b09097c23 */ /* 0x100fe200080108c6 */
[--C-:B------:R-:W-:Y:S01]  /*4e80*/  FFMA.FTZ R14, R14, UR27, -R198.reuse ;  /* 0x0000001b0e0e7c23 */ /* 0x100fe200080108c6 */
[--C-:B------:R-:W-:Y:S01]  /*4e90*/  FFMA.FTZ R15, R15, UR27, -R198.reuse ;  /* 0x0000001b0f0f7c23 */ /* 0x100fe200080108c6 */
[----:B------:R2:W-:Y:S06]  /*4ea0*/  BAR.ARV R6, 0x100 ;  /* 0x000400060000751d */ /* 0x0005ec0000002000 */
[----:B------:R3:W-:Y:S01]  /*4eb0*/  @!P1 SYNCS.ARRIVE.TRANS64.RED.A1T0 RZ, [R152+URZ], RZ ;  /* 0x000000ff98ff99a7 */ /* 0x0007e2000810043f */
[----:B------:R-:W4:Y:S01]  /*4ec0*/  MUFU.EX2 R4, R4 ;  /* 0x0000000400047308 */ /* 0x000f220000000800 */
[-C--:B-1----:R-:W-:Y:S01]  /*4ed0*/  FMUL.FTZ R24, R24, R187.reuse ;  /* 0x000000bb18187220 */ /* 0x082fe20000410000 */
        /* <DEDUP_REMOVED lines=11> */
[-C--:B------:R-:W-:Y:S01]  /*4f90*/  FMUL.FTZ R45, R45, R187.reuse ;  /* 0x000000bb2d2d7220 */ /* 0x080fe20000410000 */
[-C--:B------:R-:W-:Y:S01]  /*4fa0*/  FMUL.FTZ R48, R48, R187.reuse ;  /* 0x000000bb30307220 */ /* 0x080fe20000410000 */
[-C--:B------:R-:W-:Y:S01]  /*4fb0*/  FMUL.FTZ R49, R49, R187.reuse ;  /* 0x000000bb31317220 */ /* 0x080fe20000410000 */
[----:B------:R-:W-:Y:S01]  /*4fc0*/  MUFU.EX2 R190, R154 ;  /* 0x0000009a00be7308 */ /* 0x000fe20000000800 */
[-C--:B------:R-:W-:Y:S01]  /*4fd0*/  FMUL.FTZ R52, R52, R187.reuse ;  /* 0x000000bb34347220 */ /* 0x080fe20000410000 */
[-C--:B------:R-:W-:Y:S01]  /*4fe0*/  FMUL.FTZ R53, R53, R187.reuse ;  /* 0x000000bb35357220 */ /* 0x080fe20000410000 */
[-C--:B------:R-:W-:Y:S01]  /*4ff0*/  FMUL.FTZ R56, R56, R187.reuse ;  /* 0x000000bb38387220 */ /* 0x080fe20000410000 */
[-C--:B------:R-:W-:Y:S01]  /*5000*/  FMUL.FTZ R57, R57, R187.reuse ;  /* 0x000000bb39397220 */ /* 0x080fe20000410000 */
[-C--:B------:R-:W-:Y:S01]  /*5010*/  FMUL.FTZ R60, R60, R187.reuse ;  /* 0x000000bb3c3c7220 */ /* 0x080fe20000410000 */
[-C--:B------:R-:W-:Y:S01]  /*5020*/  FMUL.FTZ R61, R61, R187.reuse ;  /* 0x000000bb3d3d7220 */ /* 0x080fe20000410000 */
[-C--:B------:R-:W-:Y:S01]  /*5030*/  FMUL.FTZ R64, R64, R187.reuse ;  /* 0x000000bb40407220 */ /* 0x080fe20000410000 */
[----:B------:R-:W1:Y:S01]  /*5040*/  MUFU.EX2 R195, R195 ;  /* 0x000000c300c37308 */ /* 0x000e620000000800 */
        /* <DEDUP_REMOVED lines=15> */
[----:B------:R-:W5:Y:S01]  /*5140*/  MUFU.EX2 R194, R194 ;  /* 0x000000c200c27308 */ /* 0x000f620000000800 */
[----:B------:R5:W-:Y:S01]  /*5150*/  BAR.SYNC.DEFER_BLOCKING R153, 0x100 ;  /* 0x000400990000751d */ /* 0x000be20000010000 */
        /* <DEDUP_REMOVED lines=31> */
[-C--:B----4-:R-:W-:Y:S01]  /*5350*/  FMUL.FTZ R26, R26, R4.reuse ;  /* 0x000000041a1a7220 */ /* 0x090fe20000410000 */
        /* <DEDUP_REMOVED lines=63> */
[----:B---3--:R-:W-:Y:S01]  /*5750*/  F2FP.BF16.F32.PACK_AB R152, R11, R8 ;  /* 0x000000080b98723e */ /* 0x008fe200000010ff */
[--C-:B------:R-:W-:Y:S01]  /*5760*/  FFMA.FTZ R13, R13, UR27, -R198.reuse ;  /* 0x0000001b0d0d7c23 */ /* 0x100fe200080108c6 */
[----:B-1----:R-:W-:Y:S01]  /*5770*/  F2FP.BF16.F32.PACK_AB R154, R195, R190 ;  /* 0x000000bec39a723e */ /* 0x002fe200000010ff */
[--C-:B------:R-:W-:Y:S01]  /*5780*/  FFMA.FTZ R20, R20, UR27, -R198.reuse ;  /* 0x0000001b14147c23 */ /* 0x100fe200080108c6 */
[----:B-----5:R-:W-:Y:S01]  /*5790*/  F2FP.BF16.F32.PACK_AB R153, R194, R9 ;  /* 0x00000009c299723e */ /* 0x020fe200000010ff */
[--C-:B------:R-:W-:Y:S01]  /*57a0*/  FFMA.FTZ R157, R159, UR27, -R198.reuse ;  /* 0x0000001b9f9d7c23 */ /* 0x100fe200080108c6 */
[----:B--2---:R-:W-:Y:S01]  /*57b0*/  F2FP.BF16.F32.PACK_AB R155, R15, R14 ;  /* 0x0000000e0f9b723e */ /* 0x004fe200000010ff */
[--C-:B------:R-:W-:Y:S01]  /*57c0*/  FFMA.FTZ R202, R161, UR27, -R198.reuse ;  /* 0x0000001ba1ca7c23 */ /* 0x100fe200080108c6 */
[----:B------:R-:W-:Y:S01]  /*57d0*/  MUFU.EX2 R10, R10 ;  /* 0x0000000a000a7308 */ /* 0x000fe20000000800 */
[--C-:B------:R-:W-:Y:S01]  /*57e0*/  FFMA.FTZ R159, R158, UR27, -R193.reuse ;  /* 0x0000001b9e9f7c23 */ /* 0x100fe200080108c1 */
[----:B------:R-:W-:Y:S01]  /*57f0*/  WARPGROUP.ARRIVE ;  /* 0x00000000000079c5 */ /* 0x000fe20000000000 */
[--C-:B------:R-:W-:Y:S01]  /*5800*/  FFMA.FTZ R158, R163, UR27, -R193.reuse ;  /* 0x0000001ba39e7c23 */ /* 0x100fe200080108c1 */
[--C-:B------:R-:W-:Y:S01]  /*5810*/  FFMA.FTZ R161, R165, UR27, -R193.reuse ;  /* 0x0000001ba5a17c23 */ /* 0x100fe200080108c1 */
[--C-:B------:R-:W-:Y:S01]  /*5820*/  FFMA.FTZ R163, R162, UR27, -R198.reuse ;  /* 0x0000001ba2a37c23 */ /* 0x100fe200080108c6 */
[--C-:B------:R-:W-:Y:S01]  /*5830*/  FFMA.FTZ R160, R160, UR27, -R198.reuse ;  /* 0x0000001ba0a07c23 */ /* 0x100fe200080108c6 */
[--C-:B------:R-:W-:Y:S01]  /*5840*/  FFMA.FTZ R162, R167, UR27, -R198.reuse ;  /* 0x0000001ba7a27c23 */ /* 0x100fe200080108c6 */
[----:B------:R-:W-:Y:S01]  /*5850*/  HGMMA.64x256x16.F32.BF16 R24, R152, gdesc[UR4].tnspB, R24, gsb0 ;  /* 0x43e0000498187df0 */ /* 0x000fe20008001818 */
[----:B------:R-:W1:Y:S01]  /*5860*/  MUFU.EX2 R197, R197 ;  /* 0x000000c500c57308 */ /* 0x000e620000000800 */
[----:B------:R-:W-:Y:S01]  /*5870*/  UIADD3 UR6, UR10, 0x80, URZ ;  /* 0x000000800a067890 */ /* 0x000fe2000fffe03f */
[--C-:B------:R-:W-:Y:S01]  /*5880*/  FFMA.FTZ R165, R169, UR27, -R198.reuse ;  /* 0x0000001ba9a57c23 */ /* 0x100fe200080108c6 */
[----:B------:R-:W-:Y:S01]  /*5890*/  UMOV UR7, 0x40000040 ;  /* 0x4000004000077882 */ /* 0x000fe20000000000 */
        /* <DEDUP_REMOVED lines=19> */
[----:B------:R-:W-:Y:S01]  /*59d0*/  FFMA.FTZ R185, R188, UR27, -R193 ;  /* 0x0000001bbcb97c23 */ /* 0x000fe200080108c1 */
[----:B------:R-:W-:Y:S01]  /*59e0*/  MUFU.EX2 R13, R13 ;  /* 0x0000000d000d7308 */ /* 0x000fe20000000800 */
[--C-:B------:R-:W-:Y:S01]  /*59f0*/  FFMA.FTZ R184, R184, UR27, -R198.reuse ;  /* 0x0000001bb8b87c23 */ /* 0x100fe200080108c6 */
[--C-:B------:R-:W-:Y:S01]  /*5a00*/  FFMA.FTZ R189, R189, UR27, -R198.reuse ;  /* 0x0000001bbdbd7c23 */ /* 0x100fe200080108c6 */
[----:B------:R-:W-:Y:S01]  /*5a10*/  FFMA.FTZ R191, R192, UR27, -R198 ;  /* 0x0000001bc0bf7c23 */ /* 0x000fe200080108c6 */
[----:B------:R-:W-:Y:S01]  /*5a20*/  FFMA.FTZ R0, R187, R0, R8 ;  /* 0x00000000bb007223 */ /* 0x000fe20000010008 */
[----:B------:R-:W-:Y:S01]  /*5a30*/  FFMA.FTZ R3, R4, R3, R9 ;  /* 0x0000000304037223 */ /* 0x000fe20000010009 */
[----:B------:R-:W-:Y:S01]  /*5a40*/  @!P1 PRMT R196, RZ, 0x654, R196 ;  /* 0x00000654ffc49816 */ /* 0x000fe200000000c4 */
[----:B------:R-:W-:Y:S01]  /*5a50*/  IMAD.MOV.U32 R4, RZ, RZ, R7 ;  /* 0x000000ffff047224 */ /* 0x000fe200078e0007 */
[----:B------:R-:W2:Y:S01]  /*5a60*/  MUFU.EX2 R20, R20 ;  /* 0x0000001400147308 */ /* 0x000ea20000000800 */
[----:B------:R-:W-:Y:S01]  /*5a70*/  FADD.FTZ R11, R11, R0 ;  /* 0x000000000b0b7221 */ /* 0x000fe20000010000 */
[----:B------:R-:W-:Y:S01]  /*5a80*/  FADD.FTZ R3, R194, R3 ;  /* 0x00000003c2037221 */ /* 0x000fe20000010000 */
[----:B------:R-:W-:-:S02]  /*5a90*/  MOV R8, R5 ;  /* 0x0000000500087202 */ /* 0x000fc40000000f00 */
[----:B------:R-:W-:Y:S01]  /*5aa0*/  FADD.FTZ R190, R190, R11 ;  /* 0x0000000bbebe7221 */ /* 0x000fe20000010000 */
[----:B------:R-:W-:Y:S02]  /*5ab0*/  FADD.FTZ R14, R14, R3 ;  /* 0x000000030e0e7221 */ /* 0x000fe40000010000 */
[----:B------:R-:W-:Y:S01]  /*5ac0*/  MUFU.EX2 R157, R157 ;  /* 0x0000009d009d7308 */ /* 0x000fe20000000800 */
[----:B------:R-:W-:Y:S01]  /*5ad0*/  FADD.FTZ R195, R195, R190 ;  /* 0x000000bec3c37221 */ /* 0x000fe20000010000 */
[----:B------:R-:W-:-:S06]  /*5ae0*/  FADD.FTZ R14, R15, R14 ;  /* 0x0000000e0f0e7221 */ /* 0x000fcc0000010000 */
[----:B------:R-:W3:Y:S08]  /*5af0*/  MUFU.EX2 R202, R202 ;  /* 0x000000ca00ca7308 */ /* 0x000ef00000000800 */
[----:B------:R-:W-:Y:S08]  /*5b00*/  MUFU.EX2 R156, R156 ;  /* 0x0000009c009c7308 */ /* 0x000ff00000000800 */
[----:B------:R-:W4:Y:S08]  /*5b10*/  MUFU.EX2 R159, R159 ;  /* 0x0000009f009f7308 */ /* 0x000f300000000800 */
[----:B------:R-:W-:Y:S08]  /*5b20*/  MUFU.EX2 R158, R158 ;  /* 0x0000009e009e7308 */ /* 0x000ff00000000800 */
[----:B------:R-:W-:Y:S08]  /*5b30*/  MUFU.EX2 R161, R161 ;  /* 0x000000a100a17308 */ /* 0x000ff00000000800 */
[----:B------:R-:W-:Y:S08]  /*5b40*/  MUFU.EX2 R160, R160 ;  /* 0x000000a000a07308 */ /* 0x000ff00000000800 */
[----:B------:R-:W5:Y:S08]  /*5b50*/  MUFU.EX2 R163, R163 ;  /* 0x000000a300a37308 */ /* 0x000f700000000800 */
[----:B------:R-:W-:Y:S08]  /*5b60*/  MUFU.EX2 R162, R162 ;  /* 0x000000a200a27308 */ /* 0x000ff00000000800 */
[----:B------:R-:W5:Y:S08]  /*5b70*/  MUFU.EX2 R165, R165 ;  /* 0x000000a500a57308 */ /* 0x000f700000000800 */
[----:B------:R-:W-:Y:S08]  /*5b80*/  MUFU.EX2 R164, R164 ;  /* 0x000000a400a47308 */ /* 0x000ff00000000800 */
[----:B------:R-:W5:Y:S08]  /*5b90*/  MUFU.EX2 R167, R167 ;  /* 0x000000a700a77308 */ /* 0x000f700000000800 */
        /* <DEDUP_REMOVED lines=16> */
[----:B------:R-:W-:Y:S01]  /*5ca0*/  MUFU.EX2 R182, R182 ;  /* 0x000000b600b67308 */ /* 0x000fe20000000800 */
[----:B------:R-:W-:-:S02]  /*5cb0*/  WARPGROUP.DEPBAR.LE gsb0, 0x0 ;  /* 0x00008000000079c5 */ /* 0x000fc40000010000 */
[----:B-1----:R-:W-:-:S05]  /*5cc0*/  F2FP.BF16.F32.PACK_AB R152, R197, R10 ;  /* 0x0000000ac598723e */ /* 0x002fca00000010ff */
[----:B------:R-:W-:Y:S01]  /*5cd0*/  MUFU.EX2 R185, R185 ;  /* 0x000000b900b97308 */ /* 0x000fe20000000800 */
[----:B--2---:R-:W-:Y:S01]  /*5ce0*/  F2FP.BF16.F32.PACK_AB R153, R20, R13 ;  /* 0x0000000d1499723e */ /* 0x004fe200000010ff */
[----:B------:R-:W-:Y:S01]  /*5cf0*/  FADD.FTZ R10, R10, R195 ;  /* 0x000000c30a0a7221 */ /* 0x000fe20000010000 */
[----:B------:R-:W-:Y:S01]  /*5d00*/  F2FP.BF16.F32.PACK_AB R154, R21, R12 ;  /* 0x0000000c159a723e */ /* 0x000fe200000010ff */
[----:B------:R-:W-:Y:S01]  /*5d10*/  FADD.FTZ R13, R13, R14 ;  /* 0x0000000e0d0d7221 */ /* 0x000fe20000010000 */
[----:B---3--:R-:W-:Y:S01]  /*5d20*/  F2FP.BF16.F32.PACK_AB R155, R202, R157 ;  /* 0x0000009dca9b723e */ /* 0x008fe200000010ff */
[----:B------:R-:W-:Y:S02]  /*5d30*/  FADD.FTZ R197, R197, R10 ;  /* 0x0000000ac5c57221 */ /* 0x000fe40000010000 */
[----:B------:R-:W-:Y:S01]  /*5d40*/  MUFU.EX2 R184, R184 ;  /* 0x000000b800b87308 */ /* 0x000fe20000000800 */
[----:B------:R-:W-:Y:S01]  /*5d50*/  WARPGROUP.ARRIVE ;  /* 0x00000000000079c5 */ /* 0x000fe20000000000 */
[----:B------:R-:W-:Y:S01]  /*5d60*/  FADD.FTZ R20, R20, R13 ;  /* 0x0000000d14147221 */ /* 0x000fe20000010000 */
[----:B------:R-:W-:-:S03]  /*5d70*/  FADD.FTZ R12, R12, R197 ;  /* 0x000000c50c0c7221 */ /* 0x000fc60000010000 */
[----:B------:R-:W-:Y:S01]  /*5d80*/  FADD.FTZ R157, R157, R20 ;  /* 0x000000149d9d7221 */ /* 0x000fe20000010000 */
[----:B------:R-:W-:Y:S01]  /*5d90*/  HGMMA.64x256x16.F32.BF16 R24, R152, gdesc[UR4].tnspB, R24, gsb0 ;  /* 0x43e0000498187df0 */ /* 0x000fe20008001818 */
[----:B------:R-:W-:Y:S01]  /*5da0*/  UIADD3 UR6, UR10, 0x100, URZ ;  /* 0x000001000a067890 */ /* 0x000fe2000fffe03f */
[----:B------:R-:W1:Y:S01]  /*5db0*/  MUFU.EX2 R189, R189 ;  /* 0x000000bd00bd7308 */ /* 0x000e620000000800 */
[----:B------:R-:W-:Y:S01]  /*5dc0*/  UMOV UR7, 0x40000040 ;  /* 0x4000004000077882 */ /* 0x000fe20000000000 */
[----:B------:R-:W-:Y:S01]  /*5dd0*/  FADD.FTZ R21, R21, R12 ;  /* 0x0000000c15157221 */ /* 0x000fe20000010000 */
[----:B------:R-:W-:-:S05]  /*5de0*/  FADD.FTZ R157, R202, R157 ;  /* 0x0000009dca9d7221 */ /* 0x000fca0000010000 */
[----:B------:R-:W-:Y:S08]  /*5df0*/  MUFU.EX2 R186, R186 ;  /* 0x000000ba00ba7308 */ /* 0x000ff00000000800 */
[----:B------:R-:W2:Y:S01]  /*5e00*/  MUFU.EX2 R191, R191 ;  /* 0x000000bf00bf7308 */ /* 0x000ea20000000800 */
[----:B------:R-:W-:Y:S02]  /*5e10*/  WARPGROUP.DEPBAR.LE gsb0, 0x0 ;  /* 0x00008000000079c5 */ /* 0x000fe40000010000 */
[----:B----4-:R-:W-:Y:S01]  /*5e20*/  F2FP.BF16.F32.PACK_AB R152, R159, R156 ;  /* 0x0000009c9f98723e */ /* 0x010fe200000010ff */
[----:B------:R-:W-:Y:S01]  /*5e30*/  FADD.FTZ R156, R156, R21 ;  /* 0x000000159c9c7221 */ /* 0x000fe20000010000 */
[----:B-----5:R-:W-:Y:S01]  /*5e40*/  F2FP.BF16.F32.PACK_AB R153, R163, R160 ;  /* 0x000000a0a399723e */ /* 0x020fe200000010ff */
        /* <DEDUP_REMOVED lines=9> */
[----:B------:R-:W-:Y:S01]  /*5ee0*/  FADD.FTZ R165, R165, R162 ;  /* 0x000000a2a5a57221 */ /* 0x000fe20000010000 */
[----:B------:R-:W-:Y:S01]  /*5ef0*/  HGMMA.64x256x16.F32.BF16 R24, R152, gdesc[UR4].tnspB, R24, gsb0 ;  /* 0x43e0000498187df0 */ /* 0x000fe20008001818 */
[----:B------:R-:W-:Y:S01]  /*5f00*/  UIADD3 UR6, UR10, 0x180, URZ ;  /* 0x000001800a067890 */ /* 0x000fe2000fffe03f */
[----:B------:R-:W-:Y:S01]  /*5f10*/  UMOV UR7, 0x40000040 ;  /* 0x4000004000077882 */ /* 0x000fe20000000000 */
[----:B------:R-:W-:-:S02]  /*5f20*/  WARPGROUP.DEPBAR.LE gsb0, 0x0 ;  /* 0x00008000000079c5 */ /* 0x000fc40000010000 */
[----:B------:R-:W-:Y:S01]  /*5f30*/  F2FP.BF16.F32.PACK_AB R152, R167, R164 ;  /* 0x000000a4a798723e */ /* 0x000fe200000010ff */
[----:B------:R-:W-:Y:S01]  /*5f40*/  FADD.FTZ R164, R164, R161 ;  /* 0x000000a1a4a47221 */ /* 0x000fe20000010000 */
[----:B------:R-:W-:Y:S01]  /*5f50*/  F2FP.BF16.F32.PACK_AB R153, R171, R168 ;  /* 0x000000a8ab99723e */ /* 0x000fe200000010ff */
[----:B------:R-:W-:Y:S01]  /*5f60*/  FADD.FTZ R168, R168, R165 ;  /* 0x000000a5a8a87221 */ /* 0x000fe20000010000 */
[----:B------:R-:W-:Y:S01]  /*5f70*/  F2FP.BF16.F32.PACK_AB R154, R169, R166 ;  /* 0x000000a6a99a723e */ /* 0x000fe200000010ff */
[----:B------:R-:W-:Y:S01]  /*5f80*/  FADD.FTZ R167, R167, R164 ;  /* 0x000000a4a7a77221 */ /* 0x000fe20000010000 */
[----:B------:R-:W-:Y:S01]  /*5f90*/  F2FP.BF16.F32.PACK_AB R155, R173, R170 ;  /* 0x000000aaad9b723e */ /* 0x000fe200000010ff */
[----:B------:R-:W-:Y:S02]  /*5fa0*/  FADD.FTZ R171, R171, R168 ;  /* 0x000000a8abab7221 */ /* 0x000fe40000010000 */
[----:B------:R-:W-:Y:S01]  /*5fb0*/  FADD.FTZ R166, R166, R167 ;  /* 0x000000a7a6a67221 */ /* 0x000fe20000010000 */
[----:B------:R-:W-:Y:S01]  /*5fc0*/  WARPGROUP.ARRIVE ;  /* 0x00000000000079c5 */ /* 0x000fe20000000000 */
[----:B------:R-:W-:-:S02]  /*5fd0*/  FADD.FTZ R170, R170, R171 ;  /* 0x000000abaaaa7221 */ /* 0x000fc40000010000 */
        /* <DEDUP_REMOVED lines=29> */
[----:B--2---:R-:W-:Y:S01]  /*61b0*/  F2FP.BF16.F32.PACK_AB R155, R191, R186 ;  /* 0x000000babf9b723e */ /* 0x004fe200000010ff */
        /* <DEDUP_REMOVED lines=9> */
[----:B------:R-:W-:Y:S05]  /*6250*/  @P2 BRA `(.L_x_143) ;  /* 0xffffffd400982947 */ /* 0x000fea000383ffff */
.L_x_134:
[----:B------:R-:W3:Y:S01]  /*6260*/  SHFL.BFLY PT, R9, R0, 0x2, 0x1f ;  /* 0x0c401f0000097f89 */ /* 0x000ee200000e0000 */
[C---:B------:R-:W-:Y:S01]  /*6270*/  IADD3 R163, P3, R16.reuse, 0x4000, RZ ;  /* 0x0000400010a37810 */ /* 0x040fe20007f7e0ff */
[----:B------:R-:W-:Y:S01]  /*6280*/  UIADD3 UR34, -UR37, URZ, URZ ;  /* 0x0000003f25227290 */ /* 0x000fe2000fffe13f */
[----:B------:R-:W-:Y:S01]  /*6290*/  IADD3 R21, P2, R16, 0x4060, RZ ;  /* 0x0000406010157810 */ /* 0x000fe20007f5e0ff */
[----:B------:R-:W4:Y:S01]  /*62a0*/  SHFL.BFLY PT, R4, R3, 0x2, 0x1f ;  /* 0x0c401f0003047f89 */ /* 0x000f2200000e0000 */
[----:B------:R-:W-:Y:S01]  /*62b0*/  LOP3.LUT R162, R163, 0x380, RZ, 0xc0, !PT ;  /* 0x00000380a3a27812 */ /* 0x000fe200078ec0ff */
[----:B------:R-:W-:Y:S01]  /*62c0*/  ULDC UR4, c[0x0][0xea8] ;  /* 0x0003aa0000047ab9 */ /* 0x000fe20000000800 */
[----:B------:R-:W-:Y:S01]  /*62d0*/  LOP3.LUT R20, R21, 0x380, RZ, 0xc0, !PT ;  /* 0x0000038015147812 */ /* 0x000fe200078ec0ff */
[----:B------:R-:W-:Y:S01]  /*62e0*/  UIMAD UR34, UR4, UR34, UR43 ;  /* 0x00000022042272a4 */ /* 0x000fe2000f8e022b */
[----:B------:R-:W-:Y:S01]  /*62f0*/  SHF.R.U64 R162, R162, 0x3, RZ ;  /* 0x00000003a2a27819 */ /* 0x000fe200000012ff */
[----:B------:R-:W-:Y:S01]  /*6300*/  UIADD3 UR35, -UR36, URZ, URZ ;  /* 0x0000003f24237290 */ /* 0x000fe2000fffe13f */
[----:B------:R-:W-:Y:S01]  /*6310*/  SHF.R.U64 R20, R20, 0x3, RZ ;  /* 0x0000000314147819 */ /* 0x000fe200000012ff */
[----:B------:R-:W-:Y:S01]  /*6320*/  USHF.L.U32 UR34, UR34, 0x7, URZ ;  /* 0x0000000722227899 */ /* 0x000fe2000800063f */
[----:B------:R-:W-:Y:S01]  /*6330*/  LOP3.LUT R162, R162, R163, RZ, 0x3c, !PT ;  /* 0x000000a3a2a27212 */ /* 0x000fe200078e3cff */
[--C-:B------:R-:W-:Y:S01]  /*6340*/  IMAD.X R163, RZ, RZ, R17.reuse, P3 ;  /* 0x000000ffffa37224 */ /* 0x100fe200018e0611 */
[----:B------:R-:W-:Y:S01]  /*6350*/  IADD3 R179, P3, R16, 0x8060, RZ ;  /* 0x0000806010b37810 */ /* 0x000fe20007f7e0ff */
[----:B------:R-:W-:Y:S01]  /*6360*/  ULDC UR4, c[0x0][0xeb4] ;  /* 0x0003ad0000047ab9 */ /* 0x000fe20000000800 */
[----:B------:R-:W-:Y:S01]  /*6370*/  LOP3.LUT R20, R20, R21, RZ, 0x3c, !PT ;  /* 0x0000001514147212 */ /* 0x000fe200078e3cff */
[----:B------:R-:W-:Y:S01]  /*6380*/  IMAD.X R21, RZ, RZ, R17, P2 ;  /* 0x000000ffff157224 */ /* 0x000fe200010e0611 */
[C---:B------:R-:W-:Y:S01]  /*6390*/  IADD3 R11, P0, R16.reuse, 0x20, RZ ;  /* 0x00000020100b7810 */ /* 0x040fe20007f1e0ff */
[----:B------:R-:W-:Y:S01]  /*63a0*/  UIMAD UR35, UR4, UR35, UR37 ;  /* 0x00000023042372a4 */ /* 0x000fe2000f8e0225 */
[----:B------:R-:W-:Y:S01]  /*63b0*/  LOP3.LUT R178, R179, 0x380, RZ, 0xc0, !PT ;  /* 0x00000380b3b27812 */ /* 0x000fe200078ec0ff */
[----:B------:R-:W-:Y:S01]  /*63c0*/  ULDC.64 UR8, c[0x0][0xc70] ;  /* 0x00031c0000087ab9 */ /* 0x000fe20000000a00 */
[----:B------:R-:W-:Y:S01]  /*63d0*/  IADD3 R173, P2, R16, 0xc040, RZ ;  /* 0x0000c04010ad7810 */ /* 0x000fe20007f5e0ff */
[----:B---3--:R-:W-:Y:S01]  /*63e0*/  FADD.FTZ R9, R9, R0 ;  /* 0x0000000009097221 */ /* 0x008fe20000010000 */
[----:B------:R-:W-:Y:S01]  /*63f0*/  LOP3.LUT R8, R11, 0x380, RZ, 0xc0, !PT ;  /* 0x000003800b087812 */ /* 0x000fe200078ec0ff */
[----:B------:R-:W-:Y:S01]  /*6400*/  USHF.R.S32.HI UR4, URZ, 0x1f, UR35 ;  /* 0x0000001f3f047899 */ /* 0x000fe20008011423 */
[----:B------:R-:W-:Y:S01]  /*6410*/  SHF.R.U64 R178, R178, 0x3, RZ ;  /* 0x00000003b2b27819 */ /* 0x000fe200000012ff */
[----:B----4-:R-:W-:Y:S01]  /*6420*/  FADD.FTZ R4, R4, R3 ;  /* 0x0000000304047221 */ /* 0x010fe20000010000 */
[----:B------:R-:W3:Y:S01]  /*6430*/  SHFL.BFLY PT, R168, R9, 0x1, 0x1f ;  /* 0x0c201f0009a87f89 */ /* 0x000ee200000e0000 */
[----:B------:R-:W-:Y:S01]  /*6440*/  LOP3.LUT R172, R173, 0x380, RZ, 0xc0, !PT ;  /* 0x00000380adac7812 */ /* 0x000fe200078ec0ff */
[----:B------:R-:W-:Y:S01]  /*6450*/  UIMAD UR6, UR4, UR8, URZ ;  /* 0x00000008040672a4 */ /* 0x000fe2000f8e023f */
[----:B------:R-:W-:Y:S01]  /*6460*/  SHF.R.U64 R8, R8, 0x3, RZ ;  /* 0x0000000308087819 */ /* 0x000fe200000012ff */
[----:B------:R-:W4:Y:S01]  /*6470*/  SHFL.BFLY PT, R167, R4, 0x1, 0x1f ;  /* 0x0c201f0004a77f89 */ /* 0x000f2200000e0000 */
[----:B------:R-:W-:Y:S01]  /*6480*/  LOP3.LUT R178, R178, R179, RZ, 0x3c, !PT ;  /* 0x000000b3b2b27212 */ /* 0x000fe200078e3cff */
[----:B------:R-:W-:Y:S01]  /*6490*/  UIMAD.WIDE.U32 UR4, UR35, UR8, URZ ;  /* 0x00000008230472a5 */ /* 0x000fe2000f8e003f */
[----:B------:R-:W-:Y:S01]  /*64a0*/  SHF.R.U64 R172, R172, 0x3, RZ ;  /* 0x00000003acac7819 */ /* 0x000fe200000012ff */
[----:B------:R-:W-:Y:S01]  /*64b0*/  ULDC UR7, c[0x0][0xb88] ;  /* 0x0002e20000077ab9 */ /* 0x000fe20000000800 */
[----:B------:R-:W-:Y:S01]  /*64c0*/  IADD3.X R179, RZ, R17, RZ, P3, !PT ;  /* 0x00000011ffb37210 */ /* 0x000fe20001ffe4ff */
[----:B------:R-:W-:Y:S01]  /*64d0*/  UIMAD UR6, UR35, UR9, UR6 ;  /* 0x00000009230672a4 */ /* 0x000fe2000f8e0206 */
[----:B------:R-:W-:-:S02]  /*64e0*/  LOP3.LUT R8, R8, R11, RZ, 0x3c, !PT ;  /* 0x0000000b08087212 */ /* 0x000fc400078e3cff */
[----:B------:R-:W-:Y:S02]  /*64f0*/  LOP3.LUT R172, R172, R173, RZ, 0x3c, !PT ;  /* 0x000000adacac7212 */ /* 0x000fe400078e3cff */
[----:B------:R-:W-:Y:S02]  /*6500*/  IADD3.X R173, RZ, R17, RZ, P2, !PT ;  /* 0x00000011ffad7210 */ /* 0x000fe400017fe4ff */
[C---:B------:R-:W-:Y:S02]  /*6510*/  IADD3 R161, P1, R16.reuse, 0x40, RZ ;  /* 0x0000004010a17810 */ /* 0x040fe40007f3e0ff */
[C---:B------:R-:W-:Y:S02]  /*6520*/  IADD3 R13, P4, R16.reuse, 0x60, RZ ;  /* 0x00000060100d7810 */ /* 0x040fe40007f9e0ff */
[----:B------:R-:W-:Y:S02]  /*6530*/  LOP3.LUT R160, R161, 0x380, RZ, 0xc0, !PT ;  /* 0x00000380a1a07812 */ /* 0x000fe400078ec0ff */
[----:B------:R-:W-:Y:S01]  /*6540*/  LOP3.LUT R10, R13, 0x380, RZ, 0xc0, !PT ;  /* 0x000003800d0a7812 */ /* 0x000fe200078ec0ff */
[----:B---3--:R-:W-:Y:S01]  /*6550*/  FADD.FTZ R168, R9, R168 ;  /* 0x000000a809a87221 */ /* 0x008fe20000010000 */
[----:B------:R-:W-:Y:S01]  /*6560*/  IMAD.X R9, RZ, RZ, R17, P0 ;  /* 0x000000ffff097224 */ /* 0x000fe200000e0611 */
[----:B------:R-:W-:Y:S01]  /*6570*/  IADD3 R153, P0, R16, 0x8000, RZ ;  /* 0x0000800010997810 */ /* 0x000fe20007f1e0ff */
[----:B----4-:R-:W-:-:S02]  /*6580*/  FADD.FTZ R167, R4, R167 ;  /* 0x000000a704a77221 */ /* 0x010fc40000010000 */
[----:B------:R-:W-:Y:S01]  /*6590*/  FSETP.NE.FTZ.AND P3, PT, R168, RZ, PT ;  /* 0x000000ffa800720b */ /* 0x000fe20003f75000 */
[----:B------:R-:W-:Y:S01]  /*65a0*/  IMAD.MOV.U32 R4, RZ, RZ, RZ ;  /* 0x000000ffff047224 */ /* 0x000fe200078e00ff */
[----:B------:R-:W-:Y:S01]  /*65b0*/  MOV R159, R8 ;  /* 0x00000008009f7202 */ /* 0x000fe20000000f00 */
[----:B------:R-:W-:Y:S01]  /*65c0*/  IMAD.MOV.U32 R8, RZ, RZ, RZ ;  /* 0x000000ffff087224 */ /* 0x000fe200078e00ff */
[----:B------:R-:W-:Y:S01]  /*65d0*/  FSETP.NE.FTZ.AND P2, PT, R167, RZ, PT ;  /* 0x000000ffa700720b */ /* 0x000fe20003f55000 */
[----:B------:R-:W-:Y:S01]  /*65e0*/  IMAD.U32 R9, RZ, RZ, UR5 ;  /* 0x00000005ff097e24 */ /* 0x000fe2000f8e00ff */
[----:B------:R-:W-:Y:S02]  /*65f0*/  LOP3.LUT R152, R153, 0x380, RZ, 0xc0, !PT ;  /* 0x0000038099987812 */ /* 0x000fe400078ec0ff */
[----:B------:R-:W-:Y:S02]  /*6600*/  SHF.R.U64 R160, R160, 0x3, RZ ;  /* 0x00000003a0a07819 */ /* 0x000fe400000012ff */
[----:B------:R-:W-:-:S02]  /*6610*/  SHF.R.U64 R152, R152, 0x3, RZ ;  /* 0x0000000398987819 */ /* 0x000fc400000012ff */
[----:B------:R-:W-:Y:S01]  /*6620*/  SHF.R.U64 R10, R10, 0x3, RZ ;  /* 0x000000030a0a7819 */ /* 0x000fe200000012ff */
[----:B------:R-:W3:Y:S01]  /*6630*/  @P3 MUFU.RCP R8, R168 ;  /* 0x000000a800083308 */ /* 0x000ee20000001000 */
[----:B------:R-:W-:Y:S01]  /*6640*/  LOP3.LUT R160, R160, R161, RZ, 0x3c, !PT ;  /* 0x000000a1a0a07212 */ /* 0x000fe200078e3cff */
[--C-:B------:R-:W-:Y:S01]  /*6650*/  IMAD.X R161, RZ, RZ, R17.reuse, P1 ;  /* 0x000000ffffa17224 */ /* 0x100fe200008e0611 */
[----:B------:R-:W-:Y:S01]  /*6660*/  LOP3.LUT R152, R152, R153, RZ, 0x3c, !PT ;  /* 0x0000009998987212 */ /* 0x000fe200078e3cff */
[----:B------:R-:W-:Y:S01]  /*6670*/  IMAD.X R153, RZ, RZ, R17, P0 ;  /* 0x000000ffff997224 */ /* 0x000fe200000e0611 */
[----:B------:R-:W-:Y:S02]  /*6680*/  LOP3.LUT R10, R10, R13, RZ, 0x3c, !PT ;  /* 0x0000000d0a0a7212 */ /* 0x000fe400078e3cff */
[C---:B------:R-:W-:Y:S01]  /*6690*/  IADD3 R13, P6, R16.reuse, 0x4020, RZ ;  /* 0x00004020100d7810 */ /* 0x040fe20007fde0ff */
[----:B------:R-:W4:Y:S01]  /*66a0*/  @P2 MUFU.RCP R4, R167 ;  /* 0x000000a700042308 */ /* 0x000f220000001000 */
[----:B------:R-:W-:-:S02]  /*66b0*/  IADD3 R157, P5, R16, 0x4040, RZ ;  /* 0x00004040109d7810 */ /* 0x000fc40007fbe0ff */
[C---:B------:R-:W-:Y:S02]  /*66c0*/  IADD3 R165, P1, R16.reuse, 0x8020, RZ ;  /* 0x0000802010a57810 */ /* 0x040fe40007f3e0ff */
[C---:B------:R-:W-:Y:S02]  /*66d0*/  LOP3.LUT R15, R16.reuse, 0x380, RZ, 0xc0, !PT ;  /* 0x00000380100f7812 */ /* 0x040fe400078ec0ff */
[----:B------:R-:W-:Y:S01]  /*66e0*/  IADD3 R171, P0, R16, 0xc060, RZ ;  /* 0x0000c06010ab7810 */ /* 0x000fe20007f1e0ff */
[----:B------:R-:W5:Y:S01]  /*66f0*/  @P2 MUFU.LG2 R167, R167 ;  /* 0x000000a700a72308 */ /* 0x000f620000000c00 */
[----:B-1----:R-:W-:Y:S01]  /*6700*/  LOP3.LUT R12, R13, 0x380, RZ, 0xc0, !PT ;  /* 0x000003800d0c7812 */ /* 0x002fe200078ec0ff */
[-C--:B---3--:R-:W-:Y:S01]  /*6710*/  FMUL.FTZ R166, R28, R8.reuse ;  /* 0x000000081ca67220 */ /* 0x088fe20000410000 */
[----:B------:R-:W-:Y:S01]  /*6720*/  LOP3.LUT R156, R157, 0x380, RZ, 0xc0, !PT ;  /* 0x000003809d9c7812 */ /* 0x000fe200078ec0ff */
[-C--:B------:R-:W-:Y:S01]  /*6730*/  FMUL.FTZ R28, R65, R8.reuse ;  /* 0x00000008411c7220 */ /* 0x080fe20000410000 */
[----:B------:R-:W-:Y:S01]  /*6740*/  LOP3.LUT R164, R165, 0x380, RZ, 0xc0, !PT ;  /* 0x00000380a5a47812 */ /* 0x000fe200078ec0ff */
[----:B------:R-:W-:Y:S01]  /*6750*/  IMAD.U32 R65, RZ, RZ, UR27 ;  /* 0x0000001bff417e24 */ /* 0x000fe2000f8e00ff */
[----:B------:R-:W-:Y:S01]  /*6760*/  SHF.R.U64 R15, R15, 0x3, RZ ;  /* 0x000000030f0f7819 */ /* 0x000fe200000012ff */
[----:B------:R-:W1:Y:S01]  /*6770*/  @P3 MUFU.LG2 R168, R168 ;  /* 0x000000a800a83308 */ /* 0x000e620000000c00 */
[----:B------:R-:W-:Y:S01]  /*6780*/  LOP3.LUT R170, R171, 0x380, RZ, 0xc0, !PT ;  /* 0x00000380abaa7812 */ /* 0x000fe200078ec0ff */
[----:B------:R-:W-:Y:S01]  /*6790*/  FMUL.FTZ R25, R25, R8 ;  /* 0x0000000819197220 */ /* 0x000fe20000410000 */
[----:B------:R-:W-:Y:S01]  /*67a0*/  MOV R158, R152 ;  /* 0x00000098009e7202 */ /* 0x000fe20000000f00 */
[----:B------:R-:W-:Y:S01]  /*67b0*/  FMUL.FTZ R24, R24, R8 ;  /* 0x0000000818187220 */ /* 0x000fe20000410000 */
[----:B------:R-:W-:Y:S01]  /*67c0*/  SHF.R.U64 R12, R12, 0x3, RZ ;  /* 0x000000030c0c7819 */ /* 0x000fe200000012ff */
[----:B----4-:R-:W-:Y:S01]  /*67d0*/  FMUL.FTZ R27, R27, R4 ;  /* 0x000000041b1b7220 */ /* 0x010fe20000410000 */
[----:B------:R-:W-:Y:S01]  /*67e0*/  SHF.R.U64 R156, R156, 0x3, RZ ;  /* 0x000000039c9c7819 */ /* 0x000fe200000012ff */
[----:B------:R-:W-:Y:S01]  /*67f0*/  FMUL.FTZ R29, R29, R8 ;  /* 0x000000081d1d7220 */ /* 0x000fe20000410000 */
[----:B------:R-:W-:Y:S01]  /*6800*/  SHF.R.U64 R164, R164, 0x3, RZ ;  /* 0x00000003a4a47819 */ /* 0x000fe200000012ff */
[----:B------:R-:W-:Y:S01]  /*6810*/  @P2 FMUL.FTZ R65, R65, 0.69314718246459960938 ;  /* 0x3f31721841412820 */ /* 0x000fe20000410000 */
[----:B------:R-:W-:Y:S01]  /*6820*/  LOP3.LUT R14, R15, R16, RZ, 0x3c, !PT ;  /* 0x000000100f0e7212 */ /* 0x000fe200078e3cff */
[-C--:B------:R-:W-:Y:S01]  /*6830*/  FMUL.FTZ R31, R31, R4.reuse ;  /* 0x000000041f1f7220 */ /* 0x080fe20000410000 */
[----:B------:R-:W-:Y:S01]  /*6840*/  SHF.R.U64 R170, R170, 0x3, RZ ;  /* 0x00000003aaaa7819 */ /* 0x000fe200000012ff */
[----:B------:R-:W-:Y:S01]  /*6850*/  FMUL.FTZ R30, R30, R4 ;  /* 0x000000041e1e7220 */ /* 0x000fe20000410000 */
[----:B------:R-:W-:Y:S01]  /*6860*/  IADD3 R152, R200, UR34, RZ ;  /* 0x00000022c8987c10 */ /* 0x000fe2000fffe0ff */
[----:B------:R3:W-:Y:S06]  /*6870*/  BAR.ARV R6, 0x100 ;  /* 0x000400060000751d */ /* 0x0007ec0000002000 */
[-C--:B------:R-:W-:Y:S01]  /*6880*/  IADD3.X R11, RZ, R17.reuse, RZ, P4, !PT ;  /* 0x00000011ff0b7210 */ /* 0x080fe200027fe4ff */
[-C--:B------:R-:W-:Y:S01]  /*6890*/  FMUL.FTZ R45, R45, R8.reuse ;  /* 0x000000082d2d7220 */ /* 0x080fe20000410000 */
[----:B------:R-:W-:Y:S06]  /*68a0*/  BAR.ARV 0x8, 0x120 ;  /* 0x0204800000007b1d */ /* 0x000fec0000002000 */
[----:B------:R-:W-:Y:S01]  /*68b0*/  MOV R15, R17 ;  /* 0x00000011000f7202 */ /* 0x000fe20000000f00 */
[----:B---3--:R-:W-:Y:S01]  /*68c0*/  VIADD R6, R152, 0x8 ;  /* 0x0000000898067836 */ /* 0x008fe20000000000 */
[----:B------:R-:W-:Y:S01]  /*68d0*/  BAR.SYNC.DEFER_BLOCKING 0x1, 0x100 ;  /* 0x0044000000007b1d */ /* 0x000fe20000010000 */
[----:B------:R-:W-:Y:S01]  /*68e0*/  LOP3.LUT R12, R12, R13, RZ, 0x3c, !PT ;  /* 0x0000000d0c0c7212 */ /* 0x000fe200078e3cff */
[--C-:B------:R-:W-:Y:S01]  /*68f0*/  IMAD.X R13, RZ, RZ, R17.reuse, P6 ;  /* 0x000000ffff0d7224 */ /* 0x100fe200030e0611 */
[----:B------:R-:W-:Y:S01]  /*6900*/  LOP3.LUT R156, R156, R157, RZ, 0x3c, !PT ;  /* 0x0000009d9c9c7212 */ /* 0x000fe200078e3cff */
[----:B------:R-:W-:Y:S01]  /*6910*/  FMUL.FTZ R44, R44, R8 ;  /* 0x000000082c2c7220 */ /* 0x000fe20000410000 */
[----:B------:R-:W-:Y:S01]  /*6920*/  LOP3.LUT R164, R164, R165, RZ, 0x3c, !PT ;  /* 0x000000a5a4a47212 */ /* 0x000fe200078e3cff */
[--C-:B------:R-:W-:Y:S01]  /*6930*/  IMAD.X R165, RZ, RZ, R17.reuse, P1 ;  /* 0x000000ffffa57224 */ /* 0x100fe200008e0611 */
[----:B------:R-:W-:Y:S01]  /*6940*/  LOP3.LUT R170, R170, R171, RZ, 0x3c, !PT ;  /* 0x000000abaaaa7212 */ /* 0x000fe200078e3cff */
[----:B------:R-:W-:Y:S01]  /*6950*/  IMAD.X R171, RZ, RZ, R17, P0 ;  /* 0x000000ffffab7224 */ /* 0x000fe200000e0611 */
[----:B------:R-:W-:Y:S01]  /*6960*/  MOV R160, R160 ;  /* 0x000000a000a07202 */ /* 0x000fe20000000f00 */
[-C--:B------:R-:W-:Y:S01]  /*6970*/  FMUL.FTZ R53, R53, R8.reuse ;  /* 0x0000000835357220 */ /* 0x080fe20000410000 */
[----:B------:R-:W-:Y:S01]  /*6980*/  IADD3.X R157, RZ, R17, RZ, P5, !PT ;  /* 0x00000011ff9d7210 */ /* 0x000fe20002ffe4ff */
[----:B------:R-:W-:Y:S01]  /*6990*/  FMUL.FTZ R52, R52, R8 ;  /* 0x0000000834347220 */ /* 0x000fe20000410000 */
[----:B------:R-:W-:Y:S01]  /*69a0*/  MOV R14, R14 ;  /* 0x0000000e000e7202 */ /* 0x000fe20000000f00 */
[----:B------:R-:W-:Y:S01]  /*69b0*/  FMUL.FTZ R15, R40, R8 ;  /* 0x00000008280f7220 */ /* 0x000fe20000410000 */
[----:B------:R-:W-:Y:S01]  /*69c0*/  MOV R161, R10 ;  /* 0x0000000a00a17202 */ /* 0x000fe20000000f00 */
[-C--:B------:R-:W-:Y:S01]  /*69d0*/  FMUL.FTZ R11, R33, R8.reuse ;  /* 0x00000008210b7220 */ /* 0x080fe20000410000 */
[----:B------:R-:W-:Y:S01]  /*69e0*/  LOP3.LUT P0, RZ, R2, 0x3, RZ, 0xc0, !PT ;  /* 0x0000000302ff7812 */ /* 0x000fe2000780c0ff */
[----:B------:R-:W-:Y:S01]  /*69f0*/  FMUL.FTZ R33, R72, R8 ;  /* 0x0000000848217220 */ /* 0x000fe20000410000 */
[----:B------:R-:W-:Y:S01]  /*6a00*/  MOV R40, UR27 ;  /* 0x0000001b00287c02 */ /* 0x000fe20008000f00 */
[----:B------:R-:W-:Y:S01]  /*6a10*/  FMUL.FTZ R72, R26, R4 ;  /* 0x000000041a487220 */ /* 0x000fe20000410000 */
[----:B------:R-:W-:Y:S01]  /*6a20*/  IADD3 R181, P4, R16, 0x8040, RZ ;  /* 0x0000804010b57810 */ /* 0x000fe20007f9e0ff */
[----:B-----5:R-:W-:Y:S01]  /*6a30*/  @P2 FMUL.FTZ R26, R167, 0.69314718246459960938 ;  /* 0x3f317218a71a2820 */ /* 0x020fe20000410000 */
        /* <DEDUP_REMOVED lines=9> */
[-C--:B------:R-:W-:Y:S01]  /*6ad0*/  FMUL.FTZ R6, R37, R8.reuse ;  /* 0x0000000825067220 */ /* 0x080fe20000410000 */
[----:B------:R-:W-:Y:S01]  /*6ae0*/  IADD3 R177, P6, R16, 0xc000, RZ ;  /* 0x0000c00010b17810 */ /* 0x000fe20007fde0ff */
[-C--:B------:R-:W-:Y:S01]  /*6af0*/  FMUL.FTZ R165, R36, R8.reuse ;  /* 0x0000000824a57220 */ /* 0x080fe20000410000 */
        /* <DEDUP_REMOVED lines=47> */
[----:B------:R-:W-:Y:S01]  /*6df0*/  MOV R48, 0xff800000 ;  /* 0xff80000000307802 */ /* 0x000fe20000000f00 */
[----:B------:R-:W-:Y:S01]  /*6e00*/  @P3 FMUL.FTZ R40, R40, 0.69314718246459960938 ;  /* 0x3f31721828283820 */ /* 0x000fe20000410000 */
[----:B-1----:R-:W-:Y:S01]  /*6e10*/  @P3 FMUL.FTZ R9, R168, 0.69314718246459960938 ;  /* 0x3f317218a8093820 */ /* 0x002fe20000410000 */
[----:B------:R-:W-:Y:S01]  /*6e20*/  F2FP.BF16.F32.PACK_AB R24, R25, R24 ;  /* 0x000000181918723e */ /* 0x000fe200000010ff */
[----:B------:R-:W-:Y:S01]  /*6e30*/  IMAD.U32 R8, RZ, RZ, UR4 ;  /* 0x00000004ff087e24 */ /* 0x000fe2000f8e00ff */
[----:B------:R-:W-:Y:S01]  /*6e40*/  LOP3.LUT R180, R181, 0x380, RZ, 0xc0, !PT ;  /* 0x00000380b5b47812 */ /* 0x000fe200078ec0ff */
[-C--:B------:R-:W-:Y:S01]  /*6e50*/  FMUL.FTZ R35, R35, R4.reuse ;  /* 0x0000000423237220 */ /* 0x080fe20000410000 */
[-C--:B------:R-:W-:Y:S01]  /*6e60*/  FMUL.FTZ R34, R34, R4.reuse ;  /* 0x0000000422227220 */ /* 0x080fe20000410000 */
[-C--:B------:R-:W-:Y:S01]  /*6e70*/  FMUL.FTZ R39, R39, R4.reuse ;  /* 0x0000000427277220 */ /* 0x080fe20000410000 */
[----:B------:R-:W-:Y:S01]  /*6e80*/  FMUL.FTZ R38, R38, R4 ;  /* 0x0000000426267220 */ /* 0x000fe20000410000 */
[----:B------:R-:W-:Y:S01]  /*6e90*/  @P2 FFMA.FTZ R48, R65, R7, R26 ;  /* 0x0000000741302223 */ /* 0x000fe2000001001a */
[----:B------:R-:W-:Y:S01]  /*6ea0*/  F2FP.BF16.F32.PACK_AB R25, R27, R72 ;  /* 0x000000481b19723e */ /* 0x000fe200000010ff */
[-C--:B------:R-:W-:Y:S01]  /*6eb0*/  FMUL.FTZ R43, R43, R4.reuse ;  /* 0x000000042b2b7220 */ /* 0x080fe20000410000 */
[-C--:B------:R-:W-:Y:S01]  /*6ec0*/  FMUL.FTZ R42, R42, R4.reuse ;  /* 0x000000042a2a7220 */ /* 0x080fe20000410000 */
[-C--:B------:R-:W-:Y:S01]  /*6ed0*/  FMUL.FTZ R47, R47, R4.reuse ;  /* 0x000000042f2f7220 */ /* 0x080fe20000410000 */
[----:B------:R-:W-:Y:S01]  /*6ee0*/  FMUL.FTZ R46, R46, R4 ;  /* 0x000000042e2e7220 */ /* 0x000fe20000410000 */
[----:B------:R-:W-:Y:S01]  /*6ef0*/  F2FP.BF16.F32.PACK_AB R26, R29, R166 ;  /* 0x000000a61d1a723e */ /* 0x000fe200000010ff */
[----:B------:R-:W-:Y:S01]  /*6f00*/  IMAD.MOV.U32 R64, RZ, RZ, -0x800000 ;  /* 0xff800000ff407424 */ /* 0x000fe200078e00ff */
[----:B------:R-:W-:Y:S01]  /*6f10*/  F2FP.BF16.F32.PACK_AB R27, R31, R30 ;  /* 0x0000001e1f1b723e */ /* 0x000fe200000010ff */
[-C--:B------:R-:W-:Y:S01]  /*6f20*/  FMUL.FTZ R51, R51, R4.reuse ;  /* 0x0000000433337220 */ /* 0x080fe20000410000 */
[----:B------:R-:W-:Y:S01]  /*6f30*/  LOP3.LUT R176, R177, 0x380, RZ, 0xc0, !PT ;  /* 0x00000380b1b07812 */ /* 0x000fe200078ec0ff */
        /* <DEDUP_REMOVED lines=8> */
[----:B------:R-:W-:Y:S01]  /*6fc0*/  @P3 FFMA.FTZ R64, R40, R5, R9 ;  /* 0x0000000528403223 */ /* 0x000fe20000010009 */
[----:B------:R-:W-:Y:S01]  /*6fd0*/  SHF.R.U64 R180, R180, 0x3, RZ ;  /* 0x00000003b4b47819 */ /* 0x000fe200000012ff */
        /* <DEDUP_REMOVED lines=44> */
[----:B------:R-:W-:Y:S01]  /*72a0*/  IMAD.MOV.U32 R40, RZ, RZ, R8 ;  /* 0x000000ffff287224 */ /* 0x000fe200078e0008 */
[----:B------:R-:W-:Y:S01]  /*72b0*/  F2FP.BF16.F32.PACK_AB R4, R11, R164 ;  /* 0x000000a40b04723e */ /* 0x000fe200000010ff */
[----:B------:R1:W-:Y:S01]  /*72c0*/  STSM.16.M88.4 [R14], R24 ;  /* 0x000000180e007844 */ /* 0x0003e20000000200 */
[----:B------:R-:W-:Y:S01]  /*72d0*/  F2FP.BF16.F32.PACK_AB R5, R35, R34 ;  /* 0x000000222305723e */ /* 0x000fe200000010ff */
[----:B------:R-:W-:Y:S01]  /*72e0*/  UIADD3 UR4, UR5, UR6, URZ ;  /* 0x0000000605047290 */ /* 0x000fe2000fffe03f */
[----:B------:R-:W-:-:S02]  /*72f0*/  F2FP.BF16.F32.PACK_AB R6, R6, R165 ;  /* 0x000000a50606723e */ /* 0x000fc400000010ff */
[----:B------:R-:W-:Y:S02]  /*7300*/  F2FP.BF16.F32.PACK_AB R7, R39, R38 ;  /* 0x000000262707723e */ /* 0x000fe400000010ff */
[----:B------:R-:W-:Y:S02]  /*7310*/  F2FP.BF16.F32.PACK_AB R8, R10, R15 ;  /* 0x0000000f0a08723e */ /* 0x000fe400000010ff */
[----:B------:R-:W-:Y:S01]  /*7320*/  SHF.R.U64 R176, R176, 0x3, RZ ;  /* 0x00000003b0b07819 */ /* 0x000fe200000012ff */
[----:B------:R3:W-:Y:S01]  /*7330*/  STSM.16.M88.4 [R159], R4 ;  /* 0x000000049f007844 */ /* 0x0007e20000000200 */
[----:B------:R-:W-:Y:S02]  /*7340*/  F2FP.BF16.F32.PACK_AB R9, R43, R42 ;  /* 0x0000002a2b09723e */ /* 0x000fe400000010ff */
[----:B------:R-:W-:Y:S01]  /*7350*/  F2FP.BF16.F32.PACK_AB R10, R45, R44 ;  /* 0x0000002c2d0a723e */ /* 0x000fe200000010ff */
[----:B------:R-:W4:Y:S01]  /*7360*/  LDC.64 R42, c[0x0][0xc78] ;  /* 0x00031e00ff2a7b82 */ /* 0x000f220000000a00 */
[----:B------:R-:W-:-:S02]  /*7370*/  F2FP.BF16.F32.PACK_AB R11, R47, R46 ;  /* 0x0000002e2f0b723e */ /* 0x000fc400000010ff */
[----:B------:R-:W-:Y:S02]  /*7380*/  F2FP.BF16.F32.PACK_AB R12, R12, R13 ;  /* 0x0000000d0c0c723e */ /* 0x000fe400000010ff */
[----:B------:R-:W-:Y:S01]  /*7390*/  SHF.R.U64 R174, R174, 0x3, RZ ;  /* 0x00000003aeae7819 */ /* 0x000fe200000012ff */
[----:B------:R5:W-:Y:S01]  /*73a0*/  STSM.16.M88.4 [R160], R8 ;  /* 0x00000008a0007844 */ /* 0x000be20000000200 */
[----:B------:R-:W-:Y:S02]  /*73b0*/  F2FP.BF16.F32.PACK_AB R13, R51, R50 ;  /* 0x00000032330d723e */ /* 0x000fe400000010ff */
[----:B-1----:R-:W-:Y:S02]  /*73c0*/  F2FP.BF16.F32.PACK_AB R14, R53, R52 ;  /* 0x00000034350e723e */ /* 0x002fe400000010ff */
[----:B------:R-:W-:Y:S02]  /*73d0*/  F2FP.BF16.F32.PACK_AB R15, R55, R54 ;  /* 0x00000036370f723e */ /* 0x000fe400000010ff */
[----:B------:R-:W-:Y:S01]  /*73e0*/  LOP3.LUT R180, R180, R181, RZ, 0x3c, !PT ;  /* 0x000000b5b4b47212 */ /* 0x000fe200078e3cff */
[----:B------:R-:W-:Y:S01]  /*73f0*/  IMAD.X R181, RZ, RZ, R17, P4 ;  /* 0x000000ffffb57224 */ /* 0x000fe200020e0611 */
[----:B------:R-:W-:Y:S01]  /*7400*/  F2FP.BF16.F32.PACK_AB R24, R57, R56 ;  /* 0x000000383918723e */ /* 0x000fe200000010ff */
[----:B------:R-:W-:Y:S01]  /*7410*/  STSM.16.M88.4 [R161], R12 ;  /* 0x0000000ca1007844 */ /* 0x000fe20000000200 */
[----:B------:R-:W-:-:S02]  /*7420*/  F2FP.BF16.F32.PACK_AB R25, R59, R58 ;  /* 0x0000003a3b19723e */ /* 0x000fc400000010ff */
[----:B------:R-:W-:Y:S02]  /*7430*/  F2FP.BF16.F32.PACK_AB R26, R61, R60 ;  /* 0x0000003c3d1a723e */ /* 0x000fe400000010ff */
[----:B------:R-:W-:Y:S02]  /*7440*/  F2FP.BF16.F32.PACK_AB R27, R63, R62 ;  /* 0x0000003e3f1b723e */ /* 0x000fe400000010ff */
[----:B------:R-:W-:Y:S02]  /*7450*/  F2FP.BF16.F32.PACK_AB R28, R28, R49 ;  /* 0x000000311c1c723e */ /* 0x000fe400000010ff */
[----:B------:R-:W-:Y:S01]  /*7460*/  F2FP.BF16.F32.PACK_AB R29, R67, R66 ;  /* 0x00000042431d723e */ /* 0x000fe200000010ff */
[----:B------:R-:W-:Y:S01]  /*7470*/  STSM.16.M88.4 [R162], R24 ;  /* 0x00000018a2007844 */ /* 0x000fe20000000200 */
[----:B------:R-:W-:Y:S02]  /*7480*/  F2FP.BF16.F32.PACK_AB R30, R69, R68 ;  /* 0x00000044451e723e */ /* 0x000fe400000010ff */
[----:B------:R-:W-:-:S02]  /*7490*/  F2FP.BF16.F32.PACK_AB R31, R71, R70 ;  /* 0x00000046471f723e */ /* 0x000fc400000010ff */
[----:B------:R-:W-:Y:S02]  /*74a0*/  F2FP.BF16.F32.PACK_AB R32, R32, R33 ;  /* 0x000000212020723e */ /* 0x000fe400000010ff */
[----:B------:R-:W-:Y:S01]  /*74b0*/  LOP3.LUT R176, R176, R177, RZ, 0x3c, !PT ;  /* 0x000000b1b0b07212 */ /* 0x000fe200078e3cff */
[----:B------:R-:W-:Y:S01]  /*74c0*/  IMAD.X R177, RZ, RZ, R17, P6 ;  /* 0x000000ffffb17224 */ /* 0x000fe200030e0611 */
[----:B------:R-:W-:Y:S01]  /*74d0*/  F2FP.BF16.F32.PACK_AB R33, R75, R74 ;  /* 0x0000004a4b21723e */ /* 0x000fe200000010ff */
[----:B------:R-:W-:Y:S01]  /*74e0*/  STSM.16.M88.4 [R163], R28 ;  /* 0x0000001ca3007844 */ /* 0x000fe20000000200 */
[----:B------:R-:W-:Y:S02]  /*74f0*/  F2FP.BF16.F32.PACK_AB R34, R77, R76 ;  /* 0x0000004c4d22723e */ /* 0x000fe400000010ff */
[----:B------:R-:W-:Y:S02]  /*7500*/  F2FP.BF16.F32.PACK_AB R35, R79, R78 ;  /* 0x0000004e4f23723e */ /* 0x000fe400000010ff */
[----:B------:R-:W-:-:S02]  /*7510*/  F2FP.BF16.F32.PACK_AB R36, R36, R37 ;  /* 0x000000252424723e */ /* 0x000fc400000010ff */
[----:B------:R-:W-:Y:S01]  /*7520*/  LOP3.LUT R174, R174, R175, RZ, 0x3c, !PT ;  /* 0x000000afaeae7212 */ /* 0x000fe200078e3cff */
[----:B------:R-:W-:Y:S01]  /*7530*/  IMAD.X R175, RZ, RZ, R17, P5 ;  /* 0x000000ffffaf7224 */ /* 0x000fe200028e0611 */
[----:B------:R-:W-:Y:S01]  /*7540*/  MOV R155, R20 ;  /* 0x00000014009b7202 */ /* 0x000fe20000000f00 */
[----:B------:R-:W-:Y:S01]  /*7550*/  STSM.16.M88.4 [R156], R32 ;  /* 0x000000209c007844 */ /* 0x000fe20000000200 */
[----:B------:R-:W-:Y:S02]  /*7560*/  F2FP.BF16.F32.PACK_AB R37, R83, R82 ;  /* 0x000000525325723e */ /* 0x000fe400000010ff */
[----:B------:R-:W-:Y:S02]  /*7570*/  F2FP.BF16.F32.PACK_AB R38, R85, R84 ;  /* 0x000000545526723e */ /* 0x000fe400000010ff */
[----:B------:R-:W-:Y:S02]  /*7580*/  F2FP.BF16.F32.PACK_AB R39, R87, R86 ;  /* 0x000000565727723e */ /* 0x000fe400000010ff */
[----:B---3--:R-:W-:-:S02]  /*7590*/  F2FP.BF16.F32.PACK_AB R4, R89, R88 ;  /* 0x000000585904723e */ /* 0x008fc400000010ff */
[----:B------:R-:W-:Y:S01]  /*75a0*/  F2FP.BF16.F32.PACK_AB R5, R91, R90 ;  /* 0x0000005a5b05723e */ /* 0x000fe200000010ff */
[----:B------:R-:W-:Y:S01]  /*75b0*/  STSM.16.M88.4 [R155], R36 ;  /* 0x000000249b007844 */ /* 0x000fe20000000200 */
[----:B------:R-:W-:Y:S02]  /*75c0*/  F2FP.BF16.F32.PACK_AB R6, R93, R92 ;  /* 0x0000005c5d06723e */ /* 0x000fe400000010ff */
[----:B------:R-:W-:Y:S02]  /*75d0*/  F2FP.BF16.F32.PACK_AB R7, R95, R94 ;  /* 0x0000005e5f07723e */ /* 0x000fe400000010ff */
[----:B------:R-:W-:Y:S02]  /*75e0*/  F2FP.BF16.F32.PACK_AB R104, R105, R104 ;  /* 0x000000686968723e */ /* 0x000fe400000010ff */
[----:B-----5:R-:W-:Y:S01]  /*75f0*/  F2FP.BF16.F32.PACK_AB R8, R97, R96 ;  /* 0x000000606108723e */ /* 0x020fe200000010ff */
[----:B------:R1:W-:Y:S01]  /*7600*/  STSM.16.M88.4 [R158], R4 ;  /* 0x000000049e007844 */ /* 0x0003e20000000200 */
[----:B------:R-:W-:-:S02]  /*7610*/  F2FP.BF16.F32.PACK_AB R9, R99, R98 ;  /* 0x000000626309723e */ /* 0x000fc400000010ff */
[----:B------:R-:W-:Y:S01]  /*7620*/  F2FP.BF16.F32.PACK_AB R10, R101, R100 ;  /* 0x00000064650a723e */ /* 0x000fe200000010ff */
[----:B------:R-:W3:Y:S01]  /*7630*/  SHFL.IDX PT, R6, R22, RZ, 0x1f ;  /* 0x00001fff16067589 */ /* 0x000ee200000e0000 */
        /* <DEDUP_REMOVED lines=22> */
[----:B------:R-:W-:Y:S02]  /*77a0*/  MOV R0, R174 ;  /* 0x000000ae00007202 */ /* 0x000fe40000000f00 */
        /* <DEDUP_REMOVED lines=9> */
[----:B------:R-:W-:Y:S01]  /*7840*/  MOV R3, R170 ;  /* 0x000000aa00037202 */ /* 0x000fe20000000f00 */
[----:B------:R2:W-:Y:S01]  /*7850*/  STSM.16.M88.4 [R20], R136 ;  /* 0x0000008814007844 */ /* 0x0005e20000000200 */
[----:B------:R-:W-:Y:S02]  /*7860*/  F2FP.BF16.F32.PACK_AB R146, R149, R148 ;  /* 0x000000949592723e */ /* 0x000fe400000010ff */
[----:B------:R-:W-:-:S02]  /*7870*/  F2FP.BF16.F32.PACK_AB R147, R151, R150 ;  /* 0x000000969793723e */ /* 0x000fc400000010ff */
[----:B------:R-:W-:Y:S01]  /*7880*/  MOV R41, UR4 ;  /* 0x0000000400297c02 */ /* 0x000fe20008000f00 */
[----:B------:R-:W-:Y:S01]  /*7890*/  USHF.R.S32.HI UR4, URZ, 0x1f, UR36 ;  /* 0x0000001f3f047899 */ /* 0x000fe20008011424 */
[----:B------:R-:W-:Y:S01]  /*78a0*/  ISETP.GE.OR P0, PT, R152, UR7, P0 ;  /* 0x0000000798007c0c */ /* 0x000fe20008706670 */
[----:B------:R2:W-:Y:S01]  /*78b0*/  STSM.16.M88.4 [R3], R144 ;  /* 0x0000009003007844 */ /* 0x0005e20000000200 */
[----:B-1----:R-:W-:Y:S01]  /*78c0*/  SHF.R.S32.HI R5, RZ, 0x1f, R152 ;  /* 0x0000001fff057819 */ /* 0x002fe20000011498 */
[C---:B----4-:R-:W-:Y:S01]  /*78d0*/  IMAD.WIDE.U32 R40, R42.reuse, UR36, R40 ;  /* 0x000000242a287c25 */ /* 0x050fe2000f8e0028 */
[----:B------:R-:W-:Y:S01]  /*78e0*/  @!PT LDS RZ, [RZ] ;  /* 0x00000000fffff984 */ /* 0x000fe20000000800 */
[----:B------:R-:W-:Y:S01]  /*78f0*/  @!PT LDS RZ, [RZ] ;  /* 0x00000000fffff984 */ /* 0x000fe20000000800 */
[----:B------:R-:W-:Y:S01]  /*7900*/  @!PT LDS RZ, [RZ] ;  /* 0x00000000fffff984 */ /* 0x000fe20000000800 */
[----:B------:R1:W-:Y:S06]  /*7910*/  MEMBAR.ALL.CTA ;  /* 0x0000000000007992 */ /* 0x0003ec0000008000 */
[----:B-1----:R-:W1:Y:S01]  /*7920*/  FENCE.VIEW.ASYNC.S ;  /* 0x00000000000073c6 */ /* 0x002e620000000000 */
[----:B------:R-:W-:Y:S01]  /*7930*/  IMAD R12, R42, UR4, RZ ;  /* 0x000000042a0c7c24 */ /* 0x000fe2000f8e02ff */
[----:B-1----:R-:W-:Y:S06]  /*7940*/  BAR.ARV 0x1, 0x120 ;  /* 0x0044800000007b1d */ /* 0x002fec0000002000 */
[----:B------:R-:W-:Y:S01]  /*7950*/  IMAD R12, R43, UR36, R12 ;  /* 0x000000242b0c7c24 */ /* 0x000fe2000f8e020c */
[----:B------:R-:W-:Y:S01]  /*7960*/  IADD3 R152, P2, R152, R40, RZ ;  /* 0x0000002898987210 */ /* 0x000fe20007f5e0ff */
[----:B------:R-:W-:-:S03]  /*7970*/  ULDC.64 UR4, c[0x0][0xc40] ;  /* 0x0003100000047ab9 */ /* 0x000fc60000000a00 */
[----:B------:R-:W-:Y:S02]  /*7980*/  IADD3.X R5, R5, R41, R12, P2, !PT ;  /* 0x0000002905057210 */ /* 0x000fe400017fe40c */
[C---:B------:R-:W-:Y:S01]  /*7990*/  LEA R4, P2, R152.reuse, UR4, 0x2 ;  /* 0x0000000498047c11 */ /* 0x040fe2000f8410ff */
[----:B------:R-:W-:Y:S02]  /*79a0*/  ULDC UR4, c[0x0][0xc] ;  /* 0x0000030000047ab9 */ /* 0x000fe40000000800 */
[----:B------:R-:W-:Y:S01]  /*79b0*/  UIADD3 UR43, UR4, UR43, URZ ;  /* 0x0000002b042b7290 */ /* 0x000fe2000fffe03f */
[----:B------:R-:W-:-:S05]  /*79c0*/  LEA.HI.X R5, R152, UR5, R5, 0x2, P2 ;  /* 0x0000000598057c11 */ /* 0x000fca00090f1405 */
[----:B------:R2:W-:Y:S04]  /*79d0*/  @!P1 STG.E desc[UR48][R4.64+0x20], R48 ;  /* 0x0000203004009986 */ /* 0x0005e8000c101930 */
[----:B------:R2:W-:Y:S01]  /*79e0*/  @!P0 STG.E desc[UR48][R4.64], R64 ;  /* 0x0000004004008986 */ /* 0x0005e2000c101930 */
[----:B---3--:R-:W-:-:S13]  /*79f0*/  ISETP.NE.AND P0, PT, R6, 0x7, PT ;  /* 0x000000070600780c */ /* 0x008fda0003f05270 */
[----:B--2---:R-:W-:Y:S05]  /*7a00*/  @P0 BRA `(.L_x_144) ;  /* 0x00000000007c0947 */ /* 0x004fea0003800000 */
        /* <DEDUP_REMOVED lines=30> */
.L_x_145:
[----:B------:R-:W-:Y:S05]  /*7bf0*/  BSYNC B0 ;  /* 0x0000000000007941 */ /* 0x000fea0003800000 */
.L_x_144:
        /* <DEDUP_REMOVED lines=10> */
.L_x_121:
[----:B------:R-:W-:-:S08]  /*7ca0*/  NOP ;  /* 0x0000000000007918 */ /* 0x000fd00000000000 */
[----:B------:R-:W1:-:S00]  /*7cb0*/  USETMAXREG.DEALLOC.CTAPOOL 0x18 ;  /* 0x00000018000079c8 */ /* 0x000e4000080e0500 */
[----:B-1----:R-:W-:-:S06]  /*7cc0*/  LOP3.LUT R0, R0, 0x3, RZ, 0xc0, !PT ;  /* 0x0000000300007812 */ /* 0x002fcc00078ec0ff */
[----:B------:R-:W1:Y:S02]  /*7cd0*/  SHFL.IDX PT, R0, R0, RZ, 0x1f ;  /* 0x00001fff00007589 */ /* 0x000e6400000e0000 */
[----:B-1----:R-:W-:-:S13]  /*7ce0*/  ISETP.NE.AND P0, PT, R0, RZ, PT ;  /* 0x000000ff0000720c */ /* 0x002fda0003f05270 */
[----:B------:R-:W-:Y:S05]  /*7cf0*/  @P0 EXIT ;  /* 0x000000000000094d */ /* 0x000fea0003800000 */
[----:B------:R-:W1:Y:S01]  /*7d00*/  S2UR UR4, SR_CTAID.X ;  /* 0x00000000000479c3 */ /* 0x000e620000002500 */
[----:B------:R-:W-:Y:S01]  /*7d10*/  IMAD.MOV.U32 R16, RZ, RZ, RZ ;  /* 0x000000ffff107224 */ /* 0x000fe200078e00ff */
[----:B------:R-:W-:Y:S01]  /*7d20*/  MOV R2, 0x1 ;  /* 0x0000000100027802 */ /* 0x000fe20000000f00 */
[----:B------:R-:W-:-:S05]  /*7d30*/  IMAD.MOV.U32 R17, RZ, RZ, 0x1 ;  /* 0x00000001ff117424 */ /* 0x000fca00078e00ff */
[----:B------:R-:W1:Y:S02]  /*7d40*/  LDC R0, c[0x0][0xea4] ;  /* 0x0003a900ff007b82 */ /* 0x000e640000000800 */
[----:B-1----:R-:W-:-:S13]  /*7d50*/  ISETP.LE.AND P0, PT, R0, UR4, PT ;  /* 0x0000000400007c0c */ /* 0x002fda000bf03270 */
[----:B------:R-:W-:Y:S05]  /*7d60*/  @P0 BRA `(.L_x_147) ;  /* 0x0000002800ac0947 */ /* 0x000fea0003800000 */
[----:B------:R-:W-:Y:S01]  /*7d70*/  IMAD.U32 R0, RZ, RZ, UR4 ;  /* 0x00000004ff007e24 */ /* 0x000fe2000f8e00ff */
[----:B------:R-:W-:Y:S01]  /*7d80*/  MOV R16, RZ ;  /* 0x000000ff00107202 */ /* 0x000fe20000000f00 */
[----:B------:R-:W-:Y:S01]  /*7d90*/  IMAD.MOV.U32 R17, RZ, RZ, 0x1 ;  /* 0x00000001ff117424 */ /* 0x000fe200078e00ff */
[----:B------:R-:W-:Y:S01]  /*7da0*/  ULDC.64 UR50, c[0x0][0x198] ;  /* 0x0000660000327ab9 */ /* 0x000fe20000000a00 */
[----:B------:R-:W-:Y:S01]  /*7db0*/  ULDC UR47, c[0x0][0xc] ;  /* 0x00000300002f7ab9 */ /* 0x000fe20000000800 */
[----:B------:R1:W-:Y:S04]  /*7dc0*/  STL [R1+0xc], R0 ;  /* 0x00000c0001007387 */ /* 0x0003e80000100800 */
[----:B------:R1:W-:Y:S02]  /*7dd0*/  STL [R1+0x18], RZ ;  /* 0x000018ff01007387 */ /* 0x0003e40000100800 */
.L_x_191:
        /* <DEDUP_REMOVED lines=14> */
[----:B--2---:R-:W-:-:S04]  /*7ec0*/  @P0 IMAD.HI.U32 R0, R2, R0, RZ ;  /* 0x0000000002000227 */ /* 0x004fc800078e00ff */
[----:B------:R-:W-:Y:S01]  /*7ed0*/  IMAD.MOV.U32 R4, RZ, RZ, R2 ;  /* 0x000000ffff047224 */ /* 0x000fe200078e0002 */
[----:B-1----:R-:W-:Y:S02]  /*7ee0*/  @P0 SHF.R.U32.HI R4, RZ, R3, R0 ;  /* 0x00000003ff040219 */ /* 0x002fe40000011600 */
[----:B------:R-:W1:Y:S02]  /*7ef0*/  LDC R0, c[0x0][0x2e0] ;  /* 0x0000b800ff007b82 */ /* 0x000e640000000800 */
[----:B------:R-:W-:Y:S01]  /*7f00*/  MOV R18, R4 ;  /* 0x0000000400127202 */ /* 0x000fe20000000f00 */
[----:B------:R2:W-:Y:S05]  /*7f10*/  STL [R1+0x4], R4 ;  /* 0x0000040401007387 */ /* 0x0005ea0000100800 */
        /* <DEDUP_REMOVED lines=9> */
[----:B------:R-:W-:Y:S02]  /*7fb0*/  VIADD R3, R6, 0x1c400 ;  /* 0x0001c40006037836 */ /* 0x000fe40000000000 */
[----:B------:R-:W-:Y:S01]  /*7fc0*/  IMAD.HI R2, R0, 0x2aaaaaab, RZ ;  /* 0x2aaaaaab00027827 */ /* 0x000fe200078e02ff */
[----:B------:R-:W-:Y:S02]  /*7fd0*/  IADD3 R0, -R18, RZ, RZ ;  /* 0x000000ff12007210 */ /* 0x000fe40007ffe1ff */
        /* <DEDUP_REMOVED lines=16> */
[----:B------:R-:W-:Y:S01]  /*80e0*/  MOV R13, RZ ;  /* 0x000000ff000d7202 */ /* 0x000fe20000000f00 */
[----:B------:R-:W-:-:S02]  /*80f0*/  IMAD.U32 R10, RZ, RZ, UR4 ;  /* 0x00000004ff0a7e24 */ /* 0x000fc4000f8e00ff */
[----:B------:R-:W-:Y:S02]  /*8100*/  IMAD.MOV.U32 R8, RZ, RZ, 0x70 ;  /* 0x00000070ff087424 */ /* 0x000fe400078e00ff */
[----:B------:R-:W-:-:S07]  /*8110*/  IMAD.MOV.U32 R12, RZ, RZ, 0x1 ;  /* 0x00000001ff0c7424 */ /* 0x000fce00078e00ff */
[----:B------:R-:W-:-:S07]  /*8120*/  LEPC R20, `(.L_x_148) ;  /* 0x000000001014794e */ /* 0x000fce0000000000 */
[----:B-1----:R-:W-:Y:S05]  /*8130*/  CALL.ABS.NOINC R2 ;  /* 0x0000000002007343 */ /* 0x002fea0003c00000 */
.L_x_148:
        /* <DEDUP_REMOVED lines=9> */
[----:B------:R-:W-:Y:S01]  /*81d0*/  IMAD.U32 R4, RZ, RZ, UR6 ;  /* 0x00000006ff047e24 */ /* 0x000fe2000f8e00ff */
[----:B------:R-:W-:Y:S01]  /*81e0*/  MOV R5, UR7 ;  /* 0x0000000700057c02 */ /* 0x000fe20008000f00 */
[----:B------:R-:W-:Y:S01]  /*81f0*/  IMAD.U32 R6, RZ, RZ, UR8 ;  /* 0x00000008ff067e24 */ /* 0x000fe2000f8e00ff */
[----:B------:R-:W-:Y:S01]  /*8200*/  MOV R10, UR4 ;  /* 0x00000004000a7c02 */ /* 0x000fe20008000f00 */
[----:B------:R-:W-:Y:S01]  /*8210*/  IMAD.U32 R7, RZ, RZ, UR9 ;  /* 0x00000009ff077e24 */ /* 0x000fe2000f8e00ff */
[----:B------:R-:W-:Y:S01]  /*8220*/  MOV R12, 0x1 ;  /* 0x00000001000c7802 */ /* 0x000fe20000000f00 */
[----:B------:R-:W-:-:S02]  /*8230*/  IMAD.U32 R11, RZ, RZ, UR5 ;  /* 0x00000005ff0b7e24 */ /* 0x000fc4000f8e00ff */
[----:B------:R-:W-:Y:S02]  /*8240*/  IMAD.MOV.U32 R8, RZ, RZ, 0x70 ;  /* 0x00000070ff087424 */ /* 0x000fe400078e00ff */
[----:B-1----:R-:W-:-:S07]  /*8250*/  IMAD.MOV.U32 R13, RZ, RZ, RZ ;  /* 0x000000ffff0d7224 */ /* 0x002fce00078e00ff */
[----:B------:R-:W-:-:S07]  /*8260*/  LEPC R20, `(.L_x_150) ;  /* 0x000000001014794e */ /* 0x000fce0000000000 */
[----:B--2---:R-:W-:Y:S05]  /*8270*/  CALL.ABS.NOINC R2 ;  /* 0x0000000002007343 */ /* 0x004fea0003c00000 */
.L_x_150:
[----:B------:R-:W-:Y:S01]  /*8280*/  MOV R2, 0x0 ;  /* 0x0000000000027802 */ /* 0x000fe20000000f00 */
[----:B------:R-:W-:Y:S01]  /*8290*/  ULDC.64 UR6, c[0x4][0x90] ;  /* 0x0100240000067ab9 */ /* 0x000fe20000000a00 */
[----:B------:R-:W-:Y:S01]  /*82a0*/  ULDC.64 UR8, c[0x4][0x98] ;  /* 0x0100260000087ab9 */ /* 0x000fe20000000a00 */
[----:B------:R-:W-:Y:S01]  /*82b0*/  ULDC.64 UR4, c[0x4][0x18] ;  /* 0x0100060000047ab9 */ /* 0x000fe20000000a00 */
[----:B------:R-:W-:Y:S01]  /*82c0*/  IMAD.U32 R4, RZ, RZ, UR6 ;  /* 0x00000006ff047e24 */ /* 0x000fe2000f8e00ff */
        /* <DEDUP_REMOVED lines=11> */
.L_x_149:
[----:B------:R-:W2:Y:S01]  /*8380*/  LDL.LU R5, [R1+0x4] ;  /* 0x0000040001057983 */ /* 0x000ea20000300800 */
[----:B------:R-:W1:Y:S01]  /*8390*/  LDC R0, c[0x0][0x428] ;  /* 0x00010a00ff007b82 */ /* 0x000e620000000800 */
[----:B------:R-:W-:Y:S02]  /*83a0*/  ULDC.64 UR4, c[0x0][0xaf0] ;  /* 0x0002bc0000047ab9 */ /* 0x000fe40000000a00 */
[----:B------:R-:W3:Y:S01]  /*83b0*/  LDL R4, [R1+0xc] ;  /* 0x00000c0001047983 */ /* 0x000ee20000100800 */
[----:B------:R-:W-:Y:S01]  /*83c0*/  ISETP.NE.U32.AND P0, PT, RZ, UR4, PT ;  /* 0x00000004ff007c0c */ /* 0x000fe2000bf05070 */
[----:B------:R-:W-:Y:S01]  /*83d0*/  ULDC UR4, c[0x0][0xea8] ;  /* 0x0003aa0000047ab9 */ /* 0x000fe20000000800 */
[----:B------:R-:W-:Y:S01]  /*83e0*/  MOV R6, R18 ;  /* 0x0000001200067202 */ /* 0x000fe20000000f00 */
[----:B------:R-:W4:Y:S01]  /*83f0*/  S2R R7, SR_TID.X ;  /* 0x0000000000077919 */ /* 0x000f220000002100 */
[----:B------:R-:W-:Y:S02]  /*8400*/  ISETP.NE.AND.EX P0, PT, RZ, UR5, PT, P0 ;  /* 0x00000005ff007c0c */ /* 0x000fe4000bf05300 */
[----:B-1----:R-:W-:Y:S01]  /*8410*/  ISETP.NE.AND P1, PT, R0, 0x1, PT ;  /* 0x000000010000780c */ /* 0x002fe20003f25270 */
[----:B------:R-:W-:-:S12]  /*8420*/  IMAD.MOV.U32 R0, RZ, RZ, R19 ;  /* 0x000000ffff007224 */ /* 0x000fd800078e0013 */
[----:B------:R-:W1:Y:S01]  /*8430*/  @P1 LDC R2, c[0x0][0x42c] ;  /* 0x00010b00ff021b82 */ /* 0x000e620000000800 */
[----:B----4-:R-:W-:-:S07]  /*8440*/  LOP3.LUT R7, R7, 0x1f, RZ, 0xc0, !PT ;  /* 0x0000001f07077812 */ /* 0x010fce00078ec0ff */
[----:B------:R-:W4:Y:S01]  /*8450*/  @P1 LDC R3, c[0x0][0x430] ;  /* 0x00010c00ff031b82 */ /* 0x000f220000000800 */
[----:B-1----:R-:W-:-:S05]  /*8460*/  @P1 IMAD.HI.U32 R2, R19, R2, RZ ;  /* 0x0000000213021227 */ /* 0x002fca00078e00ff */
[----:B----4-:R-:W-:Y:S02]  /*8470*/  @P1 SHF.R.U32.HI R0, RZ, R3, R2 ;  /* 0x00000003ff001219 */ /* 0x010fe40000011602 */
[----:B------:R-:W1:Y:S01]  /*8480*/  @P0 LDC.64 R2, c[0x0][0xaf0] ;  /* 0x0002bc00ff020b82 */ /* 0x000e620000000a00 */
[----:B------:R-:W-:-:S04]  /*8490*/  ISETP.NE.AND P1, PT, R7, RZ, PT ;  /* 0x000000ff0700720c */ /* 0x000fc80003f25270 */
[----:B------:R-:W-:-:S09]  /*84a0*/  PLOP3.LUT P2, PT, P1, PT, PT, 0x8, 0x0 ;  /* 0x000000000000781c */ /* 0x000fd20000f4e170 */
[----:B------:R-:W-:-:S05]  /*84b0*/  VOTEU.ALL UP1, P1 ;  /* 0x00000000003f7886 */ /* 0x000fca0000820000 */
[----:B------:R-:W-:Y:S01]  /*84c0*/  @!UP1 UIADD3 UR8, UP0, UR50, 0x270, URZ ;  /* 0x0000027032089890 */ /* 0x000fe2000ff1e03f */
[----:B-1----:R-:W-:-:S03]  /*84d0*/  @P0 IMAD.WIDE R2, R18, 0x4, R2 ;  /* 0x0000000412020825 */ /* 0x002fc600078e0202 */
[----:B------:R-:W-:Y:S02]  /*84e0*/  @!UP1 UIADD3.X UR9, URZ, UR51, URZ, UP0, !UPT ;  /* 0x000000333f099290 */ /* 0x000fe400087fe43f */
[----:B------:R1:W5:Y:S01]  /*84f0*/  @P0 LDG.E R6, desc[UR48][R2.64] ;  /* 0x0000003002060981 */ /* 0x000362000c1e1900 */
[----:B------:R-:W-:Y:S01]  /*8500*/  PLOP3.LUT P0, PT, PT, PT, PT, 0x80, 0x0 ;  /* 0x000000000000781c */ /* 0x000fe20003f0f070 */
[----:B------:R-:W-:Y:S01]  /*8510*/  VOTEU.ALL UP0, P1 ;  /* 0x00000000003f7886 */ /* 0x000fe20000800000 */
[----:B--2---:R-:W-:-:S04]  /*8520*/  IMAD.MOV R8, RZ, RZ, -R5 ;  /* 0x000000ffff087224 */ /* 0x004fc800078e0a05 */
[----:B---3--:R-:W-:-:S04]  /*8530*/  IMAD R8, R8, UR4, R4 ;  /* 0x0000000408087c24 */ /* 0x008fc8000f8e0204 */
[----:B-1----:R-:W-:-:S07]  /*8540*/  IMAD.SHL.U32 R8, R8, 0x80, RZ ;  /* 0x0000008008087824 */ /* 0x002fce00078e00ff */
.L_x_151:
[----:B------:R-:W-:Y:S02]  /*8550*/  PLOP3.LUT P0, PT, P0, P2, PT, 0xa2, 0x0 ;  /* 0x000000000000781c */ /* 0x000fe40000705472 */
[----:B------:R-:W-:Y:S01]  /*8560*/  @P2 R2UR P0, UR7, R18 ;  /* 0x00000000120722ca */ /* 0x000fe20000000000 */
[----:B------:R-:W-:-:S07]  /*8570*/  UMOV UR4, URZ ;  /* 0x0000003f00047c82 */ /* 0x000fce0008000000 */
[----:B------:R-:W-:Y:S02]  /*8580*/  PLOP3.LUT P0, PT, P0, P2, PT, 0xa2, 0x0 ;  /* 0x000000000000781c */ /* 0x000fe40000705472 */
[----:B------:R-:W-:-:S08]  /*8590*/  @P2 R2UR.OR P0, UR6, R19 ;  /* 0x00000000130622ca */ /* 0x000fd00000100000 */
[----:B------:R-:W-:Y:S02]  /*85a0*/  PLOP3.LUT P0, PT, P0, P2, PT, 0xa2, 0x0 ;  /* 0x000000000000781c */ /* 0x000fe40000705472 */
[----:B------:R-:W-:-:S08]  /*85b0*/  @P2 R2UR.OR P0, UR5, R8 ;  /* 0x00000000080522ca */ /* 0x000fd00000100000 */
[----:B------:R-:W-:Y:S02]  /*85c0*/  @P2 PLOP3.LUT P2, PT, P0, PT, PT, 0x80, 0x0 ;  /* 0x000000000000281c */ /* 0x000fe4000074f070 */
[----:B------:R-:W-:-:S03]  /*85d0*/  PLOP3.LUT P0, PT, PT, PT, PT, 0x80, 0x0 ;  /* 0x000000000000781c */ /* 0x000fc60003f0f070 */
        /* <DEDUP_REMOVED lines=8> */
.L_x_208:
[----:B------:R-:W2:Y:S01]  /*8660*/  LDL R5, [R1+0x8] ;  /* 0x0000080001057983 */ /* 0x000ea20000100800 */
[----:B------:R-:W-:Y:S01]  /*8670*/  UMOV UR4, 0xffffffff ;  /* 0xffffffff00047882 */ /* 0x000fe20000000000 */
[----:B------:R-:W-:Y:S02]  /*8680*/  SHF.R.S32.HI R7, RZ, 0x1f, R6 ;  /* 0x0000001fff077819 */ /* 0x000fe40000011406 */
[----:B--2---:R-:W-:Y:S01]  /*8690*/  IADD3 R9, R5, -0x1, RZ ;  /* 0xffffffff05097810 */ /* 0x004fe20007ffe0ff */
[----:B------:R-:W-:Y:S06]  /*86a0*/  BRA.DIV UR4, `(.L_x_153) ;  /* 0x0000002604f47947 */ /* 0x000fec000b800000 */
[----:B------:R-:W-:-:S13]  /*86b0*/  ELECT P6, URZ, PT ;  /* 0x00000000003f782f */ /* 0x000fda00038c0000 */
.L_x_211:
        /* <DEDUP_REMOVED lines=8> */
[----:B--2---:R-:W-:-:S04]  /*8740*/  @P1 IMAD.HI.U32 R10, R9, R4, RZ ;  /* 0x00000004090a1227 */ /* 0x004fc800078e00ff */
[----:B------:R-:W-:Y:S01]  /*8750*/  IMAD.MOV.U32 R4, RZ, RZ, R9 ;  /* 0x000000ffff047224 */ /* 0x000fe200078e0009 */
[----:B------:R-:W-:Y:S01]  /*8760*/  @P1 SHF.R.U32.HI R4, RZ, R5, R10 ;  /* 0x00000005ff041219 */ /* 0x000fe2000001160a */
[----:B------:R-:W-:-:S03]  /*8770*/  IMAD R10, R7, UR4, RZ ;  /* 0x00000004070a7c24 */ /* 0x000fc6000f8e02ff */
[----:B------:R-:W-:Y:S01]  /*8780*/  IADD3 R5, -R4, RZ, RZ ;  /* 0x000000ff04057210 */ /* 0x000fe20007ffe1ff */
[----:B------:R-:W-:-:S04]  /*8790*/  IMAD R10, R6, UR5, R10 ;  /* 0x00000005060a7c24 */ /* 0x000fc8000f8e020a */
        /* <DEDUP_REMOVED lines=8> */
.L_x_155:
[----:B--2---:R-:W2:Y:S01]  /*8820*/  S2R R10, SR_CgaCtaId ;  /* 0x00000000000a7919 */ /* 0x004ea20000008800 */
[----:B------:R-:W-:-:S04]  /*8830*/  MOV R5, 0x400 ;  /* 0x0000040000057802 */ /* 0x000fc80000000f00 */
[----:B--2---:R-:W-:Y:S02]  /*8840*/  LEA R5, R10, R5, 0x18 ;  /* 0x000000050a057211 */ /* 0x004fe400078ec0ff */
[----:B------:R-:W-:-:S03]  /*8850*/  SHF.L.U32 R10, R17, 0x1f, RZ ;  /* 0x0000001f110a7819 */ /* 0x000fc600000006ff */
[----:B------:R-:W-:-:S04]  /*8860*/  IMAD R5, R16, 0x8, R5 ;  /* 0x0000000810057824 */ /* 0x000fc800078e0205 */
[----:B------:R-:W2:Y:S02]  /*8870*/  SYNCS.PHASECHK.TRANS64.TRYWAIT P1, [R5+URZ+0x32440], R10 ;  /* 0x0324400a050075a7 */ /* 0x000ea4000802017f */
[----:B--2---:R-:W-:Y:S05]  /*8880*/  @!P1 BRA `(.L_x_156) ;  /* 0x00000024009c9947 */ /* 0x004fea0003800000 */
.L_x_212:
[----:B------:R-:W3:Y:S02]  /*8890*/  S2R R11, SR_TID.X ;  /* 0x00000000000b7919 */ /* 0x000ee40000002100 */
[----:B---3--:R-:W-:-:S04]  /*88a0*/  LOP3.LUT R11, R11, 0x7f, RZ, 0xc0, !PT ;  /* 0x0000007f0b0b7812 */ /* 0x008fc800078ec0ff */
[----:B------:R-:W-:-:S13]  /*88b0*/  ISETP.NE.AND P1, PT, R11, RZ, PT ;  /* 0x000000ff0b00720c */ /* 0x000fda0003f25270 */
[----:B------:R-:W-:Y:S05]  /*88c0*/  @P1 BRA `(.L_x_157) ;  /* 0x00000000001c1947 */ /* 0x000fea0003800000 */
[----:B------:R-:W3:Y:S01]  /*88d0*/  S2R R11, SR_TID.X ;  /* 0x00000000000b7919 */ /* 0x000ee20000002100 */
[----:B--2---:R-:W-:-:S04]  /*88e0*/  MOV R10, 0x3000 ;  /* 0x00003000000a7802 */ /* 0x004fc80000000f00 */
[----:B------:R4:W-:Y:S01]  /*88f0*/  SYNCS.ARRIVE.TRANS64 RZ, [R5+URZ+0x32430], R10 ;  /* 0x0324300a05ff79a7 */ /* 0x0009e2000800003f */
[----:B---3--:R-:W-:-:S04]  /*8900*/  LOP3.LUT R11, R11, 0x1f, RZ, 0xc0, !PT ;  /* 0x0000001f0b0b7812 */ /* 0x008fc800078ec0ff */
[----:B------:R-:W-:-:S13]  /*8910*/  ISETP.NE.AND P1, PT, R11, RZ, PT ;  /* 0x000000ff0b00720c */ /* 0x000fda0003f25270 */
[----:B----4-:R-:W-:Y:S05]  /*8920*/  @!P1 BRA `(.L_x_157) ;  /* 0x0000000000049947 */ /* 0x010fea0003800000 */
[----:B------:R-:W-:Y:S01]  /*8930*/  BPT.TRAP 0x1 ;  /* 0x000000040000795c */ /* 0x000fe20000300000 */
.L_x_157:
        /* <DEDUP_REMOVED lines=20> */
.L_x_154:
[----:B------:R-:W2:Y:S01]  /*8a80*/  S2R R11, SR_CgaCtaId ;  /* 0x00000000000b7919 */ /* 0x000ea20000008800 */
[----:B------:R-:W-:Y:S05]  /*8a90*/  WARPSYNC.ALL ;  /* 0x0000000000007948 */ /* 0x000fea0003800000 */
[----:B------:R-:W-:Y:S01]  /*8aa0*/  BAR.SYNC.DEFER_BLOCKING 0x8, 0x120 ;  /* 0x0204800000007b1d */ /* 0x000fe20000010000 */
[----:B------:R-:W-:Y:S02]  /*8ab0*/  ELECT P1, URZ, PT ;  /* 0x00000000003f782f */ /* 0x000fe40003820000 */
[----:B------:R-:W-:-:S03]  /*8ac0*/  MOV R10, 0x400 ;  /* 0x00000400000a7802 */ /* 0x000fc60000000f00 */
[----:B------:R-:W-:Y:S01]  /*8ad0*/  BSSY B0, `(.L_x_158) ;  /* 0x0000032000007945 */ /* 0x000fe20003800000 */
[----:B--2---:R-:W-:-:S07]  /*8ae0*/  LEA R10, R11, R10, 0x18 ;  /* 0x0000000a0b0a7211 */ /* 0x004fce00078ec0ff */
[----:B------:R-:W-:Y:S05]  /*8af0*/  @!P1 BRA `(.L_x_159) ;  /* 0x0000000000bc9947 */ /* 0x000fea0003800000 */
[----:B------:R-:W-:Y:S01]  /*8b00*/  R2UR UR16, R10 ;  /* 0x000000000a1072ca */ /* 0x000fe200000e0000 */
[----:B------:R-:W-:Y:S01]  /*8b10*/  UIADD3 UR4, UP0, UR50, 0x270, URZ ;  /* 0x0000027032047890 */ /* 0x000fe2000ff1e03f */
[----:B------:R-:W-:Y:S01]  /*8b20*/  R2UR UR11, R8 ;  /* 0x00000000080b72ca */ /* 0x000fe200000e0000 */
[----:B------:R-:W-:Y:S01]  /*8b30*/  IMAD.MOV.U32 R5, RZ, RZ, 0x4000 ;  /* 0x00004000ff057424 */ /* 0x000fe200078e00ff */
[----:B------:R-:W-:Y:S01]  /*8b40*/  R2UR UR12, R19 ;  /* 0x00000000130c72ca */ /* 0x000fe200000e0000 */
[----:B------:R-:W-:Y:S01]  /*8b50*/  UIADD3.X UR5, URZ, UR51, URZ, UP0, !UPT ;  /* 0x000000333f057290 */ /* 0x000fe200087fe43f */
[----:B------:R-:W-:Y:S01]  /*8b60*/  R2UR UR13, R18 ;  /* 0x00000000120d72ca */ /* 0x000fe200000e0000 */
[----:B------:R-:W-:Y:S01]  /*8b70*/  UIADD3 UR6, UP0, UR50, 0x770, URZ ;  /* 0x0000077032067890 */ /* 0x000fe2000ff1e03f */
[----:B------:R2:W-:Y:S01]  /*8b80*/  SYNCS.ARRIVE.TRANS64 RZ, [R10+URZ+0x32400], R5 ;  /* 0x032400050aff79a7 */ /* 0x0005e2000800003f */
[----:B------:R-:W-:Y:S01]  /*8b90*/  UMOV UR14, 0x0 ;  /* 0x00000000000e7882 */ /* 0x000fe20000000000 */
[----:B------:R-:W-:Y:S01]  /*8ba0*/  UMOV UR15, 0x12f00000 ;  /* 0x12f00000000f7882 */ /* 0x000fe20000000000 */
[----:B------:R-:W-:-:S02]  /*8bb0*/  UIADD3.X UR7, URZ, UR51, URZ, UP0, !UPT ;  /* 0x000000333f077290 */ /* 0x000fc400087fe43f */
[----:B------:R-:W-:Y:S02]  /*8bc0*/  UIADD3 UR8, UR16, 0x18400, URZ ;  /* 0x0001840010087890 */ /* 0x000fe4000fffe03f */
[----:B------:R-:W-:Y:S02]  /*8bd0*/  UIADD3 UR9, UR16, 0x32400, URZ ;  /* 0x0003240010097890 */ /* 0x000fe4000fffe03f */
[----:B------:R-:W-:Y:S01]  /*8be0*/  UIADD3 UR40, UR16, 0x22400, URZ ;  /* 0x0002240010287890 */ /* 0x000fe2000fffe03f */
[----:B--2---:R-:W-:Y:S01]  /*8bf0*/  IMAD.MOV.U32 R5, RZ, RZ, 0x10000 ;  /* 0x00010000ff057424 */ /* 0x004fe200078e00ff */
[----:B------:R-:W-:Y:S02]  /*8c00*/  UIADD3 UR41, UR16, 0x32410, URZ ;  /* 0x0003241010297890 */ /* 0x000fe4000fffe03f */
[----:B------:R-:W-:Y:S02]  /*8c10*/  UIADD3 UR32, UR16, 0x26400, URZ ;  /* 0x0002640010207890 */ /* 0x000fe4000fffe03f */
[----:B------:R-:W-:-:S02]  /*8c20*/  UIADD3 UR24, UR16, 0x2a400, URZ ;  /* 0x0002a40010187890 */ /* 0x000fc4000fffe03f */
[----:B------:R-:W-:Y:S01]  /*8c30*/  UIADD3 UR16, UR16, 0x2e400, URZ ;  /* 0x0002e40010107890 */ /* 0x000fe2000fffe03f */
[----:B------:R-:W-:Y:S01]  /*8c40*/  UMOV UR10, URZ ;  /* 0x0000003f000a7c82 */ /* 0x000fe20008000000 */
[----:B------:R-:W-:Y:S01]  /*8c50*/  UMOV UR43, UR11 ;  /* 0x0000000b002b7c82 */ /* 0x000fe20008000000 */
[----:B------:R2:W-:Y:S01]  /*8c60*/  UTMALDG.4D [UR8], [UR4], desc[UR14] ;  /* 0x00000e08040075b4 */ /* 0x0005e20008019000 */
[----:B------:R-:W-:Y:S01]  /*8c70*/  UMOV UR44, UR12 ;  /* 0x0000000c002c7c82 */ /* 0x000fe20008000000 */
[----:B------:R-:W-:Y:S01]  /*8c80*/  UMOV UR45, UR13 ;  /* 0x0000000d002d7c82 */ /* 0x000fe20008000000 */
[----:B------:R-:W-:Y:S01]  /*8c90*/  UMOV UR42, UR10 ;  /* 0x0000000a002a7c82 */ /* 0x000fe20008000000 */
[----:B------:R2:W-:Y:S01]  /*8ca0*/  SYNCS.ARRIVE.TRANS64 RZ, [R10+URZ+0x32410], R5 ;  /* 0x032410050aff79a7 */ /* 0x0005e2000800003f */
[----:B------:R-:W-:Y:S01]  /*8cb0*/  UMOV UR34, 0x40 ;  /* 0x0000004000227882 */ /* 0x000fe20000000000 */
[----:B------:R-:W-:Y:S01]  /*8cc0*/  UMOV UR35, UR11 ;  /* 0x0000000b00237c82 */ /* 0x000fe20008000000 */
[----:B------:R-:W-:Y:S01]  /*8cd0*/  UMOV UR36, UR12 ;  /* 0x0000000c00247c82 */ /* 0x000fe20008000000 */
[----:B------:R-:W-:Y:S01]  /*8ce0*/  UMOV UR37, UR13 ;  /* 0x0000000d00257c82 */ /* 0x000fe20008000000 */
[----:B------:R-:W-:Y:S01]  /*8cf0*/  UMOV UR33, UR41 ;  /* 0x0000002900217c82 */ /* 0x000fe20008000000 */
[----:B------:R-:W-:Y:S01]  /*8d00*/  UMOV UR26, 0x80 ;  /* 0x00000080001a7882 */ /* 0x000fe20000000000 */
[----:B------:R-:W-:Y:S01]  /*8d10*/  UMOV UR27, UR11 ;  /* 0x0000000b001b7c82 */ /* 0x000fe20008000000 */
[----:B------:R2:W-:Y:S01]  /*8d20*/  UTMALDG.4D [UR40], [UR6], desc[UR14] ;  /* 0x00000e28060075b4 */ /* 0x0005e20008019000 */
[----:B------:R-:W-:Y:S01]  /*8d30*/  UMOV UR28, UR12 ;  /* 0x0000000c001c7c82 */ /* 0x000fe20008000000 */
[----:B------:R-:W-:Y:S01]  /*8d40*/  UMOV UR29, UR13 ;  /* 0x0000000d001d7c82 */ /* 0x000fe20008000000 */
[----:B------:R-:W-:Y:S01]  /*8d50*/  UMOV UR25, UR41 ;  /* 0x0000002900197c82 */ /* 0x000fe20008000000 */
[----:B------:R-:W-:Y:S01]  /*8d60*/  UMOV UR18, 0xc0 ;  /* 0x000000c000127882 */ /* 0x000fe20000000000 */
[----:B------:R-:W-:Y:S01]  /*8d70*/  UMOV UR19, UR11 ;  /* 0x0000000b00137c82 */ /* 0x000fe20008000000 */
[----:B------:R-:W-:Y:S01]  /*8d80*/  UMOV UR20, UR12 ;  /* 0x0000000c00147c82 */ /* 0x000fe20008000000 */
[----:B------:R-:W-:Y:S01]  /*8d90*/  UMOV UR21, UR13 ;  /* 0x0000000d00157c82 */ /* 0x000fe20008000000 */
[----:B------:R2:W-:Y:S01]  /*8da0*/  UTMALDG.4D [UR32], [UR6], desc[UR14] ;  /* 0x00000e20060075b4 */ /* 0x0005e20008019000 */
[----:B------:R-:W-:Y:S01]  /*8db0*/  UMOV UR17, UR41 ;  /* 0x0000002900117c82 */ /* 0x000fe20008000000 */
[----:B------:R2:W-:Y:S01]  /*8dc0*/  UTMALDG.4D [UR24], [UR6], desc[UR14] ;  /* 0x00000e18060075b4 */ /* 0x0005e20008019000 */
[----:B------:R2:W-:Y:S02]  /*8dd0*/  UTMALDG.4D [UR16], [UR6], desc[UR14] ;  /* 0x00000e10060075b4 */ /* 0x0005e40008019000 */
[----:B--2---:R-:W-:Y:S01]  /*8de0*/  NOP ;  /* 0x0000000000007918 */ /* 0x004fe20000000000 */
.L_x_159:
[----:B------:R-:W-:Y:S05]  /*8df0*/  BSYNC B0 ;  /* 0x0000000000007941 */ /* 0x000fea0003800000 */
.L_x_158:
[----:B------:R-:W2:Y:S01]  /*8e00*/  LDL R5, [R1+0x18] ;  /* 0x0000180001057983 */ /* 0x000ea20000100800 */
[----:B------:R-:W-:Y:S01]  /*8e10*/  ULDC.64 UR38, c[0x0][0x408] ;  /* 0x0001020000267ab9 */ /* 0x000fe20000000a00 */
[----:B------:R-:W-:Y:S01]  /*8e20*/  BSSY B0, `(.L_x_160) ;  /* 0x0000005000007945 */ /* 0x000fe20003800000 */
[----:B--2---:R-:W-:-:S04]  /*8e30*/  LOP3.LUT R5, R5, 0x1, RZ, 0xc, !PT ;  /* 0x0000000105057812 */ /* 0x004fc800078e0cff */
[----:B------:R-:W-:-:S04]  /*8e40*/  SHF.L.U32 R5, R5, 0x1f, RZ ;  /* 0x0000001f05057819 */ /* 0x000fc800000006ff */
[----:B------:R-:W2:Y:S02]  /*8e50*/  SYNCS.PHASECHK.TRANS64.TRYWAIT P1, [R10+URZ+0x32420], R5 ;  /* 0x032420050a0075a7 */ /* 0x000ea4000802017f */
[----:B--2---:R-:W-:Y:S05]  /*8e60*/  @!P1 BRA `(.L_x_161) ;  /* 0x0000002000389947 */ /* 0x004fea0003800000 */
.L_x_213:
[----:B------:R-:W-:Y:S05]  /*8e70*/  BSYNC B0 ;  /* 0x0000000000007941 */ /* 0x000fea0003800000 */
.L_x_160:
        /* <DEDUP_REMOVED lines=12> */
.L_x_214:
        /* <DEDUP_REMOVED lines=8> */
.L_x_165:
        /* <DEDUP_REMOVED lines=19> */
[----:B------:R-:W-:Y:S01]  /*90f0*/  UIADD3 UR14, UR14, 0x9400, URZ ;  /* 0x000094000e0e7890 */ /* 0x000fe2000fffe03f */
[----:B---3--:R-:W-:-:S13]  /*9100*/  R2UR UR11, R10 ;  /* 0x000000000a0b72ca */ /* 0x008fda00000e0000 */
[----:B------:R-:W-:-:S09]  /*9110*/  UIMAD UR11, UR11, 0x60, URZ ;  /* 0x000000600b0b78a4 */ /* 0x000fd2000f8e023f */
        /* <DEDUP_REMOVED lines=13> */
.L_x_163:
[----:B------:R-:W-:Y:S05]  /*91f0*/  BSYNC B0 ;  /* 0x0000000000007941 */ /* 0x000fea0003800000 */
.L_x_162:
        /* <DEDUP_REMOVED lines=26> */
[----:B------:R-:W-:-:S04]  /*93a0*/  @P1 SHF.R.U32.HI R4, RZ, R5, R12 ;  /* 0x00000005ff041219 */ /* 0x000fc8000001160c */
[----:B------:R-:W-:-:S05]  /*93b0*/  IADD3 R5, -R4, RZ, RZ ;  /* 0x000000ff04057210 */ /* 0x000fca0007ffe1ff */
[----:B------:R-:W-:Y:S01]  /*93c0*/  IMAD R8, R11, R5, R8 ;  /* 0x000000050b087224 */ /* 0x000fe200078e0208 */
[--C-:B------:R-:W-:Y:S01]  /*93d0*/  SHF.R.S32.HI R5, RZ, 0x1f, R4.reuse ;  /* 0x0000001fff057819 */ /* 0x100fe20000011404 */
[----:B------:R-:W-:Y:S02]  /*93e0*/  IMAD R11, R7, UR4, RZ ;  /* 0x00000004070b7c24 */ /* 0x000fe4000f8e02ff */
[----:B------:R-:W-:-:S04]  /*93f0*/  IMAD.WIDE.U32 R4, R6, UR4, R4 ;  /* 0x0000000406047c25 */ /* 0x000fc8000f8e0004 */
[----:B------:R-:W-:Y:S01]  /*9400*/  IMAD R11, R6, UR5, R11 ;  /* 0x00000005060b7c24 */ /* 0x000fe2000f8e020b */
[----:B------:R-:W-:-:S03]  /*9410*/  LEA R2, P1, R4, R2, 0x2 ;  /* 0x0000000204027211 */ /* 0x000fc600078210ff */
[----:B------:R-:W-:-:S05]  /*9420*/  IMAD.IADD R11, R11, 0x1, R5 ;  /* 0x000000010b0b7824 */ /* 0x000fca00078e0205 */
[----:B------:R-:W-:-:S05]  /*9430*/  LEA.HI.X R3, R4, R3, R11, 0x2, P1 ;  /* 0x0000000304037211 */ /* 0x000fca00008f140b */
[----:B------:R2:W5:Y:S02]  /*9440*/  LDG.E R4, desc[UR48][R2.64] ;  /* 0x0000003002047981 */ /* 0x000564000c1e1900 */
.L_x_170:
[----:B--2---:R-:W2:Y:S01]  /*9450*/  S2R R3, SR_CgaCtaId ;  /* 0x0000000000037919 */ /* 0x004ea20000008800 */
[----:B------:R-:W-:Y:S01]  /*9460*/  MOV R2, 0x400 ;  /* 0x0000040000027802 */ /* 0x000fe20000000f00 */
[----:B------:R-:W3:Y:S03]  /*9470*/  S2R R5, SR_TID.X ;  /* 0x0000000000057919 */ /* 0x000ee60000002100 */
[----:B--2---:R-:W-:Y:S02]  /*9480*/  LEA R2, R3, R2, 0x18 ;  /* 0x0000000203027211 */ /* 0x004fe400078ec0ff */
[----:B------:R-:W-:Y:S02]  /*9490*/  SHF.L.U32 R3, R17, 0x1f, RZ ;  /* 0x0000001f11037819 */ /* 0x000fe400000006ff */
[----:B------:R-:W-:Y:S02]  /*94a0*/  LEA R2, R16, R2, 0x3 ;  /* 0x0000000210027211 */ /* 0x000fe400078e18ff */
[----:B---3--:R-:W-:-:S02]  /*94b0*/  LOP3.LUT R5, R5, 0x7f, RZ, 0xc0, !PT ;  /* 0x0000007f05057812 */ /* 0x008fc400078ec0ff */
[----:B------:R-:W2:Y:S02]  /*94c0*/  SYNCS.PHASECHK.TRANS64.TRYWAIT P2, [R2+URZ+0x32440], R3 ;  /* 0x03244003020075a7 */ /* 0x000ea4000804017f */
[----:B------:R-:W-:Y:S01]  /*94d0*/  ISETP.NE.AND P1, PT, R5, RZ, PT ;  /* 0x000000ff0500720c */ /* 0x000fe20003f25270 */
[----:B--2---:R-:W-:-:S12]  /*94e0*/  @!P2 BRA `(.L_x_171) ;  /* 0x0000001800cca947 */ /* 0x004fd80003800000 */
.L_x_215:
[----:B------:R-:W-:Y:S05]  /*94f0*/  @P1 BRA `(.L_x_172) ;  /* 0x00000000001c1947 */ /* 0x000fea0003800000 */
[----:B------:R-:W3:Y:S01]  /*9500*/  S2R R11, SR_TID.X ;  /* 0x00000000000b7919 */ /* 0x000ee20000002100 */
[----:B------:R-:W-:-:S04]  /*9510*/  IMAD.MOV.U32 R5, RZ, RZ, 0x3000 ;  /* 0x00003000ff057424 */ /* 0x000fc800078e00ff */
[----:B------:R4:W-:Y:S01]  /*9520*/  SYNCS.ARRIVE.TRANS64 RZ, [R2+URZ+0x32430], R5 ;  /* 0x0324300502ff79a7 */ /* 0x0009e2000800003f */
[----:B---3--:R-:W-:-:S04]  /*9530*/  LOP3.LUT R11, R11, 0x1f, RZ, 0xc0, !PT ;  /* 0x0000001f0b0b7812 */ /* 0x008fc800078ec0ff */
[----:B------:R-:W-:-:S13]  /*9540*/  ISETP.NE.AND P2, PT, R11, RZ, PT ;  /* 0x000000ff0b00720c */ /* 0x000fda0003f45270 */
[----:B----4-:R-:W-:Y:S05]  /*9550*/  @!P2 BRA `(.L_x_172) ;  /* 0x000000000004a947 */ /* 0x010fea0003800000 */
[----:B------:R-:W-:Y:S01]  /*9560*/  BPT.TRAP 0x1 ;  /* 0x000000040000795c */ /* 0x000fe20000300000 */
.L_x_172:
        /* <DEDUP_REMOVED lines=20> */
.L_x_216:
[----:B------:R-:W-:Y:S05]  /*96b0*/  @P1 BRA `(.L_x_174) ;  /* 0x00000000001c1947 */ /* 0x000fea0003800000 */
[----:B------:R-:W4:Y:S01]  /*96c0*/  S2R R5, SR_TID.X ;  /* 0x0000000000057919 */ /* 0x000f220000002100 */
[----:B--23--:R-:W-:-:S04]  /*96d0*/  MOV R3, 0xc000 ;  /* 0x0000c00000037802 */ /* 0x00cfc80000000f00 */
[----:B------:R2:W-:Y:S01]  /*96e0*/  SYNCS.ARRIVE.TRANS64 RZ, [R2+URZ+0x32450], R3 ;  /* 0x0324500302ff79a7 */ /* 0x0005e2000800003f */
[----:B----4-:R-:W-:-:S04]  /*96f0*/  LOP3.LUT R5, R5, 0x1f, RZ, 0xc0, !PT ;  /* 0x0000001f05057812 */ /* 0x010fc800078ec0ff */
[----:B------:R-:W-:-:S13]  /*9700*/  ISETP.NE.AND P1, PT, R5, RZ, PT ;  /* 0x000000ff0500720c */ /* 0x000fda0003f25270 */
[----:B--2---:R-:W-:Y:S05]  /*9710*/  @!P1 BRA `(.L_x_174) ;  /* 0x0000000000049947 */ /* 0x004fea0003800000 */
[----:B------:R-:W-:Y:S01]  /*9720*/  BPT.TRAP 0x1 ;  /* 0x000000040000795c */ /* 0x000fe20000300000 */
.L_x_174:
        /* <DEDUP_REMOVED lines=33> */
.L_x_169:
[----:B------:R-:W-:Y:S05]  /*9940*/  BSYNC B0 ;  /* 0x0000000000007941 */ /* 0x000fea0003800000 */
.L_x_168:
[----:B------:R-:W2:Y:S01]  /*9950*/  LDL.LU R3, [R1+0x8] ;  /* 0x0000080001037983 */ /* 0x000ea20000300800 */
[----:B------:R-:W-:-:S05]  /*9960*/  VIADD R16, R16, 0x1 ;  /* 0x0000000110107836 */ /* 0x000fca0000000000 */
[----:B------:R-:W-:-:S04]  /*9970*/  ISETP.NE.AND P1, PT, R16, 0x2, PT ;  /* 0x000000021000780c */ /* 0x000fc80003f25270 */
[----:B------:R-:W-:Y:S02]  /*9980*/  SEL R2, RZ, 0x1, P1 ;  /* 0x00000001ff027807 */ /* 0x000fe40000800000 */
[----:B------:R-:W-:Y:S02]  /*9990*/  SEL R16, R16, RZ, P1 ;  /* 0x000000ff10107207 */ /* 0x000fe40000800000 */
[----:B------:R-:W-:Y:S02]  /*99a0*/  LOP3.LUT R17, R17, R2, RZ, 0x3c, !PT ;  /* 0x0000000211117212 */ /* 0x000fe400078e3cff */
[----:B--2---:R-:W-:-:S07]  /*99b0*/  IADD3 R8, R3, -0x3, RZ ;  /* 0xfffffffd03087810 */ /* 0x004fce0007ffe0ff */
.L_x_167:
[----:B------:R-:W-:Y:S01]  /*99c0*/  IMAD.MOV R10, RZ, RZ, -R10 ;  /* 0x000000ffff0a7224 */ /* 0x000fe200078e0a0a */
[----:B------:R-:W-:Y:S04]  /*99d0*/  BSSY B0, `(.L_x_166) ;  /* 0x00000da000007945 */ /* 0x000fe80003800000 */
[----:B------:R-:W-:-:S13]  /*99e0*/  ISETP.NE.AND P1, PT, R9, R10, PT ;  /* 0x0000000a0900720c */ /* 0x000fda0003f25270 */
[----:B------:R-:W-:Y:S05]  /*99f0*/  @!P1 BRA `(.L_x_175) ;  /* 0x0000000c005c9947 */ /* 0x000fea0003800000 */
.L_x_190:
[----:B------:R-:W-:Y:S04]  /*9a00*/  BSSY B1, `(.L_x_176) ;  /* 0x0000064000017945 */ /* 0x000fe80003800000 */
[----:B------:R-:W-:Y:S05]  /*9a10*/  @!P6 BRA `(.L_x_177) ;  /* 0x000000040088e947 */ /* 0x000fea0003800000 */
[----:B-1----:R-:W-:Y:S01]  /*9a20*/  MOV R9, R8 ;  /* 0x0000000800097202 */ /* 0x002fe20000000f00 */
[----:B------:R-:W-:Y:S06]  /*9a30*/  @!P0 BRA `(.L_x_178) ;  /* 0x0000000000448947 */ /* 0x000fec0003800000 */
[----:B------:R-:W1:Y:S01]  /*9a40*/  LDC R10, c[0x0][0x41c] ;  /* 0x00010700ff0a7b82 */ /* 0x000e620000000800 */
[----:B------:R-:W-:-:S04]  /*9a50*/  IMAD R11, R7, UR38, RZ ;  /* 0x00000026070b7c24 */ /* 0x000fc8000f8e02ff */
[----:B------:R-:W-:Y:S01]  /*9a60*/  IMAD R11, R6, UR39, R11 ;  /* 0x00000027060b7c24 */ /* 0x000fe2000f8e020b */
[----:B-1----:R-:W-:-:S13]  /*9a70*/  ISETP.NE.AND P1, PT, R10, 0x1, PT ;  /* 0x000000010a00780c */ /* 0x002fda0003f25270 */
[----:B------:R-:W1:Y:S02]  /*9a80*/  @P1 LDC.64 R2, c[0x0][0x420] ;  /* 0x00010800ff021b82 */ /* 0x000e640000000a00 */
[----:B-1----:R-:W-:-:S04]  /*9a90*/  @P1 IMAD.HI.U32 R4, R8, R2, RZ ;  /* 0x0000000208041227 */ /* 0x002fc800078e00ff */
[----:B------:R-:W-:Y:S01]  /*9aa0*/  IMAD.MOV.U32 R2, RZ, RZ, R8 ;  /* 0x000000ffff027224 */ /* 0x000fe200078e0008 */
[----:B------:R-:W-:Y:S02]  /*9ab0*/  @P1 SHF.R.U32.HI R2, RZ, R3, R4 ;  /* 0x00000003ff021219 */ /* 0x000fe40000011604 */
[----:B------:R-:W1:Y:S02]  /*9ac0*/  LDC.64 R4, c[0x0][0x3f8] ;  /* 0x0000fe00ff047b82 */ /* 0x000e640000000a00 */
[--C-:B------:R-:W-:Y:S02]  /*9ad0*/  SHF.R.S32.HI R3, RZ, 0x1f, R2.reuse ;  /* 0x0000001fff037819 */ /* 0x100fe40000011402 */
[----:B------:R-:W-:Y:S01]  /*9ae0*/  IADD3 R9, -R2, RZ, RZ ;  /* 0x000000ff02097210 */ /* 0x000fe20007ffe1ff */
[----:B------:R-:W-:-:S04]  /*9af0*/  IMAD.WIDE.U32 R2, R6, UR38, R2 ;  /* 0x0000002606027c25 */ /* 0x000fc8000f8e0002 */
[----:B------:R-:W-:Y:S02]  /*9b00*/  IMAD.IADD R11, R11, 0x1, R3 ;  /* 0x000000010b0b7824 */ /* 0x000fe400078e0203 */
[----:B------:R-:W-:Y:S01]  /*9b10*/  IMAD R9, R10, R9, R8 ;  /* 0x000000090a097224 */ /* 0x000fe200078e0208 */
[----:B-1----:R-:W-:-:S04]  /*9b20*/  LEA R4, P1, R2, R4, 0x2 ;  /* 0x0000000402047211 */ /* 0x002fc800078210ff */
[----:B------:R-:W-:-:S05]  /*9b30*/  LEA.HI.X R5, R2, R5, R11, 0x2, P1 ;  /* 0x0000000502057211 */ /* 0x000fca00008f140b */
[----:B------:R1:W5:Y:S04]  /*9b40*/  LDG.E R4, desc[UR48][R4.64] ;  /* 0x0000003004047981 */ /* 0x000368000c1e1900 */
.L_x_178:
[----:B------:R-:W2:Y:S01]  /*9b50*/  S2R R3, SR_CgaCtaId ;  /* 0x0000000000037919 */ /* 0x000ea20000008800 */
[----:B------:R-:W-:Y:S01]  /*9b60*/  MOV R2, 0x400 ;  /* 0x0000040000027802 */ /* 0x000fe20000000f00 */
[----:B-1----:R-:W1:Y:S03]  /*9b70*/  S2R R5, SR_TID.X ;  /* 0x0000000000057919 */ /* 0x002e660000002100 */
[----:B--2---:R-:W-:-:S04]  /*9b80*/  LEA R2, R3, R2, 0x18 ;  /* 0x0000000203027211 */ /* 0x004fc800078ec0ff */
[----:B------:R-:W-:Y:S02]  /*9b90*/  LEA R3, R16, R2, 0x3 ;  /* 0x0000000210037211 */ /* 0x000fe400078e18ff */
[----:B------:R-:W-:Y:S02]  /*9ba0*/  SHF.L.U32 R2, R17, 0x1f, RZ ;  /* 0x0000001f11027819 */ /* 0x000fe400000006ff */
[----:B-1----:R-:W-:Y:S02]  /*9bb0*/  LOP3.LUT R5, R5, 0x7f, RZ, 0xc0, !PT ;  /* 0x0000007f05057812 */ /* 0x002fe400078ec0ff */
[----:B------:R-:W1:Y:S02]  /*9bc0*/  SYNCS.PHASECHK.TRANS64.TRYWAIT P2, [R3+URZ+0x32440], R2 ;  /* 0x03244002030075a7 */ /* 0x000e64000804017f */
[----:B------:R-:W-:Y:S01]  /*9bd0*/  ISETP.NE.AND P1, PT, R5, RZ, PT ;  /* 0x000000ff0500720c */ /* 0x000fe20003f25270 */
[----:B-1----:R-:W-:-:S12]  /*9be0*/  @!P2 BRA `(.L_x_179) ;  /* 0x000000140034a947 */ /* 0x002fd80003800000 */
.L_x_217:
[----:B------:R-:W-:Y:S05]  /*9bf0*/  @P1 BRA `(.L_x_180) ;  /* 0x00000000001c1947 */ /* 0x000fea0003800000 */
[----:B------:R-:W2:Y:S01]  /*9c00*/  S2R R5, SR_TID.X ;  /* 0x0000000000057919 */ /* 0x000ea20000002100 */
[----:B------:R-:W-:-:S04]  /*9c10*/  IMAD.MOV.U32 R10, RZ, RZ, 0x3000 ;  /* 0x00003000ff0a7424 */ /* 0x000fc800078e00ff */
[----:B------:R3:W-:Y:S01]  /*9c20*/  SYNCS.ARRIVE.TRANS64 RZ, [R3+URZ+0x32430], R10 ;  /* 0x0324300a03ff79a7 */ /* 0x0007e2000800003f */
[----:B--2---:R-:W-:-:S04]  /*9c30*/  LOP3.LUT R5, R5, 0x1f, RZ, 0xc0, !PT ;  /* 0x0000001f05057812 */ /* 0x004fc800078ec0ff */
[----:B------:R-:W-:-:S13]  /*9c40*/  ISETP.NE.AND P2, PT, R5, RZ, PT ;  /* 0x000000ff0500720c */ /* 0x000fda0003f45270 */
[----:B---3--:R-:W-:Y:S05]  /*9c50*/  @!P2 BRA `(.L_x_180) ;  /* 0x000000000004a947 */ /* 0x008fea0003800000 */
[----:B------:R-:W-:Y:S01]  /*9c60*/  BPT.TRAP 0x1 ;  /* 0x000000040000795c */ /* 0x000fe20000300000 */
.L_x_180:
        /* <DEDUP_REMOVED lines=20> */
.L_x_218:
[----:B------:R-:W-:Y:S05]  /*9db0*/  @P1 BRA `(.L_x_182) ;  /* 0x00000000001c1947 */ /* 0x000fea0003800000 */
[----:B------:R-:W3:Y:S01]  /*9dc0*/  S2R R9, SR_TID.X ;  /* 0x0000000000097919 */ /* 0x000ee20000002100 */
[----:B-12---:R-:W-:-:S04]  /*9dd0*/  MOV R2, 0xc000 ;  /* 0x0000c00000027802 */ /* 0x006fc80000000f00 */
[----:B------:R4:W-:Y:S01]  /*9de0*/  SYNCS.ARRIVE.TRANS64 RZ, [R3+URZ+0x32450], R2 ;  /* 0x0324500203ff79a7 */ /* 0x0009e2000800003f */
[----:B---3--:R-:W-:-:S04]  /*9df0*/  LOP3.LUT R9, R9, 0x1f, RZ, 0xc0, !PT ;  /* 0x0000001f09097812 */ /* 0x008fc800078ec0ff */
[----:B------:R-:W-:-:S13]  /*9e00*/  ISETP.NE.AND P1, PT, R9, RZ, PT ;  /* 0x000000ff0900720c */ /* 0x000fda0003f25270 */
[----:B----4-:R-:W-:Y:S05]  /*9e10*/  @!P1 BRA `(.L_x_182) ;  /* 0x0000000000049947 */ /* 0x010fea0003800000 */
[----:B------:R-:W-:Y:S01]  /*9e20*/  BPT.TRAP 0x1 ;  /* 0x000000040000795c */ /* 0x000fe20000300000 */
.L_x_182:
        /* <DEDUP_REMOVED lines=33> */
.L_x_177:
[----:B------:R-:W-:Y:S05]  /*a040*/  BSYNC B1 ;  /* 0x0000000000017941 */ /* 0x000fea0003800000 */
.L_x_176:
[----:B-1----:R-:W-:Y:S01]  /*a050*/  VIADD R9, R16, 0x1 ;  /* 0x0000000110097836 */ /* 0x002fe20000000000 */
[----:B------:R-:W-:Y:S04]  /*a060*/  BSSY B1, `(.L_x_183) ;  /* 0x0000068000017945 */ /* 0x000fe80003800000 */
[----:B------:R-:W-:-:S04]  /*a070*/  ISETP.NE.AND P1, PT, R9, 0x2, PT ;  /* 0x000000020900780c */ /* 0x000fc80003f25270 */
[----:B------:R-:W-:Y:S02]  /*a080*/  SEL R2, RZ, 0x1, P1 ;  /* 0x00000001ff027807 */ /* 0x000fe40000800000 */
[----:B------:R-:W-:Y:S02]  /*a090*/  SEL R9, R9, RZ, P1 ;  /* 0x000000ff09097207 */ /* 0x000fe40000800000 */
[----:B------:R-:W-:Y:S01]  /*a0a0*/  LOP3.LUT R17, R17, R2, RZ, 0x3c, !PT ;  /* 0x0000000211117212 */ /* 0x000fe200078e3cff */
[----:B------:R-:W-:Y:S06]  /*a0b0*/  @!P6 BRA `(.L_x_184) ;  /* 0x000000040088e947 */ /* 0x000fec0003800000 */
[----:B------:R-:W-:Y:S01]  /*a0c0*/  IADD3 R10, R8, -0x1, RZ ;  /* 0xffffffff080a7810 */ /* 0x000fe20007ffe0ff */
        /* <DEDUP_REMOVED lines=8> */
[----:B------:R-:W-:-:S04]  /*a150*/  @P1 SHF.R.U32.HI R2, RZ, R3, R4 ;  /* 0x00000003ff021219 */ /* 0x000fc80000011604 */
[----:B------:R-:W-:-:S05]  /*a160*/  IADD3 R3, -R2, RZ, RZ ;  /* 0x000000ff02037210 */ /* 0x000fca0007ffe1ff */
[----:B------:R-:W-:Y:S01]  /*a170*/  IMAD R10, R5, R3, R10 ;  /* 0x00000003050a7224 */ /* 0x000fe200078e020a */
[--C-:B------:R-:W-:Y:S01]  /*a180*/  SHF.R.S32.HI R3, RZ, 0x1f, R2.reuse ;  /* 0x0000001fff037819 */ /* 0x100fe20000011402 */
[----:B------:R-:W1:Y:S02]  /*a190*/  LDC.64 R4, c[0x0][0x3f8] ;  /* 0x0000fe00ff047b82 */ /* 0x000e640000000a00 */
[----:B------:R-:W-:-:S04]  /*a1a0*/  IMAD.WIDE.U32 R2, R6, UR38, R2 ;  /* 0x0000002606027c25 */ /* 0x000fc8000f8e0002 */
[----:B------:R-:W-:Y:S01]  /*a1b0*/  IMAD.IADD R11, R11, 0x1, R3 ;  /* 0x000000010b0b7824 */ /* 0x000fe200078e0203 */
[----:B-1----:R-:W-:-:S04]  /*a1c0*/  LEA R4, P1, R2, R4, 0x2 ;  /* 0x0000000402047211 */ /* 0x002fc800078210ff */
[----:B------:R-:W-:-:S05]  /*a1d0*/  LEA.HI.X R5, R2, R5, R11, 0x2, P1 ;  /* 0x0000000502057211 */ /* 0x000fca00008f140b */
[----:B------:R1:W5:Y:S04]  /*a1e0*/  LDG.E R4, desc[UR48][R4.64] ;  /* 0x0000003004047981 */ /* 0x000368000c1e1900 */
.L_x_185:
        /* <DEDUP_REMOVED lines=10> */
.L_x_219:
        /* <DEDUP_REMOVED lines=8> */
.L_x_187:
        /* <DEDUP_REMOVED lines=20> */
.L_x_220:
        /* <DEDUP_REMOVED lines=8> */
.L_x_189:
        /* <DEDUP_REMOVED lines=33> */
.L_x_184:
[----:B------:R-:W-:Y:S05]  /*a6e0*/  BSYNC B1 ;  /* 0x0000000000017941 */ /* 0x000fea0003800000 */
.L_x_183:
[C---:B------:R-:W-:Y:S01]  /*a6f0*/  ISETP.GT.AND P2, PT, R8.reuse, 0x1, PT ;  /* 0x000000010800780c */ /* 0x040fe20003f44270 */
[----:B------:R-:W-:Y:S01]  /*a700*/  VIADD R9, R9, 0x1 ;  /* 0x0000000109097836 */ /* 0x000fe20000000000 */
[----:B------:R-:W-:-:S04]  /*a710*/  IADD3 R8, R8, -0x2, RZ ;  /* 0xfffffffe08087810 */ /* 0x000fc80007ffe0ff */
[----:B------:R-:W-:-:S04]  /*a720*/  ISETP.NE.AND P1, PT, R9, 0x2, PT ;  /* 0x000000020900780c */ /* 0x000fc80003f25270 */
[----:B------:R-:W-:Y:S02]  /*a730*/  SEL R2, RZ, 0x1, P1 ;  /* 0x00000001ff027807 */ /* 0x000fe40000800000 */
[----:B------:R-:W-:Y:S02]  /*a740*/  SEL R16, R9, RZ, P1 ;  /* 0x000000ff09107207 */ /* 0x000fe40000800000 */
[----:B------:R-:W-:Y:S01]  /*a750*/  LOP3.LUT R17, R17, R2, RZ, 0x3c, !PT ;  /* 0x0000000211117212 */ /* 0x000fe200078e3cff */
[----:B------:R-:W-:Y:S06]  /*a760*/  @P2 BRA `(.L_x_190) ;  /* 0xfffffff000a42947 */ /* 0x000fec000383ffff */
.L_x_175:
[----:B------:R-:W-:Y:S05]  /*a770*/  BSYNC B0 ;  /* 0x0000000000007941 */ /* 0x000fea0003800000 */
.L_x_166:
[----:B------:R-:W2:Y:S01]  /*a780*/  LDL.LU R2, [R1+0xc] ;  /* 0x00000c0001027983 */ /* 0x000ea20000300800 */
[----:B------:R-:W-:-:S03]  /*a790*/  ULDC UR4, c[0x0][0xea4] ;  /* 0x0003a90000047ab9 */ /* 0x000fc60000000800 */
[----:B------:R-:W3:Y:S01]  /*a7a0*/  LDL.LU R0, [R1+0x18] ;  /* 0x0000180001007983 */ /* 0x000ee20000300800 */
[----:B--2---:R-:W-:Y:S01]  /*a7b0*/  VIADD R2, R2, UR47 ;  /* 0x0000002f02027c36 */ /* 0x004fe20008000000 */
[----:B---3--:R-:W-:-:S04]  /*a7c0*/  IADD3 R0, R0, 0x1, RZ ;  /* 0x0000000100007810 */ /* 0x008fc80007ffe0ff */
[----:B------:R2:W-:Y:S01]  /*a7d0*/  STL [R1+0xc], R2 ;  /* 0x00000c0201007387 */ /* 0x0005e20000100800 */
[----:B------:R-:W-:-:S03]  /*a7e0*/  ISETP.GE.AND P0, PT, R2, UR4, PT ;  /* 0x0000000402007c0c */ /* 0x000fc6000bf06270 */
[----:B------:R2:W-:Y:S10]  /*a7f0*/  STL [R1+0x18], R0 ;  /* 0x0000180001007387 */ /* 0x0005f40000100800 */
[----:B--2---:R-:W-:Y:S05]  /*a800*/  @!P0 BRA `(.L_x_191) ;  /* 0xffffffd400748947 */ /* 0x004fea000383ffff */
[----:B------:R-:W-:-:S07]  /*a810*/  LOP3.LUT R2, R0, 0x1, RZ, 0xc, !PT ;  /* 0x0000000100027812 */ /* 0x000fce00078e0cff */
.L_x_147:
[----:B------:R-:W2:Y:S01]  /*a820*/  S2R R3, SR_CgaCtaId ;  /* 0x0000000000037919 */ /* 0x000ea20000008800 */
[----:B------:R-:W-:Y:S01]  /*a830*/  MOV R0, 0x400 ;  /* 0x0000040000007802 */ /* 0x000fe20000000f00 */
[----:B------:R-:W-:Y:S03]  /*a840*/  BSSY B0, `(.L_x_192) ;  /* 0x0000005000007945 */ /* 0x000fe60003800000 */
[----:B--2---:R-:W-:Y:S02]  /*a850*/  LEA R0, R3, R0, 0x18 ;  /* 0x0000000003007211 */ /* 0x004fe400078ec0ff */
[----:B------:R-:W-:-:S04]  /*a860*/  SHF.L.U32 R3, R2, 0x1f, RZ ;  /* 0x0000001f02037819 */ /* 0x000fc800000006ff */
[----:B------:R-:W2:Y:S02]  /*a870*/  SYNCS.PHASECHK.TRANS64.TRYWAIT P0, [R0+URZ+0x32420], R3 ;  /* 0x03242003000075a7 */ /* 0x000ea4000800017f */
[----:B--2---:R-:W-:Y:S05]  /*a880*/  @!P0 BRA `(.L_x_193) ;  /* 0x00000008005c8947 */ /* 0x004fea0003800000 */
.L_x_221:
[----:B------:R-:W-:Y:S05]  /*a890*/  BSYNC B0 ;  /* 0x0000000000007941 */ /* 0x000fea0003800000 */
.L_x_192:
[----:B------:R-:W-:-:S03]  /*a8a0*/  UMOV UR4, 0xffffffff ;  /* 0xffffffff00047882 */ /* 0x000fc60000000000 */
[----:B------:R-:W-:Y:S05]  /*a8b0*/  BRA.DIV UR4, `(.L_x_194) ;  /* 0x0000000a04647947 */ /* 0x000fea000b800000 */
[----:B------:R-:W3:Y:S02]  /*a8c0*/  S2R R2, SR_TID.X ;  /* 0x0000000000027919 */ /* 0x000ee40000002100 */
[----:B---3--:R-:W-:-:S04]  /*a8d0*/  SHF.R.U32.HI R2, RZ, 0x5, R2 ;  /* 0x00000005ff027819 */ /* 0x008fc80000011602 */
[----:B------:R-:W-:-:S05]  /*a8e0*/  LOP3.LUT R2, R2, 0x3, RZ, 0xc0, !PT ;  /* 0x0000000302027812 */ /* 0x000fca00078ec0ff */
[----:B------:R3:W4:Y:S02]  /*a8f0*/  SHFL.IDX PT, R14, R2, RZ, 0x1f ;  /* 0x00001fff020e7589 */ /* 0x00072400000e0000 */
.L_x_224:
[----:B----4-:R-:W-:Y:S01]  /*a900*/  ISETP.NE.AND P0, PT, R14, RZ, PT ;  /* 0x000000ff0e00720c */ /* 0x010fe20003f05270 */
[----:B------:R-:W-:-:S12]  /*a910*/  BSSY B0, `(.L_x_195) ;  /* 0x0000024000007945 */ /* 0x000fd80003800000 */
[----:B------:R-:W-:Y:S05]  /*a920*/  @P0 BRA `(.L_x_196) ;  /* 0x0000000000880947 */ /* 0x000fea0003800000 */
[----:B------:R-:W-:-:S03]  /*a930*/  UMOV UR4, 0xffffffff ;  /* 0xffffffff00047882 */ /* 0x000fc60000000000 */
[----:B------:R-:W-:Y:S05]  /*a940*/  BRA.DIV UR4, `(.L_x_197) ;  /* 0x0000000a04747947 */ /* 0x000fea000b800000 */
[----:B------:R-:W-:-:S13]  /*a950*/  ELECT P6, URZ, PT ;  /* 0x00000000003f782f */ /* 0x000fda00038c0000 */
.L_x_227:
[----:B------:R-:W-:Y:S05]  /*a960*/  @!P6 BRA `(.L_x_196) ;  /* 0x000000000078e947 */ /* 0x000fea0003800000 */
[----:B------:R-:W-:-:S06]  /*a970*/  ULOP3.LUT UR4, UR46, 0x2, URZ, 0xfc, !UPT ;  /* 0x000000022e047892 */ /* 0x000fcc000f8efc3f */
[----:B---3--:R-:W-:-:S05]  /*a980*/  IMAD.U32 R2, RZ, RZ, UR4 ;  /* 0x00000004ff027e24 */ /* 0x008fca000f8e00ff */
[----:B------:R-:W-:-:S13]  /*a990*/  ISETP.NE.AND P2, PT, R2, 0x3, PT ;  /* 0x000000030200780c */ /* 0x000fda0003f45270 */
[----:B------:R-:W-:Y:S05]  /*a9a0*/  @!P2 BRA `(.L_x_198) ;  /* 0x000000000004a947 */ /* 0x000fea0003800000 */
[----:B------:R-:W-:Y:S01]  /*a9b0*/  BPT.TRAP 0x1 ;  /* 0x000000040000795c */ /* 0x000fe20000300000 */
.L_x_198:
[----:B--2---:R-:W-:Y:S02]  /*a9c0*/  IADD3 R3, R0, 0x32440, RZ ;  /* 0x0003244000037810 */ /* 0x004fe40007ffe0ff */
[----:B------:R-:W-:Y:S02]  /*a9d0*/  SHF.L.U32 R5, R17, 0x1f, RZ ;  /* 0x0000001f11057819 */ /* 0x000fe400000006ff */
[C---:B------:R-:W-:Y:S01]  /*a9e0*/  IADD3 R2, R16.reuse, 0x1, RZ ;  /* 0x0000000110027810 */ /* 0x040fe20007ffe0ff */
[----:B------:R-:W-:-:S03]  /*a9f0*/  IMAD R6, R16, 0x8, R3 ;  /* 0x0000000810067824 */ /* 0x000fc600078e0203 */
[----:B------:R-:W-:Y:S01]  /*aa00*/  ISETP.NE.AND P1, PT, R2, 0x2, PT ;  /* 0x000000020200780c */ /* 0x000fe20003f25270 */
[----:B------:R-:W2:Y:S03]  /*aa10*/  SYNCS.PHASECHK.TRANS64.TRYWAIT P0, [R6+URZ], R5 ;  /* 0x00000005060075a7 */ /* 0x000ea6000800017f */
[----:B------:R-:W-:-:S04]  /*aa20*/  SEL R4, RZ, 0x1, P1 ;  /* 0x00000001ff047807 */ /* 0x000fc80000800000 */
[----:B------:R-:W-:Y:S02]  /*aa30*/  LOP3.LUT R17, R17, R4, RZ, 0x3c, !PT ;  /* 0x0000000411117212 */ /* 0x000fe400078e3cff */
[----:B------:R-:W-:Y:S02]  /*aa40*/  SEL R4, R2, RZ, P1 ;  /* 0x000000ff02047207 */ /* 0x000fe40000800000 */
[----:B------:R-:W-:-:S03]  /*aa50*/  SHF.L.U32 R2, R17, 0x1f, RZ ;  /* 0x0000001f11027819 */ /* 0x000fc600000006ff */
[----:B------:R-:W-:Y:S01]  /*aa60*/  IMAD R3, R4, 0x8, R3 ;  /* 0x0000000804037824 */ /* 0x000fe200078e0203 */
[----:B--2---:R-:W-:Y:S06]  /*aa70*/  @!P0 BRA `(.L_x_199) ;  /* 0x0000000800488947 */ /* 0x004fec0003800000 */
.L_x_228:
[----:B------:R-:W3:Y:S02]  /*aa80*/  SYNCS.PHASECHK.TRANS64.TRYWAIT P0, [R3+URZ], R2 ;  /* 0x00000002030075a7 */ /* 0x000ee4000800017f */
[----:B---3--:R-:W-:Y:S05]  /*aa90*/  @!P0 BRA `(.L_x_200) ;  /* 0x0000000800548947 */ /* 0x008fea0003800000 */
.L_x_229:
[----:B------:R-:W-:Y:S05]  /*aaa0*/  @!P2 BRA `(.L_x_201) ;  /* 0x000000000004a947 */ /* 0x000fea0003800000 */
[----:B------:R-:W-:Y:S01]  /*aab0*/  BPT.TRAP 0x1 ;  /* 0x000000040000795c */ /* 0x000fe20000300000 */
.L_x_201:
[----:B---3--:R-:W-:-:S05]  /*aac0*/  IADD3 R3, R0, 0x32460, RZ ;  /* 0x0003246000037810 */ /* 0x008fca0007ffe0ff */
[----:B------:R-:W-:-:S04]  /*aad0*/  IMAD R16, R16, 0x8, R3 ;  /* 0x0000000810107824 */ /* 0x000fc800078e0203 */
[----:B------:R-:W3:Y:S02]  /*aae0*/  SYNCS.PHASECHK.TRANS64.TRYWAIT P0, [R16+URZ], R5 ;  /* 0x00000005100075a7 */ /* 0x000ee4000800017f */
[----:B---3--:R-:W-:Y:S05]  /*aaf0*/  @!P0 BRA `(.L_x_202) ;  /* 0x0000000800508947 */ /* 0x008fea0003800000 */
.L_x_230:
[----:B------:R-:W-:-:S07]  /*ab00*/  LEA R3, R4, R3, 0x3 ;  /* 0x0000000304037211 */ /* 0x000fce00078e18ff */
.L_x_203:
[----:B----4-:R4:W1:Y:S02]  /*ab10*/  SYNCS.PHASECHK.TRANS64.TRYWAIT P0, [R3+URZ], R2 ;  /* 0x00000002030075a7 */ /* 0x010864000800017f */
[----:B-1----:R-:W-:Y:S05]  /*ab20*/  @!P0 NANOSLEEP.SYNCS 0x989680 ;  /* 0x009896800000895d */ /* 0x002fea0003900000 */
[----:B------:R-:W1:Y:S02]  /*ab30*/  @!P0 SYNCS.PHASECHK.TRANS64 P0, [R3+URZ], R2 ;  /* 0x00000002030085a7 */ /* 0x000e64000800007f */
[----:B-1----:R-:W-:Y:S05]  /*ab40*/  @!P0 BRA `(.L_x_203) ;  /* 0xfffffffc00f08947 */ /* 0x002fea000383ffff */
.L_x_196:
[----:B------:R-:W-:Y:S05]  /*ab50*/  BSYNC B0 ;  /* 0x0000000000007941 */ /* 0x000fea0003800000 */
.L_x_195:
[----:B------:R-:W-:Y:S05]  /*ab60*/  EXIT ;  /* 0x000000000000794d */ /* 0x000fea0003800000 */
.L_x_124:
[----:B-1----:R-:W-:-:S04]  /*ab70*/  IMAD.U32 R3, RZ, RZ, UR41 ;  /* 0x00000029ff037e24 */ /* 0x002fc8000f8e00ff */
[----:B------:R1:W2:Y:S03]  /*ab80*/  SYNCS.PHASECHK.TRANS64.TRYWAIT P0, [R3+URZ+0x32400], R0 ;  /* 0x03240000030075a7 */ /* 0x0002a6000800017f */
[----:B--2---:R-:W-:Y:S05]  /*ab90*/  @!P0 NANOSLEEP.SYNCS 0x989680 ;  /* 0x009896800000895d */ /* 0x004fea0003900000 */
[----:B------:R-:W2:Y:S02]  /*aba0*/  @!P0 SYNCS.PHASECHK.TRANS64 P0, [R3+URZ+0x32400], R0 ;  /* 0x03240000030085a7 */ /* 0x000ea4000800007f */
[----:B--2---:R-:W-:Y:S05]  /*abb0*/  @!P0 BRA `(.L_x_124) ;  /* 0xfffffffc00ec8947 */ /* 0x004fea000383ffff */
[----:B------:R-:W-:Y:S05]  /*abc0*/  BRA `(.L_x_204) ;  /* 0xffffff64005c7947 */ /* 0x000fea000383ffff */
.L_x_128:
[----:B--2---:R-:W-:-:S04]  /*abd0*/  MOV R4, UR26 ;  /* 0x0000001a00047c02 */ /* 0x004fc80008000f00 */
[----:B------:R2:W3:Y:S03]  /*abe0*/  SYNCS.PHASECHK.TRANS64.TRYWAIT P1, [R4+URZ+0x32430], R3 ;  /* 0x03243003040075a7 */ /* 0x0004e6000802017f */
[----:B---3--:R-:W-:Y:S05]  /*abf0*/  @!P1 NANOSLEEP.SYNCS 0x989680 ;  /* 0x009896800000995d */ /* 0x008fea0003900000 */
[----:B------:R-:W3:Y:S02]  /*ac00*/  @!P1 SYNCS.PHASECHK.TRANS64 P1, [R4+URZ+0x32430], R3 ;  /* 0x03243003040095a7 */ /* 0x000ee4000802007f */
[----:B---3--:R-:W-:Y:S05]  /*ac10*/  @!P1 BRA `(.L_x_128) ;  /* 0xfffffffc00ec9947 */ /* 0x008fea000383ffff */
[----:B------:R-:W-:Y:S05]  /*ac20*/  BRA `(.L_x_127) ;  /* 0xffffff6400807947 */ /* 0x000fea000383ffff */
.L_x_129:
[----:B---3--:R-:W-:-:S04]  /*ac30*/  IMAD.U32 R5, RZ, RZ, UR41 ;  /* 0x00000029ff057e24 */ /* 0x008fc8000f8e00ff */
[----:B------:R3:W4:Y:S03]  /*ac40*/  SYNCS.PHASECHK.TRANS64.TRYWAIT P1, [R5+URZ+0x32410], R0 ;  /* 0x03241000050075a7 */ /* 0x000726000802017f */
[----:B----4-:R-:W-:Y:S05]  /*ac50*/  @!P1 NANOSLEEP.SYNCS 0x989680 ;  /* 0x009896800000995d */ /* 0x010fea0003900000 */
[----:B------:R-:W4:Y:S02]  /*ac60*/  @!P1 SYNCS.PHASECHK.TRANS64 P1, [R5+URZ+0x32410], R0 ;  /* 0x03241000050095a7 */ /* 0x000f24000802007f */
[----:B----4-:R-:W-:Y:S05]  /*ac70*/  @!P1 BRA `(.L_x_129) ;  /* 0xfffffffc00ec9947 */ /* 0x010fea000383ffff */
[----:B------:R-:W-:Y:S05]  /*ac80*/  BRA `(.L_x_205) ;  /* 0xffffff6800007947 */ /* 0x000fea000383ffff */
.L_x_133:
[----:B-1-3--:R-:W-:-:S04]  /*ac90*/  MOV R0, UR26 ;  /* 0x0000001a00007c02 */ /* 0x00afc80008000f00 */
[----:B------:R1:W3:Y:S03]  /*aca0*/  SYNCS.PHASECHK.TRANS64.TRYWAIT P1, [R0+URZ+0x32450], R3 ;  /* 0x03245003000075a7 */ /* 0x0002e6000802017f */
[----:B---3--:R-:W-:Y:S05]  /*acb0*/  @!P1 NANOSLEEP.SYNCS 0x989680 ;  /* 0x009896800000995d */ /* 0x008fea0003900000 */
[----:B------:R-:W3:Y:S02]  /*acc0*/  @!P1 SYNCS.PHASECHK.TRANS64 P1, [R0+URZ+0x32450], R3 ;  /* 0x03245003000095a7 */ /* 0x000ee4000802007f */
[----:B---3--:R-:W-:Y:S05]  /*acd0*/  @!P1 BRA `(.L_x_133) ;  /* 0xfffffffc00ec9947 */ /* 0x008fea000383ffff */
[----:B------:R-:W-:Y:S05]  /*ace0*/  BRA `(.L_x_132) ;  /* 0xffffff6800087947 */ /* 0x000fea000383ffff */
.L_x_138:
[----:B---3--:R-:W-:-:S04]  /*acf0*/  IMAD.U32 R6, RZ, RZ, UR29 ;  /* 0x0000001dff067e24 */ /* 0x008fc8000f8e00ff */
[----:B------:R3:W4:Y:S03]  /*ad00*/  SYNCS.PHASECHK.TRANS64.TRYWAIT P3, [R6+URZ+0x32430], R5 ;  /* 0x03243005060075a7 */ /* 0x000726000806017f */
[----:B----4-:R-:W-:Y:S05]  /*ad10*/  @!P3 NANOSLEEP.SYNCS 0x989680 ;  /* 0x009896800000b95d */ /* 0x010fea0003900000 */
[----:B------:R-:W4:Y:S02]  /*ad20*/  @!P3 SYNCS.PHASECHK.TRANS64 P3, [R6+URZ+0x32430], R5 ;  /* 0x032430050600b5a7 */ /* 0x000f24000806007f */
[----:B----4-:R-:W-:Y:S05]  /*ad30*/  @!P3 BRA `(.L_x_138) ;  /* 0xfffffffc00ecb947 */ /* 0x010fea000383ffff */
[----:B------:R-:W-:Y:S05]  /*ad40*/  BRA `(.L_x_137) ;  /* 0xffffff8c00287947 */ /* 0x000fea000383ffff */
.L_x_142:
[----:B-1-3--:R-:W-:-:S04]  /*ad50*/  MOV R6, UR29 ;  /* 0x0000001d00067c02 */ /* 0x00afc80008000f00 */
[----:B------:R1:W3:Y:S03]  /*ad60*/  SYNCS.PHASECHK.TRANS64.TRYWAIT P3, [R6+URZ+0x32450], R5 ;  /* 0x03245005060075a7 */ /* 0x0002e6000806017f */
[----:B---3--:R-:W-:Y:S05]  /*ad70*/  @!P3 NANOSLEEP.SYNCS 0x989680 ;  /* 0x009896800000b95d */ /* 0x008fea0003900000 */
[----:B------:R-:W3:Y:S02]  /*ad80*/  @!P3 SYNCS.PHASECHK.TRANS64 P3, [R6+URZ+0x32450], R5 ;  /* 0x032450050600b5a7 */ /* 0x000ee4000806007f */
[----:B---3--:R-:W-:Y:S05]  /*ad90*/  @!P3 BRA `(.L_x_142) ;  /* 0xfffffffc00ecb947 */ /* 0x008fea000383ffff */
[----:B------:R-:W-:Y:S05]  /*ada0*/  BRA `(.L_x_141) ;  /* 0xffffff8c00807947 */ /* 0x000fea000383ffff */
.L_x_152:
        /* <DEDUP_REMOVED lines=11> */
.L_x_207:
[----:B------:R-:W-:Y:S05]  /*ae60*/  BSYNC B0 ;  /* 0x0000000000007941 */ /* 0x000fea0003800000 */
.L_x_206:
[----:B------:R-:W-:Y:S05]  /*ae70*/  BRA `(.L_x_208) ;  /* 0xffffffd400f87947 */ /* 0x000fea000383ffff */
.L_x_153:
[----:B------:R-:W-:Y:S01]  /*ae80*/  BSSY B0, `(.L_x_209) ;  /* 0x0000006000007945 */ /* 0x000fe20003800000 */
[----:B------:R-:W-:-:S07]  /*ae90*/  IMAD.MOV.U32 R15, RZ, RZ, -0x1 ;  /* 0xffffffffff0f7424 */ /* 0x000fce00078e00ff */
[----:B------:R-:W-:Y:S05]  /*aea0*/  WARPSYNC.COLLECTIVE R15, `(.L_x_210) ;  /* 0x000000000f0c7348 */ /* 0x000fea0003c00000 */
[----:B------:R-:W-:Y:S02]  /*aeb0*/  ELECT P6, UR62, PT ;  /* 0x00000000003e782f */ /* 0x000fe400038c0000 */
[----:B------:R-:W-:Y:S01]  /*aec0*/  MOV R14, UR62 ;  /* 0x0000003e000e7c02 */ /* 0x000fe20008000f00 */
[----:B------:R-:W-:Y:S10]  /*aed0*/  ENDCOLLECTIVE ;  /* 0x000000000000791b */ /* 0x000ff40003800000 */
.L_x_210:
[----:B------:R-:W-:Y:S05]  /*aee0*/  BSYNC B0 ;  /* 0x0000000000007941 */ /* 0x000fea0003800000 */
.L_x_209:
[----:B------:R-:W-:Y:S05]  /*aef0*/  BRA `(.L_x_211) ;  /* 0xffffffd400f07947 */ /* 0x000fea000383ffff */
.L_x_156:
[----:B--2---:R2:W3:Y:S02]  /*af00*/  SYNCS.PHASECHK.TRANS64.TRYWAIT P1, [R5+URZ+0x32440], R10 ;  /* 0x0324400a050075a7 */ /* 0x0044e4000802017f */
[----:B---3--:R-:W-:Y:S05]  /*af10*/  @!P1 NANOSLEEP.SYNCS 0x989680 ;  /* 0x009896800000995d */ /* 0x008fea0003900000 */
[----:B------:R-:W3:Y:S02]  /*af20*/  @!P1 SYNCS.PHASECHK.TRANS64 P1, [R5+URZ+0x32440], R10 ;  /* 0x0324400a050095a7 */ /* 0x000ee4000802007f */
[----:B---3--:R-:W-:Y:S05]  /*af30*/  @!P1 BRA `(.L_x_156) ;  /* 0xfffffffc00f09947 */ /* 0x008fea000383ffff */
[----:B------:R-:W-:Y:S05]  /*af40*/  BRA `(.L_x_212) ;  /* 0xffffffd800507947 */ /* 0x000fea000383ffff */
.L_x_161:
        /* <DEDUP_REMOVED lines=8> */
.L_x_164:
[----:B--2---:R2:W3:Y:S02]  /*afd0*/  SYNCS.PHASECHK.TRANS64.TRYWAIT P1, [R8+URZ+0x32460], R5 ;  /* 0x03246005080075a7 */ /* 0x0044e4000802017f */
[----:B---3--:R-:W-:Y:S05]  /*afe0*/  @!P1 NANOSLEEP.SYNCS 0x989680 ;  /* 0x009896800000995d */ /* 0x008fea0003900000 */
[----:B------:R-:W3:Y:S02]  /*aff0*/  @!P1 SYNCS.PHASECHK.TRANS64 P1, [R8+URZ+0x32460], R5 ;  /* 0x03246005080095a7 */ /* 0x000ee4000802007f */
[----:B---3--:R-:W-:Y:S05]  /*b000*/  @!P1 BRA `(.L_x_164) ;  /* 0xfffffffc00f09947 */ /* 0x008fea000383ffff */
[----:B------:R-:W-:Y:S05]  /*b010*/  BRA `(.L_x_214) ;  /* 0xffffffdc00c87947 */ /* 0x000fea000383ffff */
.L_x_171:
[----:B--2---:R2:W3:Y:S02]  /*b020*/  SYNCS.PHASECHK.TRANS64.TRYWAIT P2, [R2+URZ+0x32440], R3 ;  /* 0x03244003020075a7 */ /* 0x0044e4000804017f */
[----:B---3--:R-:W-:Y:S05]  /*b030*/  @!P2 NANOSLEEP.SYNCS 0x989680 ;  /* 0x009896800000a95d */ /* 0x008fea0003900000 */
[----:B------:R-:W3:Y:S02]  /*b040*/  @!P2 SYNCS.PHASECHK.TRANS64 P2, [R2+URZ+0x32440], R3 ;  /* 0x032440030200a5a7 */ /* 0x000ee4000804007f */
[----:B---3--:R-:W-:Y:S05]  /*b050*/  @!P2 BRA `(.L_x_171) ;  /* 0xfffffffc00f0a947 */ /* 0x008fea000383ffff */
[----:B------:R-:W-:Y:S05]  /*b060*/  BRA `(.L_x_215) ;  /* 0xffffffe400207947 */ /* 0x000fea000383ffff */
.L_x_173:
[----:B---3--:R3:W4:Y:S02]  /*b070*/  SYNCS.PHASECHK.TRANS64.TRYWAIT P2, [R2+URZ+0x32460], R3 ;  /* 0x03246003020075a7 */ /* 0x008724000804017f */
[----:B----4-:R-:W-:Y:S05]  /*b080*/  @!P2 NANOSLEEP.SYNCS 0x989680 ;  /* 0x009896800000a95d */ /* 0x010fea0003900000 */
[----:B------:R-:W4:Y:S02]  /*b090*/  @!P2 SYNCS.PHASECHK.TRANS64 P2, [R2+URZ+0x32460], R3 ;  /* 0x032460030200a5a7 */ /* 0x000f24000804007f */
[----:B----4-:R-:W-:Y:S05]  /*b0a0*/  @!P2 BRA `(.L_x_173) ;  /* 0xfffffffc00f0a947 */ /* 0x010fea000383ffff */
[----:B------:R-:W-:Y:S05]  /*b0b0*/  BRA `(.L_x_216) ;  /* 0xffffffe4007c7947 */ /* 0x000fea000383ffff */
.L_x_179:
[----:B-1----:R1:W2:Y:S02]  /*b0c0*/  SYNCS.PHASECHK.TRANS64.TRYWAIT P2, [R3+URZ+0x32440], R2 ;  /* 0x03244002030075a7 */ /* 0x0022a4000804017f */
[----:B--2---:R-:W-:Y:S05]  /*b0d0*/  @!P2 NANOSLEEP.SYNCS 0x989680 ;  /* 0x009896800000a95d */ /* 0x004fea0003900000 */
[----:B------:R-:W2:Y:S02]  /*b0e0*/  @!P2 SYNCS.PHASECHK.TRANS64 P2, [R3+URZ+0x32440], R2 ;  /* 0x032440020300a5a7 */ /* 0x000ea4000804007f */
[----:B--2---:R-:W-:Y:S05]  /*b0f0*/  @!P2 BRA `(.L_x_179) ;  /* 0xfffffffc00f0a947 */ /* 0x004fea000383ffff */
[----:B------:R-:W-:Y:S05]  /*b100*/  BRA `(.L_x_217) ;  /* 0xffffffe800b87947 */ /* 0x000fea000383ffff */
.L_x_181:
[----:B--2---:R2:W3:Y:S02]  /*b110*/  SYNCS.PHASECHK.TRANS64.TRYWAIT P2, [R3+URZ+0x32460], R2 ;  /* 0x03246002030075a7 */ /* 0x0044e4000804017f */
[----:B---3--:R-:W-:Y:S05]  /*b120*/  @!P2 NANOSLEEP.SYNCS 0x989680 ;  /* 0x009896800000a95d */ /* 0x008fea0003900000 */
[----:B------:R-:W3:Y:S02]  /*b130*/  @!P2 SYNCS.PHASECHK.TRANS64 P2, [R3+URZ+0x32460], R2 ;  /* 0x032460020300a5a7 */ /* 0x000ee4000804007f */
[----:B---3--:R-:W-:Y:S05]  /*b140*/  @!P2 BRA `(.L_x_181) ;  /* 0xfffffffc00f0a947 */ /* 0x008fea000383ffff */
[----:B------:R-:W-:Y:S05]  /*b150*/  BRA `(.L_x_218) ;  /* 0xffffffec00147947 */ /* 0x000fea000383ffff */
.L_x_186:
[----:B-1----:R1:W2:Y:S02]  /*b160*/  SYNCS.PHASECHK.TRANS64.TRYWAIT P2, [R3+URZ+0x32440], R2 ;  /* 0x03244002030075a7 */ /* 0x0022a4000804017f */
[----:B--2---:R-:W-:Y:S05]  /*b170*/  @!P2 NANOSLEEP.SYNCS 0x989680 ;  /* 0x009896800000a95d */ /* 0x004fea0003900000 */
[----:B------:R-:W2:Y:S02]  /*b180*/  @!P2 SYNCS.PHASECHK.TRANS64 P2, [R3+URZ+0x32440], R2 ;  /* 0x032440020300a5a7 */ /* 0x000ea4000804007f */
[----:B--2---:R-:W-:Y:S05]  /*b190*/  @!P2 BRA `(.L_x_186) ;  /* 0xfffffffc00f0a947 */ /* 0x004fea000383ffff */
[----:B------:R-:W-:Y:S05]  /*b1a0*/  BRA `(.L_x_219) ;  /* 0xfffffff000387947 */ /* 0x000fea000383ffff */
.L_x_188:
[----:B--2---:R2:W3:Y:S02]  /*b1b0*/  SYNCS.PHASECHK.TRANS64.TRYWAIT P2, [R3+URZ+0x32460], R2 ;  /* 0x03246002030075a7 */ /* 0x0044e4000804017f */
[----:B---3--:R-:W-:Y:S05]  /*b1c0*/  @!P2 NANOSLEEP.SYNCS 0x989680 ;  /* 0x009896800000a95d */ /* 0x008fea0003900000 */
[----:B------:R-:W3:Y:S02]  /*b1d0*/  @!P2 SYNCS.PHASECHK.TRANS64 P2, [R3+URZ+0x32460], R2 ;  /* 0x032460020300a5a7 */ /* 0x000ee4000804007f */
[----:B---3--:R-:W-:Y:S05]  /*b1e0*/  @!P2 BRA `(.L_x_188) ;  /* 0xfffffffc00f0a947 */ /* 0x008fea000383ffff */
[----:B------:R-:W-:Y:S05]  /*b1f0*/  BRA `(.L_x_220) ;  /* 0xfffffff000947947 */ /* 0x000fea000383ffff */
.L_x_193:
[----:B--2---:R2:W3:Y:S02]  /*b200*/  SYNCS.PHASECHK.TRANS64.TRYWAIT P0, [R0+URZ+0x32420], R3 ;  /* 0x03242003000075a7 */ /* 0x0044e4000800017f */
[----:B---3--:R-:W-:Y:S05]  /*b210*/  @!P0 NANOSLEEP.SYNCS 0x989680 ;  /* 0x009896800000895d */ /* 0x008fea0003900000 */
[----:B------:R-:W3:Y:S02]  /*b220*/  @!P0 SYNCS.PHASECHK.TRANS64 P0, [R0+URZ+0x32420], R3 ;  /* 0x03242003000085a7 */ /* 0x000ee4000800007f */
[----:B---3--:R-:W-:Y:S05]  /*b230*/  @!P0 BRA `(.L_x_193) ;  /* 0xfffffffc00f08947 */ /* 0x008fea000383ffff */
[----:B------:R-:W-:Y:S05]  /*b240*/  BRA `(.L_x_221) ;  /* 0xfffffff400907947 */ /* 0x000fea000383ffff */
.L_x_194:
        /* <DEDUP_REMOVED lines=11> */
.L_x_223:
[----:B------:R-:W-:Y:S05]  /*b300*/  BSYNC B0 ;  /* 0x0000000000007941 */ /* 0x000fea0003800000 */
.L_x_222:
[----:B------:R-:W-:Y:S05]  /*b310*/  BRA `(.L_x_224) ;  /* 0xfffffff400787947 */ /* 0x000fea000383ffff */
.L_x_197:
[----:B------:R-:W-:Y:S01]  /*b320*/  BSSY B1, `(.L_x_225) ;  /* 0x0000006000017945 */ /* 0x000fe20003800000 */
[----:B------:R-:W-:-:S07]  /*b330*/  MOV R15, 0xffffffff ;  /* 0xffffffff000f7802 */ /* 0x000fce0000000f00 */
[----:B-123--:R-:W-:Y:S05]  /*b340*/  WARPSYNC.COLLECTIVE R15, `(.L_x_226) ;  /* 0x000000000f0c7348 */ /* 0x00efea0003c00000 */
[----:B------:R-:W-:Y:S02]  /*b350*/  ELECT P6, UR62, PT ;  /* 0x00000000003e782f */ /* 0x000fe400038c0000 */
[----:B------:R-:W-:Y:S01]  /*b360*/  MOV R14, UR62 ;  /* 0x0000003e000e7c02 */ /* 0x000fe20008000f00 */
[----:B-123--:R-:W-:Y:S10]  /*b370*/  ENDCOLLECTIVE ;  /* 0x000000000000791b */ /* 0x00eff40003800000 */
.L_x_226:
[----:B------:R-:W-:Y:S05]  /*b380*/  BSYNC B1 ;  /* 0x0000000000017941 */ /* 0x000fea0003800000 */
.L_x_225:
[----:B------:R-:W-:Y:S05]  /*b390*/  BRA `(.L_x_227) ;  /* 0xfffffff400707947 */ /* 0x000fea000383ffff */
.L_x_199:
[----:B--2---:R2:W3:Y:S02]  /*b3a0*/  SYNCS.PHASECHK.TRANS64.TRYWAIT P0, [R6+URZ], R5 ;  /* 0x00000005060075a7 */ /* 0x0044e4000800017f */
[----:B---3--:R-:W-:Y:S05]  /*b3b0*/  @!P0 NANOSLEEP.SYNCS 0x989680 ;  /* 0x009896800000895d */ /* 0x008fea0003900000 */
[----:B------:R-:W3:Y:S02]  /*b3c0*/  @!P0 SYNCS.PHASECHK.TRANS64 P0, [R6+URZ], R5 ;  /* 0x00000005060085a7 */ /* 0x000ee4000800007f */
[----:B---3--:R-:W-:Y:S05]  /*b3d0*/  @!P0 BRA `(.L_x_199) ;  /* 0xfffffffc00f08947 */ /* 0x008fea000383ffff */
[----:B------:R-:W-:Y:S05]  /*b3e0*/  BRA `(.L_x_228) ;  /* 0xfffffff400a47947 */ /* 0x000fea000383ffff */
.L_x_200:
[----:B---3--:R3:W4:Y:S02]  /*b3f0*/  SYNCS.PHASECHK.TRANS64.TRYWAIT P0, [R3+URZ], R2 ;  /* 0x00000002030075a7 */ /* 0x008724000800017f */
[----:B----4-:R-:W-:Y:S05]  /*b400*/  @!P0 NANOSLEEP.SYNCS 0x989680 ;  /* 0x009896800000895d */ /* 0x010fea0003900000 */
[----:B------:R-:W4:Y:S02]  /*b410*/  @!P0 SYNCS.PHASECHK.TRANS64 P0, [R3+URZ], R2 ;  /* 0x00000002030085a7 */ /* 0x000f24000800007f */
[----:B----4-:R-:W-:Y:S05]  /*b420*/  @!P0 BRA `(.L_x_200) ;  /* 0xfffffffc00f08947 */ /* 0x010fea000383ffff */
[----:B------:R-:W-:Y:S05]  /*b430*/  BRA `(.L_x_229) ;  /* 0xfffffff400987947 */ /* 0x000fea000383ffff */
.L_x_202:
[----:B---3--:R3:W4:Y:S02]  /*b440*/  SYNCS.PHASECHK.TRANS64.TRYWAIT P0, [R16+URZ], R5 ;  /* 0x00000005100075a7 */ /* 0x008724000800017f */
[----:B----4-:R-:W-:Y:S05]  /*b450*/  @!P0 NANOSLEEP.SYNCS 0x989680 ;  /* 0x009896800000895d */ /* 0x010fea0003900000 */
[----:B------:R-:W4:Y:S02]  /*b460*/  @!P0 SYNCS.PHASECHK.TRANS64 P0, [R16+URZ], R5 ;  /* 0x00000005100085a7 */ /* 0x000f24000800007f */
[----:B----4-:R-:W-:Y:S05]  /*b470*/  @!P0 BRA `(.L_x_202) ;  /* 0xfffffffc00f08947 */ /* 0x010fea000383ffff */
[----:B------:R-:W-:Y:S05]  /*b480*/  BRA `(.L_x_230) ;  /* 0xfffffff4009c7947 */ /* 0x000fea000383ffff */
.L_x_231:
        /* <DEDUP_REMOVED lines=15> */
.L_x_4715:


//--------------------- .text._ZN7cutlass13device_kernelIN5flash11enable_sm90INS1_16FlashAttnFwdSm90INS1_25CollectiveMainloopFwdSm90ILi2EN4cute5tupleIJNS5_1CILi1EEES8_S8_EEENS6_IJNS7_ILi128EEENS7_ILi96EEENS7_ILi64EEEEEELi256ENS_10bfloat16_tEfNS_4arch4Sm90ELb0ELb0ELb1ELb1ELb0ELb0ELb0ELb1ELb0ELb0ELb0ELb0EEENS1_21CollectiveEpilogueFwdINS6_IJSA_NS7_ILi256EEESB_EEES9_SE_SG_Li256ELb1ELb0ELb0ELb0EEENS1_36VarlenDynamicPersistentTileSchedulerILi128ELi96ELi256ELi32ELb0ELb0ELb1ELb0ELb1ELb1EEEEEEEEEvNT_6ParamsE --------------------------
	.section	.text._ZN7cutlass13device_kernelIN5flash11enable_sm90INS1_16FlashAttnFwdSm90INS1_25CollectiveMainloopFwdSm90ILi2EN4cute5tupleIJNS5_1CILi1EEES8_S8_EEENS6_IJNS7_ILi128EEENS7_ILi96EEENS7_ILi64EEEEEELi256ENS_10bfloat16_tEfNS_4arch4Sm90ELb0ELb0ELb1ELb1ELb0ELb0ELb0ELb1ELb0ELb0ELb0ELb0EEENS1_21CollectiveEpilogueFwdINS6_IJSA_NS7_ILi256EEESB_EEES9_SE_SG_Li256ELb1ELb0ELb0ELb0EEENS1_36VarlenDynamicPersistentTileSchedulerILi128ELi96ELi256ELi32ELb0ELb0ELb1ELb0ELb1ELb1EEEEEEEEEvNT_6ParamsE,"ax",@progbits
	.align	128
.text._ZN7cutlass13device_kernelIN5flash11enable_sm90INS1_16FlashAttnFwdSm90INS1_25CollectiveMainloopFwdSm90ILi2EN4cute5tupleIJNS5_1CILi1EEES8_S8_EEENS6_IJNS7_ILi128EEENS7_ILi96EEENS7_ILi64EEEEEELi256ENS_10bfloat16_tEfNS_4arch4Sm90ELb0ELb0ELb1ELb1ELb0ELb0ELb0ELb1ELb0ELb0ELb0ELb0EEENS1_21CollectiveEpilogueFwdINS6_IJSA_NS7_ILi256EEESB_EEES9_SE_SG_Li256ELb1ELb0ELb0ELb0EEENS1_36VarlenDynamicPersistentTileSchedulerILi128ELi96ELi256ELi32ELb0ELb0ELb1ELb0ELb1ELb1EEEEEEEEEvNT_6ParamsE:
        .type           _ZN7cutlass13device_kernelIN5flash11enable_sm90INS1_16FlashAttnFwdSm90INS1_25CollectiveMainloopFwdSm90ILi2EN4cute5tupleIJNS5_1CILi1EEES8_S8_EEENS6_IJNS7_ILi128EEENS7_ILi96EEENS7_ILi64EEEEEELi256ENS_10bfloat16_tEfNS_4arch4Sm90ELb0ELb0ELb1ELb1ELb0ELb0ELb0ELb1ELb0ELb0ELb0ELb0EEENS1_21CollectiveEpilogueFwdINS6_IJSA_NS7_ILi256EEESB_EEES9_SE_SG_Li256ELb1ELb0ELb0ELb0EEENS1_36VarlenDynamicPersistentTileSchedulerILi128ELi96ELi256ELi32ELb0ELb0ELb1ELb0ELb1ELb1EEEEEEEEEvNT_6ParamsE,@function
        .size           _ZN7cutlass13device_kernelIN5flash11enable_sm90INS1_16FlashAttnFwdSm90INS1_25CollectiveMainloopFwdSm90ILi2EN4cute5tupleIJNS5_1CILi1EEES8_S8_EEENS6_IJNS7_ILi128EEENS7_ILi96EEENS7_ILi64EEEEEELi256ENS_10bfloat16_tEfNS_4arch4Sm90ELb0ELb0ELb1ELb1ELb0ELb0ELb0ELb1ELb0ELb0ELb0ELb0EEENS1_21CollectiveEpilogueFwdINS6_IJSA_NS7_ILi256EEESB_EEES9_SE_SG_Li256ELb1ELb0ELb0ELb0EEENS1_36VarlenDynamicPersistentTileSchedulerILi128ELi96ELi256ELi32ELb0ELb0ELb1ELb0ELb1ELb1EEEEEEEEEvNT_6ParamsE,(.L_x_4716 - _ZN7cutlass13device_kernelIN5flash11enable_sm90INS1_16FlashAttnFwdSm90INS1_25CollectiveMainloopFwdSm90ILi2EN4cute5tupleIJNS5_1CILi1EEES8_S8_EEENS6_IJNS7_ILi128EEENS7_ILi96EEENS7_ILi64EEEEEELi256ENS_10bfloat16_tEfNS_4arch4Sm90ELb0ELb0ELb1ELb1ELb0ELb0ELb0ELb1ELb0ELb0ELb0ELb0EEENS1_21CollectiveEpilogueFwdINS6_IJSA_NS7_ILi256EEESB_EEES9_SE_SG_Li256ELb1ELb0ELb0ELb0EEENS1_36VarlenDynamicPersistentTileSchedulerILi128ELi96ELi256ELi32ELb0ELb0ELb1ELb0ELb1ELb1EEEEEEEEEvNT_6ParamsE)
        .other          _ZN7cutlass13device_kernelIN5flash11enable_sm90INS1_16FlashAttnFwdSm90INS1_25CollectiveMainloopFwdSm90ILi2EN4cute5tupleIJNS5_1CILi1EEES8_S8_EEENS6_IJNS7_ILi128EEENS7_ILi96EEENS7_ILi64EEEEEELi256ENS_10bfloat16_tEfNS_4arch4Sm90ELb0ELb0ELb1ELb1ELb0ELb0ELb0ELb1ELb0ELb0ELb0ELb0EEENS1_21CollectiveEpilogueFwdINS6_IJSA_NS7_ILi256EEESB_EEES9_SE_SG_Li256ELb1ELb0ELb0ELb0EEENS1_36VarlenDynamicPersistentTileSchedulerILi128ELi96ELi256ELi32ELb0ELb0ELb1ELb0ELb1ELb1EEEEEEEEEvNT_6ParamsE,@"STO_CUDA_ENTRY STV_DEFAULT"
_ZN7cutlass13device_kernelIN5flash11enable_sm90INS1_16FlashAttnFwdSm90INS1_25CollectiveMainloopFwdSm90ILi2EN4cute5tupleIJNS5_1CILi1EEES8_S8_EEENS6_IJNS7_ILi128EEENS7_ILi96EEENS7_ILi64EEEEEELi256ENS_10bfloat16_tEfNS_4arch4Sm90ELb0ELb0ELb1ELb1ELb0ELb0ELb0ELb1ELb0ELb0ELb0ELb0EEENS1_21CollectiveEpilogueFwdINS6_IJSA_NS7_ILi256EEESB_EEES9_SE_SG_Li256ELb1ELb0ELb0ELb0EEENS1_36VarlenDynamicPersistentTileSchedulerILi128ELi96ELi256ELi32ELb0ELb0ELb1ELb0ELb1ELb1EEEEEEEEEvNT_6ParamsE:
[----:B------:R-:W0:Y:S02]  /*0000*/  LDC R1, c[0x0][0x28] ;  /* 0x00000a00ff017b82 */ /* 0x000e240000000800 */
[----:B0-----:R-:W-:Y:S01]  /*0010*/  VIADD R1, R1, 0xffffffd0 ;  /* 0xffffffd001017836 */ /* 0x001fe20000000000 */
[----:B------:R-:W0:Y:S01]  /*0020*/  S2R R3, SR_TID.X ;  /* 0x0000000000037919 */ /* 0x000e220000002100 */
[----:B------:R-:W-:Y:S01]  /*0030*/  ELECT P0, URZ, PT ;  /* 0x00000000003f782f */ /* 0x000fe20003800000 */
[----:B------:R-:W-:Y:S01]  /*0040*/  BSSY B0, `(.L_x_232) ;  /* 0x0000011000007945 */ /* 0x000fe20003800000 */
[--C-:B0-----:R-:W-:Y:S02]  /*0050*/  SHF.R.U32.HI R0, RZ, 0x5, R3.reuse ;  /* 0x00000005ff007819 */ /* 0x101fe40000011603 */
[----:B------:R-:W-:-:S03]  /*0060*/  SHF.R.U32.HI R22, RZ, 0x7, R3 ;  /* 0x00000007ff167819 */ /* 0x000fc60000011603 */
[----:B------:R-:W0:Y:S02]  /*0070*/  SHFL.IDX PT, R2, R0, RZ, 0x1f ;  /* 0x00001fff00027589 */ /* 0x000e2400000e0000 */
[----:B0-----:R-:W-:-:S13]  /*0080*/  ISETP.EQ.AND P0, PT, R2, RZ, P0 ;  /* 0x000000ff0200720c */ /* 0x001fda0000702270 */
[----:B------:R-:W-:Y:S05]  /*0090*/  @!P0 BRA `(.L_x_233) ;  /* 0x00000000002c8947 */ /* 0x000fea0003800000 */
[----:B------:R-:W-:Y:S02]  /*00a0*/  ULDC.64 UR4, c[0x0][0x198] ;  /* 0x0000660000047ab9 */ /* 0x000fe40000000a00 */
[----:B------:R-:W-:Y:S02]  /*00b0*/  UIADD3 UR6, UP0, UR4, 0x270, URZ ;  /* 0x0000027004067890 */ /* 0x000fe4000ff1e03f */
[----:B------:R-:W-:Y:S02]  /*00c0*/  UIADD3 UR8, UP1, UR4, 0x370, URZ ;  /* 0x0000037004087890 */ /* 0x000fe4000ff3e03f */
[----:B------:R-:W-:Y:S02]  /*00d0*/  UIADD3 UR4, UP2, UR4, 0x470, URZ ;  /* 0x0000047004047890 */ /* 0x000fe4000ff5e03f */
[----:B------:R-:W-:Y:S02]  /*00e0*/  UIADD3.X UR7, URZ, UR5, URZ, UP0, !UPT ;  /* 0x000000053f077290 */ /* 0x000fe400087fe43f */
[----:B------:R-:W-:-:S02]  /*00f0*/  UIADD3.X UR9, URZ, UR5, URZ, UP1, !UPT ;  /* 0x000000053f097290 */ /* 0x000fc40008ffe43f */
[----:B------:R-:W-:-:S05]  /*0100*/  UIADD3.X UR5, URZ, UR5, URZ, UP2, !UPT ;  /* 0x000000053f057290 */ /* 0x000fca00097fe43f */
[----:B------:R0:W-:Y:S02]  /*0110*/  UTMACCTL.PF [UR6] ;  /* 0x00000000060079b9 */ /* 0x0001e40008040000 */
[----:B------:R0:W-:Y:S02]  /*0120*/  UTMACCTL.PF [UR8] ;  /* 0x00000000080079b9 */ /* 0x0001e40008040000 */
[----:B------:R0:W-:Y:S02]  /*0130*/  UTMACCTL.PF [UR4] ;  /* 0x00000000040079b9 */ /* 0x0001e40008040000 */
[----:B0-----:R-:W-:Y:S01]  /*0140*/  NOP ;  /* 0x0000000000007918 */ /* 0x001fe20000000000 */
.L_x_233:
[----:B------:R-:W-:Y:S05]  /*0150*/  BSYNC B0 ;  /* 0x0000000000007941 */ /* 0x000fea0003800000 */
.L_x_232:
[----:B------:R-:W-:Y:S01]  /*0160*/  VOTEU.ANY UP0, P0 ;  /* 0x00000000003f7886 */ /* 0x000fe20000000100 */
[----:B------:R-:W0:Y:S01]  /*0170*/  SHFL.IDX PT, R3, R22, RZ, 0x1f ;  /* 0x00001fff16037589 */ /* 0x000e2200000e0000 */
[----:B------:R-:W-:Y:S01]  /*0180*/  UMOV UR4, 0x1 ;  /* 0x0000000100047882 */ /* 0x000fe20000000000 */
[----:B------:R-:W-:Y:S01]  /*0190*/  UMOV UR7, 0x100 ;  /* 0x0000010000077882 */ /* 0x000fe20000000000 */
[----:B------:R-:W-:Y:S01]  /*01a0*/  VOTEU.ANY UP1, P0 ;  /* 0x00000000003f7886 */ /* 0x000fe20000020100 */
[----:B------:R-:W1:Y:S01]  /*01b0*/  @UP0 S2UR UR8, SR_CgaCtaId ;  /* 0x00000000000809c3 */ /* 0x000e620000008800 */
[----:B------:R-:W2:Y:S01]  /*01c0*/  SHFL.IDX PT, R2, R0, RZ, 0x1f ;  /* 0x00001fff00027589 */ /* 0x000ea200000e0000 */
[----:B------:R-:W-:Y:S01]  /*01d0*/  @UP0 UMOV UR6, 0x400 ;  /* 0x0000040000060882 */ /* 0x000fe20000000000 */
[----:B------:R-:W-:-:S04]  /*01e0*/  @UP0 UIADD3 UR4, -UR4, 0x100000, URZ ;  /* 0x0010000004040890 */ /* 0x000fc8000fffe13f */
[----:B------:R-:W-:Y:S02]  /*01f0*/  @UP0 USHF.L.U32 UR5, UR4, 0xb, URZ ;  /* 0x0000000b04050899 */ /* 0x000fe4000800063f */
[----:B------:R-:W-:Y:S01]  /*0200*/  @UP0 USHF.L.U32 UR4, UR4, 0x1, URZ ;  /* 0x0000000104040899 */ /* 0x000fe2000800063f */
[----:B------:R-:W-:Y:S01]  /*0210*/  VOTEU.ANY UP2, P0 ;  /* 0x00000000003f7886 */ /* 0x000fe20000040100 */
[----:B0-----:R-:W-:Y:S01]  /*0220*/  R2UR UR9, R3 ;  /* 0x00000000030972ca */ /* 0x001fe200000e0000 */
[----:B-1----:R-:W-:Y:S01]  /*0230*/  @UP0 ULEA UR8, UR8, UR6, 0x18 ;  /* 0x0000000608080291 */ /* 0x002fe2000f8ec03f */
[----:B--2---:R-:W-:Y:S01]  /*0240*/  ISETP.NE.AND P1, PT, R2, RZ, PT ;  /* 0x000000ff0200720c */ /* 0x004fe20003f25270 */
[----:B------:R-:W-:-:S04]  /*0250*/  @UP0 UIADD3 UR6, -UR7, 0x100000, URZ ;  /* 0x0010000007060890 */ /* 0x000fc8000fffe13f */
[----:B------:R-:W-:Y:S02]  /*0260*/  @UP0 USHF.L.U32 UR7, UR6, 0xb, URZ ;  /* 0x0000000b06070899 */ /* 0x000fe4000800063f */
[----:B------:R-:W-:-:S04]  /*0270*/  @UP0 USHF.L.U32 UR6, UR6, 0x1, URZ ;  /* 0x0000000106060899 */ /* 0x000fc8000800063f */
[----:B------:R-:W-:Y:S01]  /*0280*/  UISETP.NE.AND UP0, UPT, UR9, URZ, UPT ;  /* 0x0000003f0900728c */ /* 0x000fe2000bf05270 */
[----:B------:R-:W0:Y:S02]  /*0290*/  FENCE.VIEW.ASYNC.S ;  /* 0x00000000000073c6 */ /* 0x000e240000000000 */
[----:B0-----:R0:W1:Y:S05]  /*02a0*/  @UP1 SYNCS.EXCH.64 URZ, [UR8+0x22800], UR4 ;  /* 0x02280004083f15b2 */ /* 0x00106a0008000100 */
[----:B------:R0:W2:Y:S01]  /*02b0*/  @UP2 SYNCS.EXCH.64 URZ, [UR8+0x22820], UR6 ;  /* 0x02282006083f25b2 */ /* 0x0000a20008000100 */
[----:B------:R-:W-:Y:S05]  /*02c0*/  @P1 BRA `(.L_x_234) ;  /* 0x0000000000481947 */ /* 0x000fea0003800000 */
[----:B0-----:R-:W0:Y:S01]  /*02d0*/  S2UR UR5, SR_CgaCtaId ;  /* 0x00000000000579c3 */ /* 0x001e220000008800 */
[----:B------:R-:W-:Y:S01]  /*02e0*/  UMOV UR4, 0x400 ;  /* 0x0000040000047882 */ /* 0x000fe20000000000 */
[----:B------:R-:W-:Y:S01]  /*02f0*/  UMOV UR6, 0x1 ;  /* 0x0000000100067882 */ /* 0x000fe20000000000 */
[----:B------:R-:W-:Y:S01]  /*0300*/  UMOV UR9, 0x2 ;  /* 0x0000000200097882 */ /* 0x000fe20000000000 */
[----:B------:R-:W-:-:S04]  /*0310*/  UIADD3 UR6, -UR6, 0x100000, URZ ;  /* 0x0010000006067890 */ /* 0x000fc8000fffe13f */
[----:B------:R-:W-:Y:S02]  /*0320*/  USHF.L.U32 UR7, UR6, 0xb, URZ ;  /* 0x0000000b06077899 */ /* 0x000fe4000800063f */
[----:B------:R-:W-:Y:S01]  /*0330*/  USHF.L.U32 UR6, UR6, 0x1, URZ ;  /* 0x0000000106067899 */ /* 0x000fe2000800063f */
[----:B------:R-:W-:Y:S01]  /*0340*/  ELECT P0, URZ, PT ;  /* 0x00000000003f782f */ /* 0x000fe20003800000 */
[----:B0-----:R-:W-:Y:S02]  /*0350*/  ULEA UR8, UR5, UR4, 0x18 ;  /* 0x0000000405087291 */ /* 0x001fe4000f8ec03f */
[----:B------:R-:W-:-:S04]  /*0360*/  UIADD3 UR4, -UR9, 0x100000, URZ ;  /* 0x0010000009047890 */ /* 0x000fc8000fffe13f */
[----:B------:R-:W-:Y:S02]  /*0370*/  USHF.L.U32 UR5, UR4, 0xb, URZ ;  /* 0x0000000b04057899 */ /* 0x000fe4000800063f */
[----:B------:R-:W-:Y:S01]  /*0380*/  USHF.L.U32 UR4, UR4, 0x1, URZ ;  /* 0x0000000104047899 */ /* 0x000fe2000800063f */
[----:B------:R-:W0:Y:S03]  /*0390*/  FENCE.VIEW.ASYNC.S ;  /* 0x00000000000073c6 */ /* 0x000e260000000000 */
[----:B0-----:R3:W4:Y:S08]  /*03a0*/  SYNCS.EXCH.64 URZ, [UR8+0x22830], UR6 ;  /* 0x02283006083f75b2 */ /* 0x0017300008000100 */
[----:B------:R3:W0:Y:S01]  /*03b0*/  SYNCS.EXCH.64 URZ, [UR8+0x22840], UR4 ;  /* 0x02284004083f75b2 */ /* 0x0006220008000100 */
[----:B------:R3:W0:Y:S01]  /*03c0*/  SYNCS.EXCH.64 URZ, [UR8+0x22838], UR6 ;  /* 0x02283806083f75b2 */ /* 0x0006220008000100 */
[----:B------:R3:W0:Y:S02]  /*03d0*/  SYNCS.EXCH.64 URZ, [UR8+0x22848], UR4 ;  /* 0x02284804083f75b2 */ /* 0x0006240008000100 */
[----:B---3--:R-:W-:Y:S01]  /*03e0*/  NOP ;  /* 0x0000000000007918 */ /* 0x008fe20000000000 */
.L_x_234:
[----:B------:R-:W3:Y:S01]  /*03f0*/  SHFL.IDX PT, R2, R0, RZ, 0x1f ;  /* 0x00001fff00027589 */ /* 0x000ee200000e0000 */
[----:B------:R-:W-:Y:S01]  /*0400*/  NOP ;  /* 0x0000000000007918 */ /* 0x000fe20000000000 */
[----:B---3--:R-:W-:-:S13]  /*0410*/  ISETP.NE.AND P0, PT, R2, RZ, PT ;  /* 0x000000ff0200720c */ /* 0x008fda0003f05270 */
[----:B------:R-:W-:Y:S05]  /*0420*/  @P0 BRA `(.L_x_235) ;  /* 0x0000000000480947 */ /* 0x000fea0003800000 */
[----:B0-----:R-:W0:Y:S01]  /*0430*/  S2UR UR5, SR_CgaCtaId ;  /* 0x00000000000579c3 */ /* 0x001e220000008800 */
[----:B------:R-:W-:Y:S01]  /*0440*/  UMOV UR4, 0x400 ;  /* 0x0000040000047882 */ /* 0x000fe20000000000 */
[----:B------:R-:W-:Y:S01]  /*0450*/  UMOV UR6, 0x1 ;  /* 0x0000000100067882 */ /* 0x000fe20000000000 */
[----:B------:R-:W-:Y:S01]  /*0460*/  UMOV UR7, 0x2 ;  /* 0x0000000200077882 */ /* 0x000fe20000000000 */
[----:B------:R-:W-:Y:S01]  /*0470*/  ELECT P0, URZ, PT ;  /* 0x00000000003f782f */ /* 0x000fe20003800000 */
[----:B0-----:R-:W-:Y:S02]  /*0480*/  ULEA UR8, UR5, UR4, 0x18 ;  /* 0x0000000405087291 */ /* 0x001fe4000f8ec03f */
[----:B------:R-:W-:-:S04]  /*0490*/  UIADD3 UR4, -UR6, 0x100000, URZ ;  /* 0x0010000006047890 */ /* 0x000fc8000fffe13f */
[----:B------:R-:W-:Y:S02]  /*04a0*/  USHF.L.U32 UR5, UR4, 0xb, URZ ;  /* 0x0000000b04057899 */ /* 0x000fe4000800063f */
[----:B------:R-:W-:Y:S02]  /*04b0*/  USHF.L.U32 UR4, UR4, 0x1, URZ ;  /* 0x0000000104047899 */ /* 0x000fe4000800063f */
[----:B------:R-:W-:-:S04]  /*04c0*/  UIADD3 UR6, -UR7, 0x100000, URZ ;  /* 0x0010000007067890 */ /* 0x000fc8000fffe13f */
[----:B------:R-:W-:Y:S02]  /*04d0*/  USHF.L.U32 UR7, UR6, 0xb, URZ ;  /* 0x0000000b06077899 */ /* 0x000fe4000800063f */
[----:B------:R-:W-:Y:S01]  /*04e0*/  USHF.L.U32 UR6, UR6, 0x1, URZ ;  /* 0x0000000106067899 */ /* 0x000fe2000800063f */
[----:B------:R-:W0:Y:S03]  /*04f0*/  FENCE.VIEW.ASYNC.S ;  /* 0x00000000000073c6 */ /* 0x000e260000000000 */
[----:B0-----:R3:W0:Y:S08]  /*0500*/  SYNCS.EXCH.64 URZ, [UR8+0x22850], UR4 ;  /* 0x02285004083f75b2 */ /* 0x0016300008000100 */
[----:B------:R3:W0:Y:S01]  /*0510*/  SYNCS.EXCH.64 URZ, [UR8+0x22860], UR6 ;  /* 0x02286006083f75b2 */ /* 0x0006220008000100 */
[----:B------:R3:W0:Y:S01]  /*0520*/  SYNCS.EXCH.64 URZ, [UR8+0x22858], UR4 ;  /* 0x02285804083f75b2 */ /* 0x0006220008000100 */
[----:B------:R3:W0:Y:S02]  /*0530*/  SYNCS.EXCH.64 URZ, [UR8+0x22868], UR6 ;  /* 0x02286806083f75b2 */ /* 0x0006240008000100 */
[----:B---3--:R-:W-:Y:S01]  /*0540*/  NOP ;  /* 0x0000000000007918 */ /* 0x008fe20000000000 */
.L_x_235:
[----:B------:R-:W3:Y:S01]  /*0550*/  SHFL.IDX PT, R2, R0, RZ, 0x1f ;  /* 0x00001fff00027589 */ /* 0x000ee200000e0000 */
[----:B------:R-:W-:Y:S01]  /*0560*/  NOP ;  /* 0x0000000000007918 */ /* 0x000fe20000000000 */
[----:B---3--:R-:W-:-:S13]  /*0570*/  ISETP.NE.AND P0, PT, R2, RZ, PT ;  /* 0x000000ff0200720c */ /* 0x008fda0003f05270 */
[----:B------:R-:W-:Y:S05]  /*0580*/  @P0 BRA `(.L_x_236) ;  /* 0x0000000000380947 */ /* 0x000fea0003800000 */
[----:B0-----:R-:W0:Y:S01]  /*0590*/  S2UR UR5, SR_CgaCtaId ;  /* 0x00000000000579c3 */ /* 0x001e220000008800 */
[----:B------:R-:W-:Y:S01]  /*05a0*/  UMOV UR4, 0x400 ;  /* 0x0000040000047882 */ /* 0x000fe20000000000 */
[----:B------:R-:W-:Y:S01]  /*05b0*/  UMOV UR7, 0x1 ;  /* 0x0000000100077882 */ /* 0x000fe20000000000 */
[----:B------:R-:W-:Y:S01]  /*05c0*/  ELECT P0, URZ, PT ;  /* 0x00000000003f782f */ /* 0x000fe20003800000 */
[----:B0-----:R-:W-:Y:S02]  /*05d0*/  ULEA UR6, UR5, UR4, 0x18 ;  /* 0x0000000405067291 */ /* 0x001fe4000f8ec03f */
[----:B------:R-:W-:-:S04]  /*05e0*/  UIADD3 UR4, -UR7, 0x100000, URZ ;  /* 0x0010000007047890 */ /* 0x000fc8000fffe13f */
[----:B------:R-:W-:Y:S02]  /*05f0*/  USHF.L.U32 UR5, UR4, 0xb, URZ ;  /* 0x0000000b04057899 */ /* 0x000fe4000800063f */
[----:B------:R-:W-:Y:S01]  /*0600*/  USHF.L.U32 UR4, UR4, 0x1, URZ ;  /* 0x0000000104047899 */ /* 0x000fe2000800063f */
[----:B------:R-:W0:Y:S11]  /*0610*/  FENCE.VIEW.ASYNC.S ;  /* 0x00000000000073c6 */ /* 0x000e360000000000 */
[----:B0-----:R3:W0:Y:S01]  /*0620*/  SYNCS.EXCH.64 URZ, [UR6+0x22870], UR4 ;  /* 0x02287004063f75b2 */ /* 0x0016220008000100 */
[----:B------:R3:W0:Y:S01]  /*0630*/  SYNCS.EXCH.64 URZ, [UR6+0x22880], UR4 ;  /* 0x02288004063f75b2 */ /* 0x0006220008000100 */
[----:B------:R3:W0:Y:S01]  /*0640*/  SYNCS.EXCH.64 URZ, [UR6+0x22878], UR4 ;  /* 0x02287804063f75b2 */ /* 0x0006220008000100 */
[----:B------:R3:W0:Y:S02]  /*0650*/  SYNCS.EXCH.64 URZ, [UR6+0x22888], UR4 ;  /* 0x02288804063f75b2 */ /* 0x0006240008000100 */
[----:B---3--:R-:W-:Y:S01]  /*0660*/  NOP ;  /* 0x0000000000007918 */ /* 0x008fe20000000000 */
.L_x_236:
        /* <DEDUP_REMOVED lines=22> */
.L_x_237:
        /* <DEDUP_REMOVED lines=22> */
.L_x_238:
[----:B------:R-:W-:Y:S01]  /*0930*/  PLOP3.LUT P0, PT, PT, PT, UP0, 0x80, 0x0 ;  /* 0x000000000000781c */ /* 0x000fe20003f0f008 */
[----:B------:R-:W-:Y:S01]  /*0940*/  UMOV UR36, 0x1 ;  /* 0x0000000100247882 */ /* 0x000fe20000000000 */
[----:B------:R-:W-:Y:S01]  /*0950*/  NOP ;  /* 0x0000000000007918 */ /* 0x000fe20000000000 */
[----:B------:R-:W-:Y:S01]  /*0960*/  USEL UR36, UR36, 0x2, !UP0 ;  /* 0x0000000224247887 */ /* 0x000fe2000c000000 */
[----:B------:R-:W-:Y:S01]  /*0970*/  ULDC.64 UR40, c[0x0][0x208] ;  /* 0x0000820000287ab9 */ /* 0x000fe20000000a00 */
[----:B012-4-:R-:W-:Y:S08]  /*0980*/  BAR.SYNC.DEFER_BLOCKING 0x0 ;  /* 0x0000000000007b1d */ /* 0x017ff00000010000 */
[----:B------:R-:W-:Y:S05]  /*0990*/  @!P0 BRA `(.L_x_239) ;  /* 0x0000008400b08947 */ /* 0x000fea0003800000 */
.L_x_240:
[----:B------:R-:W-:-:S08]  /*09a0*/  NOP ;  /* 0x0000000000007918 */ /* 0x000fd00000000000 */
[----:B------:R-:W0:Y:S02]  /*09b0*/  USETMAXREG.TRY_ALLOC.CTAPOOL UP0, 0xf0 ;  /* 0x000000f0000079c8 */ /* 0x000e240008000600 */
[----:B0-----:R-:W-:-:S13]  /*09c0*/  PLOP3.LUT P0, PT, PT, PT, UP0, 0x80, 0x0 ;  /* 0x000000000000781c */ /* 0x001fda0003f0f008 */
[----:B------:R-:W-:Y:S05]  /*09d0*/  @!P0 BRA `(.L_x_240) ;  /* 0xfffffffc00f08947 */ /* 0x000fea000383ffff */
[----:B------:R-:W-:Y:S06]  /*09e0*/  BAR.ARV 0x8, 0x120 ;  /* 0x0204800000007b1d */ /* 0x000fec0000002000 */
[----:B------:R-:W-:Y:S02]  /*09f0*/  ISETP.NE.AND P0, PT, R22, 0x1, PT ;  /* 0x000000011600780c */ /* 0x000fe40003f05270 */
[----:B------:R-:W0:Y:S01]  /*0a00*/  S2UR UR5, SR_CgaCtaId ;  /* 0x00000000000579c3 */ /* 0x000e220000008800 */
[----:B------:R-:W-:-:S10]  /*0a10*/  UMOV UR4, 0x400 ;  /* 0x0000040000047882 */ /* 0x000fd40000000000 */
[----:B------:R-:W-:Y:S08]  /*0a20*/  @!P0 BAR.ARV 0x9, 0x100 ;  /* 0x0244000000008b1d */ /* 0x000ff00000002000 */
[----:B------:R-:W-:Y:S01]  /*0a30*/  BAR.SYNC.DEFER_BLOCKING 0x5, 0x120 ;  /* 0x0144800000007b1d */ /* 0x000fe20000010000 */
[----:B0-----:R-:W-:-:S09]  /*0a40*/  ULEA UR4, UR5, UR4, 0x18 ;  /* 0x0000000405047291 */ /* 0x001fd2000f8ec03f */
[----:B------:R-:W0:Y:S01]  /*0a50*/  LDS.128 R40, [UR4+0x228d0] ;  /* 0x0228d004ff287984 */ /* 0x000e220008000c00 */
[----:B------:R-:W-:Y:S01]  /*0a60*/  ULDC UR4, c[0x0][0xc14] ;  /* 0x0003050000047ab9 */ /* 0x000fe20000000800 */
[----:B------:R-:W-:Y:S06]  /*0a70*/  BAR.ARV 0x4, 0x120 ;  /* 0x0104800000007b1d */ /* 0x000fec0000002000 */
[----:B0-----:R-:W-:-:S13]  /*0a80*/  ISETP.GE.AND P0, PT, R43, UR4, PT ;  /* 0x000000042b007c0c */ /* 0x001fda000bf06270 */
[----:B------:R-:W-:Y:S05]  /*0a90*/  @P0 EXIT ;  /* 0x000000000000094d */ /* 0x000fea0003800000 */
[----:B------:R-:W0:Y:S01]  /*0aa0*/  S2R R0, SR_TID.X ;  /* 0x0000000000007919 */ /* 0x000e220000002100 */
[----:B------:R-:W-:Y:S01]  /*0ab0*/  R2UR UR5, R42 ;  /* 0x000000002a0572ca */ /* 0x000fe200000e0000 */
[----:B------:R-:W-:Y:S01]  /*0ac0*/  ULOP3.LUT UR47, UR36, 0x1, URZ, 0xfc, !UPT ;  /* 0x00000001242f7892 */ /* 0x000fe2000f8efc3f */
[----:B------:R-:W-:Y:S01]  /*0ad0*/  UMOV UR39, URZ ;  /* 0x0000003f00277c82 */ /* 0x000fe20008000000 */
[----:B------:R-:W-:Y:S01]  /*0ae0*/  UMOV UR38, URZ ;  /* 0x0000003f00267c82 */ /* 0x000fe20008000000 */
[----:B------:R-:W-:Y:S01]  /*0af0*/  UMOV UR37, URZ ;  /* 0x0000003f00257c82 */ /* 0x000fe20008000000 */
[----:B0-----:R-:W-:-:S05]  /*0b00*/  VIADD R203, R0, 0xffffff80 ;  /* 0xffffff8000cb7836 */ /* 0x001fca0000000000 */
[----:B------:R-:W-:-:S04]  /*0b10*/  SHF.R.S32.HI R0, RZ, 0x1f, R203 ;  /* 0x0000001fff007819 */ /* 0x000fc800000114cb */
[CC--:B------:R-:W-:Y:S02]  /*0b20*/  LEA.HI R2, R0.reuse, R203.reuse, RZ, 0x7 ;  /* 0x000000cb00027211 */ /* 0x0c0fe400078f38ff */
[----:B------:R-:W-:Y:S02]  /*0b30*/  LEA.HI R3, R0, R203, RZ, 0x4 ;  /* 0x000000cb00037211 */ /* 0x000fe400078f20ff */
[C---:B------:R-:W-:Y:S02]  /*0b40*/  LOP3.LUT R4, R2.reuse, 0xffffff80, RZ, 0xc0, !PT ;  /* 0xffffff8002047812 */ /* 0x040fe400078ec0ff */
[----:B------:R-:W-:Y:S02]  /*0b50*/  SHF.R.S32.HI R23, RZ, 0x7, R2 ;  /* 0x00000007ff177819 */ /* 0x000fe40000011402 */
[----:B------:R-:W-:Y:S01]  /*0b60*/  SHF.R.S32.HI R6, RZ, 0x4, R3 ;  /* 0x00000004ff067819 */ /* 0x000fe20000011403 */
[----:B------:R-:W-:Y:S01]  /*0b70*/  IMAD.IADD R19, R203, 0x1, -R4 ;  /* 0x00000001cb137824 */ /* 0x000fe200078e0a04 */
[----:B------:R-:W-:-:S04]  /*0b80*/  LEA.HI R2, R2, R23, RZ, 0x1 ;  /* 0x0000001702027211 */ /* 0x000fc800078f08ff */
[----:B------:R-:W-:Y:S02]  /*0b90*/  SHF.R.S32.HI R8, RZ, 0x1f, R19 ;  /* 0x0000001fff087819 */ /* 0x000fe40000011413 */
[----:B------:R-:W-:Y:S02]  /*0ba0*/  LOP3.LUT R2, R2, 0x3fffffe, RZ, 0xc0, !PT ;  /* 0x03fffffe02027812 */ /* 0x000fe400078ec0ff */
[CC--:B------:R-:W-:Y:S02]  /*0bb0*/  LEA.HI R7, R8.reuse, R19.reuse, RZ, 0x2 ;  /* 0x0000001308077211 */ /* 0x0c0fe400078f10ff */
[----:B------:R-:W-:Y:S01]  /*0bc0*/  LEA.HI R8, R8, R19, RZ, 0x5 ;  /* 0x0000001308087211 */ /* 0x000fe200078f28ff */
[----:B------:R-:W-:Y:S01]  /*0bd0*/  IMAD.IADD R2, R23, 0x1, -R2 ;  /* 0x0000000117027824 */ /* 0x000fe200078e0a02 */
[--C-:B------:R-:W-:Y:S02]  /*0be0*/  SHF.R.S32.HI R9, RZ, 0x2, R7.reuse ;  /* 0x00000002ff097819 */ /* 0x100fe40000011407 */
[----:B------:R-:W-:-:S02]  /*0bf0*/  SHF.R.S32.HI R4, RZ, 0x1f, R7 ;  /* 0x0000001fff047819 */ /* 0x000fc40000011407 */
[----:B------:R-:W-:Y:S02]  /*0c00*/  SHF.R.S32.HI R8, RZ, 0x5, R8 ;  /* 0x00000005ff087819 */ /* 0x000fe40000011408 */
[----:B------:R-:W-:Y:S02]  /*0c10*/  LEA.HI R5, R4, R9, RZ, 0x3 ;  /* 0x0000000904057211 */ /* 0x000fe400078f18ff */
[CC--:B------:R-:W-:Y:S02]  /*0c20*/  LEA.HI R4, R0.reuse, R203.reuse, RZ, 0x5 ;  /* 0x000000cb00047211 */ /* 0x0c0fe400078f28ff */
[----:B------:R-:W-:Y:S02]  /*0c30*/  LOP3.LUT R10, R5, 0xfffffff8, RZ, 0xc0, !PT ;  /* 0xfffffff8050a7812 */ /* 0x000fe400078ec0ff */
[----:B------:R-:W-:Y:S01]  /*0c40*/  LEA.HI R0, R0, R203, RZ, 0x3 ;  /* 0x000000cb00007211 */ /* 0x000fe200078f18ff */
[----:B------:R-:W-:Y:S01]  /*0c50*/  IMAD.SHL.U32 R5, R4, 0x20, RZ ;  /* 0x0000002004057824 */ /* 0x000fe200078e00ff */
[----:B------:R-:W-:Y:S01]  /*0c60*/  LOP3.LUT R4, R3, 0x3fffff0, RZ, 0xc0, !PT ;  /* 0x03fffff003047812 */ /* 0x000fe200078ec0ff */
[----:B------:R-:W-:Y:S01]  /*0c70*/  IMAD.IADD R9, R9, 0x1, -R10 ;  /* 0x0000000109097824 */ /* 0x000fe200078e0a0a */
[----:B------:R-:W-:-:S02]  /*0c80*/  LEA.HI R3, R3, R6, RZ, 0x1 ;  /* 0x0000000603037211 */ /* 0x000fc400078f08ff */
[----:B------:R-:W-:Y:S01]  /*0c90*/  LOP3.LUT R5, R5, 0xfffffc00, RZ, 0xc0, !PT ;  /* 0xfffffc0005057812 */ /* 0x000fe200078ec0ff */
[----:B------:R-:W-:Y:S01]  /*0ca0*/  IMAD R9, R8, 0x10, R9 ;  /* 0x0000001008097824 */ /* 0x000fe200078e0209 */
[----:B------:R-:W-:Y:S01]  /*0cb0*/  LOP3.LUT R3, R3, 0x1ffffffe, RZ, 0xc0, !PT ;  /* 0x1ffffffe03037812 */ /* 0x000fe200078ec0ff */
[----:B------:R-:W-:Y:S01]  /*0cc0*/  IMAD.IADD R4, R203, 0x1, -R4 ;  /* 0x00000001cb047824 */ /* 0x000fe200078e0a04 */
[----:B------:R-:W-:Y:S01]  /*0cd0*/  LOP3.LUT R200, R7, 0x7ffffffc, RZ, 0xc0, !PT ;  /* 0x7ffffffc07c87812 */ /* 0x000fe200078ec0ff */
[----:B------:R-:W-:Y:S01]  /*0ce0*/  IMAD R201, R2, 0x40, R9 ;  /* 0x0000004002c97824 */ /* 0x000fe200078e0209 */
[----:B------:R-:W-:Y:S01]  /*0cf0*/  LOP3.LUT R2, R0, 0x1ffffff8, RZ, 0xc0, !PT ;  /* 0x1ffffff800027812 */ /* 0x000fe200078ec0ff */
[----:B------:R-:W-:Y:S01]  /*0d00*/  IMAD R4, R4, 0x40, R5 ;  /* 0x0000004004047824 */ /* 0x000fe200078e0205 */
[----:B------:R-:W-:Y:S01]  /*0d10*/  SHF.R.S32.HI R16, RZ, 0x3, R0 ;  /* 0x00000003ff107819 */ /* 0x000fe20000011400 */
[----:B------:R-:W-:Y:S01]  /*0d20*/  IMAD.IADD R3, R6, 0x1, -R3 ;  /* 0x0000000106037824 */ /* 0x000fe200078e0a03 */
[----:B------:R-:W-:Y:S01]  /*0d30*/  IADD3 R200, R19, -R200, RZ ;  /* 0x800000c813c87210 */ /* 0x000fe20007ffe0ff */
[----:B------:R-:W-:-:S02]  /*0d40*/  IMAD.IADD R2, R203, 0x1, -R2 ;  /* 0x00000001cb027824 */ /* 0x000fc400078e0a02 */
[----:B------:R-:W-:Y:S02]  /*0d50*/  IMAD R202, R3, 0x8, R4 ;  /* 0x0000000803ca7824 */ /* 0x000fe400078e0204 */
[----:B------:R-:W-:-:S07]  /*0d60*/  IMAD.SHL.U32 R2, R2, 0x8, RZ ;  /* 0x0000000802027824 */ /* 0x000fce00078e00ff */
.L_x_282:
[----:B0---45:R-:W0:Y:S01]  /*0d70*/  LDC.64 R4, c[0x0][0xc60] ;  /* 0x00031800ff047b82 */ /* 0x031e220000000a00 */
[----:B------:R-:W-:Y:S01]  /*0d80*/  ULDC.64 UR6, c[0x0][0xa28] ;  /* 0x00028a0000067ab9 */ /* 0x000fe20000000a00 */
[----:B------:R-:W-:Y:S01]  /*0d90*/  ULDC.64 UR8, c[0x0][0xa20] ;  /* 0x0002880000087ab9 */ /* 0x000fe20000000a00 */
[----:B------:R-:W-:Y:S01]  /*0da0*/  ULDC UR4, c[0x0][0x404] ;  /* 0x0001010000047ab9 */ /* 0x000fe20000000800 */
[----:B0-----:R-:W-:-:S06]  /*0db0*/  IMAD.WIDE R4, R43, 0x4, R4 ;  /* 0x000000042b047825 */ /* 0x001fcc00078e0204 */
[----:B--2---:R-:W2:Y:S01]  /*0dc0*/  LDG.E R4, desc[UR40][R4.64] ;  /* 0x0000002804047981 */ /* 0x004ea2000c1e1900 */
[----:B------:R-:W-:Y:S02]  /*0dd0*/  UISETP.NE.U32.AND UP0, UPT, UR6, URZ, UPT ;  /* 0x0000003f0600728c */ /* 0x000fe4000bf05070 */
[----:B------:R-:W-:Y:S02]  /*0de0*/  UISETP.NE.U32.AND UP1, UPT, UR8, URZ, UPT ;  /* 0x0000003f0800728c */ /* 0x000fe4000bf25070 */
[----:B------:R-:W-:Y:S02]  /*0df0*/  UISETP.NE.AND.EX UP0, UPT, UR7, URZ, UPT, UP0 ;  /* 0x0000003f0700728c */ /* 0x000fe4000bf05300 */
[----:B------:R-:W-:-:S04]  /*0e00*/  UISETP.NE.AND.EX UP1, UPT, UR9, URZ, UPT, UP1 ;  /* 0x0000003f0900728c */ /* 0x000fc8000bf25310 */
[----:B------:R-:W-:Y:S02]  /*0e10*/  PLOP3.LUT P0, PT, PT, PT, UP0, 0x80, 0x0 ;  /* 0x000000000000781c */ /* 0x000fe40003f0f008 */
[----:B------:R-:W-:Y:S02]  /*0e20*/  PLOP3.LUT P1, PT, PT, PT, UP1, 0x80, 0x0 ;  /* 0x000000000000781c */ /* 0x000fe40003f2f018 */
[----:B--2---:R-:W-:-:S13]  /*0e30*/  R2UR UR46, R4 ;  /* 0x00000000042e72ca */ /* 0x004fda00000e0000 */
[----:B------:R-:W-:Y:S02]  /*0e40*/  USHF.R.S32.HI UR45, URZ, 0x1f, UR46 ;  /* 0x0000001f3f2d7899 */ /* 0x000fe4000801142e */
[----:B------:R-:W-:Y:S02]  /*0e50*/  @UP0 ULEA UR6, UP2, UR46, UR6, 0x2 ;  /* 0x000000062e060291 */ /* 0x000fe4000f84103f */
[----:B------:R-:W-:Y:S02]  /*0e60*/  @UP1 ULEA UR8, UP3, UR46, UR8, 0x2 ;  /* 0x000000082e081291 */ /* 0x000fe4000f86103f */
[----:B------:R-:W-:Y:S02]  /*0e70*/  @UP0 ULEA.HI.X UR7, UR46, UR7, UR45, 0x2, UP2 ;  /* 0x000000072e070291 */ /* 0x000fe400090f142d */
[----:B------:R-:W-:Y:S01]  /*0e80*/  @UP1 ULEA.HI.X UR9, UR46, UR9, UR45, 0x2, UP3 ;  /* 0x000000092e091291 */ /* 0x000fe200098f142d */
[----:B------:R-:W-:Y:S02]  /*0e90*/  IMAD.U32 R4, RZ, RZ, UR6 ;  /* 0x00000006ff047e24 */ /* 0x000fe4000f8e00ff */
[----:B---3--:R-:W-:-:S02]  /*0ea0*/  IMAD.U32 R6, RZ, RZ, UR8 ;  /* 0x00000008ff067e24 */ /* 0x008fc4000f8e00ff */
[----:B------:R-:W-:Y:S01]  /*0eb0*/  IMAD.U32 R5, RZ, RZ, UR7 ;  /* 0x00000007ff057e24 */ /* 0x000fe2000f8e00ff */
[----:B------:R-:W-:Y:S01]  /*0ec0*/  ULDC.64 UR6, c[0x0][0x3f8] ;  /* 0x0000fe0000067ab9 */ /* 0x000fe20000000a00 */
[----:B------:R-:W-:-:S03]  /*0ed0*/  IMAD.U32 R7, RZ, RZ, UR9 ;  /* 0x00000009ff077e24 */ /* 0x000fc6000f8e00ff */
[----:B------:R-:W2:Y:S04]  /*0ee0*/  @P0 LDG.E R4, desc[UR40][R4.64] ;  /* 0x0000002804040981 */ /* 0x000ea8000c1e1900 */
[----:B------:R-:W3:Y:S01]  /*0ef0*/  @P1 LDG.E R6, desc[UR40][R6.64] ;  /* 0x0000002806061981 */ /* 0x000ee2000c1e1900 */
[----:B------:R-:W-:Y:S01]  /*0f00*/  UISETP.NE.U32.AND UP0, UPT, UR6, URZ, UPT ;  /* 0x0000003f0600728c */ /* 0x000fe2000bf05070 */
[----:B------:R-:W-:Y:S01]  /*0f10*/  IMAD.MOV.U32 R18, RZ, RZ, R41 ;  /* 0x000000ffff127224 */ /* 0x000fe200078e0029 */
[----:B------:R-:W-:Y:S01]  /*0f20*/  UMOV UR43, URZ ;  /* 0x0000003f002b7c82 */ /* 0x000fe20008000000 */
[----:B------:R-:W-:Y:S01]  /*0f30*/  ULDC UR6, c[0x0][0x2e0] ;  /* 0x0000b80000067ab9 */ /* 0x000fe20000000800 */
[----:B------:R-:W-:Y:S01]  /*0f40*/  UISETP.NE.AND.EX UP0, UPT, UR7, URZ, UPT, UP0 ;  /* 0x0000003f0700728c */ /* 0x000fe2000bf05300 */
[----:B------:R-:W-:Y:S01]  /*0f50*/  CS2R R44, SRZ ;  /* 0x00000000002c7805 */ /* 0x000fe2000001ff00 */
[----:B------:R-:W-:Y:S01]  /*0f60*/  UMOV UR44, UR5 ;  /* 0x00000005002c7c82 */ /* 0x000fe20008000000 */
[----:B------:R-:W-:Y:S01]  /*0f70*/  CS2R R150, SRZ ;  /* 0x0000000000967805 */ /* 0x000fe2000001ff00 */
[----:B------:R-:W-:Y:S01]  /*0f80*/  USEL UR4, UR4, 0x1, UP0 ;  /* 0x0000000104047887 */ /* 0x000fe20008000000 */
[----:B------:R-:W-:-:S02]  /*0f90*/  CS2R R148, SRZ ;  /* 0x0000000000947805 */ /* 0x000fc4000001ff00 */
[----:B------:R-:W-:Y:S02]  /*0fa0*/  CS2R R146, SRZ ;  /* 0x0000000000927805 */ /* 0x000fe4000001ff00 */
[----:B------:R-:W-:Y:S01]  /*0fb0*/  CS2R R144, SRZ ;  /* 0x0000000000907805 */ /* 0x000fe2000001ff00 */
[----:B------:R-:W-:Y:S01]  /*0fc0*/  UIMAD UR4, UR4, UR6, URZ ;  /* 0x00000006040472a4 */ /* 0x000fe2000f8e023f */
[----:B------:R-:W-:Y:S02]  /*0fd0*/  CS2R R142, SRZ ;  /* 0x00000000008e7805 */ /* 0x000fe4000001ff00 */
[----:B------:R-:W-:Y:S02]  /*0fe0*/  CS2R R140, SRZ ;  /* 0x00000000008c7805 */ /* 0x000fe4000001ff00 */
[----:B------:R-:W-:Y:S02]  /*0ff0*/  CS2R R138, SRZ ;  /* 0x00000000008a7805 */ /* 0x000fe4000001ff00 */
[----:B------:R-:W-:-:S02]  /*1000*/  CS2R R136, SRZ ;  /* 0x0000000000887805 */ /* 0x000fc4000001ff00 */
[----:B------:R-:W-:Y:S02]  /*1010*/  CS2R R134, SRZ ;  /* 0x0000000000867805 */ /* 0x000fe4000001ff00 */
[----:B------:R-:W-:Y:S02]  /*1020*/  CS2R R132, SRZ ;  /* 0x0000000000847805 */ /* 0x000fe4000001ff00 */
        /* <DEDUP_REMOVED lines=32> */
[----:B-1----:R-:W-:Y:S02]  /*1230*/  CS2R R68, SRZ ;  /* 0x0000000000447805 */ /* 0x002fe4000001ff00 */
[----:B------:R-:W-:-:S02]  /*1240*/  CS2R R166, SRZ ;  /* 0x0000000000a67805 */ /* 0x000fc4000001ff00 */
[----:B------:R-:W-:Y:S01]  /*1250*/  CS2R R154, SRZ ;  /* 0x00000000009a7805 */ /* 0x000fe2000001ff00 */
[----:B------:R-:W-:Y:S01]  /*1260*/  IMAD.MOV.U32 R28, RZ, RZ, RZ ;  /* 0x000000ffff1c7224 */ /* 0x000fe200078e00ff */
[----:B------:R-:W-:Y:S01]  /*1270*/  CS2R R60, SRZ ;  /* 0x00000000003c7805 */ /* 0x000fe2000001ff00 */
[----:B------:R-:W-:Y:S01]  /*1280*/  IMAD.MOV.U32 R3, RZ, RZ, RZ ;  /* 0x000000ffff037224 */ /* 0x000fe200078e00ff */
[----:B------:R-:W-:Y:S02]  /*1290*/  CS2R R24, SRZ ;  /* 0x0000000000187805 */ /* 0x000fe4000001ff00 */
[----:B------:R-:W-:Y:S02]  /*12a0*/  CS2R R168, SRZ ;  /* 0x0000000000a87805 */ /* 0x000fe4000001ff00 */
[----:B------:R-:W-:Y:S02]  /*12b0*/  CS2R R156, SRZ ;  /* 0x00000000009c7805 */ /* 0x000fe4000001ff00 */
[----:B------:R-:W-:-:S02]  /*12c0*/  CS2R R14, SRZ ;  /* 0x00000000000e7805 */ /* 0x000fc4000001ff00 */
[----:B------:R-:W-:Y:S02]  /*12d0*/  CS2R R12, SRZ ;  /* 0x00000000000c7805 */ /* 0x000fe4000001ff00 */
[----:B------:R-:W-:Y:S02]  /*12e0*/  CS2R R170, SRZ ;  /* 0x0000000000aa7805 */ /* 0x000fe4000001ff00 */
[----:B------:R-:W-:Y:S02]  /*12f0*/  CS2R R158, SRZ ;  /* 0x00000000009e7805 */ /* 0x000fe4000001ff00 */
[----:B------:R-:W-:Y:S01]  /*1300*/  CS2R R10, SRZ ;  /* 0x00000000000a7805 */ /* 0x000fe2000001ff00 */
[----:B------:R-:W-:Y:S01]  /*1310*/  IMAD.MOV.U32 R8, RZ, RZ, RZ ;  /* 0x000000ffff087224 */ /* 0x000fe200078e00ff */
[----:B--2---:R-:W-:Y:S02]  /*1320*/  @P0 R2UR UR43, R4 ;  /* 0x00000000042b02ca */ /* 0x004fe400000e0000 */
[----:B------:R-:W-:-:S02]  /*1330*/  PLOP3.LUT P0, PT, PT, PT, PT, 0x80, 0x0 ;  /* 0x000000000000781c */ /* 0x000fc40003f0f070 */
[----:B---3--:R-:W-:Y:S01]  /*1340*/  @P1 R2UR UR4, R6 ;  /* 0x00000000060412ca */ /* 0x008fe200000e0000 */
[----:B------:R-:W-:-:S14]  /*1350*/  @P1 BRA `(.L_x_241) ;  /* 0x0000000000341947 */ /* 0x000fdc0003800000 */
[----:B------:R-:W-:Y:S02]  /*1360*/  ULDC.64 UR6, c[0x0][0xa08] ;  /* 0x0002820000067ab9 */ /* 0x000fe40000000a00 */
[----:B------:R-:W-:-:S04]  /*1370*/  ISETP.NE.U32.AND P1, PT, RZ, UR6, PT ;  /* 0x00000006ff007c0c */ /* 0x000fc8000bf25070 */
[----:B------:R-:W-:-:S13]  /*1380*/  ISETP.NE.AND.EX P1, PT, RZ, UR7, PT, P1 ;  /* 0x00000007ff007c0c */ /* 0x000fda000bf25310 */
[----:B------:R-:W-:Y:S05]  /*1390*/  @!P1 BRA `(.L_x_241) ;  /* 0x0000000000249947 */ /* 0x000fea0003800000 */
[----:B------:R-:W-:Y:S02]  /*13a0*/  ULDC.64 UR4, c[0x0][0xa08] ;  /* 0x0002820000047ab9 */ /* 0x000fe40000000a00 */
[----:B------:R-:W-:-:S06]  /*13b0*/  UIMAD.WIDE UR4, UR46, 0x4, UR4 ;  /* 0x000000042e0478a5 */ /* 0x000fcc000f8e0204 */
[----:B------:R-:W-:Y:S02]  /*13c0*/  IMAD.U32 R4, RZ, RZ, UR4 ;  /* 0x00000004ff047e24 */ /* 0x000fe4000f8e00ff */
[----:B------:R-:W-:-:S05]  /*13d0*/  IMAD.U32 R5, RZ, RZ, UR5 ;  /* 0x00000005ff057e24 */ /* 0x000fca000f8e00ff */
[----:B------:R-:W2:Y:S04]  /*13e0*/  LDG.E R6, desc[UR40][R4.64] ;  /* 0x0000002804067981 */ /* 0x000ea8000c1e1900 */
[----:B------:R-:W3:Y:S01]  /*13f0*/  LDG.E R0, desc[UR40][R4.64+0x4] ;  /* 0x0000042804007981 */ /* 0x000ee2000c1e1900 */
[----:B--2---:R-:W-:Y:S02]  /*1400*/  R2UR UR4, R6 ;  /* 0x00000000060472ca */ /* 0x004fe400000e0000 */
[----:B---3--:R-:W-:-:S13]  /*1410*/  R2UR UR5, R0 ;  /* 0x00000000000572ca */ /* 0x008fda00000e0000 */
[----:B------:R-:W-:-:S12]  /*1420*/  UIADD3 UR4, -UR4, UR5, URZ ;  /* 0x0000000504047290 */ /* 0x000fd8000fffe13f */
.L_x_241:
[----:B------:R-:W-:Y:S01]  /*1430*/  UIADD3 UR43, -UR43, UR4, URZ ;  /* 0x000000042b2b7290 */ /* 0x000fe2000fffe13f */
[----:B------:R-:W-:Y:S01]  /*1440*/  IMAD.MOV.U32 R9, RZ, RZ, RZ ;  /* 0x000000ffff097224 */ /* 0x000fe200078e00ff */
[----:B------:R-:W-:Y:S02]  /*1450*/  CS2R R174, SRZ ;  /* 0x0000000000ae7805 */ /* 0x000fe4000001ff00 */
[----:B------:R-:W-:Y:S01]  /*1460*/  CS2R R172, SRZ ;  /* 0x0000000000ac7805 */ /* 0x000fe2000001ff00 */
[----:B------:R-:W-:Y:S01]  /*1470*/  UISETP.GE.AND UP0, UPT, UR43, 0x1, UPT ;  /* 0x000000012b00788c */ /* 0x000fe2000bf06270 */
[----:B------:R-:W-:Y:S01]  /*1480*/  CS2R R36, SRZ ;  /* 0x0000000000247805 */ /* 0x000fe2000001ff00 */
[----:B------:R-:W-:Y:S01]  /*1490*/  UIADD3 UR4, UR43, 0x5f, URZ ;  /* 0x0000005f2b047890 */ /* 0x000fe2000fffe03f */
[----:B------:R-:W-:Y:S02]  /*14a0*/  CS2R R176, SRZ ;  /* 0x0000000000b07805 */ /* 0x000fe4000001ff00 */
[----:B------:R-:W-:Y:S01]  /*14b0*/  CS2R R32, SRZ ;  /* 0x0000000000207805 */ /* 0x000fe2000001ff00 */
[----:B------:R-:W-:Y:S01]  /*14c0*/  IMAD.MOV.U32 R26, RZ, RZ, RZ ;  /* 0x000000ffff1a7224 */ /* 0x000fe200078e00ff */
[----:B------:R-:W-:Y:S01]  /*14d0*/  PLOP3.LUT P1, PT, PT, PT, UP0, 0x80, 0x0 ;  /* 0x000000000000781c */ /* 0x000fe20003f2f008 */
[----:B------:R-:W-:Y:S01]  /*14e0*/  UIMAD.WIDE UR4, UR4, 0x2aaaaaab, URZ ;  /* 0x2aaaaaab040478a5 */ /* 0x000fe2000f8e023f */
[----:B------:R-:W-:Y:S01]  /*14f0*/  IMAD.MOV.U32 R29, RZ, RZ, RZ ;  /* 0x000000ffff1d7224 */ /* 0x000fe200078e00ff */
[----:B------:R-:W-:Y:S01]  /*1500*/  MOV R179, RZ ;  /* 0x000000ff00b37202 */ /* 0x000fe20000000f00 */
[----:B------:R-:W-:Y:S01]  /*1510*/  IMAD.MOV.U32 R6, RZ, RZ, RZ ;  /* 0x000000ffff067224 */ /* 0x000fe200078e00ff */
[----:B------:R-:W-:Y:S01]  /*1520*/  USHF.R.U32.HI UR42, URZ, 0x1f, UR5 ;  /* 0x0000001f3f2a7899 */ /* 0x000fe20008011605 */
[----:B------:R-:W-:-:S03]  /*1530*/  CS2R R4, SRZ ;  /* 0x0000000000047805 */ /* 0x000fc6000001ff00 */
[----:B------:R-:W-:-:S04]  /*1540*/  ULEA.HI.SX32 UR42, UR5, UR42, 0x1c ;  /* 0x0000002a052a7291 */ /* 0x000fc8000f8fe23f */
[----:B------:R-:W-:Y:S08]  /*1550*/  @!P1 BRA `(.L_x_242) ;  /* 0x0000005000149947 */ /* 0x000ff00003800000 */
[----:B------:R-:W0:Y:S01]  /*1560*/  SHFL.IDX PT, R0, R23, RZ, 0x1f ;  /* 0x00001fff17007589 */ /* 0x000e2200000e0000 */
[----:B------:R-:W1:Y:S01]  /*1570*/  S2UR UR7, SR_CgaCtaId ;  /* 0x00000000000779c3 */ /* 0x000e620000008800 */
[----:B------:R-:W-:Y:S01]  /*1580*/  UMOV UR6, 0x400 ;  /* 0x0000040000067882 */ /* 0x000fe20000000000 */
[----:B0-----:R-:W-:Y:S01]  /*1590*/  R2UR UR4, R0 ;  /* 0x00000000000472ca */ /* 0x001fe200000e0000 */
[----:B-1----:R-:W-:-:S04]  /*15a0*/  ULEA UR6, UR7, UR6, 0x18 ;  /* 0x0000000607067291 */ /* 0x002fc8000f8ec03f */
[----:B------:R-:W-:-:S04]  /*15b0*/  UIADD3 UR6, UR6, 0x18400, URZ ;  /* 0x0001840006067890 */ /* 0x000fc8000fffe03f */
[----:B------:R-:W-:-:S04]  /*15c0*/  ULOP3.LUT UP0, URZ, UR6, 0x1bf, URZ, 0xc0, !UPT ;  /* 0x000001bf063f7892 */ /* 0x000fc8000f80c03f */
[----:B------:R-:W-:Y:S02]  /*15d0*/  ULEA.HI UR5, UR4, UR4, URZ, 0x1 ;  /* 0x0000000404057291 */ /* 0x000fe4000f8f083f */
[----:B------:R-:W-:Y:S02]  /*15e0*/  PLOP3.LUT P0, PT, PT, PT, UP0, 0x80, 0x0 ;  /* 0x000000000000781c */ /* 0x000fe40003f0f008 */
[----:B------:R-:W-:-:S04]  /*15f0*/  ULOP3.LUT UR5, UR5, 0x1e, URZ, 0xc0, !UPT ;  /* 0x0000001e05057892 */ /* 0x000fc8000f8ec03f */
[----:B------:R-:W-:-:S04]  /*1600*/  UIADD3 UR5, UR4, -UR5, URZ ;  /* 0x8000000504057290 */ /* 0x000fc8000fffe03f */
[----:B------:R-:W-:-:S04]  /*1610*/  ULEA UR5, UR5, UR6, 0xd ;  /* 0x0000000605057291 */ /* 0x000fc8000f8e683f */
[----:B------:R-:W-:-:S04]  /*1620*/  USHF.R.U32.HI UR5, URZ, 0x4, UR5 ;  /* 0x000000043f057899 */ /* 0x000fc80008011605 */
[----:B------:R-:W-:Y:S01]  /*1630*/  ULOP3.LUT UR48, UR5, 0x3fff, URZ, 0xc0, !UPT ;  /* 0x00003fff05307892 */ /* 0x000fe2000f8ec03f */
[----:B------:R-:W-:Y:S11]  /*1640*/  @!P0 BRA `(.L_x_243) ;  /* 0x0000000000408947 */ /* 0x000ff60003800000 */
[----:B------:R-:W-:Y:S01]  /*1650*/  MOV R0, 0x0 ;  /* 0x0000000000007802 */ /* 0x000fe20000000f00 */
[----:B------:R-:W-:Y:S01]  /*1660*/  ULDC.64 UR4, c[0x4][0x90] ;  /* 0x0100240000047ab9 */ /* 0x000fe20000000a00 */
[----:B------:R-:W-:Y:S01]  /*1670*/  ULDC.64 UR6, c[0x4][0x28] ;  /* 0x01000a0000067ab9 */ /* 0x000fe20000000a00 */
[----:B------:R-:W-:Y:S01]  /*1680*/  IMAD.U32 R4, RZ, RZ, UR4 ;  /* 0x00000004ff047e24 */ /* 0x000fe2000f8e00ff */
[----:B------:R0:W1:Y:S01]  /*1690*/  LDC.64 R14, c[0x4][R0] ;  /* 0x01000000000e7b82 */ /* 0x0000620000000a00 */
[----:B------:R-:W-:Y:S01]  /*16a0*/  IMAD.U32 R5, RZ, RZ, UR5 ;  /* 0x00000005ff057e24 */ /* 0x000fe2000f8e00ff */
[----:B------:R-:W-:Y:S01]  /*16b0*/  ULDC.64 UR4, c[0x4][0x98] ;  /* 0x0100260000047ab9 */ /* 0x000fe20000000a00 */
[----:B------:R-:W-:Y:S02]  /*16c0*/  IMAD.U32 R10, RZ, RZ, UR6 ;  /* 0x00000006ff0a7e24 */ /* 0x000fe4000f8e00ff */
[----:B------:R-:W-:Y:S02]  /*16d0*/  IMAD.U32 R6, RZ, RZ, UR4 ;  /* 0x00000004ff067e24 */ /* 0x000fe4000f8e00ff */
[----:B------:R-:W-:-:S02]  /*16e0*/  IMAD.U32 R7, RZ, RZ, UR5 ;  /* 0x00000005ff077e24 */ /* 0x000fc4000f8e00ff */
[----:B------:R-:W-:Y:S02]  /*16f0*/  IMAD.U32 R11, RZ, RZ, UR7 ;  /* 0x00000007ff0b7e24 */ /* 0x000fe4000f8e00ff */
[----:B------:R-:W-:Y:S02]  /*1700*/  IMAD.MOV.U32 R8, RZ, RZ, 0x70 ;  /* 0x00000070ff087424 */ /* 0x000fe400078e00ff */
[----:B------:R-:W-:Y:S02]  /*1710*/  IMAD.MOV.U32 R12, RZ, RZ, 0x1 ;  /* 0x00000001ff0c7424 */ /* 0x000fe400078e00ff */
[----:B0-----:R-:W-:-:S07]  /*1720*/  IMAD.MOV.U32 R13, RZ, RZ, RZ ;  /* 0x000000ffff0d7224 */ /* 0x001fce00078e00ff */
[----:B------:R-:W-:-:S07]  /*1730*/  LEPC R20, `(.L_x_243) ;  /* 0x000000001014794e */ /* 0x000fce0000000000 */
[----:B-1----:R-:W-:Y:S05]  /*1740*/  CALL.ABS.NOINC R14 ;  /* 0x000000000e007343 */ /* 0x002fea0003c00000 */
.L_x_243:
[----:B------:R-:W0:Y:S01]  /*1750*/  S2R R3, SR_CgaCtaId ;  /* 0x0000000000037919 */ /* 0x000e220000008800 */
[----:B------:R-:W-:Y:S01]  /*1760*/  ULEA.HI UR4, UR39, UR39, URZ, 0x1 ;  /* 0x0000002727047291 */ /* 0x000fe2000f8f083f */
[----:B------:R-:W-:Y:S01]  /*1770*/  MOV R6, 0x400 ;  /* 0x0000040000067802 */ /* 0x000fe20000000f00 */
[----:B------:R-:W-:Y:S02]  /*1780*/  VIADD R9, R22, 0x8 ;  /* 0x0000000816097836 */ /* 0x000fe40000000000 */
[----:B------:R-:W-:-:S04]  /*1790*/  ULOP3.LUT UR4, UR4, 0xfffffffe, URZ, 0xc0, !UPT ;  /* 0xfffffffe04047892 */ /* 0x000fc8000f8ec03f */
[----:B------:R-:W-:-:S06]  /*17a0*/  UIADD3 UR4, UR39, -UR4, URZ ;  /* 0x8000000427047290 */ /* 0x000fcc000fffe03f */
[----:B------:R-:W-:Y:S01]  /*17b0*/  IMAD.U32 R0, RZ, RZ, UR4 ;  /* 0x00000004ff007e24 */ /* 0x000fe2000f8e00ff */
[----:B0-----:R-:W-:-:S04]  /*17c0*/  LEA R6, R3, R6, 0x18 ;  /* 0x0000000603067211 */ /* 0x001fc800078ec0ff */
[----:B------:R-:W-:-:S04]  /*17d0*/  SHF.L.U32 R3, R0, 0x1f, RZ ;  /* 0x0000001f00037819 */ /* 0x000fc800000006ff */
[----:B------:R-:W0:Y:S02]  /*17e0*/  SYNCS.PHASECHK.TRANS64.TRYWAIT P0, [R6+URZ+0x22800], R3 ;  /* 0x02280003060075a7 */ /* 0x000e24000800017f */
[----:B0-----:R-:W-:Y:S05]  /*17f0*/  @!P0 BRA `(.L_x_244) ;  /* 0x000000bc00cc8947 */ /* 0x001fea0003800000 */
.L_x_366:
[----:B------:R-:W-:Y:S01]  /*1800*/  IMAD.U32 R0, RZ, RZ, UR47 ;  /* 0x0000002fff007e24 */ /* 0x000fe2000f8e00ff */
[----:B------:R-:W-:Y:S05]  /*1810*/  WARPSYNC.ALL ;  /* 0x0000000000007948 */ /* 0x000fea0003800000 */
[----:B------:R1:W-:Y:S01]  /*1820*/  BAR.SYNC.DEFER_BLOCKING R9, 0x100 ;  /* 0x000400090000751d */ /* 0x0003e20000010000 */
[----:B------:R-:W-:-:S13]  /*1830*/  ISETP.NE.AND P0, PT, R0, 0x3, PT ;  /* 0x000000030000780c */ /* 0x000fda0003f05270 */
[----:B-1----:R-:W-:Y:S05]  /*1840*/  @!P0 BRA `(.L_x_245) ;  /* 0x0000000000048947 */ /* 0x002fea0003800000 */
[----:B------:R-:W-:Y:S01]  /*1850*/  BPT.TRAP 0x1 ;  /* 0x000000040000795c */ /* 0x000fe20000300000 */
.L_x_245:
[----:B------:R-:W-:Y:S02]  /*1860*/  IMAD.U32 R5, RZ, RZ, UR37 ;  /* 0x00000025ff057e24 */ /* 0x000fe4000f8e00ff */
[----:B------:R-:W-:-:S03]  /*1870*/  IMAD.U32 R10, RZ, RZ, UR38 ;  /* 0x00000026ff0a7e24 */ /* 0x000fc6000f8e00ff */
[----:B------:R-:W-:Y:S02]  /*1880*/  LEA R5, R5, R6, 0x3 ;  /* 0x0000000605057211 */ /* 0x000fe400078e18ff */
[----:B------:R-:W-:-:S04]  /*1890*/  SHF.L.U32 R10, R10, 0x1f, RZ ;  /* 0x0000001f0a0a7819 */ /* 0x000fc800000006ff */
[----:B------:R1:W2:Y:S01]  /*18a0*/  SYNCS.PHASECHK.TRANS64.TRYWAIT P1, [R5+URZ+0x22830], R10 ;  /* 0x0228300a050075a7 */ /* 0x0002a2000802017f */
[----:B------:R-:W-:Y:S05]  /*18b0*/  @!P0 BRA `(.L_x_246) ;  /* 0x0000000000048947 */ /* 0x000fea0003800000 */
[----:B------:R-:W-:Y:S01]  /*18c0*/  BPT.TRAP 0x1 ;  /* 0x000000040000795c */ /* 0x000fe20000300000 */
.L_x_246:
[----:B--2---:R-:W-:Y:S05]  /*18d0*/  @P1 BRA `(.L_x_247) ;  /* 0x0000000000081947 */ /* 0x004fea0003800000 */
[----:B------:R-:W2:Y:S02]  /*18e0*/  SYNCS.PHASECHK.TRANS64.TRYWAIT P1, [R5+URZ+0x22830], R10 ;  /* 0x0228300a050075a7 */ /* 0x000ea4000802017f */
[----:B--2---:R-:W-:Y:S05]  /*18f0*/  @!P1 BRA `(.L_x_248) ;  /* 0x000000bc00a09947 */ /* 0x004fea0003800000 */
.L_x_247:
[----:B------:R-:W-:Y:S01]  /*1900*/  R2UR UR4, R6 ;  /* 0x00000000060472ca */ /* 0x000fe200000e0000 */
[----:B------:R-:W-:Y:S01]  /*1910*/  WARPGROUP.ARRIVE ;  /* 0x00000000000079c5 */ /* 0x000fe20000000000 */
[----:B------:R-:W-:Y:S01]  /*1920*/  UMOV UR5, 0x40000040 ;  /* 0x4000004000057882 */ /* 0x000fe20000000000 */
[----:B------:R-:W-:Y:S01]  /*1930*/  UMOV UR7, 0x40000040 ;  /* 0x4000004000077882 */ /* 0x000fe20000000000 */
[----:B------:R-:W-:Y:S01]  /*1940*/  UMOV UR9, 0x40000040 ;  /* 0x4000004000097882 */ /* 0x000fe20000000000 */
[----:B------:R-:W-:Y:S01]  /*1950*/  UMOV UR11, 0x40000040 ;  /* 0x40000040000b7882 */ /* 0x000fe20000000000 */
[----:B------:R-:W-:Y:S01]  /*1960*/  UMOV UR13, 0x40000040 ;  /* 0x40000040000d7882 */ /* 0x000fe20000000000 */
[----:B------:R-:W-:Y:S01]  /*1970*/  UMOV UR15, 0x40000040 ;  /* 0x40000040000f7882 */ /* 0x000fe20000000000 */
[----:B------:R-:W-:Y:S01]  /*1980*/  UMOV UR17, 0x40000040 ;  /* 0x4000004000117882 */ /* 0x000fe20000000000 */
[----:B------:R-:W-:Y:S01]  /*1990*/  UMOV UR19, 0x40000040 ;  /* 0x4000004000137882 */ /* 0x000fe20000000000 */
[----:B------:R-:W-:Y:S01]  /*19a0*/  P2R R72, PR, RZ, 0x1 ;  /* 0x00000001ff487803 */ /* 0x000fe20000000000 */
[----:B------:R-:W3:Y:S02]  /*19b0*/  S2R R73, SR_TID.X ;  /* 0x0000000000497919 */ /* 0x000ee40000002100 */
[----:B------:R-:W-:-:S04]  /*19c0*/  UIADD3 UR4, UR4, 0x1c400, URZ ;  /* 0x0001c40004047890 */ /* 0x000fc8000fffe03f */
[----:B------:R-:W-:-:S04]  /*19d0*/  USHF.R.U32.HI UR4, URZ, 0x4, UR4 ;  /* 0x000000043f047899 */ /* 0x000fc80008011604 */
[----:B------:R-:W-:-:S04]  /*19e0*/  ULOP3.LUT UR4, UR4, 0x3fff, URZ, 0xc0, !UPT ;  /* 0x00003fff04047892 */ /* 0x000fc8000f8ec03f */
[----:B------:R-:W-:Y:S02]  /*19f0*/  ULOP3.LUT UR20, UR4, 0x10000, URZ, 0xfc, !UPT ;  /* 0x0001000004147892 */ /* 0x000fe4000f8efc3f */
[----:B------:R-:W-:Y:S02]  /*1a00*/  ULOP3.LUT UR4, UR48, 0x10000, URZ, 0xfc, !UPT ;  /* 0x0001000030047892 */ /* 0x000fe4000f8efc3f */
[----:B------:R-:W-:Y:S02]  /*1a10*/  UIMAD UR6, UR37, 0x300, UR20 ;  /* 0x00000300250678a4 */ /* 0x000fe4000f8e0214 */
[----:B------:R-:W-:Y:S02]  /*1a20*/  UIADD3 UR8, UR4, 0x2, URZ ;  /* 0x0000000204087890 */ /* 0x000fe4000fffe03f */
[----:B------:R-:W-:Y:S02]  /*1a30*/  UIADD3 UR10, UR6, 0x2, URZ ;  /* 0x00000002060a7890 */ /* 0x000fe4000fffe03f */
[----:B------:R-:W-:-:S02]  /*1a40*/  UIADD3 UR12, UR4, 0x4, URZ ;  /* 0x00000004040c7890 */ /* 0x000fc4000fffe03f */
[----:B------:R-:W-:Y:S02]  /*1a50*/  UIADD3 UR14, UR6, 0x4, URZ ;  /* 0x00000004060e7890 */ /* 0x000fe4000fffe03f */
[----:B------:R-:W-:Y:S01]  /*1a60*/  HGMMA.64x96x16.F32.BF16 R24, gdesc[UR4], RZ, !UPT, gsb0 ;  /* 0x01600000041879f0 */ /* 0x000fe2000c0018ff */
[----:B------:R-:W-:Y:S02]  /*1a70*/  UIADD3 UR16, UR4, 0x6, URZ ;  /* 0x0000000604107890 */ /* 0x000fe4000fffe03f */
[----:B------:R-:W-:Y:S01]  /*1a80*/  UIADD3 UR18, UR6, 0x6, URZ ;  /* 0x0000000606127890 */ /* 0x000fe2000fffe03f */
        /* <DEDUP_REMOVED lines=42> */
[----:B------:R-:W-:Y:S01]  /*1d30*/  FMUL.FTZ R38, R38, UR7 ;  /* 0x0000000726267c20 */ /* 0x000fe20008410000 */
[----:B------:R-:W-:Y:S01]  /*1d40*/  FMUL.FTZ R48, R48, UR7 ;  /* 0x0000000730307c20 */ /* 0x000fe20008410000 */
[----:B------:R-:W0:Y:S01]  /*1d50*/  MUFU.TANH R28, R28 ;  /* 0x0000001c001c7308 */ /* 0x000e220000002400 */
[----:B----4-:R-:W-:Y:S01]  /*1d60*/  FSEL R24, R24, -INF , P6 ;  /* 0xff80000018187808 */ /* 0x010fe20003000000 */
[----:B------:R-:W-:Y:S01]  /*1d70*/  FMUL.FTZ R39, R39, UR7 ;  /* 0x0000000727277c20 */ /* 0x000fe20008410000 */
[----:B------:R-:W-:Y:S01]  /*1d80*/  FMUL.FTZ R49, R49, UR7 ;  /* 0x0000000731317c20 */ /* 0x000fe20008410000 */
[----:B------:R-:W-:Y:S01]  /*1d90*/  FMUL.FTZ R42, R42, UR7 ;  /* 0x000000072a2a7c20 */ /* 0x000fe20008410000 */
[----:B------:R-:W-:Y:S01]  /*1da0*/  FMUL.FTZ R43, R43, UR7 ;  /* 0x000000072b2b7c20 */ /* 0x000fe20008410000 */
        /* <DEDUP_REMOVED lines=10> */
[----:B------:R-:W5:Y:S01]  /*1e50*/  MUFU.TANH R32, R32 ;  /* 0x0000002000207308 */ /* 0x000f620000002400 */
[----:B0-----:R-:W-:Y:S01]  /*1e60*/  FSEL R28, R28, -INF , P4 ;  /* 0xff8000001c1c7808 */ /* 0x001fe20002000000 */
[----:B------:R-:W-:Y:S01]  /*1e70*/  FMUL.FTZ R51, R51, UR7 ;  /* 0x0000000733337c20 */ /* 0x000fe20008410000 */
[----:B------:R-:W-:Y:S01]  /*1e80*/  FMUL.FTZ R60, R60, UR7 ;  /* 0x000000073c3c7c20 */ /* 0x000fe20008410000 */
[----:B------:R-:W-:Y:S01]  /*1e90*/  FMUL.FTZ R54, R54, UR7 ;  /* 0x0000000736367c20 */ /* 0x000fe20008410000 */
[----:B------:R-:W-:Y:S01]  /*1ea0*/  FMUL.FTZ R61, R61, UR7 ;  /* 0x000000073d3d7c20 */ /* 0x000fe20008410000 */
[----:B------:R-:W-:Y:S01]  /*1eb0*/  FMUL.FTZ R55, R55, UR7 ;  /* 0x0000000737377c20 */ /* 0x000fe20008410000 */
[----:B------:R-:W-:Y:S01]  /*1ec0*/  FMUL.FTZ R64, R64, UR7 ;  /* 0x0000000740407c20 */ /* 0x000fe20008410000 */
[----:B------:R0:W1:Y:S01]  /*1ed0*/  MUFU.TANH R3, R26 ;  /* 0x0000001a00037308 */ /* 0x0000620000002400 */
        /* <DEDUP_REMOVED lines=8> */
[----:B0-----:R-:W-:Y:S01]  /*1f60*/  FMNMX.FTZ R26, R28, R7, !PT ;  /* 0x000000071c1a7209 */ /* 0x001fe20007810000 */
[----:B------:R-:W-:Y:S01]  /*1f70*/  FMUL.FTZ R63, R63, UR7 ;  /* 0x000000073f3f7c20 */ /* 0x000fe20008410000 */
[----:B-----5:R-:W-:Y:S01]  /*1f80*/  FSEL R32, R32, -INF , P1 ;  /* 0xff80000020207808 */ /* 0x020fe20000800000 */
[----:B------:R-:W-:Y:S01]  /*1f90*/  FMUL.FTZ R66, R66, UR7 ;  /* 0x0000000742427c20 */ /* 0x000fe20008410000 */
[----:B------:R-:W-:Y:S01]  /*1fa0*/  FMNMX.FTZ R7, R29, R26, !PT ;  /* 0x0000001a1d077209 */ /* 0x000fe20007810000 */
[----:B------:R-:W-:Y:S01]  /*1fb0*/  FMUL.FTZ R67, R67, UR7 ;  /* 0x0000000743437c20 */ /* 0x000fe20008410000 */
[----:B------:R-:W-:Y:S01]  /*1fc0*/  FMUL.FTZ R70, R70, UR7 ;  /* 0x0000000746467c20 */ /* 0x000fe20008410000 */
[----:B------:R-:W0:Y:S01]  /*1fd0*/  MUFU.TANH R4, R27 ;  /* 0x0000001b00047308 */ /* 0x000e220000002400 */
[----:B-1----:R-:W-:Y:S01]  /*1fe0*/  FSEL R3, R3, -INF , P6 ;  /* 0xff80000003037808 */ /* 0x002fe20003000000 */
[----:B------:R-:W-:Y:S01]  /*1ff0*/  FMUL.FTZ R71, R71, UR7 ;  /* 0x0000000747477c20 */ /* 0x000fe20008410000 */
[----:B------:R-:W-:-:S02]  /*2000*/  ISETP.GT.AND P6, PT, R0, 0x18, PT ;  /* 0x000000180000780c */ /* 0x000fc40003fc4270 */
[----:B------:R-:W-:-:S03]  /*2010*/  FMNMX.FTZ R26, R32, R7, !PT ;  /* 0x00000007201a7209 */ /* 0x000fc60007810000 */
[----:B------:R-:W1:Y:S01]  /*2020*/  MUFU.TANH R36, R36 ;  /* 0x0000002400247308 */ /* 0x000e620000002400 */
[----:B----4-:R-:W-:-:S04]  /*2030*/  FSEL R33, R33, -INF , P2 ;  /* 0xff80000021217808 */ /* 0x010fc80001000000 */
[----:B------:R-:W-:-:S03]  /*2040*/  FMNMX.FTZ R7, R33, R26, !PT ;  /* 0x0000001a21077209 */ /* 0x000fc60007810000 */
[----:B------:R-:W4:Y:S01]  /*2050*/  MUFU.TANH R8, R30 ;  /* 0x0000001e00087308 */ /* 0x000f220000002400 */
[----:B0-----:R-:W-:Y:S02]  /*2060*/  FSEL R4, R4, -INF , P5 ;  /* 0xff80000004047808 */ /* 0x001fe40002800000 */
[----:B------:R-:W-:-:S05]  /*2070*/  ISETP.GT.AND P5, PT, R0, 0x19, PT ;  /* 0x000000190000780c */ /* 0x000fca0003fa4270 */
[----:B------:R-:W0:Y:S01]  /*2080*/  MUFU.TANH R37, R37 ;  /* 0x0000002500257308 */ /* 0x000e220000002400 */
[----:B-1----:R-:W-:-:S04]  /*2090*/  FSEL R36, R36, -INF , P6 ;  /* 0xff80000024247808 */ /* 0x002fc80003000000 */
[----:B------:R-:W-:-:S03]  /*20a0*/  FMNMX.FTZ R26, R36, R7, !PT ;  /* 0x00000007241a7209 */ /* 0x000fc60007810000 */
[----:B------:R-:W1:Y:S01]  /*20b0*/  MUFU.TANH R11, R31 ;  /* 0x0000001f000b7308 */ /* 0x000e620000002400 */
[----:B----4-:R-:W-:Y:S02]  /*20c0*/  FSEL R8, R8, -INF , P4 ;  /* 0xff80000008087808 */ /* 0x010fe40002000000 */
[----:B------:R-:W-:-:S05]  /*20d0*/  ISETP.GT.AND P4, PT, R0, 0x20, PT ;  /* 0x000000200000780c */ /* 0x000fca0003f84270 */
[----:B------:R-:W4:Y:S01]  /*20e0*/  MUFU.TANH R40, R40 ;  /* 0x0000002800287308 */ /* 0x000f220000002400 */
[----:B0-----:R-:W-:-:S04]  /*20f0*/  FSEL R37, R37, -INF , P5 ;  /* 0xff80000025257808 */ /* 0x001fc80002800000 */
[----:B------:R-:W-:-:S03]  /*2100*/  FMNMX.FTZ R7, R37, R26, !PT ;  /* 0x0000001a25077209 */ /* 0x000fc60007810000 */
[----:B------:R-:W0:Y:S01]  /*2110*/  MUFU.TANH R12, R34 ;  /* 0x00000022000c7308 */ /* 0x000e220000002400 */
[----:B-1----:R-:W-:Y:S02]  /*2120*/  FSEL R11, R11, -INF , P3 ;  /* 0xff8000000b0b7808 */ /* 0x002fe40001800000 */
[----:B------:R-:W-:-:S05]  /*2130*/  ISETP.GT.AND P3, PT, R0, 0x21, PT ;  /* 0x000000210000780c */ /* 0x000fca0003f64270 */
        /* <DEDUP_REMOVED lines=88> */
[----:B-1----:R-:W-:-:S04]  /*26c0*/  FSEL R69, R69, -INF , P1 ;  /* 0xff80000045457808 */ /* 0x002fc80000800000 */
[----:B------:R-:W-:-:S03]  /*26d0*/  FMNMX.FTZ R7, R69, R0, !PT ;  /* 0x0000000045077209 */ /* 0x000fc60007810000 */
[----:B------:R-:W1:Y:S01]  /*26e0*/  MUFU.TANH R66, R66 ;  /* 0x0000004200427308 */ /* 0x000e620000002400 */
[----:B----4-:R-:W-:Y:S01]  /*26f0*/  FSEL R62, R62, -INF , P6 ;  /* 0xff8000003e3e7808 */ /* 0x010fe20003000000 */
[----:B------:R-:W4:Y:S06]  /*2700*/  SHFL.BFLY PT, R0, R7, 0x2, 0x1f ;  /* 0x0c401f0007007f89 */ /* 0x000f2c00000e0000 */
[----:B------:R-:W5:Y:S01]  /*2710*/  MUFU.TANH R67, R67 ;  /* 0x0000004300437308 */ /* 0x000f620000002400 */
[----:B0-----:R-:W-:-:S07]  /*2720*/  FSEL R63, R63, -INF , P5 ;  /* 0xff8000003f3f7808 */ /* 0x001fce0002800000 */
[----:B------:R-:W0:Y:S01]  /*2730*/  MUFU.TANH R70, R70 ;  /* 0x0000004600467308 */ /* 0x000e220000002400 */
[----:B-1----:R-:W-:-:S07]  /*2740*/  FSEL R66, R66, -INF , P4 ;  /* 0xff80000042427808 */ /* 0x002fce0002000000 */
[----:B------:R-:W1:Y:S01]  /*2750*/  MUFU.TANH R71, R71 ;  /* 0x0000004700477308 */ /* 0x000e620000002400 */
[----:B-----5:R-:W-:Y:S02]  /*2760*/  FSEL R67, R67, -INF , P3 ;  /* 0xff80000043437808 */ /* 0x020fe40001800000 */
[----:B----4-:R-:W-:Y:S02]  /*2770*/  FMNMX.FTZ R21, R7, R0, !PT ;  /* 0x0000000007157209 */ /* 0x010fe40007810000 */
[----:B------:R-:W-:-:S03]  /*2780*/  FMNMX.FTZ R7, R3, R4, !PT ;  /* 0x0000000403077209 */ /* 0x000fc60007810000 */
[----:B------:R-:W4:Y:S01]  /*2790*/  SHFL.BFLY PT, R0, R21, 0x1, 0x1f ;  /* 0x0c201f0015007f89 */ /* 0x000f2200000e0000 */
[----:B0-----:R-:W-:Y:S02]  /*27a0*/  FSEL R70, R70, -INF , P2 ;  /* 0xff80000046467808 */ /* 0x001fe40001000000 */
[----:B-1----:R-:W-:Y:S02]  /*27b0*/  FSEL R71, R71, -INF , P1 ;  /* 0xff80000047477808 */ /* 0x002fe40000800000 */
[----:B----4-:R-:W-:-:S04]  /*27c0*/  FMNMX.FTZ R0, R21, R0, !PT ;  /* 0x0000000015007209 */ /* 0x010fc80007810000 */
[C---:B------:R-:W-:Y:S01]  /*27d0*/  FSETP.NEU.FTZ.AND P0, PT, R0.reuse, -INF , PT ;  /* 0xff8000000000780b */ /* 0x040fe20003f1d000 */
[----:B------:R-:W-:-:S05]  /*27e0*/  FMUL.FTZ R26, R0, UR10 ;  /* 0x0000000a001a7c20 */ /* 0x000fca0008410000 */
[----:B------:R-:W-:Y:S02]  /*27f0*/  FSEL R27, R26, RZ, P0 ;  /* 0x000000ff1a1b7208 */ /* 0x000fe40000000000 */
[----:B------:R-:W-:Y:S02]  /*2800*/  FMNMX.FTZ R26, R8, R7, !PT ;  /* 0x00000007081a7209 */ /* 0x000fe40007810000 */
[----:B------:R-:W-:Y:S01]  /*2810*/  ISETP.NE.AND P0, PT, R72, RZ, PT ;  /* 0x000000ff4800720c */ /* 0x000fe20003f05270 */
[--C-:B------:R-:W-:Y:S01]  /*2820*/  FFMA.FTZ R21, R24, UR10, -R27.reuse ;  /* 0x0000000a18157c23 */ /* 0x100fe2000801081b */
[----:B------:R-:W-:Y:S01]  /*2830*/  FMNMX.FTZ R7, R11, R26, !PT ;  /* 0x0000001a0b077209 */ /* 0x000fe20007810000 */
[--C-:B------:R-:W-:Y:S01]  /*2840*/  FFMA.FTZ R25, R25, UR10, -R27.reuse ;  /* 0x0000000a19197c23 */ /* 0x100fe2000801081b */
[--C-:B------:R-:W-:Y:S01]  /*2850*/  FFMA.FTZ R28, R28, UR10, -R27.reuse ;  /* 0x0000000a1c1c7c23 */ /* 0x100fe2000801081b */
[----:B------:R-:W-:Y:S01]  /*2860*/  MUFU.EX2 R152, R21 ;  /* 0x0000001500987308 */ /* 0x000fe20000000800 */
[----:B------:R-:W-:Y:S01]  /*2870*/  FMNMX.FTZ R24, R12, R7, !PT ;  /* 0x000000070c187209 */ /* 0x000fe20007810000 */
[--C-:B------:R-:W-:Y:S01]  /*2880*/  FFMA.FTZ R29, R29, UR10, -R27.reuse ;  /* 0x0000000a1d1d7c23 */ /* 0x100fe2000801081b */
[--C-:B------:R-:W-:Y:S01]  /*2890*/  FFMA.FTZ R32, R32, UR10, -R27.reuse ;  /* 0x0000000a20207c23 */ /* 0x100fe2000801081b */
        /* <DEDUP_REMOVED lines=20> */
[----:B------:R-:W0:Y:S01]  /*29e0*/  MUFU.EX2 R29, R29 ;  /* 0x0000001d001d7308 */ /* 0x000e220000000800 */
        /* <DEDUP_REMOVED lines=9> */
[----:B------:R-:W-:-:S03]  /*2a80*/  FFMA.FTZ R27, R69, UR10, -R27 ;  /* 0x0000000a451b7c23 */ /* 0x000fc6000801081b */
[----:B------:R-:W-:-:S03]  /*2a90*/  FMNMX.FTZ R7, R51, R24, !PT ;  /* 0x0000001833077209 */ /* 0x000fc60007810000 */
[----:B------:R-:W1:Y:S01]  /*2aa0*/  MUFU.EX2 R33, R33 ;  /* 0x0000002100217308 */ /* 0x000e620000000800 */
[----:B------:R-:W-:Y:S02]  /*2ab0*/  FMNMX.FTZ R24, R54, R7, !PT ;  /* 0x0000000736187209 */ /* 0x000fe40007810000 */
[----:B0-----:R-:W-:Y:S02]  /*2ac0*/  F2FP.BF16.F32.PACK_AB R154, R29, R28 ;  /* 0x0000001c1d9a723e */ /* 0x001fe400000010ff */
[----:B------:R-:W-:-:S03]  /*2ad0*/  FMNMX.FTZ R7, R55, R24, !PT ;  /* 0x0000001837077209 */ /* 0x000fc60007810000 */
[----:B------:R-:W-:Y:S01]  /*2ae0*/  MUFU.EX2 R36, R36 ;  /* 0x0000002400247308 */ /* 0x000fe20000000800 */
[----:B------:R-:W-:-:S04]  /*2af0*/  FMNMX.FTZ R24, R58, R7, !PT ;  /* 0x000000073a187209 */ /* 0x000fc80007810000 */
[----:B------:R-:W-:-:S03]  /*2b00*/  FMNMX.FTZ R7, R59, R24, !PT ;  /* 0x000000183b077209 */ /* 0x000fc60007810000 */
[----:B------:R-:W0:Y:S01]  /*2b10*/  MUFU.EX2 R37, R37 ;  /* 0x0000002500257308 */ /* 0x000e220000000800 */
[----:B------:R-:W-:Y:S02]  /*2b20*/  FMNMX.FTZ R24, R62, R7, !PT ;  /* 0x000000073e187209 */ /* 0x000fe40007810000 */
[----:B-1----:R-:W-:Y:S02]  /*2b30*/  F2FP.BF16.F32.PACK_AB R156, R33, R32 ;  /* 0x00000020219c723e */ /* 0x002fe400000010ff */
[----:B------:R-:W-:-:S03]  /*2b40*/  FMNMX.FTZ R7, R63, R24, !PT ;  /* 0x000000183f077209 */ /* 0x000fc60007810000 */
[----:B------:R-:W-:Y:S01]  /*2b50*/  MUFU.EX2 R40, R40 ;  /* 0x0000002800287308 */ /* 0x000fe20000000800 */
[----:B------:R-:W-:-:S04]  /*2b60*/  FMNMX.FTZ R24, R66, R7, !PT ;  /* 0x0000000742187209 */ /* 0x000fc80007810000 */
[----:B------:R-:W-:-:S03]  /*2b70*/  FMNMX.FTZ R7, R67, R24, !PT ;  /* 0x0000001843077209 */ /* 0x000fc60007810000 */
[----:B------:R-:W1:Y:S01]  /*2b80*/  MUFU.EX2 R41, R41 ;  /* 0x0000002900297308 */ /* 0x000e620000000800 */
[----:B------:R-:W-:Y:S02]  /*2b90*/  FMNMX.FTZ R24, R70, R7, !PT ;  /* 0x0000000746187209 */ /* 0x000fe40007810000 */
[----:B0-----:R-:W-:Y:S02]  /*2ba0*/  F2FP.BF16.F32.PACK_AB R158, R37, R36 ;  /* 0x00000024259e723e */ /* 0x001fe400000010ff */
[----:B------:R-:W-:-:S03]  /*2bb0*/  FMNMX.FTZ R24, R71, R24, !PT ;  /* 0x0000001847187209 */ /* 0x000fc60007810000 */
[----:B------:R-:W-:Y:S02]  /*2bc0*/  MUFU.EX2 R44, R44 ;  /* 0x0000002c002c7308 */ /* 0x000fe40000000800 */
[----:B------:R-:W0:Y:S06]  /*2bd0*/  SHFL.BFLY PT, R7, R24, 0x2, 0x1f ;  /* 0x0c401f0018077f89 */ /* 0x000e2c00000e0000 */
[----:B------:R-:W4:Y:S01]  /*2be0*/  MUFU.EX2 R45, R45 ;  /* 0x0000002d002d7308 */ /* 0x000f220000000800 */
[----:B-1----:R-:W-:-:S07]  /*2bf0*/  F2FP.BF16.F32.PACK_AB R160, R41, R40 ;  /* 0x0000002829a0723e */ /* 0x002fce00000010ff */
[----:B------:R-:W-:Y:S08]  /*2c00*/  MUFU.EX2 R48, R48 ;  /* 0x0000003000307308 */ /* 0x000ff00000000800 */
[----:B------:R-:W1:Y:S01]  /*2c10*/  MUFU.EX2 R49, R49 ;  /* 0x0000003100317308 */ /* 0x000e620000000800 */
[----:B----4-:R-:W-:Y:S02]  /*2c20*/  F2FP.BF16.F32.PACK_AB R162, R45, R44 ;  /* 0x0000002c2da2723e */ /* 0x010fe400000010ff */
[----:B0-----:R-:W-:-:S05]  /*2c30*/  FMNMX.FTZ R21, R24, R7, !PT ;  /* 0x0000000718157209 */ /* 0x001fca0007810000 */
[----:B------:R-:W0:Y:S01]  /*2c40*/  SHFL.BFLY PT, R24, R21, 0x1, 0x1f ;  /* 0x0c201f0015187f89 */ /* 0x000e2200000e0000 */
[----:B------:R-:W-:Y:S08]  /*2c50*/  MUFU.EX2 R52, R52 ;  /* 0x0000003400347308 */ /* 0x000ff00000000800 */
[----:B------:R-:W4:Y:S01]  /*2c60*/  MUFU.EX2 R53, R53 ;  /* 0x0000003500357308 */ /* 0x000f220000000800 */
[----:B-1----:R-:W-:-:S07]  /*2c70*/  F2FP.BF16.F32.PACK_AB R164, R49, R48 ;  /* 0x0000003031a4723e */ /* 0x002fce00000010ff */
[----:B------:R-:W-:Y:S01]  /*2c80*/  MUFU.EX2 R56, R56 ;  /* 0x0000003800387308 */ /* 0x000fe20000000800 */
[----:B0-----:R-:W-:-:S07]  /*2c90*/  FMNMX.FTZ R7, R21, R24, !PT ;  /* 0x0000001815077209 */ /* 0x001fce0007810000 */
[----:B------:R-:W-:Y:S01]  /*2ca0*/  MUFU.EX2 R57, R57 ;  /* 0x0000003900397308 */ /* 0x000fe20000000800 */
[----:B----4-:R-:W-:Y:S02]  /*2cb0*/  F2FP.BF16.F32.PACK_AB R166, R53, R52 ;  /* 0x0000003435a6723e */ /* 0x010fe400000010ff */
[C---:B------:R-:W-:Y:S01]  /*2cc0*/  FSETP.NEU.FTZ.AND P1, PT, R7.reuse, -INF , PT ;  /* 0xff8000000700780b */ /* 0x040fe20003f3d000 */
[----:B------:R-:W-:-:S04]  /*2cd0*/  FMUL.FTZ R21, R7, UR10 ;  /* 0x0000000a07157c20 */ /* 0x000fc80008410000 */
[----:B------:R-:W-:Y:S01]  /*2ce0*/  MUFU.EX2 R60, R60 ;  /* 0x0000003c003c7308 */ /* 0x000fe20000000800 */
[----:B------:R-:W-:Y:S02]  /*2cf0*/  FSEL R21, R21, RZ, P1 ;  /* 0x000000ff15157208 */ /* 0x000fe40000800000 */
[----:B---3--:R-:W-:-:S03]  /*2d00*/  LOP3.LUT P1, RZ, R73, 0x7f, RZ, 0xc0, !PT ;  /* 0x0000007f49ff7812 */ /* 0x008fc6000782c0ff */
[--C-:B------:R-:W-:Y:S01]  /*2d10*/  FFMA.FTZ R3, R3, UR10, -R21.reuse ;  /* 0x0000000a03037c23 */ /* 0x100fe20008010815 */
[--C-:B------:R-:W-:Y:S01]  /*2d20*/  FFMA.FTZ R4, R4, UR10, -R21.reuse ;  /* 0x0000000a04047c23 */ /* 0x100fe20008010815 */
[--C-:B------:R-:W-:Y:S01]  /*2d30*/  FFMA.FTZ R8, R8, UR10, -R21.reuse ;  /* 0x0000000a08087c23 */ /* 0x100fe20008010815 */
        /* <DEDUP_REMOVED lines=8> */
[----:B------:R-:W-:Y:S01]  /*2dc0*/  FFMA.FTZ R46, R46, UR10, -R21 ;  /* 0x0000000a2e2e7c23 */ /* 0x000fe20008010815 */
[----:B------:R1:W3:Y:S01]  /*2dd0*/  MUFU.EX2 R24, R4 ;  /* 0x0000000400187308 */ /* 0x0002e20000000800 */
[----:B0-----:R-:W-:Y:S01]  /*2de0*/  FADD.FTZ R3, R152, R25 ;  /* 0x0000001998037221 */ /* 0x001fe20000010000 */
[--C-:B------:R-:W-:Y:S01]  /*2df0*/  FFMA.FTZ R47, R47, UR10, -R21.reuse ;  /* 0x0000000a2f2f7c23 */ /* 0x100fe20008010815 */
[--C-:B------:R-:W-:Y:S01]  /*2e00*/  FFMA.FTZ R50, R50, UR10, -R21.reuse ;  /* 0x0000000a32327c23 */ /* 0x100fe20008010815 */
[--C-:B------:R-:W-:Y:S01]  /*2e10*/  FFMA.FTZ R51, R51, UR10, -R21.reuse ;  /* 0x0000000a33337c23 */ /* 0x100fe20008010815 */
[--C-:B------:R-:W-:Y:S01]  /*2e20*/  FFMA.FTZ R54, R54, UR10, -R21.reuse ;  /* 0x0000000a36367c23 */ /* 0x100fe20008010815 */
[--C-:B------:R-:W-:Y:S01]  /*2e30*/  FFMA.FTZ R55, R55, UR10, -R21.reuse ;  /* 0x0000000a37377c23 */ /* 0x100fe20008010815 */
[----:B------:R-:W-:Y:S01]  /*2e40*/  FFMA.FTZ R58, R58, UR10, -R21 ;  /* 0x0000000a3a3a7c23 */ /* 0x000fe20008010815 */
[----:B------:R0:W4:Y:S01]  /*2e50*/  MUFU.EX2 R155, R8 ;  /* 0x00000008009b7308 */ /* 0x0001220000000800 */
[----:B-1----:R-:W-:Y:S01]  /*2e60*/  FADD.FTZ R4, R28, R3 ;  /* 0x000000031c047221 */ /* 0x002fe20000010000 */
[--C-:B------:R-:W-:Y:S01]  /*2e70*/  FFMA.FTZ R59, R59, UR10, -R21.reuse ;  /* 0x0000000a3b3b7c23 */ /* 0x100fe20008010815 */
[--C-:B------:R-:W-:Y:S01]  /*2e80*/  FFMA.FTZ R62, R62, UR10, -R21.reuse ;  /* 0x0000000a3e3e7c23 */ /* 0x100fe20008010815 */
[--C-:B------:R-:W-:Y:S01]  /*2e90*/  FFMA.FTZ R63, R63, UR10, -R21.reuse ;  /* 0x0000000a3f3f7c23 */ /* 0x100fe20008010815 */
[----:B------:R-:W-:Y:S01]  /*2ea0*/  FADD.FTZ R3, R29, R4 ;  /* 0x000000041d037221 */ /* 0x000fe20000010000 */
[--C-:B------:R-:W-:Y:S01]  /*2eb0*/  FFMA.FTZ R66, R66, UR10, -R21.reuse ;  /* 0x0000000a42427c23 */ /* 0x100fe20008010815 */
[----:B------:R-:W-:Y:S01]  /*2ec0*/  FFMA.FTZ R67, R67, UR10, -R21 ;  /* 0x0000000a43437c23 */ /* 0x000fe20008010815 */
[----:B------:R1:W5:Y:S01]  /*2ed0*/  MUFU.EX2 R26, R11 ;  /* 0x0000000b001a7308 */ /* 0x0003620000000800 */
[----:B0-----:R-:W-:Y:S01]  /*2ee0*/  FADD.FTZ R8, R32, R3 ;  /* 0x0000000320087221 */ /* 0x001fe20000010000 */
[----:B---3--:R-:W-:Y:S01]  /*2ef0*/  FADD.FTZ R4, R153, R24 ;  /* 0x0000001899047221 */ /* 0x008fe20000010000 */
[--C-:B------:R-:W-:Y:S01]  /*2f00*/  FFMA.FTZ R70, R70, UR10, -R21.reuse ;  /* 0x0000000a46467c23 */ /* 0x100fe20008010815 */
[----:B------:R-:W-:Y:S01]  /*2f10*/  FFMA.FTZ R21, R71, UR10, -R21 ;  /* 0x0000000a47157c23 */ /* 0x000fe20008010815 */
[----:B------:R-:W-:-:S02]  /*2f20*/  F2FP.BF16.F32.PACK_AB R153, R24, R153 ;  /* 0x000000991899723e */ /* 0x000fc400000010ff */
[----:B------:R-:W-:Y:S01]  /*2f30*/  F2FP.BF16.F32.PACK_AB R152, R25, R152 ;  /* 0x000000981998723e */ /* 0x000fe200000010ff */
[----:B------:R-:W0:Y:S01]  /*2f40*/  MUFU.EX2 R12, R12 ;  /* 0x0000000c000c7308 */ /* 0x000e220000000800 */
[----:B-1----:R-:W-:Y:S01]  /*2f50*/  FADD.FTZ R11, R33, R8 ;  /* 0x00000008210b7221 */ /* 0x002fe20000010000 */
[----:B----4-:R-:W-:Y:S01]  /*2f60*/  FADD.FTZ R3, R155, R4 ;  /* 0x000000049b037221 */ /* 0x010fe20000010000 */
[----:B------:R-:W-:Y:S02]  /*2f70*/  IADD3 R8, -R22, 0xb, RZ ;  /* 0x0000000b16087810 */ /* 0x000fe40007ffe1ff */
[----:B------:R-:W-:Y:S01]  /*2f80*/  FADD.FTZ R4, R36, R11 ;  /* 0x0000000b24047221 */ /* 0x000fe20000010000 */
[----:B------:R-:W-:Y:S02]  /*2f90*/  F2FP.BF16.F32.PACK_AB R168, R57, R56 ;  /* 0x0000003839a8723e */ /* 0x000fe400000010ff */
[----:B------:R-:W1:Y:S01]  /*2fa0*/  MUFU.EX2 R13, R13 ;  /* 0x0000000d000d7308 */ /* 0x000e620000000800 */
[C---:B-----5:R-:W-:Y:S01]  /*2fb0*/  FADD.FTZ R11, R26.reuse, R3 ;  /* 0x000000031a0b7221 */ /* 0x060fe20000010000 */
[----:B------:R-:W-:Y:S01]  /*2fc0*/  FADD.FTZ R31, R37, R4 ;  /* 0x00000004251f7221 */ /* 0x000fe20000010000 */
[----:B------:R-:W-:Y:S01]  /*2fd0*/  @!P1 VIADD R3, R5, 0x22840 ;  /* 0x0002284005039836 */ /* 0x000fe20000000000 */
[----:B------:R-:W-:-:S02]  /*2fe0*/  F2FP.BF16.F32.PACK_AB R155, R26, R155 ;  /* 0x0000009b1a9b723e */ /* 0x000fc400000010ff */
[----:B------:R-:W-:Y:S02]  /*2ff0*/  FADD.FTZ R30, R40, R31 ;  /* 0x0000001f281e7221 */ /* 0x000fe40000010000 */
[----:B------:R-:W3:Y:S01]  /*3000*/  MUFU.EX2 R14, R14 ;  /* 0x0000000e000e7308 */ /* 0x000ee20000000800 */
[----:B0-----:R-:W-:Y:S01]  /*3010*/  FADD.FTZ R4, R12, R11 ;  /* 0x0000000b0c047221 */ /* 0x001fe20000010000 */
[----:B------:R-:W-:Y:S01]  /*3020*/  @!P1 PRMT R3, RZ, 0x654, R3 ;  /* 0x00000654ff039816 */ /* 0x000fe20000000003 */
[----:B------:R0:W-:Y:S06]  /*3030*/  BAR.ARV R8, 0x100 ;  /* 0x000400080000751d */ /* 0x0001ec0000002000 */
[----:B------:R-:W4:Y:S01]  /*3040*/  MUFU.EX2 R15, R15 ;  /* 0x0000000f000f7308 */ /* 0x000f220000000800 */
[----:B-1----:R-:W-:Y:S01]  /*3050*/  FADD.FTZ R11, R13, R4 ;  /* 0x000000040d0b7221 */ /* 0x002fe20000010000 */
[----:B------:R1:W-:Y:S01]  /*3060*/  @!P1 SYNCS.ARRIVE.TRANS64.RED.A1T0 RZ, [R3+URZ], RZ ;  /* 0x000000ff03ff99a7 */ /* 0x0003e2000810043f */
[----:B------:R-:W-:Y:S01]  /*3070*/  FADD.FTZ R31, R41, R30 ;  /* 0x0000001e291f7221 */ /* 0x000fe20000010000 */
[----:B------:R-:W-:-:S03]  /*3080*/  F2FP.BF16.F32.PACK_AB R157, R13, R12 ;  /* 0x0000000c0d9d723e */ /* 0x000fc600000010ff */
[----:B------:R-:W-:Y:S01]  /*3090*/  FADD.FTZ R30, R44, R31 ;  /* 0x0000001f2c1e7221 */ /* 0x000fe20000010000 */
[----:B------:R-:W5:Y:S01]  /*30a0*/  MUFU.EX2 R20, R20 ;  /* 0x0000001400147308 */ /* 0x000f620000000800 */
[----:B---3--:R-:W-:Y:S02]  /*30b0*/  FADD.FTZ R4, R14, R11 ;  /* 0x0000000b0e047221 */ /* 0x008fe40000010000 */
[----:B------:R-:W-:-:S04]  /*30c0*/  FADD.FTZ R31, R45, R30 ;  /* 0x0000001e2d1f7221 */ /* 0x000fc80000010000 */
[----:B------:R-:W-:Y:S01]  /*30d0*/  FADD.FTZ R30, R48, R31 ;  /* 0x0000001f301e7221 */ /* 0x000fe20000010000 */
[----:B------:R-:W1:Y:S01]  /*30e0*/  MUFU.EX2 R43, R43 ;  /* 0x0000002b002b7308 */ /* 0x000e620000000800 */
[C---:B----4-:R-:W-:Y:S01]  /*30f0*/  FADD.FTZ R11, R15.reuse, R4 ;  /* 0x000000040f0b7221 */ /* 0x050fe20000010000 */
[----:B------:R-:W-:-:S06]  /*3100*/  F2FP.BF16.F32.PACK_AB R159, R15, R14 ;  /* 0x0000000e0f9f723e */ /* 0x000fcc00000010ff */
[----:B------:R-:W3:Y:S01]  /*3110*/  MUFU.EX2 R46, R46 ;  /* 0x0000002e002e7308 */ /* 0x000ee20000000800 */
[----:B-----5:R-:W-:Y:S01]  /*3120*/  FADD.FTZ R4, R20, R11 ;  /* 0x0000000b14047221 */ /* 0x020fe20000010000 */
[----:B------:R-:W-:-:S04]  /*3130*/  FADD.FTZ R11, R49, R30 ;  /* 0x0000001e310b7221 */ /* 0x000fc80000010000 */
[----:B------:R-:W-:Y:S02]  /*3140*/  FADD.FTZ R30, R52, R11 ;  /* 0x0000000b341e7221 */ /* 0x000fe40000010000 */
[----:B------:R-:W4:Y:S01]  /*3150*/  MUFU.EX2 R47, R47 ;  /* 0x0000002f002f7308 */ /* 0x000f220000000800 */
[----:B-1----:R-:W-:Y:S01]  /*3160*/  FADD.FTZ R3, R43, R4 ;  /* 0x000000042b037221 */ /* 0x002fe20000010000 */
[----:B------:R-:W-:Y:S01]  /*3170*/  FADD.FTZ R11, R53, R30 ;  /* 0x0000001e350b7221 */ /* 0x000fe20000010000 */
[----:B------:R-:W-:-:S03]  /*3180*/  F2FP.BF16.F32.PACK_AB R161, R43, R20 ;  /* 0x000000142ba1723e */ /* 0x000fc600000010ff */
[----:B------:R-:W-:Y:S02]  /*3190*/  FADD.FTZ R30, R56, R11 ;  /* 0x0000000b381e7221 */ /* 0x000fe40000010000 */
[----:B------:R-:W1:Y:S01]  /*31a0*/  MUFU.EX2 R50, R50 ;  /* 0x0000003200327308 */ /* 0x000e620000000800 */
[----:B---3--:R-:W-:Y:S01]  /*31b0*/  FADD.FTZ R4, R46, R3 ;  /* 0x000000032e047221 */ /* 0x008fe20000010000 */
[----:B------:R-:W-:-:S04]  /*31c0*/  FADD.FTZ R11, R57, R30 ;  /* 0x0000001e390b7221 */ /* 0x000fc80000010000 */
[----:B------:R-:W-:Y:S02]  /*31d0*/  FADD.FTZ R28, R60, R11 ;  /* 0x0000000b3c1c7221 */ /* 0x000fe40000010000 */
[----:B------:R-:W3:Y:S01]  /*31e0*/  MUFU.EX2 R51, R51 ;  /* 0x0000003300337308 */ /* 0x000ee20000000800 */
[C---:B----4-:R-:W-:Y:S01]  /*31f0*/  FADD.FTZ R3, R47.reuse, R4 ;  /* 0x000000042f037221 */ /* 0x050fe20000010000 */
[----:B------:R-:W-:-:S06]  /*3200*/  F2FP.BF16.F32.PACK_AB R163, R47, R46 ;  /* 0x0000002e2fa3723e */ /* 0x000fcc00000010ff */
[----:B------:R-:W4:Y:S01]  /*3210*/  MUFU.EX2 R54, R54 ;  /* 0x0000003600367308 */ /* 0x000f220000000800 */
[----:B-1----:R-:W-:-:S07]  /*3220*/  FADD.FTZ R4, R50, R3 ;  /* 0x0000000332047221 */ /* 0x002fce0000010000 */
[----:B------:R-:W1:Y:S01]  /*3230*/  MUFU.EX2 R55, R55 ;  /* 0x0000003700377308 */ /* 0x000e620000000800 */
[C---:B---3--:R-:W-:Y:S01]  /*3240*/  FADD.FTZ R3, R51.reuse, R4 ;  /* 0x0000000433037221 */ /* 0x048fe20000010000 */
[----:B------:R-:W-:-:S06]  /*3250*/  F2FP.BF16.F32.PACK_AB R165, R51, R50 ;  /* 0x0000003233a5723e */ /* 0x000fcc00000010ff */
[----:B------:R-:W3:Y:S01]  /*3260*/  MUFU.EX2 R58, R58 ;  /* 0x0000003a003a7308 */ /* 0x000ee20000000800 */
[----:B----4-:R-:W-:-:S07]  /*3270*/  FADD.FTZ R4, R54, R3 ;  /* 0x0000000336047221 */ /* 0x010fce0000010000 */
        /* <DEDUP_REMOVED lines=29> */
[----:B----4-:R-:W-:Y:S01]  /*3450*/  FADD.FTZ R12, R70, R3 ;  /* 0x00000003460c7221 */ /* 0x010fe20000010000 */
[C---:B-1----:R-:W-:Y:S01]  /*3460*/  FADD.FTZ R4, R27.reuse, R28 ;  /* 0x0000001c1b047221 */ /* 0x042fe20000010000 */
[----:B------:R-:W-:Y:S02]  /*3470*/  F2FP.BF16.F32.PACK_AB R174, R27, R68 ;  /* 0x000000441bae723e */ /* 0x000fe400000010ff */
[C---:B---3--:R-:W-:Y:S01]  /*3480*/  FADD.FTZ R3, R21.reuse, R12 ;  /* 0x0000000c15037221 */ /* 0x048fe20000010000 */
[----:B------:R-:W-:Y:S01]  /*3490*/  F2FP.BF16.F32.PACK_AB R175, R21, R70 ;  /* 0x0000004615af723e */ /* 0x000fe200000010ff */
[----:B0-----:R-:W-:Y:S06]  /*34a0*/  @!P0 BRA `(.L_x_249) ;  /* 0x0000000000048947 */ /* 0x001fec0003800000 */
[----:B------:R-:W-:Y:S01]  /*34b0*/  BPT.TRAP 0x1 ;  /* 0x000000040000795c */ /* 0x000fe20000300000 */
.L_x_249:
[----:B------:R0:W1:Y:S01]  /*34c0*/  SYNCS.PHASECHK.TRANS64.TRYWAIT P2, [R5+URZ+0x22850], R10 ;  /* 0x0228500a050075a7 */ /* 0x000062000804017f */
[----:B------:R-:W-:Y:S05]  /*34d0*/  @!P0 BRA `(.L_x_250) ;  /* 0x0000000000048947 */ /* 0x000fea0003800000 */
[----:B------:R-:W-:Y:S01]  /*34e0*/  BPT.TRAP 0x1 ;  /* 0x000000040000795c */ /* 0x000fe20000300000 */
.L_x_250:
[----:B-1----:R-:W-:Y:S05]  /*34f0*/  @P2 BRA `(.L_x_251) ;  /* 0x0000000000082947 */ /* 0x002fea0003800000 */
[----:B------:R-:W1:Y:S02]  /*3500*/  SYNCS.PHASECHK.TRANS64.TRYWAIT P2, [R5+URZ+0x22850], R10 ;  /* 0x0228500a050075a7 */ /* 0x000e64000804017f */
[----:B-1----:R-:W-:Y:S05]  /*3510*/  @!P2 BRA `(.L_x_252) ;  /* 0x000000a000aca947 */ /* 0x002fea0003800000 */
.L_x_251:
[----:B------:R-:W-:Y:S01]  /*3520*/  R2UR UR6, R6 ;  /* 0x00000000060672ca */ /* 0x000fe200000e0000 */
[----:B------:R3:W-:Y:S01]  /*3530*/  BAR.SYNC.DEFER_BLOCKING R9, 0x100 ;  /* 0x000400090000751d */ /* 0x0007e20000010000 */
[----:B------:R-:W-:Y:S01]  /*3540*/  UISETP.GE.AND UP0, UPT, UR43, 0x61, UPT ;  /* 0x000000612b00788c */ /* 0x000fe2000bf06270 */
[----:B012---:R-:W-:-:S04]  /*3550*/  @!P1 VIADD R5, R5, 0x22860 ;  /* 0x0002286005059836 */ /* 0x007fc80000000000 */
[----:B------:R-:W-:Y:S01]  /*3560*/  UMOV UR7, 0x40000040 ;  /* 0x4000004000077882 */ /* 0x000fe20000000000 */
[----:B------:R-:W-:Y:S02]  /*3570*/  PLOP3.LUT P2, PT, PT, PT, UP0, 0x80, 0x0 ;  /* 0x000000000000781c */ /* 0x000fe40003f4f008 */
[----:B------:R-:W-:-:S03]  /*3580*/  @!P1 PRMT R5, RZ, 0x654, R5 ;  /* 0x00000654ff059816 */ /* 0x000fc60000000005 */
[----:B------:R-:W-:-:S04]  /*3590*/  UIADD3 UR6, UR6, 0x400, URZ ;  /* 0x0000040006067890 */ /* 0x000fc8000fffe03f */
[----:B------:R-:W-:-:S04]  /*35a0*/  USHF.R.U32.HI UR6, URZ, 0x4, UR6 ;  /* 0x000000043f067899 */ /* 0x000fc80008011606 */
[----:B------:R-:W-:-:S04]  /*35b0*/  ULOP3.LUT UR6, UR6, 0x3fff, URZ, 0xc0, !UPT ;  /* 0x00003fff06067892 */ /* 0x000fc8000f8ec03f */
[----:B------:R-:W-:Y:S01]  /*35c0*/  ULOP3.LUT UR21, UR6, 0x3000000, URZ, 0xfc, !UPT ;  /* 0x0300000006157892 */ /* 0x000fe2000f8efc3f */
[----:B------:R-:W-:-:S03]  /*35d0*/  WARPGROUP.ARRIVE ;  /* 0x00000000000079c5 */ /* 0x000fc60000000000 */
[----:B------:R-:W-:-:S07]  /*35e0*/  UIMAD UR11, UR37, 0xc00, UR21 ;  /* 0x00000c00250b78a4 */ /* 0x000fce000f8e0215 */
        /* <DEDUP_REMOVED lines=35> */
[----:B------:R-:W-:Y:S01]  /*3820*/  IMAD.MOV.U32 R6, RZ, RZ, R7 ;  /* 0x000000ffff067224 */ /* 0x000fe200078e0007 */
[----:B------:R-:W-:Y:S01]  /*3830*/  UIADD3 UR42, UR42, -0x2, URZ ;  /* 0xfffffffe2a2a7890 */ /* 0x000fe2000fffe03f */
[----:B------:R-:W-:Y:S01]  /*3840*/  IMAD.MOV.U32 R15, RZ, RZ, R0 ;  /* 0x000000ffff0f7224 */ /* 0x000fe200078e0000 */
[----:B------:R-:W-:Y:S01]  /*3850*/  ULDC UR24, c[0x0][0x9d8] ;  /* 0x0002760000187ab9 */ /* 0x000fe20000000800 */
[----:B------:R-:W-:-:S09]  /*3860*/  ULDC UR22, c[0x0][0x988] ;  /* 0x0002620000167ab9 */ /* 0x000fd20000000800 */
.L_x_262:
        /* <DEDUP_REMOVED lines=8> */
[----:B0-----:R-:W-:Y:S11]  /*38f0*/  @!P0 BRA `(.L_x_254) ;  /* 0x0000000000048947 */ /* 0x001ff60003800000 */
[----:B------:R-:W-:Y:S01]  /*3900*/  BPT.TRAP 0x1 ;  /* 0x000000040000795c */ /* 0x000fe20000300000 */
.L_x_254:
[----:B------:R-:W0:Y:S01]  /*3910*/  S2UR UR7, SR_CgaCtaId ;  /* 0x00000000000779c3 */ /* 0x000e220000008800 */
[----:B------:R-:W-:Y:S01]  /*3920*/  IMAD.U32 R0, RZ, RZ, UR38 ;  /* 0x00000026ff007e24 */ /* 0x000fe2000f8e00ff */
[----:B------:R-:W-:-:S04]  /*3930*/  UMOV UR6, 0x400 ;  /* 0x0000040000067882 */ /* 0x000fc80000000000 */
[----:B------:R-:W-:-:S04]  /*3940*/  SHF.L.U32 R0, R0, 0x1f, RZ ;  /* 0x0000001f00007819 */ /* 0x000fc800000006ff */
[----:B------:R-:W-:-:S13]  /*3950*/  R2UR UR25, R0 ;  /* 0x00000000001972ca */ /* 0x000fda00000e0000 */
[----:B------:R-:W-:Y:S01]  /*3960*/  IMAD.U32 R0, RZ, RZ, UR25 ;  /* 0x00000019ff007e24 */ /* 0x000fe2000f8e00ff */
[----:B0-----:R-:W-:-:S04]  /*3970*/  ULEA UR6, UR7, UR6, 0x18 ;  /* 0x0000000607067291 */ /* 0x001fc8000f8ec03f */
[----:B------:R-:W-:-:S09]  /*3980*/  ULEA UR23, UR37, UR6, 0x3 ;  /* 0x0000000625177291 */ /* 0x000fd2000f8e183f */
[----:B------:R0:W1:Y:S01]  /*3990*/  SYNCS.PHASECHK.TRANS64.TRYWAIT P3, [UR23+0x22830], R0 ;  /* 0x02283000ff0075a7 */ /* 0x0000620008060157 */
[----:B------:R-:W-:Y:S05]  /*39a0*/  @!P0 BRA `(.L_x_255) ;  /* 0x0000000000048947 */ /* 0x000fea0003800000 */
[----:B------:R-:W-:Y:S01]  /*39b0*/  BPT.TRAP 0x1 ;  /* 0x000000040000795c */ /* 0x000fe20000300000 */
.L_x_255:
[----:B-1----:R-:W-:Y:S05]  /*39c0*/  @P3 BRA `(.L_x_256) ;  /* 0x00000000000c3947 */ /* 0x002fea0003800000 */
[----:B0-----:R-:W-:-:S04]  /*39d0*/  IMAD.U32 R0, RZ, RZ, UR25 ;  /* 0x00000019ff007e24 */ /* 0x001fc8000f8e00ff */
[----:B------:R-:W0:Y:S02]  /*39e0*/  SYNCS.PHASECHK.TRANS64.TRYWAIT P3, [UR23+0x22830], R0 ;  /* 0x02283000ff0075a7 */ /* 0x000e240008060157 */
[----:B0-----:R-:W-:Y:S05]  /*39f0*/  @!P3 BRA `(.L_x_257) ;  /* 0x0000009c0088b947 */ /* 0x001fea0003800000 */
.L_x_256:
        /* <DEDUP_REMOVED lines=12> */
[----:B------:R-:W-:Y:S01]  /*3ac0*/  HGMMA.64x96x16.F32.BF16 R152, gdesc[UR8], R152, gsb0 ;  /* 0x01600000089879f0 */ /* 0x000fe20008001898 */
[----:B------:R-:W-:Y:S02]  /*3ad0*/  UMOV UR10, UR22 ;  /* 0x00000016000a7c82 */ /* 0x000fe40008000000 */
        /* <DEDUP_REMOVED lines=9> */
[----:B0--3--:R-:W-:Y:S01]  /*3b70*/  FMUL.FTZ R5, R154, UR24 ;  /* 0x000000189a057c20 */ /* 0x009fe20008410000 */
[----:B------:R-:W-:Y:S01]  /*3b80*/  FMUL.FTZ R154, R156, UR24 ;  /* 0x000000189c9a7c20 */ /* 0x000fe20008410000 */
[----:B------:R-:W-:Y:S01]  /*3b90*/  FMUL.FTZ R153, R157, UR24 ;  /* 0x000000189d997c20 */ /* 0x000fe20008410000 */
[----:B------:R-:W-:Y:S01]  /*3ba0*/  FMUL.FTZ R157, R160, UR24 ;  /* 0x00000018a09d7c20 */ /* 0x000fe20008410000 */
[----:B------:R-:W0:Y:S01]  /*3bb0*/  MUFU.TANH R20, R20 ;  /* 0x0000001400147308 */ /* 0x000e220000002400 */
        /* <DEDUP_REMOVED lines=15> */
[----:B------:R-:W2:Y:S01]  /*3cb0*/  MUFU.TANH R154, R154 ;  /* 0x0000009a009a7308 */ /* 0x000ea20000002400 */
[----:B0-----:R-:W-:Y:S01]  /*3cc0*/  FMNMX.FTZ R0, R20, R15, !PT ;  /* 0x0000000f14007209 */ /* 0x001fe20007810000 */
[----:B------:R-:W-:Y:S01]  /*3cd0*/  FMUL.FTZ R185, R188, UR24 ;  /* 0x00000018bcb97c20 */ /* 0x000fe20008410000 */
[----:B------:R-:W-:Y:S01]  /*3ce0*/  FMUL.FTZ R214, R189, UR24 ;  /* 0x00000018bdd67c20 */ /* 0x000fe20008410000 */
[----:B------:R-:W-:Y:S01]  /*3cf0*/  FMUL.FTZ R188, R192, UR24 ;  /* 0x00000018c0bc7c20 */ /* 0x000fe20008410000 */
[----:B------:R-:W-:Y:S01]  /*3d00*/  FMUL.FTZ R192, R193, UR24 ;  /* 0x00000018c1c07c20 */ /* 0x000fe20008410000 */
[----:B------:R-:W-:Y:S01]  /*3d10*/  FMUL.FTZ R189, R196, UR24 ;  /* 0x00000018c4bd7c20 */ /* 0x000fe20008410000 */
[----:B------:R-:W-:Y:S01]  /*3d20*/  FMUL.FTZ R184, R197, UR24 ;  /* 0x00000018c5b87c20 */ /* 0x000fe20008410000 */
[----:B------:R-:W0:Y:S01]  /*3d30*/  MUFU.TANH R153, R153 ;  /* 0x0000009900997308 */ /* 0x000e220000002400 */
        /* <DEDUP_REMOVED lines=26> */
[----:B------:R-:W-:-:S05]  /*3ee0*/  IMAD.U32 R199, RZ, RZ, UR23 ;  /* 0x00000017ffc77e24 */ /* 0x000fca000f8e00ff */
[----:B------:R-:W1:Y:S01]  /*3ef0*/  MUFU.TANH R205, R205 ;  /* 0x000000cd00cd7308 */ /* 0x000e620000002400 */
[----:B--2---:R-:W-:-:S07]  /*3f00*/  FMNMX.FTZ R159, R156, R159, !PT ;  /* 0x0000009f9c9f7209 */ /* 0x004fce0007810000 */
[----:B------:R-:W2:Y:S01]  /*3f10*/  MUFU.TANH R206, R206 ;  /* 0x000000ce00ce7308 */ /* 0x000ea20000002400 */
[----:B0-----:R-:W-:-:S07]  /*3f20*/  FMNMX.FTZ R0, R204, R159, !PT ;  /* 0x0000009fcc007209 */ /* 0x001fce0007810000 */
[----:B------:R-:W0:Y:S01]  /*3f30*/  MUFU.TANH R207, R207 ;  /* 0x000000cf00cf7308 */ /* 0x000e220000002400 */
[----:B-1----:R-:W-:-:S07]  /*3f40*/  FMNMX.FTZ R159, R205, R0, !PT ;  /* 0x00000000cd9f7209 */ /* 0x002fce0007810000 */
        /* <DEDUP_REMOVED lines=25> */
[----:B--2---:R-:W-:Y:S01]  /*40e0*/  FMNMX.FTZ R161, R188, R159, !PT ;  /* 0x0000009fbca17209 */ /* 0x004fe20007810000 */
[----:B------:R-:W-:-:S06]  /*40f0*/  FMUL.FTZ R159, R178, UR24 ;  /* 0x00000018b29f7c20 */ /* 0x000fcc0008410000 */
[----:B------:R-:W2:Y:S01]  /*4100*/  MUFU.TANH R184, R184 ;  /* 0x000000b800b87308 */ /* 0x000ea20000002400 */
[----:B0-----:R-:W-:-:S07]  /*4110*/  FMNMX.FTZ R0, R192, R161, !PT ;  /* 0x000000a1c0007209 */ /* 0x001fce0007810000 */
[----:B------:R-:W0:Y:S01]  /*4120*/  MUFU.TANH R5, R5 ;  /* 0x0000000500057308 */ /* 0x000e220000002400 */
[----:B-1----:R-:W-:-:S07]  /*4130*/  FMNMX.FTZ R161, R189, R0, !PT ;  /* 0x00000000bda17209 */ /* 0x002fce0007810000 */
[----:B------:R-:W1:Y:S01]  /*4140*/  MUFU.TANH R8, R8 ;  /* 0x0000000800087308 */ /* 0x000e620000002400 */
[----:B--2---:R-:W-:Y:S01]  /*4150*/  FMNMX.FTZ R0, R184, R161, !PT ;  /* 0x000000a1b8007209 */ /* 0x004fe20007810000 */
[----:B------:R-:W-:-:S04]  /*4160*/  FMUL.FTZ R161, R182, UR24 ;  /* 0x00000018b6a17c20 */ /* 0x000fc80008410000 */
[----:B------:R-:W2:Y:S02]  /*4170*/  SHFL.BFLY PT, R165, R0, 0x2, 0x1f ;  /* 0x0c401f0000a57f89 */ /* 0x000ea400000e0000 */
[----:B------:R-:W3:Y:S08]  /*4180*/  MUFU.TANH R9, R9 ;  /* 0x0000000900097308 */ /* 0x000ef00000002400 */
[----:B------:R-:W4:Y:S08]  /*4190*/  MUFU.TANH R10, R10 ;  /* 0x0000000a000a7308 */ /* 0x000f300000002400 */
[----:B------:R-:W5:Y:S01]  /*41a0*/  MUFU.TANH R11, R11 ;  /* 0x0000000b000b7308 */ /* 0x000f620000002400 */
[----:B--2---:R-:W-:Y:S01]  /*41b0*/  FMNMX.FTZ R171, R0, R165, !PT ;  /* 0x000000a500ab7209 */ /* 0x004fe20007810000 */
[----:B------:R-:W-:-:S06]  /*41c0*/  FMUL.FTZ R165, R190, UR24 ;  /* 0x00000018bea57c20 */ /* 0x000fcc0008410000 */
[----:B------:R-:W2:Y:S01]  /*41d0*/  MUFU.TANH R12, R12 ;  /* 0x0000000c000c7308 */ /* 0x000ea20000002400 */
[----:B------:R-:W0:Y:S07]  /*41e0*/  SHFL.BFLY PT, R0, R171, 0x1, 0x1f ;  /* 0x0c201f00ab007f89 */ /* 0x000e2e00000e0000 */
[----:B------:R-:W2:Y:S08]  /*41f0*/  MUFU.TANH R13, R13 ;  /* 0x0000000d000d7308 */ /* 0x000eb00000002400 */
[----:B------:R-:W2:Y:S08]  /*4200*/  MUFU.TANH R14, R14 ;  /* 0x0000000e000e7308 */ /* 0x000eb00000002400 */
[----:B------:R-:W2:Y:S01]  /*4210*/  MUFU.TANH R21, R21 ;  /* 0x0000001500157308 */ /* 0x000ea20000002400 */
[----:B0-----:R-:W-:-:S02]  /*4220*/  FMNMX.FTZ R0, R171, R0, !PT ;  /* 0x00000000ab007209 */ /* 0x001fc40007810000 */
[----:B------:R-:W-:-:S03]  /*4230*/  FMNMX.FTZ R171, R5, R6, !PT ;  /* 0x0000000605ab7209 */ /* 0x000fc60007810000 */
[----:B------:R-:W-:Y:S01]  /*4240*/  FMUL.FTZ R183, R0, UR10 ;  /* 0x0000000a00b77c20 */ /* 0x000fe20008410000 */
[----:B-1----:R-:W-:Y:S01]  /*4250*/  FMNMX.FTZ R172, R8, R171, !PT ;  /* 0x000000ab08ac7209 */ /* 0x002fe20007810000 */
[----:B------:R-:W0:Y:S01]  /*4260*/  MUFU.TANH R152, R152 ;  /* 0x0000009800987308 */ /* 0x000e220000002400 */
[----:B------:R-:W-:Y:S01]  /*4270*/  FADD.FTZ R15, -R0, R15 ;  /* 0x0000000f000f7221 */ /* 0x000fe20000010100 */
[--C-:B------:R-:W-:Y:S01]  /*4280*/  FFMA.FTZ R173, R7, UR10, -R183.reuse ;  /* 0x0000000a07ad7c23 */ /* 0x100fe200080108b7 */
[----:B---3--:R-:W-:Y:S01]  /*4290*/  FMNMX.FTZ R171, R9, R172, !PT ;  /* 0x000000ac09ab7209 */ /* 0x008fe20007810000 */
[--C-:B------:R-:W-:Y:S01]  /*42a0*/  FFMA.FTZ R20, R20, UR10, -R183.reuse ;  /* 0x0000000a14147c23 */ /* 0x100fe200080108b7 */
[----:B------:R-:W-:Y:S01]  /*42b0*/  FMUL.FTZ R15, R15, UR10 ;  /* 0x0000000a0f0f7c20 */ /* 0x000fe20008410000 */
[--C-:B------:R-:W-:Y:S01]  /*42c0*/  FFMA.FTZ R154, R154, UR10, -R183.reuse ;  /* 0x0000000a9a9a7c23 */ /* 0x100fe200080108b7 */
[----:B----4-:R-:W-:Y:S01]  /*42d0*/  FMNMX.FTZ R172, R10, R171, !PT ;  /* 0x000000ab0aac7209 */ /* 0x010fe20007810000 */
[----:B------:R-:W1:Y:S01]  /*42e0*/  MUFU.TANH R155, R155 ;  /* 0x0000009b009b7308 */ /* 0x000e620000002400 */
[--C-:B------:R-:W-:Y:S01]  /*42f0*/  FFMA.FTZ R153, R153, UR10, -R183.reuse ;  /* 0x0000000a99997c23 */ /* 0x100fe200080108b7 */
[--C-:B------:R-:W-:Y:S01]  /*4300*/  FFMA.FTZ R191, R192, UR10, -R183.reuse ;  /* 0x0000000ac0bf7c23 */ /* 0x100fe200080108b7 */
[----:B-----5:R-:W-:Y:S01]  /*4310*/  FMNMX.FTZ R7, R11, R172, !PT ;  /* 0x000000ac0b077209 */ /* 0x020fe20007810000 */
[--C-:B------:R-:W-:Y:S01]  /*4320*/  FFMA.FTZ R157, R157, UR10, -R183.reuse ;  /* 0x0000000a9d9d7c23 */ /* 0x100fe200080108b7 */
[--C-:B------:R-:W-:Y:S01]  /*4330*/  FFMA.FTZ R156, R156, UR10, -R183.reuse ;  /* 0x0000000a9c9c7c23 */ /* 0x100fe200080108b7 */
[--C-:B------:R-:W-:Y:S01]  /*4340*/  FFMA.FTZ R175, R207, UR10, -R183.reuse ;  /* 0x0000000acfaf7c23 */ /* 0x100fe200080108b7 */
[----:B--2---:R-:W-:Y:S01]  /*4350*/  FMNMX.FTZ R172, R12, R7, !PT ;  /* 0x000000070cac7209 */ /* 0x004fe20007810000 */
[----:B------:R-:W2:Y:S01]  /*4360*/  MUFU.TANH R158, R158 ;  /* 0x0000009e009e7308 */ /* 0x000ea20000002400 */
[--C-:B------:R-:W-:Y:S01]  /*4370*/  FFMA.FTZ R177, R209, UR10, -R183.reuse ;  /* 0x0000000ad1b17c23 */ /* 0x100fe200080108b7 */
[--C-:B------:R-:W-:Y:S01]  /*4380*/  FFMA.FTZ R179, R211, UR10, -R183.reuse ;  /* 0x0000000ad3b37c23 */ /* 0x100fe200080108b7 */
[----:B------:R-:W-:Y:S01]  /*4390*/  FMNMX.FTZ R7, R13, R172, !PT ;  /* 0x000000ac0d077209 */ /* 0x000fe20007810000 */
[--C-:B------:R-:W-:Y:S01]  /*43a0*/  FFMA.FTZ R180, R180, UR10, -R183.reuse ;  /* 0x0000000ab4b47c23 */ /* 0x100fe200080108b7 */
[--C-:B------:R-:W-:Y:S01]  /*43b0*/  FFMA.FTZ R181, R181, UR10, -R183.reuse ;  /* 0x0000000ab5b57c23 */ /* 0x100fe200080108b7 */
[--C-:B------:R-:W-:Y:S01]  /*43c0*/  FFMA.FTZ R182, R212, UR10, -R183.reuse ;  /* 0x0000000ad4b67c23 */ /* 0x100fe200080108b7 */
[----:B------:R-:W-:Y:S01]  /*43d0*/  FMNMX.FTZ R172, R14, R7, !PT ;  /* 0x000000070eac7209 */ /* 0x000fe20007810000 */
[----:B------:R-:W3:Y:S01]  /*43e0*/  MUFU.TANH R159, R159 ;  /* 0x0000009f009f7308 */ /* 0x000ee20000002400 */
[--C-:B------:R-:W-:Y:S01]  /*43f0*/  FFMA.FTZ R187, R213, UR10, -R183.reuse ;  /* 0x0000000ad5bb7c23 */ /* 0x100fe200080108b7 */
[--C-:B------:R-:W-:Y:S01]  /*4400*/  FFMA.FTZ R185, R185, UR10, -R183.reuse ;  /* 0x0000000ab9b97c23 */ /* 0x100fe200080108b7 */
[----:B------:R-:W-:Y:S01]  /*4410*/  FMNMX.FTZ R7, R21, R172, !PT ;  /* 0x000000ac15077209 */ /* 0x000fe20007810000 */
[--C-:B------:R-:W-:Y:S01]  /*4420*/  FFMA.FTZ R188, R188, UR10, -R183.reuse ;  /* 0x0000000abcbc7c23 */ /* 0x100fe200080108b7 */
[--C-:B------:R-:W-:Y:S01]  /*4430*/  FFMA.FTZ R189, R189, UR10, -R183.reuse ;  /* 0x0000000abdbd7c23 */ /* 0x100fe200080108b7 */
[----:B------:R-:W-:Y:S01]  /*4440*/  FFMA.FTZ R192, R184, UR10, -R183 ;  /* 0x0000000ab8c07c23 */ /* 0x000fe200080108b7 */
[----:B0-----:R-:W-:Y:S01]  /*4450*/  FMNMX.FTZ R172, R152, R7, !PT ;  /* 0x0000000798ac7209 */ /* 0x001fe20007810000 */
[----:B------:R-:W0:Y:S03]  /*4460*/  MUFU.TANH R160, R160 ;  /* 0x000000a000a07308 */ /* 0x000e260000002400 */
[----:B-1----:R-:W-:-:S04]  /*4470*/  FMNMX.FTZ R7, R155, R172, !PT ;  /* 0x000000ac9b077209 */ /* 0x002fc80007810000 */
[----:B--2---:R-:W-:Y:S01]  /*4480*/  FMNMX.FTZ R172, R158, R7, !PT ;  /* 0x000000079eac7209 */ /* 0x004fe20007810000 */
[----:B------:R-:W1:Y:S03]  /*4490*/  MUFU.TANH R161, R161 ;  /* 0x000000a100a17308 */ /* 0x000e660000002400 */
[----:B---3--:R-:W-:Y:S01]  /*44a0*/  FMNMX.FTZ R7, R159, R172, !PT ;  /* 0x000000ac9f077209 */ /* 0x008fe20007810000 */
[----:B------:R-:W-:-:S04]  /*44b0*/  FFMA.FTZ R172, R204, UR10, -R183 ;  /* 0x0000000accac7c23 */ /* 0x000fc800080108b7 */
[----:B------:R-:W2:Y:S01]  /*44c0*/  MUFU.TANH R162, R162 ;  /* 0x000000a200a27308 */ /* 0x000ea20000002400 */
[----:B0-----:R-:W-:-:S07]  /*44d0*/  FMNMX.FTZ R174, R160, R7, !PT ;  /* 0x00000007a0ae7209 */ /* 0x001fce0007810000 */
[----:B------:R-:W0:Y:S01]  /*44e0*/  MUFU.TANH R163, R163 ;  /* 0x000000a300a37308 */ /* 0x000e220000002400 */
[----:B-1----:R-:W-:-:S07]  /*44f0*/  FMNMX.FTZ R7, R161, R174, !PT ;  /* 0x000000aea1077209 */ /* 0x002fce0007810000 */
[----:B------:R-:W1:Y:S01]  /*4500*/  MUFU.TANH R164, R164 ;  /* 0x000000a400a47308 */ /* 0x000e620000002400 */
[----:B--2---:R-:W-:-:S07]  /*4510*/  FMNMX.FTZ R174, R162, R7, !PT ;  /* 0x00000007a2ae7209 */ /* 0x004fce0007810000 */
[----:B------:R-:W2:Y:S01]  /*4520*/  MUFU.TANH R165, R165 ;  /* 0x000000a500a57308 */ /* 0x000ea20000002400 */
[----:B0-----:R-:W-:Y:S01]  /*4530*/  FMNMX.FTZ R7, R163, R174, !PT ;  /* 0x000000aea3077209 */ /* 0x001fe20007810000 */
[----:B------:R-:W-:-:S06]  /*4540*/  FFMA.FTZ R174, R206, UR10, -R183 ;  /* 0x0000000aceae7c23 */ /* 0x000fcc00080108b7 */
[----:B------:R-:W0:Y:S01]  /*4550*/  MUFU.TANH R166, R166 ;  /* 0x000000a600a67308 */ /* 0x000e220000002400 */
[----:B-1----:R-:W-:-:S07]  /*4560*/  FMNMX.FTZ R176, R164, R7, !PT ;  /* 0x00000007a4b07209 */ /* 0x002fce0007810000 */
[----:B------:R-:W1:Y:S01]  /*4570*/  MUFU.TANH R167, R167 ;  /* 0x000000a700a77308 */ /* 0x000e620000002400 */
[----:B--2---:R-:W-:-:S07]  /*4580*/  FMNMX.FTZ R7, R165, R176, !PT ;  /* 0x000000b0a5077209 */ /* 0x004fce0007810000 */
[----:B------:R-:W2:Y:S01]  /*4590*/  MUFU.TANH R168, R168 ;  /* 0x000000a800a87308 */ /* 0x000ea20000002400 */
[----:B0-----:R-:W-:-:S07]  /*45a0*/  FMNMX.FTZ R176, R166, R7, !PT ;  /* 0x00000007a6b07209 */ /* 0x001fce0007810000 */
[----:B------:R-:W0:Y:S01]  /*45b0*/  MUFU.TANH R169, R169 ;  /* 0x000000a900a97308 */ /* 0x000e220000002400 */
[----:B-1----:R-:W-:Y:S01]  /*45c0*/  FMNMX.FTZ R7, R167, R176, !PT ;  /* 0x000000b0a7077209 */ /* 0x002fe20007810000 */
[----:B------:R-:W-:-:S06]  /*45d0*/  FFMA.FTZ R176, R208, UR10, -R183 ;  /* 0x0000000ad0b07c23 */ /* 0x000fcc00080108b7 */
[----:B------:R-:W1:Y:S01]  /*45e0*/  MUFU.TANH R170, R170 ;  /* 0x000000aa00aa7308 */ /* 0x000e620000002400 */
[----:B--2---:R-:W-:-:S07]  /*45f0*/  FMNMX.FTZ R178, R168, R7, !PT ;  /* 0x00000007a8b27209 */ /* 0x004fce0007810000 */
[----:B------:R-:W2:Y:S01]  /*4600*/  MUFU.EX2 R15, R15 ;  /* 0x0000000f000f7308 */ /* 0x000ea20000000800 */
[----:B0-----:R-:W-:Y:S01]  /*4610*/  FMNMX.FTZ R7, R169, R178, !PT ;  /* 0x000000b2a9077209 */ /* 0x001fe20007810000 */
[----:B------:R-:W-:-:S06]  /*4620*/  FFMA.FTZ R178, R210, UR10, -R183 ;  /* 0x0000000ad2b27c23 */ /* 0x000fcc00080108b7 */
[----:B------:R-:W0:Y:S01]  /*4630*/  MUFU.EX2 R20, R20 ;  /* 0x0000001400147308 */ /* 0x000e220000000800 */
[----:B-1----:R-:W-:-:S05]  /*4640*/  FMNMX.FTZ R7, R170, R7, !PT ;  /* 0x00000007aa077209 */ /* 0x002fca0007810000 */
[----:B------:R-:W1:Y:S02]  /*4650*/  SHFL.BFLY PT, R186, R7, 0x2, 0x1f ;  /* 0x0c401f0007ba7f89 */ /* 0x000e6400000e0000 */
[----:B------:R3:W4:Y:S01]  /*4660*/  MUFU.EX2 R171, R173 ;  /* 0x000000ad00ab7308 */ /* 0x0007220000000800 */
[-C--:B--2---:R-:W-:Y:S01]  /*4670*/  FMUL.FTZ R24, R24, R15.reuse ;  /* 0x0000000f18187220 */ /* 0x084fe20000410000 */
[-C--:B------:R-:W-:Y:S01]  /*4680*/  FMUL.FTZ R25, R25, R15.reuse ;  /* 0x0000000f19197220 */ /* 0x080fe20000410000 */
[-C--:B------:R-:W-:Y:S01]  /*4690*/  FMUL.FTZ R28, R28, R15.reuse ;  /* 0x0000000f1c1c7220 */ /* 0x080fe20000410000 */
[-C--:B------:R-:W-:Y:S01]  /*46a0*/  FMUL.FTZ R29, R29, R15.reuse ;  /* 0x0000000f1d1d7220 */ /* 0x080fe20000410000 */
[-C--:B------:R-:W-:Y:S01]  /*46b0*/  FMUL.FTZ R32, R32, R15.reuse ;  /* 0x0000000f20207220 */ /* 0x080fe20000410000 */
[-C--:B------:R-:W-:Y:S01]  /*46c0*/  FMUL.FTZ R33, R33, R15.reuse ;  /* 0x0000000f21217220 */ /* 0x080fe20000410000 */
[-C--:B------:R-:W-:Y:S01]  /*46d0*/  FMUL.FTZ R36, R36, R15.reuse ;  /* 0x0000000f24247220 */ /* 0x080fe20000410000 */
[----:B------:R-:W2:Y:S01]  /*46e0*/  MUFU.EX2 R154, R154 ;  /* 0x0000009a009a7308 */ /* 0x000ea20000000800 */
[--C-:B---3--:R-:W-:Y:S01]  /*46f0*/  FFMA.FTZ R173, R205, UR10, -R183.reuse ;  /* 0x0000000acdad7c23 */ /* 0x108fe200080108b7 */
[----:B0-----:R-:W-:Y:S01]  /*4700*/  FFMA.FTZ R4, R15, R4, R20 ;  /* 0x000000040f047223 */ /* 0x001fe20000010014 */
[-C--:B------:R-:W-:Y:S01]  /*4710*/  FMUL.FTZ R37, R37, R15.reuse ;  /* 0x0000000f25257220 */ /* 0x080fe20000410000 */
[-C--:B------:R-:W-:Y:S01]  /*4720*/  FMUL.FTZ R40, R40, R15.reuse ;  /* 0x0000000f28287220 */ /* 0x080fe20000410000 */
[-C--:B------:R-:W-:Y:S01]  /*4730*/  FMUL.FTZ R41, R41, R15.reuse ;  /* 0x0000000f29297220 */ /* 0x080fe20000410000 */
[-C--:B------:R-:W-:Y:S01]  /*4740*/  FMUL.FTZ R44, R44, R15.reuse ;  /* 0x0000000f2c2c7220 */ /* 0x080fe20000410000 */
[-C--:B------:R-:W-:Y:S01]  /*4750*/  FMUL.FTZ R45, R45, R15.reuse ;  /* 0x0000000f2d2d7220 */ /* 0x080fe20000410000 */
[----:B------:R-:W0:Y:S01]  /*4760*/  MUFU.EX2 R153, R153 ;  /* 0x0000009900997308 */ /* 0x000e220000000800 */
[-C--:B------:R-:W-:Y:S01]  /*4770*/  FMUL.FTZ R48, R48, R15.reuse ;  /* 0x0000000f30307220 */ /* 0x080fe20000410000 */
[-C--:B------:R-:W-:Y:S01]  /*4780*/  FMUL.FTZ R49, R49, R15.reuse ;  /* 0x0000000f31317220 */ /* 0x080fe20000410000 */
[-C--:B------:R-:W-:Y:S01]  /*4790*/  FMUL.FTZ R52, R52, R15.reuse ;  /* 0x0000000f34347220 */ /* 0x080fe20000410000 */
[-C--:B------:R-:W-:Y:S01]  /*47a0*/  FMUL.FTZ R53, R53, R15.reuse ;  /* 0x0000000f35357220 */ /* 0x080fe20000410000 */
[-C--:B------:R-:W-:Y:S01]  /*47b0*/  FMUL.FTZ R56, R56, R15.reuse ;  /* 0x0000000f38387220 */ /* 0x080fe20000410000 */
[----:B-1----:R-:W-:Y:S01]  /*47c0*/  FMNMX.FTZ R190, R7, R186, !PT ;  /* 0x000000ba07be7209 */ /* 0x002fe20007810000 */
[----:B------:R-:W-:Y:S01]  /*47d0*/  FFMA.FTZ R186, R214, UR10, -R183 ;  /* 0x0000000ad6ba7c23 */ /* 0x000fe200080108b7 */
[----:B------:R-:W1:Y:S01]  /*47e0*/  MUFU.EX2 R157, R157 ;  /* 0x0000009d009d7308 */ /* 0x000e620000000800 */
[-C--:B------:R-:W-:Y:S01]  /*47f0*/  FMUL.FTZ R57, R57, R15.reuse ;  /* 0x0000000f39397220 */ /* 0x080fe20000410000 */
[-C--:B------:R-:W-:Y:S01]  /*4800*/  FMUL.FTZ R60, R60, R15.reuse ;  /* 0x0000000f3c3c7220 */ /* 0x080fe20000410000 */
[----:B------:R-:W3:Y:S01]  /*4810*/  SHFL.BFLY PT, R7, R190, 0x1, 0x1f ;  /* 0x0c201f00be077f89 */ /* 0x000ee200000e0000 */
[-C--:B------:R-:W-:Y:S01]  /*4820*/  FMUL.FTZ R61, R61, R15.reuse ;  /* 0x0000000f3d3d7220 */ /* 0x080fe20000410000 */
[-C--:B------:R-:W-:Y:S01]  /*4830*/  FMUL.FTZ R64, R64, R15.reuse ;  /* 0x0000000f40407220 */ /* 0x080fe20000410000 */
[-C--:B------:R-:W-:Y:S01]  /*4840*/  FMUL.FTZ R65, R65, R15.reuse ;  /* 0x0000000f41417220 */ /* 0x080fe20000410000 */
[-C--:B------:R-:W-:Y:S01]  /*4850*/  FMUL.FTZ R68, R68, R15.reuse ;  /* 0x0000000f44447220 */ /* 0x080fe20000410000 */
[----:B------:R-:W5:Y:S01]  /*4860*/  MUFU.EX2 R156, R156 ;  /* 0x0000009c009c7308 */ /* 0x000f620000000800 */
        /* <DEDUP_REMOVED lines=17> */
[----:B------:R-:W-:Y:S01]  /*4980*/  FMUL.FTZ R100, R100, R15 ;  /* 0x0000000f64647220 */ /* 0x000fe20000410000 */
[----:B---3--:R-:W-:Y:S01]  /*4990*/  FMNMX.FTZ R7, R190, R7, !PT ;  /* 0x00000007be077209 */ /* 0x008fe20007810000 */
[-C--:B------:R-:W-:Y:S01]  /*49a0*/  FMUL.FTZ R101, R101, R15.reuse ;  /* 0x0000000f65657220 */ /* 0x080fe20000410000 */
[-C--:B------:R-:W-:Y:S01]  /*49b0*/  FMUL.FTZ R104, R104, R15.reuse ;  /* 0x0000000f68687220 */ /* 0x080fe20000410000 */
[-C--:B------:R-:W-:Y:S01]  /*49c0*/  FMUL.FTZ R105, R105, R15.reuse ;  /* 0x0000000f69697220 */ /* 0x080fe20000410000 */
[-C--:B------:R-:W-:Y:S01]  /*49d0*/  FMUL.FTZ R108, R108, R15.reuse ;  /* 0x0000000f6c6c7220 */ /* 0x080fe20000410000 */
[----:B------:R-:W-:Y:S01]  /*49e0*/  FADD.FTZ R183, -R7, R6 ;  /* 0x0000000607b77221 */ /* 0x000fe20000010100 */
[----:B------:R-:W3:Y:S01]  /*49f0*/  MUFU.EX2 R174, R174 ;  /* 0x000000ae00ae7308 */ /* 0x000ee20000000800 */
[-C--:B------:R-:W-:Y:S01]  /*4a00*/  FMUL.FTZ R109, R109, R15.reuse ;  /* 0x0000000f6d6d7220 */ /* 0x080fe20000410000 */
[-C--:B------:R-:W-:Y:S01]  /*4a10*/  FMUL.FTZ R112, R112, R15.reuse ;  /* 0x0000000f70707220 */ /* 0x080fe20000410000 */
[----:B------:R-:W-:Y:S01]  /*4a20*/  FMUL.FTZ R184, R183, UR10 ;  /* 0x0000000ab7b87c20 */ /* 0x000fe20008410000 */
[----:B------:R-:W-:Y:S01]  /*4a30*/  FMUL.FTZ R183, R7, UR10 ;  /* 0x0000000a07b77c20 */ /* 0x000fe20008410000 */
[-C--:B------:R-:W-:Y:S01]  /*4a40*/  FMUL.FTZ R113, R113, R15.reuse ;  /* 0x0000000f71717220 */ /* 0x080fe20000410000 */
[-C--:B------:R-:W-:Y:S01]  /*4a50*/  FMUL.FTZ R116, R116, R15.reuse ;  /* 0x0000000f74747220 */ /* 0x080fe20000410000 */
[----:B------:R-:W-:Y:S01]  /*4a60*/  FMUL.FTZ R117, R117, R15 ;  /* 0x0000000f75757220 */ /* 0x000fe20000410000 */
[--C-:B------:R-:W-:Y:S01]  /*4a70*/  FFMA.FTZ R195, R159, UR10, -R183.reuse ;  /* 0x0000000a9fc37c23 */ /* 0x100fe200080108b7 */
[----:B----4-:R-:W-:Y:S01]  /*4a80*/  FADD.FTZ R159, R171, R4 ;  /* 0x00000004ab9f7221 */ /* 0x010fe20000010000 */
[--C-:B------:R-:W-:Y:S01]  /*4a90*/  FFMA.FTZ R5, R5, UR10, -R183.reuse ;  /* 0x0000000a05057c23 */ /* 0x100fe200080108b7 */
[----:B------:R-:W-:Y:S01]  /*4aa0*/  FFMA.FTZ R190, R8, UR10, -R183 ;  /* 0x0000000a08be7c23 */ /* 0x000fe200080108b7 */
[----:B------:R-:W4:Y:S01]  /*4ab0*/  MUFU.EX2 R175, R175 ;  /* 0x000000af00af7308 */ /* 0x000f220000000800 */
[----:B--2---:R-:W-:Y:S01]  /*4ac0*/  FADD.FTZ R4, R154, R159 ;  /* 0x0000009f9a047221 */ /* 0x004fe20000010000 */
[--C-:B------:R-:W-:Y:S01]  /*4ad0*/  FFMA.FTZ R9, R9, UR10, -R183.reuse ;  /* 0x0000000a09097c23 */ /* 0x100fe200080108b7 */
[--C-:B------:R-:W-:Y:S01]  /*4ae0*/  FFMA.FTZ R10, R10, UR10, -R183.reuse ;  /* 0x0000000a0a0a7c23 */ /* 0x100fe200080108b7 */
[--C-:B------:R-:W-:Y:S01]  /*4af0*/  FFMA.FTZ R11, R11, UR10, -R183.reuse ;  /* 0x0000000a0b0b7c23 */ /* 0x100fe200080108b7 */
[----:B0-----:R-:W-:Y:S01]  /*4b00*/  FADD.FTZ R4, R153, R4 ;  /* 0x0000000499047221 */ /* 0x001fe20000010000 */
[--C-:B------:R-:W-:Y:S01]  /*4b10*/  FFMA.FTZ R12, R12, UR10, -R183.reuse ;  /* 0x0000000a0c0c7c23 */ /* 0x100fe200080108b7 */
[--C-:B------:R-:W-:Y:S01]  /*4b20*/  FFMA.FTZ R13, R13, UR10, -R183.reuse ;  /* 0x0000000a0d0d7c23 */ /* 0x100fe200080108b7 */
[----:B------:R-:W-:Y:S01]  /*4b30*/  MUFU.EX2 R184, R184 ;  /* 0x000000b800b87308 */ /* 0x000fe20000000800 */
[----:B-1----:R-:W-:Y:S01]  /*4b40*/  FADD.FTZ R159, R157, R4 ;  /* 0x000000049d9f7221 */ /* 0x002fe20000010000 */
[--C-:B------:R-:W-:Y:S01]  /*4b50*/  FFMA.FTZ R198, R162, UR10, -R183.reuse ;  /* 0x0000000aa2c67c23 */ /* 0x100fe200080108b7 */
[--C-:B------:R-:W-:Y:S01]  /*4b60*/  FFMA.FTZ R14, R14, UR10, -R183.reuse ;  /* 0x0000000a0e0e7c23 */ /* 0x100fe200080108b7 */
[----:B------:R-:W-:Y:S01]  /*4b70*/  FFMA.FTZ R21, R21, UR10, -R183 ;  /* 0x0000000a15157c23 */ /* 0x000fe200080108b7 */
[----:B-----5:R-:W-:Y:S01]  /*4b80*/  FADD.FTZ R159, R156, R159 ;  /* 0x0000009f9c9f7221 */ /* 0x020fe20000010000 */
[--C-:B------:R-:W-:Y:S01]  /*4b90*/  FFMA.FTZ R193, R155, UR10, -R183.reuse ;  /* 0x0000000a9bc17c23 */ /* 0x100fe200080108b7 */
[----:B------:R-:W-:Y:S01]  /*4ba0*/  FFMA.FTZ R194, R158, UR10, -R183 ;  /* 0x0000000a9ec27c23 */ /* 0x000fe200080108b7 */
[----:B------:R-:W0:Y:S01]  /*4bb0*/  MUFU.EX2 R5, R5 ;  /* 0x0000000500057308 */ /* 0x000e220000000800 */
[----:B------:R-:W-:Y:S01]  /*4bc0*/  FADD.FTZ R4, R172, R159 ;  /* 0x0000009fac047221 */ /* 0x000fe20000010000 */
[--C-:B------:R-:W-:Y:S01]  /*4bd0*/  FFMA.FTZ R196, R160, UR10, -R183.reuse ;  /* 0x0000000aa0c47c23 */ /* 0x100fe200080108b7 */
[--C-:B------:R-:W-:Y:S01]  /*4be0*/  FFMA.FTZ R197, R161, UR10, -R183.reuse ;  /* 0x0000000aa1c57c23 */ /* 0x100fe200080108b7 */
[--C-:B------:R-:W-:Y:S01]  /*4bf0*/  FFMA.FTZ R204, R163, UR10, -R183.reuse ;  /* 0x0000000aa3cc7c23 */ /* 0x100fe200080108b7 */
[----:B------:R-:W-:Y:S01]  /*4c00*/  FADD.FTZ R159, R173, R4 ;  /* 0x00000004ad9f7221 */ /* 0x000fe20000010000 */
[--C-:B------:R-:W-:Y:S01]  /*4c10*/  FFMA.FTZ R205, R164, UR10, -R183.reuse ;  /* 0x0000000aa4cd7c23 */ /* 0x100fe200080108b7 */
[----:B------:R-:W-:Y:S01]  /*4c20*/  FFMA.FTZ R206, R165, UR10, -R183 ;  /* 0x0000000aa5ce7c23 */ /* 0x000fe200080108b7 */
[----:B------:R-:W1:Y:S01]  /*4c30*/  MUFU.EX2 R176, R176 ;  /* 0x000000b000b07308 */ /* 0x000e620000000800 */
[----:B---3--:R-:W-:Y:S01]  /*4c40*/  FADD.FTZ R4, R174, R159 ;  /* 0x0000009fae047221 */ /* 0x008fe20000010000 */
[--C-:B------:R-:W-:Y:S01]  /*4c50*/  FFMA.FTZ R207, R166, UR10, -R183.reuse ;  /* 0x0000000aa6cf7c23 */ /* 0x100fe200080108b7 */
[----:B------:R-:W-:Y:S01]  /*4c60*/  IADD3 R8, -R22, 0xb, RZ ;  /* 0x0000000b16087810 */ /* 0x000fe20007ffe1ff */
[--C-:B------:R-:W-:Y:S01]  /*4c70*/  FFMA.FTZ R167, R167, UR10, -R183.reuse ;  /* 0x0000000aa7a77c23 */ /* 0x100fe200080108b7 */
[----:B----4-:R-:W-:Y:S01]  /*4c80*/  FADD.FTZ R159, R175, R4 ;  /* 0x00000004af9f7221 */ /* 0x010fe20000010000 */
[--C-:B------:R-:W-:Y:S01]  /*4c90*/  FFMA.FTZ R168, R168, UR10, -R183.reuse ;  /* 0x0000000aa8a87c23 */ /* 0x100fe200080108b7 */
[----:B------:R-:W-:Y:S01]  /*4ca0*/  FFMA.FTZ R169, R169, UR10, -R183 ;  /* 0x0000000aa9a97c23 */ /* 0x000fe200080108b7 */
[----:B------:R-:W2:Y:S01]  /*4cb0*/  MUFU.EX2 R177, R177 ;  /* 0x000000b100b17308 */ /* 0x000ea20000000800 */
[----:B0-----:R-:W-:Y:S01]  /*4cc0*/  FFMA.FTZ R3, R184, R3, R5 ;  /* 0x00000003b8037223 */ /* 0x001fe20000010005 */
[----:B------:R-:W-:Y:S01]  /*4cd0*/  FFMA.FTZ R155, R170, UR10, -R183 ;  /* 0x0000000aaa9b7c23 */ /* 0x000fe200080108b7 */
[-C--:B------:R-:W-:Y:S01]  /*4ce0*/  FMUL.FTZ R120, R120, R15.reuse ;  /* 0x0000000f78787220 */ /* 0x080fe20000410000 */
[-C--:B------:R-:W-:Y:S01]  /*4cf0*/  FMUL.FTZ R121, R121, R15.reuse ;  /* 0x0000000f79797220 */ /* 0x080fe20000410000 */
[-C--:B------:R-:W-:Y:S01]  /*4d00*/  FMUL.FTZ R124, R124, R15.reuse ;  /* 0x0000000f7c7c7220 */ /* 0x080fe20000410000 */
[-C--:B------:R-:W-:Y:S01]  /*4d10*/  FMUL.FTZ R125, R125, R15.reuse ;  /* 0x0000000f7d7d7220 */ /* 0x080fe20000410000 */
[-C--:B------:R-:W-:Y:S01]  /*4d20*/  FMUL.FTZ R128, R128, R15.reuse ;  /* 0x0000000f80807220 */ /* 0x080fe20000410000 */
[----:B------:R-:W0:Y:S01]  /*4d30*/  MUFU.EX2 R190, R190 ;  /* 0x000000be00be7308 */ /* 0x000e220000000800 */
        /* <DEDUP_REMOVED lines=8> */
[C---:B--2---:R-:W-:Y:S01]  /*4dc0*/  F2FP.BF16.F32.PACK_AB R162, R177.reuse, R176 ;  /* 0x000000b0b1a2723e */ /* 0x044fe200000010ff */
[----:B------:R-:W-:Y:S01]  /*4dd0*/  FADD.FTZ R159, R177, R4 ;  /* 0x00000004b19f7221 */ /* 0x000fe20000010000 */
[-C--:B------:R-:W-:Y:S01]  /*4de0*/  FMUL.FTZ R141, R141, R15.reuse ;  /* 0x0000000f8d8d7220 */ /* 0x080fe20000410000 */
[-C--:B------:R-:W-:Y:S01]  /*4df0*/  FMUL.FTZ R144, R144, R15.reuse ;  /* 0x0000000f90907220 */ /* 0x080fe20000410000 */
[-C--:B------:R-:W-:Y:S01]  /*4e00*/  FMUL.FTZ R145, R145, R15.reuse ;  /* 0x0000000f91917220 */ /* 0x080fe20000410000 */
[-C--:B------:R-:W-:Y:S01]  /*4e10*/  FMUL.FTZ R148, R148, R15.reuse ;  /* 0x0000000f94947220 */ /* 0x080fe20000410000 */
[----:B------:R-:W-:Y:S01]  /*4e20*/  FMUL.FTZ R149, R149, R15 ;  /* 0x0000000f95957220 */ /* 0x000fe20000410000 */
[----:B------:R-:W2:Y:S01]  /*4e30*/  MUFU.EX2 R10, R10 ;  /* 0x0000000a000a7308 */ /* 0x000ea20000000800 */
[----:B0-----:R-:W-:Y:S01]  /*4e40*/  FADD.FTZ R176, R190, R3 ;  /* 0x00000003beb07221 */ /* 0x001fe20000010000 */
[----:B------:R-:W-:Y:S01]  /*4e50*/  F2FP.BF16.F32.PACK_AB R160, R175, R174 ;  /* 0x000000aeafa0723e */ /* 0x000fe200000010ff */
[----:B------:R-:W-:Y:S01]  /*4e60*/  FMUL.FTZ R26, R26, R184 ;  /* 0x000000b81a1a7220 */ /* 0x000fe20000410000 */
[----:B------:R-:W-:Y:S01]  /*4e70*/  F2FP.BF16.F32.PACK_AB R154, R153, R154 ;  /* 0x0000009a999a723e */ /* 0x000fe200000010ff */
[-C--:B------:R-:W-:Y:S01]  /*4e80*/  FMUL.FTZ R27, R27, R184.reuse ;  /* 0x000000b81b1b7220 */ /* 0x080fe20000410000 */
[----:B------:R-:W-:Y:S01]  /*4e90*/  F2FP.BF16.F32.PACK_AB R156, R156, R157 ;  /* 0x0000009d9c9c723e */ /* 0x000fe200000010ff */
[----:B------:R-:W-:Y:S01]  /*4ea0*/  FMUL.FTZ R30, R30, R184 ;  /* 0x000000b81e1e7220 */ /* 0x000fe20000410000 */
[----:B------:R-:W0:Y:S01]  /*4eb0*/  MUFU.EX2 R11, R11 ;  /* 0x0000000b000b7308 */ /* 0x000e220000000800 */
[----:B-1----:R-:W-:Y:S01]  /*4ec0*/  FADD.FTZ R3, R9, R176 ;  /* 0x000000b009037221 */ /* 0x002fe20000010000 */
[----:B------:R-:W-:Y:S01]  /*4ed0*/  F2FP.BF16.F32.PACK_AB R158, R173, R172 ;  /* 0x000000acad9e723e */ /* 0x000fe200000010ff */
        /* <DEDUP_REMOVED lines=14> */
[----:B0-----:R-:W-:Y:S01]  /*4fc0*/  FADD.FTZ R3, R11, R176 ;  /* 0x000000b00b037221 */ /* 0x001fe20000010000 */
[-C--:B------:R-:W-:Y:S01]  /*4fd0*/  FMUL.FTZ R54, R54, R184.reuse ;  /* 0x000000b836367220 */ /* 0x080fe20000410000 */
        /* <DEDUP_REMOVED lines=18> */
[-C--:B------:R-:W-:Y:S01]  /*5100*/  FMUL.FTZ R83, R83, R184.reuse ;  /* 0x000000b853537220 */ /* 0x080fe20000410000 */
[-C--:B------:R-:W-:Y:S01]  /*5110*/  FMUL.FTZ R86, R86, R184.reuse ;  /* 0x000000b856567220 */ /* 0x080fe20000410000 */
[----:B------:R-:W-:Y:S01]  /*5120*/  FMUL.FTZ R87, R87, R184 ;  /* 0x000000b857577220 */ /* 0x000fe20000410000 */
[----:B------:R-:W2:Y:S01]  /*5130*/  MUFU.EX2 R178, R178 ;  /* 0x000000b200b27308 */ /* 0x000ea20000000800 */
[----:B-1----:R-:W-:Y:S01]  /*5140*/  FFMA.FTZ R192, R152, UR10, -R183 ;  /* 0x0000000a98c07c23 */ /* 0x002fe200080108b7 */
[----:B0-----:R-:W-:Y:S01]  /*5150*/  FADD.FTZ R176, R14, R3 ;  /* 0x000000030eb07221 */ /* 0x001fe20000010000 */
[----:B------:R-:W-:-:S02]  /*5160*/  @!P1 VIADD R152, R199, 0x22840 ;  /* 0x00022840c7989836 */ /* 0x000fc40000000000 */
[-C--:B------:R-:W-:Y:S01]  /*5170*/  FMUL.FTZ R90, R90, R184.reuse ;  /* 0x000000b85a5a7220 */ /* 0x080fe20000410000 */
[-C--:B------:R-:W-:Y:S01]  /*5180*/  FMUL.FTZ R91, R91, R184.reuse ;  /* 0x000000b85b5b7220 */ /* 0x080fe20000410000 */
[-C--:B------:R-:W-:Y:S01]  /*5190*/  FMUL.FTZ R94, R94, R184.reuse ;  /* 0x000000b85e5e7220 */ /* 0x080fe20000410000 */
[-C--:B------:R-:W-:Y:S01]  /*51a0*/  FMUL.FTZ R95, R95, R184.reuse ;  /* 0x000000b85f5f7220 */ /* 0x080fe20000410000 */
[----:B------:R-:W0:Y:S01]  /*51b0*/  MUFU.EX2 R21, R21 ;  /* 0x0000001500157308 */ /* 0x000e220000000800 */
[----:B------:R-:W-:Y:S01]  /*51c0*/  @!P1 PRMT R152, RZ, 0x654, R152 ;  /* 0x00000654ff989816 */ /* 0x000fe20000000098 */
[----:B------:R1:W-:Y:S06]  /*51d0*/  BAR.ARV R8, 0x100 ;  /* 0x000400080000751d */ /* 0x0003ec0000002000 */
[----:B------:R-:W3:Y:S01]  /*51e0*/  MUFU.EX2 R179, R179 ;  /* 0x000000b300b37308 */ /* 0x000ee20000000800 */
[----:B--2---:R-:W-:Y:S01]  /*51f0*/  FADD.FTZ R4, R178, R159 ;  /* 0x0000009fb2047221 */ /* 0x004fe20000010000 */
[----:B------:R2:W-:Y:S01]  /*5200*/  @!P1 SYNCS.ARRIVE.TRANS64.RED.A1T0 RZ, [R152+URZ], RZ ;  /* 0x000000ff98ff99a7 */ /* 0x0005e2000810043f */
[-C--:B------:R-:W-:Y:S01]  /*5210*/  FMUL.FTZ R98, R98, R184.reuse ;  /* 0x000000b862627220 */ /* 0x080fe20000410000 */
[-C--:B------:R-:W-:Y:S01]  /*5220*/  FMUL.FTZ R99, R99, R184.reuse ;  /* 0x000000b863637220 */ /* 0x080fe20000410000 */
[-C--:B------:R-:W-:Y:S01]  /*5230*/  FMUL.FTZ R102, R102, R184.reuse ;  /* 0x000000b866667220 */ /* 0x080fe20000410000 */
[-C--:B------:R-:W-:Y:S01]  /*5240*/  FMUL.FTZ R103, R103, R184.reuse ;  /* 0x000000b867677220 */ /* 0x080fe20000410000 */
[----:B------:R-:W-:Y:S01]  /*5250*/  FMUL.FTZ R106, R106, R184 ;  /* 0x000000b86a6a7220 */ /* 0x000fe20000410000 */
[----:B------:R-:W4:Y:S01]  /*5260*/  MUFU.EX2 R192, R192 ;  /* 0x000000c000c07308 */ /* 0x000f220000000800 */
[----:B0-----:R-:W-:Y:S01]  /*5270*/  FADD.FTZ R3, R21, R176 ;  /* 0x000000b015037221 */ /* 0x001fe20000010000 */
[----:B--2---:R-:W-:Y:S01]  /*5280*/  F2FP.BF16.F32.PACK_AB R152, R171, R20 ;  /* 0x00000014ab98723e */ /* 0x004fe200000010ff */
[-C--:B------:R-:W-:Y:S01]  /*5290*/  FMUL.FTZ R107, R107, R184.reuse ;  /* 0x000000b86b6b7220 */ /* 0x080fe20000410000 */
[-C--:B------:R-:W-:Y:S01]  /*52a0*/  FMUL.FTZ R110, R110, R184.reuse ;  /* 0x000000b86e6e7220 */ /* 0x080fe20000410000 */
[-C--:B------:R-:W-:Y:S01]  /*52b0*/  FMUL.FTZ R111, R111, R184.reuse ;  /* 0x000000b86f6f7220 */ /* 0x080fe20000410000 */
[-C--:B------:R-:W-:Y:S01]  /*52c0*/  FMUL.FTZ R114, R114, R184.reuse ;  /* 0x000000b872727220 */ /* 0x080fe20000410000 */
[----:B------:R-:W-:Y:S01]  /*52d0*/  FMUL.FTZ R115, R115, R184 ;  /* 0x000000b873737220 */ /* 0x000fe20000410000 */
[----:B------:R-:W0:Y:S01]  /*52e0*/  MUFU.EX2 R180, R180 ;  /* 0x000000b400b47308 */ /* 0x000e220000000800 */
[C---:B---3--:R-:W-:Y:S01]  /*52f0*/  FADD.FTZ R159, R179.reuse, R4 ;  /* 0x00000004b39f7221 */ /* 0x048fe20000010000 */
[----:B------:R-:W-:Y:S01]  /*5300*/  F2FP.BF16.F32.PACK_AB R164, R179, R178 ;  /* 0x000000b2b3a4723e */ /* 0x000fe200000010ff */
[-C--:B------:R-:W-:Y:S01]  /*5310*/  FMUL.FTZ R118, R118, R184.reuse ;  /* 0x000000b876767220 */ /* 0x080fe20000410000 */
[-C--:B------:R-:W-:Y:S01]  /*5320*/  FMUL.FTZ R119, R119, R184.reuse ;  /* 0x000000b877777220 */ /* 0x080fe20000410000 */
[-C--:B------:R-:W-:Y:S01]  /*5330*/  FMUL.FTZ R122, R122, R184.reuse ;  /* 0x000000b87a7a7220 */ /* 0x080fe20000410000 */
[-C--:B------:R-:W-:Y:S01]  /*5340*/  FMUL.FTZ R123, R123, R184.reuse ;  /* 0x000000b87b7b7220 */ /* 0x080fe20000410000 */
[-C--:B------:R-:W-:Y:S01]  /*5350*/  FMUL.FTZ R126, R126, R184.reuse ;  /* 0x000000b87e7e7220 */ /* 0x080fe20000410000 */
[----:B------:R-:W2:Y:S01]  /*5360*/  MUFU.EX2 R193, R193 ;  /* 0x000000c100c17308 */ /* 0x000ea20000000800 */
[----:B----4-:R-:W-:Y:S01]  /*5370*/  FADD.FTZ R176, R192, R3 ;  /* 0x00000003c0b07221 */ /* 0x010fe20000010000 */
[-C--:B------:R-:W-:Y:S01]  /*5380*/  FMUL.FTZ R127, R127, R184.reuse ;  /* 0x000000b87f7f7220 */ /* 0x080fe20000410000 */
[-C--:B------:R-:W-:Y:S01]  /*5390*/  FMUL.FTZ R130, R130, R184.reuse ;  /* 0x000000b882827220 */ /* 0x080fe20000410000 */
[-C--:B------:R-:W-:Y:S01]  /*53a0*/  FMUL.FTZ R131, R131, R184.reuse ;  /* 0x000000b883837220 */ /* 0x080fe20000410000 */
[-C--:B------:R-:W-:Y:S01]  /*53b0*/  FMUL.FTZ R134, R134, R184.reuse ;  /* 0x000000b886867220 */ /* 0x080fe20000410000 */
[-C--:B------:R-:W-:Y:S01]  /*53c0*/  FMUL.FTZ R135, R135, R184.reuse ;  /* 0x000000b887877220 */ /* 0x080fe20000410000 */
[-C--:B------:R-:W-:Y:S01]  /*53d0*/  FMUL.FTZ R138, R138, R184.reuse ;  /* 0x000000b88a8a7220 */ /* 0x080fe20000410000 */
[----:B------:R-:W3:Y:S01]  /*53e0*/  MUFU.EX2 R181, R181 ;  /* 0x000000b500b57308 */ /* 0x000ee20000000800 */
        /* <DEDUP_REMOVED lines=8> */
[----:B--2---:R-:W-:Y:S01]  /*5470*/  FADD.FTZ R3, R193, R176 ;  /* 0x000000b0c1037221 */ /* 0x004fe20000010000 */
[----:B------:R-:W-:Y:S01]  /*5480*/  FMUL.FTZ R151, R151, R184 ;  /* 0x000000b897977220 */ /* 0x000fe20000410000 */
[----:B------:R-:W-:-:S02]  /*5490*/  F2FP.BF16.F32.PACK_AB R153, R190, R5 ;  /* 0x00000005be99723e */ /* 0x000fc400000010ff */
[----:B------:R-:W-:Y:S02]  /*54a0*/  F2FP.BF16.F32.PACK_AB R157, R12, R11 ;  /* 0x0000000b0c9d723e */ /* 0x000fe400000010ff */
[----:B------:R-:W-:Y:S01]  /*54b0*/  F2FP.BF16.F32.PACK_AB R161, R192, R21 ;  /* 0x00000015c0a1723e */ /* 0x000fe200000010ff */
[----:B------:R-:W2:Y:S01]  /*54c0*/  MUFU.EX2 R182, R182 ;  /* 0x000000b600b67308 */ /* 0x000ea20000000800 */
[C---:B---3--:R-:W-:Y:S01]  /*54d0*/  FADD.FTZ R159, R181.reuse, R4 ;  /* 0x00000004b59f7221 */ /* 0x048fe20000010000 */
[----:B------:R-:W-:-:S06]  /*54e0*/  F2FP.BF16.F32.PACK_AB R166, R181, R180 ;  /* 0x000000b4b5a6723e */ /* 0x000fcc00000010ff */
[----:B------:R-:W3:Y:S01]  /*54f0*/  MUFU.EX2 R195, R195 ;  /* 0x000000c300c37308 */ /* 0x000ee20000000800 */
[C---:B0-----:R-:W-:Y:S01]  /*5500*/  FADD.FTZ R176, R194.reuse, R3 ;  /* 0x00000003c2b07221 */ /* 0x041fe20000010000 */
[----:B------:R-:W-:-:S06]  /*5510*/  F2FP.BF16.F32.PACK_AB R163, R194, R193 ;  /* 0x000000c1c2a3723e */ /* 0x000fcc00000010ff */
[----:B------:R-:W0:Y:S01]  /*5520*/  MUFU.EX2 R187, R187 ;  /* 0x000000bb00bb7308 */ /* 0x000e220000000800 */
[----:B--2---:R-:W-:-:S07]  /*5530*/  FADD.FTZ R4, R182, R159 ;  /* 0x0000009fb6047221 */ /* 0x004fce0000010000 */
[----:B------:R-:W2:Y:S01]  /*5540*/  MUFU.EX2 R196, R196 ;  /* 0x000000c400c47308 */ /* 0x000ea20000000800 */
[----:B---3--:R-:W-:-:S07]  /*5550*/  FADD.FTZ R3, R195, R176 ;  /* 0x000000b0c3037221 */ /* 0x008fce0000010000 */
[----:B------:R-:W3:Y:S01]  /*5560*/  MUFU.EX2 R185, R185 ;  /* 0x000000b900b97308 */ /* 0x000ee20000000800 */
[----:B0-----:R-:W-:-:S07]  /*5570*/  FADD.FTZ R4, R187, R4 ;  /* 0x00000004bb047221 */ /* 0x001fce0000010000 */
[----:B------:R-:W0:Y:S01]  /*5580*/  MUFU.EX2 R197, R197 ;  /* 0x000000c500c57308 */ /* 0x000e220000000800 */
[C---:B--2---:R-:W-:Y:S01]  /*5590*/  FADD.FTZ R176, R196.reuse, R3 ;  /* 0x00000003c4b07221 */ /* 0x044fe20000010000 */
[----:B------:R-:W-:-:S06]  /*55a0*/  F2FP.BF16.F32.PACK_AB R165, R196, R195 ;  /* 0x000000c3c4a5723e */ /* 0x000fcc00000010ff */
        /* <DEDUP_REMOVED lines=10> */
[----:B0-----:R-:W-:Y:S01]  /*5650*/  FADD.FTZ R4, R188, R159 ;  /* 0x0000009fbc047221 */ /* 0x001fe20000010000 */
[----:B------:R-:W-:-:S06]  /*5660*/  F2FP.BF16.F32.PACK_AB R159, R14, R13 ;  /* 0x0000000d0e9f723e */ /* 0x000fcc00000010ff */
[----:B------:R-:W0:Y:S01]  /*5670*/  MUFU.EX2 R205, R205 ;  /* 0x000000cd00cd7308 */ /* 0x000e220000000800 */
[----:B--2---:R-:W-:-:S07]  /*5680*/  FADD.FTZ R176, R204, R3 ;  /* 0x00000003ccb07221 */ /* 0x004fce0000010000 */
[----:B------:R-:W2:Y:S01]  /*5690*/  MUFU.EX2 R189, R189 ;  /* 0x000000bd00bd7308 */ /* 0x000ea20000000800 */
[C---:B---3--:R-:W-:Y:S01]  /*56a0*/  FADD.FTZ R4, R191.reuse, R4 ;  /* 0x00000004bf047221 */ /* 0x048fe20000010000 */
[----:B------:R-:W-:-:S06]  /*56b0*/  F2FP.BF16.F32.PACK_AB R172, R191, R188 ;  /* 0x000000bcbfac723e */ /* 0x000fcc00000010ff */
[----:B------:R-:W3:Y:S01]  /*56c0*/  MUFU.EX2 R206, R206 ;  /* 0x000000ce00ce7308 */ /* 0x000ee20000000800 */
[----:B0-----:R-:W-:-:S07]  /*56d0*/  FADD.FTZ R3, R205, R176 ;  /* 0x000000b0cd037221 */ /* 0x001fce0000010000 */
[----:B------:R-:W0:Y:S01]  /*56e0*/  MUFU.EX2 R207, R207 ;  /* 0x000000cf00cf7308 */ /* 0x000e220000000800 */
[----:B--2---:R-:W-:Y:S01]  /*56f0*/  FADD.FTZ R15, R189, R4 ;  /* 0x00000004bd0f7221 */ /* 0x004fe20000010000 */
[----:B------:R-:W-:-:S03]  /*5700*/  F2FP.BF16.F32.PACK_AB R174, R6, R189 ;  /* 0x000000bd06ae723e */ /* 0x000fc600000010ff */
[----:B------:R-:W-:-:S03]  /*5710*/  FADD.FTZ R4, R6, R15 ;  /* 0x0000000f06047221 */ /* 0x000fc60000010000 */
[----:B------:R2:W4:Y:S01]  /*5720*/  MUFU.EX2 R183, R167 ;  /* 0x000000a700b77308 */ /* 0x0005220000000800 */
[----:B---3--:R-:W-:-:S07]  /*5730*/  FADD.FTZ R176, R206, R3 ;  /* 0x00000003ceb07221 */ /* 0x008fce0000010000 */
[----:B------:R3:W5:Y:S01]  /*5740*/  MUFU.EX2 R20, R168 ;  /* 0x000000a800147308 */ /* 0x0007620000000800 */
[C---:B0-----:R-:W-:Y:S01]  /*5750*/  FADD.FTZ R176, R207.reuse, R176 ;  /* 0x000000b0cfb07221 */ /* 0x041fe20000010000 */
[----:B--2---:R-:W-:Y:S02]  /*5760*/  F2FP.BF16.F32.PACK_AB R167, R198, R197 ;  /* 0x000000c5c6a7723e */ /* 0x004fe400000010ff */
[----:B------:R-:W-:-:S04]  /*5770*/  F2FP.BF16.F32.PACK_AB R171, R207, R206 ;  /* 0x000000cecfab723e */ /* 0x000fc800000010ff */
[----:B------:R0:W2:Y:S01]  /*5780*/  MUFU.EX2 R175, R169 ;  /* 0x000000a900af7308 */ /* 0x0000a20000000800 */
[----:B----4-:R-:W-:Y:S01]  /*5790*/  FADD.FTZ R3, R183, R176 ;  /* 0x000000b0b7037221 */ /* 0x010fe20000010000 */
[----:B---3--:R-:W-:-:S06]  /*57a0*/  F2FP.BF16.F32.PACK_AB R168, R187, R182 ;  /* 0x000000b6bba8723e */ /* 0x008fcc00000010ff */
[----:B------:R3:W4:Y:S01]  /*57b0*/  MUFU.EX2 R6, R155 ;  /* 0x0000009b00067308 */ /* 0x0007220000000800 */
[----:B0-----:R-:W-:Y:S02]  /*57c0*/  F2FP.BF16.F32.PACK_AB R169, R205, R204 ;  /* 0x000000cccda9723e */ /* 0x001fe400000010ff */
[----:B-----5:R-:W-:Y:S02]  /*57d0*/  F2FP.BF16.F32.PACK_AB R173, R20, R183 ;  /* 0x000000b714ad723e */ /* 0x020fe400000010ff */
[----:B---3--:R-:W-:Y:S01]  /*57e0*/  F2FP.BF16.F32.PACK_AB R155, R10, R9 ;  /* 0x000000090a9b723e */ /* 0x008fe200000010ff */
[----:B------:R-:W-:-:S04]  /*57f0*/  FADD.FTZ R10, R20, R3 ;  /* 0x00000003140a7221 */ /* 0x000fc80000010000 */
[----:B--2---:R-:W-:Y:S01]  /*5800*/  FADD.FTZ R3, R175, R10 ;  /* 0x0000000aaf037221 */ /* 0x004fe20000010000 */
[----:B----4-:R-:W-:-:S03]  /*5810*/  F2FP.BF16.F32.PACK_AB R175, R6, R175 ;  /* 0x000000af06af723e */ /* 0x010fc600000010ff */
[----:B------:R-:W-:Y:S01]  /*5820*/  FADD.FTZ R3, R6, R3 ;  /* 0x0000000306037221 */ /* 0x000fe20000010000 */
[----:B-1----:R-:W-:Y:S06]  /*5830*/  @!P0 BRA `(.L_x_258) ;  /* 0x0000000000048947 */ /* 0x002fec0003800000 */
[----:B------:R-:W-:Y:S01]  /*5840*/  BPT.TRAP 0x1 ;  /* 0x000000040000795c */ /* 0x000fe20000300000 */
.L_x_258:
[----:B------:R-:W-:-:S04]  /*5850*/  IMAD.U32 R5, RZ, RZ, UR25 ;  /* 0x00000019ff057e24 */ /* 0x000fc8000f8e00ff */
[----:B------:R0:W1:Y:S01]  /*5860*/  SYNCS.PHASECHK.TRANS64.TRYWAIT P3, [UR23+0x22850], R5 ;  /* 0x02285005ff0075a7 */ /* 0x0000620008060157 */
[----:B------:R-:W-:Y:S05]  /*5870*/  @!P0 BRA `(.L_x_259) ;  /* 0x0000000000048947 */ /* 0x000fea0003800000 */
[----:B------:R-:W-:Y:S01]  /*5880*/  BPT.TRAP 0x1 ;  /* 0x000000040000795c */ /* 0x000fe20000300000 */
.L_x_259:
[----:B-1----:R-:W-:Y:S05]  /*5890*/  @P3 BRA `(.L_x_260) ;  /* 0x00000000000c3947 */ /* 0x002fea0003800000 */
[----:B0-----:R-:W-:-:S04]  /*58a0*/  IMAD.U32 R5, RZ, RZ, UR25 ;  /* 0x00000019ff057e24 */ /* 0x001fc8000f8e00ff */
[----:B------:R-:W0:Y:S02]  /*58b0*/  SYNCS.PHASECHK.TRANS64.TRYWAIT P3, [UR23+0x22850], R5 ;  /* 0x02285005ff0075a7 */ /* 0x000e240008060157 */
[----:B0-----:R-:W-:Y:S05]  /*58c0*/  @!P3 BRA `(.L_x_261) ;  /* 0x0000007c00f0b947 */ /* 0x001fea0003800000 */
.L_x_260:
[----:B0-----:R-:W-:Y:S01]  /*58d0*/  VIADD R5, R22, 0x8 ;  /* 0x0000000816057836 */ /* 0x001fe20000000000 */
[----:B------:R-:W-:Y:S01]  /*58e0*/  UIMAD UR11, UR37, 0xc00, UR21 ;  /* 0x00000c00250b78a4 */ /* 0x000fe2000f8e0215 */
[----:B------:R-:W-:Y:S01]  /*58f0*/  @!P1 IADD3 R199, R199, 0x22860, RZ ;  /* 0x00022860c7c79810 */ /* 0x000fe20007ffe0ff */
[----:B------:R-:W-:Y:S01]  /*5900*/  UMOV UR7, 0x40000040 ;  /* 0x4000004000077882 */ /* 0x000fe20000000000 */
[----:B------:R-:W-:Y:S01]  /*5910*/  IMAD.MOV.U32 R6, RZ, RZ, R7 ;  /* 0x000000ffff067224 */ /* 0x000fe200078e0007 */
[----:B------:R0:W-:Y:S01]  /*5920*/  BAR.SYNC.DEFER_BLOCKING R5, 0x100 ;  /* 0x000400050000751d */ /* 0x0001e20000010000 */
[----:B------:R-:W-:Y:S01]  /*5930*/  @!P1 PRMT R199, RZ, 0x654, R199 ;  /* 0x00000654ffc79816 */ /* 0x000fe200000000c7 */
[----:B------:R-:W-:-:S04]  /*5940*/  IMAD.MOV.U32 R15, RZ, RZ, R0 ;  /* 0x000000ffff0f7224 */ /* 0x000fc800078e0000 */
[----:B------:R-:W-:Y:S01]  /*5950*/  UMOV UR6, UR11 ;  /* 0x0000000b00067c82 */ /* 0x000fe20008000000 */
        /* <DEDUP_REMOVED lines=35> */
.L_x_253:
[----:B0--3--:R-:W0:Y:S01]  /*5b90*/  SHFL.BFLY PT, R5, R4, 0x2, 0x1f ;  /* 0x0c401f0004057f89 */ /* 0x009e2200000e0000 */
[----:B------:R-:W-:Y:S01]  /*5ba0*/  CS2R R20, SRZ ;  /* 0x0000000000147805 */ /* 0x000fe2000001ff00 */
[----:B------:R-:W-:Y:S01]  /*5bb0*/  UIADD3 UR37, UR37, 0x1, URZ ;  /* 0x0000000125257890 */ /* 0x000fe2000fffe03f */
[----:B------:R1:W-:Y:S06]  /*5bc0*/  BAR.ARV R8, 0x100 ;  /* 0x000400080000751d */ /* 0x0003ec0000002000 */
[----:B------:R-:W-:Y:S02]  /*5bd0*/  UISETP.NE.AND UP0, UPT, UR37, 0x2, UPT ;  /* 0x000000022500788c */ /* 0x000fe4000bf05270 */
[----:B------:R-:W-:Y:S06]  /*5be0*/  BAR.ARV 0x8, 0x120 ;  /* 0x0204800000007b1d */ /* 0x000fec0000002000 */
[----:B------:R-:W-:Y:S01]  /*5bf0*/  USEL UR4, URZ, 0x1, UP0 ;  /* 0x000000013f047887 */ /* 0x000fe20008000000 */
[----:B------:R-:W-:Y:S01]  /*5c00*/  PLOP3.LUT P0, PT, PT, PT, PT, 0x8, 0x0 ;  /* 0x000000000000781c */ /* 0x000fe20003f0e170 */
[----:B------:R-:W2:Y:S01]  /*5c10*/  SHFL.BFLY PT, R10, R3, 0x2, 0x1f ;  /* 0x0c401f00030a7f89 */ /* 0x000ea200000e0000 */
[----:B------:R-:W-:-:S02]  /*5c20*/  UIADD3 UR39, UR39, 0x1, URZ ;  /* 0x0000000127277890 */ /* 0x000fc4000fffe03f */
[----:B------:R-:W-:Y:S01]  /*5c30*/  USEL UR37, UR37, URZ, UP0 ;  /* 0x0000003f25257287 */ /* 0x000fe20008000000 */
[----:B0-----:R-:W-:Y:S01]  /*5c40*/  FADD.FTZ R5, R5, R4 ;  /* 0x0000000405057221 */ /* 0x001fe20000010000 */
[----:B------:R-:W-:-:S04]  /*5c50*/  ULOP3.LUT UR38, UR38, UR4, URZ, 0x3c, !UPT ;  /* 0x0000000426267292 */ /* 0x000fc8000f8e3c3f */
[----:B------:R-:W0:Y:S01]  /*5c60*/  SHFL.BFLY PT, R6, R5, 0x1, 0x1f ;  /* 0x0c201f0005067f89 */ /* 0x000e2200000e0000 */
[----:B--2---:R-:W-:-:S05]  /*5c70*/  FADD.FTZ R10, R10, R3 ;  /* 0x000000030a0a7221 */ /* 0x004fca0000010000 */
[----:B------:R-:W2:Y:S01]  /*5c80*/  SHFL.BFLY PT, R9, R10, 0x1, 0x1f ;  /* 0x0c201f000a097f89 */ /* 0x000ea200000e0000 */
[----:B0-----:R-:W-:-:S05]  /*5c90*/  FADD.FTZ R152, R5, R6 ;  /* 0x0000000605987221 */ /* 0x001fca0000010000 */
[----:B------:R-:W-:-:S13]  /*5ca0*/  FSETP.NE.FTZ.AND P1, PT, R152, RZ, PT ;  /* 0x000000ff9800720b */ /* 0x000fda0003f35000 */
[----:B------:R-:W0:Y:S01]  /*5cb0*/  @P1 MUFU.RCP R21, R152 ;  /* 0x0000009800151308 */ /* 0x000e220000001000 */
[----:B--2---:R-:W-:-:S05]  /*5cc0*/  FADD.FTZ R153, R10, R9 ;  /* 0x000000090a997221 */ /* 0x004fca0000010000 */
[----:B------:R-:W-:Y:S01]  /*5cd0*/  FSETP.NE.FTZ.AND P2, PT, R153, RZ, PT ;  /* 0x000000ff9900720b */ /* 0x000fe20003f55000 */
[-C--:B0-----:R-:W-:Y:S01]  /*5ce0*/  FMUL.FTZ R9, R40, R21.reuse ;  /* 0x0000001528097220 */ /* 0x081fe20000410000 */
[-C--:B-1----:R-:W-:Y:S01]  /*5cf0*/  FMUL.FTZ R8, R41, R21.reuse ;  /* 0x0000001529087220 */ /* 0x082fe20000410000 */
[----:B------:R-:W-:Y:S01]  /*5d00*/  @P1 MUFU.LG2 R40, R152 ;  /* 0x0000009800281308 */ /* 0x000fe20000000c00 */
[-C--:B------:R-:W-:Y:S01]  /*5d10*/  FMUL.FTZ R5, R24, R21.reuse ;  /* 0x0000001518057220 */ /* 0x080fe20000410000 */
[-C--:B------:R-:W-:Y:S01]  /*5d20*/  FMUL.FTZ R6, R28, R21.reuse ;  /* 0x000000151c067220 */ /* 0x080fe20000410000 */
[-C--:B------:R-:W-:Y:S01]  /*5d30*/  FMUL.FTZ R4, R25, R21.reuse ;  /* 0x0000001519047220 */ /* 0x080fe20000410000 */
[-C--:B------:R-:W-:Y:S01]  /*5d40*/  FMUL.FTZ R29, R29, R21.reuse ;  /* 0x000000151d1d7220 */ /* 0x080fe20000410000 */
[-C--:B------:R-:W-:Y:S01]  /*5d50*/  FMUL.FTZ R32, R32, R21.reuse ;  /* 0x0000001520207220 */ /* 0x080fe20000410000 */
[-C--:B------:R-:W-:Y:S01]  /*5d60*/  FMUL.FTZ R33, R33, R21.reuse ;  /* 0x0000001521217220 */ /* 0x080fe20000410000 */
[----:B------:R-:W-:-:S03]  /*5d70*/  FMUL.FTZ R36, R36, R21 ;  /* 0x0000001524247220 */ /* 0x000fc60000410000 */
[----:B------:R-:W0:Y:S01]  /*5d80*/  @P2 MUFU.RCP R20, R153 ;  /* 0x0000009900142308 */ /* 0x000e220000001000 */
[-C--:B------:R-:W-:Y:S01]  /*5d90*/  FMUL.FTZ R37, R37, R21.reuse ;  /* 0x0000001525257220 */ /* 0x080fe20000410000 */
[-C--:B------:R-:W-:Y:S01]  /*5da0*/  FMUL.FTZ R11, R44, R21.reuse ;  /* 0x000000152c0b7220 */ /* 0x080fe20000410000 */
[-C--:B------:R-:W-:Y:S01]  /*5db0*/  FMUL.FTZ R10, R45, R21.reuse ;  /* 0x000000152d0a7220 */ /* 0x080fe20000410000 */
[-C--:B------:R-:W-:Y:S01]  /*5dc0*/  FMUL.FTZ R13, R48, R21.reuse ;  /* 0x00000015300d7220 */ /* 0x080fe20000410000 */
[-C--:B------:R-:W-:Y:S01]  /*5dd0*/  FMUL.FTZ R12, R49, R21.reuse ;  /* 0x00000015310c7220 */ /* 0x080fe20000410000 */
[-C--:B------:R-:W-:Y:S01]  /*5de0*/  FMUL.FTZ R15, R52, R21.reuse ;  /* 0x00000015340f7220 */ /* 0x080fe20000410000 */
[-C--:B------:R-:W-:Y:S01]  /*5df0*/  FMUL.FTZ R14, R53, R21.reuse ;  /* 0x00000015350e7220 */ /* 0x080fe20000410000 */
[----:B------:R-:W1:Y:S01]  /*5e00*/  @P2 MUFU.LG2 R41, R153 ;  /* 0x0000009900292308 */ /* 0x000e620000000c00 */
        /* <DEDUP_REMOVED lines=48> */
[----:B------:R-:W-:-:S02]  /*6110*/  IMAD.U32 R21, RZ, RZ, UR10 ;  /* 0x0000000aff157e24 */ /* 0x000fc4000f8e00ff */
[-C--:B0-----:R-:W-:Y:S01]  /*6120*/  FMUL.FTZ R174, R26, R20.reuse ;  /* 0x000000141aae7220 */ /* 0x081fe20000410000 */
[----:B------:R-:W-:Y:S02]  /*6130*/  IMAD.U32 R49, RZ, RZ, UR10 ;  /* 0x0000000aff317e24 */ /* 0x000fe4000f8e00ff */
[-C--:B------:R-:W-:Y:S01]  /*6140*/  FMUL.FTZ R26, R30, R20.reuse ;  /* 0x000000141e1a7220 */ /* 0x080fe20000410000 */
[----:B------:R-:W-:Y:S01]  /*6150*/  @P1 FMUL.FTZ R21, R21, 0.69314718246459960938 ;  /* 0x3f31721815151820 */ /* 0x000fe20000410000 */
[----:B------:R-:W-:Y:S01]  /*6160*/  @P1 FMUL.FTZ R40, R40, 0.69314718246459960938 ;  /* 0x3f31721828281820 */ /* 0x000fe20000410000 */
[----:B------:R-:W-:Y:S01]  /*6170*/  @P2 FMUL.FTZ R49, R49, 0.69314718246459960938 ;  /* 0x3f31721831312820 */ /* 0x000fe20000410000 */
[----:B-1----:R-:W-:Y:S01]  /*6180*/  @P2 FMUL.FTZ R30, R41, 0.69314718246459960938 ;  /* 0x3f317218291e2820 */ /* 0x002fe20000410000 */
[-C--:B------:R-:W-:Y:S01]  /*6190*/  FMUL.FTZ R161, R83, R20.reuse ;  /* 0x0000001453a17220 */ /* 0x080fe20000410000 */
[----:B------:R-:W-:Y:S01]  /*61a0*/  FMUL.FTZ R160, R87, R20 ;  /* 0x0000001457a07220 */ /* 0x000fe20000410000 */
[----:B------:R-:W-:-:S02]  /*61b0*/  IMAD.MOV.U32 R44, RZ, RZ, -0x800000 ;  /* 0xff800000ff2c7424 */ /* 0x000fc400078e00ff */
[-C--:B------:R-:W-:Y:S01]  /*61c0*/  FMUL.FTZ R83, R86, R20.reuse ;  /* 0x0000001456537220 */ /* 0x080fe20000410000 */
[----:B------:R-:W-:Y:S02]  /*61d0*/  IMAD.MOV.U32 R45, RZ, RZ, -0x800000 ;  /* 0xff800000ff2d7424 */ /* 0x000fe400078e00ff */
        /* <DEDUP_REMOVED lines=60> */
[----:B------:R-:W-:-:S07]  /*65a0*/  @P2 FFMA.FTZ R45, R49, R7, R30 ;  /* 0x00000007312d2223 */ /* 0x000fce000001001e */
.L_x_242:
[----:B------:R-:W0:Y:S01]  /*65b0*/  S2R R7, SR_CgaCtaId ;  /* 0x0000000000077919 */ /* 0x000e220000008800 */
[----:B------:R-:W-:Y:S01]  /*65c0*/  MOV R0, 0x400 ;  /* 0x0000040000007802 */ /* 0x000fe20000000f00 */
[----:B------:R-:W-:Y:S01]  /*65d0*/  BSSY B0, `(.L_x_263) ;  /* 0x00002a4000007945 */ /* 0x000fe20003800000 */
[----:B------:R-:W-:Y:S02]  /*65e0*/  BAR.SYNC.DEFER_BLOCKING 0x5, 0x120 ;  /* 0x0144800000007b1d */ /* 0x000fe40000010000 */
[----:B0-----:R-:W-:-:S05]  /*65f0*/  LEA R0, R7, R0, 0x18 ;  /* 0x0000000007007211 */ /* 0x001fca00078ec0ff */
[----:B------:R-:W0:Y:S02]  /*6600*/  LDS.128 R40, [R0+0x228d0] ;  /* 0x0228d00000287984 */ /* 0x000e240000000c00 */
[----:B0-----:R-:W-:Y:S01]  /*6610*/  R2UR UR5, R42 ;  /* 0x000000002a0572ca */ /* 0x001fe200000e0000 */
[----:B------:R-:W-:Y:S06]  /*6620*/  BAR.ARV 0x4, 0x120 ;  /* 0x0104800000007b1d */ /* 0x000fec0000002000 */
[----:B------:R-:W-:Y:S08]  /*6630*/  @P0 BRA `(.L_x_264) ;  /* 0x0000001c00700947 */ /* 0x000ff00003800000 */
[----:B------:R-:W0:Y:S01]  /*6640*/  S2R R7, SR_SWINHI ;  /* 0x0000000000077919 */ /* 0x000e220000002f00 */
[----:B------:R-:W-:Y:S01]  /*6650*/  F2FP.BF16.F32.PACK_AB R6, R29, R6 ;  /* 0x000000061d06723e */ /* 0x000fe200000010ff */
[----:B------:R-:W-:Y:S01]  /*6660*/  USHF.L.U32 UR8, UR46, 0x2, URZ ;  /* 0x000000022e087899 */ /* 0x000fe2000800063f */
[----:B------:R-:W-:Y:S01]  /*6670*/  F2FP.BF16.F32.PACK_AB R4, R4, R5 ;  /* 0x000000050404723e */ /* 0x000fe200000010ff */
[----:B------:R-:W-:Y:S01]  /*6680*/  BAR.SYNC.DEFER_BLOCKING 0x1, 0x100 ;  /* 0x0044000000007b1d */ /* 0x000fe20000010000 */
[----:B------:R-:W-:Y:S01]  /*6690*/  F2FP.BF16.F32.PACK_AB R5, R179, R174 ;  /* 0x000000aeb305723e */ /* 0x000fe200000010ff */
[----:B------:R-:W-:Y:S01]  /*66a0*/  USHF.L.U64.HI UR9, UR46, 0x2, UR45 ;  /* 0x000000022e097899 */ /* 0x000fe2000801022d */
[----:B------:R-:W-:Y:S02]  /*66b0*/  F2FP.BF16.F32.PACK_AB R8, R8, R9 ;  /* 0x000000090808723e */ /* 0x000fe400000010ff */
[----:B------:R-:W-:Y:S01]  /*66c0*/  F2FP.BF16.F32.PACK_AB R10, R10, R11 ;  /* 0x0000000b0a0a723e */ /* 0x000fe200000010ff */
[----:B------:R-:W-:Y:S01]  /*66d0*/  ULDC.64 UR6, c[0x0][0xbd8] ;  /* 0x0002f60000067ab9 */ /* 0x000fe20000000a00 */
[----:B------:R-:W-:Y:S01]  /*66e0*/  F2FP.BF16.F32.PACK_AB R9, R170, R159 ;  /* 0x0000009faa09723e */ /* 0x000fe200000010ff */
[----:B------:R-:W-:Y:S01]  /*66f0*/  UIADD3 UR4, UP1, UR8, UR6, URZ ;  /* 0x0000000608047290 */ /* 0x000fe2000ff3e03f */
[----:B------:R-:W-:Y:S01]  /*6700*/  F2FP.BF16.F32.PACK_AB R11, R171, R158 ;  /* 0x0000009eab0b723e */ /* 0x000fe200000010ff */
[----:B------:R-:W-:Y:S01]  /*6710*/  UISETP.NE.U32.AND UP0, UPT, UR6, URZ, UPT ;  /* 0x0000003f0600728c */ /* 0x000fe2000bf05070 */
[----:B------:R-:W-:Y:S01]  /*6720*/  F2FP.BF16.F32.PACK_AB R12, R12, R13 ;  /* 0x0000000d0c0c723e */ /* 0x000fe200000010ff */
[----:B------:R-:W-:Y:S01]  /*6730*/  UIADD3.X UR6, UR9, UR7, URZ, UP1, !UPT ;  /* 0x0000000709067290 */ /* 0x000fe20008ffe43f */
[----:B------:R-:W-:Y:S01]  /*6740*/  F2FP.BF16.F32.PACK_AB R14, R14, R15 ;  /* 0x0000000f0e0e723e */ /* 0x000fe200000010ff */
[----:B------:R-:W-:Y:S01]  /*6750*/  UISETP.NE.AND.EX UP0, UPT, UR7, URZ, UPT, UP0 ;  /* 0x0000003f0700728c */ /* 0x000fe2000bf05300 */
[----:B------:R-:W-:-:S02]  /*6760*/  F2FP.BF16.F32.PACK_AB R13, R168, R157 ;  /* 0x0000009da80d723e */ /* 0x000fc400000010ff */
[----:B------:R-:W-:Y:S02]  /*6770*/  F2FP.BF16.F32.PACK_AB R15, R169, R156 ;  /* 0x0000009ca90f723e */ /* 0x000fe400000010ff */
[----:B------:R-:W-:Y:S02]  /*6780*/  F2FP.BF16.F32.PACK_AB R24, R57, R24 ;  /* 0x000000183918723e */ /* 0x000fe400000010ff */
[----:B------:R-:W-:Y:S02]  /*6790*/  F2FP.BF16.F32.PACK_AB R25, R166, R25 ;  /* 0x00000019a619723e */ /* 0x000fe400000010ff */
[----:B------:R-:W-:Y:S02]  /*67a0*/  F2FP.BF16.F32.PACK_AB R28, R28, R3 ;  /* 0x000000031c1c723e */ /* 0x000fe400000010ff */
[----:B------:R-:W-:Y:S02]  /*67b0*/  F2FP.BF16.F32.PACK_AB R72, R73, R72 ;  /* 0x000000484948723e */ /* 0x000fe400000010ff */
[----:B------:R-:W-:-:S02]  /*67c0*/  F2FP.BF16.F32.PACK_AB R80, R81, R80 ;  /* 0x000000505150723e */ /* 0x000fc400000010ff */
[----:B------:R-:W-:Y:S02]  /*67d0*/  MOV R20, R0 ;  /* 0x0000000000147202 */ /* 0x000fe40000000f00 */
[----:B0-----:R-:W-:Y:S02]  /*67e0*/  MOV R21, R7 ;  /* 0x0000000700157202 */ /* 0x001fe40000000f00 */
[----:B------:R-:W-:Y:S02]  /*67f0*/  F2FP.BF16.F32.PACK_AB R73, R165, R152 ;  /* 0x00000098a549723e */ /* 0x000fe400000010ff */
[----:B------:R-:W-:Y:S01]  /*6800*/  F2FP.BF16.F32.PACK_AB R81, R161, R82 ;  /* 0x00000052a151723e */ /* 0x000fe200000010ff */
[----:B------:R-:W-:Y:S01]  /*6810*/  IMAD.WIDE R78, R202, 0x2, R20 ;  /* 0x00000002ca4e7825 */ /* 0x000fe200078e0214 */
[----:B------:R-:W-:Y:S02]  /*6820*/  F2FP.BF16.F32.PACK_AB R88, R89, R88 ;  /* 0x000000585958723e */ /* 0x000fe400000010ff */
[----:B------:R-:W-:-:S02]  /*6830*/  F2FP.BF16.F32.PACK_AB R82, R85, R84 ;  /* 0x000000545552723e */ /* 0x000fc400000010ff */
[C---:B------:R-:W-:Y:S02]  /*6840*/  IADD3 R30, P1, R78.reuse, 0x20, RZ ;  /* 0x000000204e1e7810 */ /* 0x040fe40007f3e0ff */
[C---:B------:R-:W-:Y:S02]  /*6850*/  LOP3.LUT R7, R78.reuse, 0x380, RZ, 0xc0, !PT ;  /* 0x000003804e077812 */ /* 0x040fe400078ec0ff */
[C---:B------:R-:W-:Y:S01]  /*6860*/  IADD3 R95, P0, R78.reuse, 0x40, RZ ;  /* 0x000000404e5f7810 */ /* 0x040fe20007f1e0ff */
[--C-:B------:R-:W-:Y:S01]  /*6870*/  IMAD.X R31, RZ, RZ, R79.reuse, P1 ;  /* 0x000000ffff1f7224 */ /* 0x100fe200008e064f */
[C---:B------:R-:W-:Y:S02]  /*6880*/  IADD3 R181, P4, R78.reuse, 0x60, RZ ;  /* 0x000000604eb57810 */ /* 0x040fe40007f9e0ff */
[C---:B------:R-:W-:Y:S01]  /*6890*/  IADD3 R183, P3, R78.reuse, 0x4000, RZ ;  /* 0x000040004eb77810 */ /* 0x040fe20007f7e0ff */
[--C-:B------:R-:W-:Y:S01]  /*68a0*/  IMAD.X R35, RZ, RZ, R79.reuse, P0 ;  /* 0x000000ffff237224 */ /* 0x100fe200000e064f */
        /* <DEDUP_REMOVED lines=8> */
[----:B------:R-:W-:Y:S01]  /*6930*/  SHF.R.U64 R7, R7, 0x3, RZ ;  /* 0x0000000307077819 */ /* 0x000fe200000012ff */
[--C-:B------:R-:W-:Y:S01]  /*6940*/  IMAD.X R53, RZ, RZ, R79.reuse, P2 ;  /* 0x000000ffff357224 */ /* 0x100fe200010e064f */
[C---:B------:R-:W-:Y:S01]  /*6950*/  IADD3 R58, P0, R78.reuse, 0x8020, RZ ;  /* 0x000080204e3a7810 */ /* 0x040fe20007f1e0ff */
[----:B------:R-:W-:Y:S01]  /*6960*/  IMAD.X R55, RZ, RZ, R79, P1 ;  /* 0x000000ffff377224 */ /* 0x000fe200008e064f */
[----:B------:R-:W-:-:S02]  /*6970*/  IADD3 R191, P4, R78, 0x8040, RZ ;  /* 0x000080404ebf7810 */ /* 0x000fc40007f9e0ff */
[C---:B------:R-:W-:Y:S02]  /*6980*/  IADD3 R193, P3, R78.reuse, 0x8060, RZ ;  /* 0x000080604ec17810 */ /* 0x040fe40007f7e0ff */
[C---:B------:R-:W-:Y:S01]  /*6990*/  IADD3 R195, P6, R78.reuse, 0xc000, RZ ;  /* 0x0000c0004ec37810 */ /* 0x040fe20007fde0ff */
[--C-:B------:R-:W-:Y:S01]  /*69a0*/  IMAD.X R63, RZ, RZ, R79.reuse, P4 ;  /* 0x000000ffff3f7224 */ /* 0x100fe200020e064f */
[C---:B------:R-:W-:Y:S01]  /*69b0*/  IADD3 R70, P5, R78.reuse, 0xc020, RZ ;  /* 0x0000c0204e467810 */ /* 0x040fe20007fbe0ff */
[--C-:B------:R-:W-:Y:S01]  /*69c0*/  IMAD.X R65, RZ, RZ, R79.reuse, P3 ;  /* 0x000000ffff417224 */ /* 0x100fe200018e064f */
[C---:B------:R-:W-:Y:S01]  /*69d0*/  IADD3 R197, P2, R78.reuse, 0xc040, RZ ;  /* 0x0000c0404ec57810 */ /* 0x040fe20007f5e0ff */
[--C-:B------:R-:W-:Y:S01]  /*69e0*/  IMAD.X R67, RZ, RZ, R79.reuse, P6 ;  /* 0x000000ffff437224 */ /* 0x100fe200030e064f */
[----:B------:R-:W-:Y:S01]  /*69f0*/  IADD3 R199, P1, R78, 0xc060, RZ ;  /* 0x0000c0604ec77810 */ /* 0x000fe20007f3e0ff */
[--C-:B------:R-:W-:Y:S01]  /*6a00*/  IMAD.X R71, RZ, RZ, R79.reuse, P5 ;  /* 0x000000ffff477224 */ /* 0x100fe200028e064f */
[----:B------:R-:W-:Y:S01]  /*6a10*/  LOP3.LUT R78, R7, R78, RZ, 0x3c, !PT ;  /* 0x0000004e074e7212 */ /* 0x000fe200078e3cff */
[--C-:B------:R-:W-:Y:S01]  /*6a20*/  IMAD.X R75, RZ, RZ, R79.reuse, P2 ;  /* 0x000000ffff4b7224 */ /* 0x100fe200010e064f */
[----:B------:R-:W-:Y:S01]  /*6a30*/  LOP3.LUT R7, R30, 0x380, RZ, 0xc0, !PT ;  /* 0x000003801e077812 */ /* 0x000fe200078ec0ff */
[----:B------:R-:W-:Y:S01]  /*6a40*/  IMAD.X R27, RZ, RZ, R79, P1 ;  /* 0x000000ffff1b7224 */ /* 0x000fe200008e064f */
[----:B------:R-:W-:-:S02]  /*6a50*/  LOP3.LUT R40, R183, 0x380, RZ, 0xc0, !PT ;  /* 0x00000380b7287812 */ /* 0x000fc400078ec0ff */
[----:B------:R-:W-:Y:S02]  /*6a60*/  SHF.R.U64 R7, R7, 0x3, RZ ;  /* 0x0000000307077819 */ /* 0x000fe400000012ff */
[----:B------:R-:W-:Y:S02]  /*6a70*/  SHF.R.U64 R40, R40, 0x3, RZ ;  /* 0x0000000328287819 */ /* 0x000fe400000012ff */
[----:B------:R-:W-:Y:S02]  /*6a80*/  LOP3.LUT R30, R7, R30, RZ, 0x3c, !PT ;  /* 0x0000001e071e7212 */ /* 0x000fe400078e3cff */
[----:B------:R-:W-:Y:S02]  /*6a90*/  LOP3.LUT R7, R42, 0x380, RZ, 0xc0, !PT ;  /* 0x000003802a077812 */ /* 0x000fe400078ec0ff */
[----:B------:R-:W-:Y:S02]  /*6aa0*/  LOP3.LUT R46, R40, R183, RZ, 0x3c, !PT ;  /* 0x000000b7282e7212 */ /* 0x000fe400078e3cff */
[----:B------:R-:W-:-:S02]  /*6ab0*/  LOP3.LUT R40, R185, 0x380, RZ, 0xc0, !PT ;  /* 0x00000380b9287812 */ /* 0x000fc400078ec0ff */
[----:B------:R-:W-:Y:S02]  /*6ac0*/  SHF.R.U64 R7, R7, 0x3, RZ ;  /* 0x0000000307077819 */ /* 0x000fe400000012ff */
[----:B------:R-:W-:Y:S02]  /*6ad0*/  SHF.R.U64 R40, R40, 0x3, RZ ;  /* 0x0000000328287819 */ /* 0x000fe400000012ff */
[----:B------:R-:W-:Y:S02]  /*6ae0*/  LOP3.LUT R48, R7, R42, RZ, 0x3c, !PT ;  /* 0x0000002a07307212 */ /* 0x000fe400078e3cff */
[----:B------:R-:W-:Y:S02]  /*6af0*/  LOP3.LUT R7, R58, 0x380, RZ, 0xc0, !PT ;  /* 0x000003803a077812 */ /* 0x000fe400078ec0ff */
[----:B------:R-:W-:Y:S02]  /*6b00*/  LOP3.LUT R50, R40, R185, RZ, 0x3c, !PT ;  /* 0x000000b928327212 */ /* 0x000fe400078e3cff */
[----:B------:R-:W-:-:S02]  /*6b10*/  LOP3.LUT R42, R193, 0x380, RZ, 0xc0, !PT ;  /* 0x00000380c12a7812 */ /* 0x000fc400078ec0ff */
[----:B------:R-:W-:Y:S02]  /*6b20*/  LOP3.LUT R40, R191, 0x380, RZ, 0xc0, !PT ;  /* 0x00000380bf287812 */ /* 0x000fe400078ec0ff */
[----:B------:R-:W-:Y:S02]  /*6b30*/  SHF.R.U64 R7, R7, 0x3, RZ ;  /* 0x0000000307077819 */ /* 0x000fe400000012ff */
[----:B------:R-:W-:Y:S02]  /*6b40*/  SHF.R.U64 R42, R42, 0x3, RZ ;  /* 0x000000032a2a7819 */ /* 0x000fe400000012ff */
[----:B------:R-:W-:Y:S02]  /*6b50*/  SHF.R.U64 R40, R40, 0x3, RZ ;  /* 0x0000000328287819 */ /* 0x000fe400000012ff */
[----:B------:R-:W-:Y:S02]  /*6b60*/  LOP3.LUT R58, R7, R58, RZ, 0x3c, !PT ;  /* 0x0000003a073a7212 */ /* 0x000fe400078e3cff */
[----:B------:R-:W-:-:S02]  /*6b70*/  LOP3.LUT R34, R95, 0x380, RZ, 0xc0, !PT ;  /* 0x000003805f227812 */ /* 0x000fc400078ec0ff */
[----:B------:R-:W-:Y:S02]  /*6b80*/  LOP3.LUT R64, R42, R193, RZ, 0x3c, !PT ;  /* 0x000000c12a407212 */ /* 0x000fe400078e3cff */
[----:B------:R-:W-:Y:S02]  /*6b90*/  LOP3.LUT R7, R70, 0x380, RZ, 0xc0, !PT ;  /* 0x0000038046077812 */ /* 0x000fe400078ec0ff */
[----:B------:R-:W-:Y:S02]  /*6ba0*/  LOP3.LUT R38, R181, 0x380, RZ, 0xc0, !PT ;  /* 0x00000380b5267812 */ /* 0x000fe400078ec0ff */
[----:B------:R-:W-:Y:S02]  /*6bb0*/  LOP3.LUT R62, R40, R191, RZ, 0x3c, !PT ;  /* 0x000000bf283e7212 */ /* 0x000fe400078e3cff */
[----:B------:R-:W-:Y:S02]  /*6bc0*/  LOP3.LUT R42, R199, 0x380, RZ, 0xc0, !PT ;  /* 0x00000380c72a7812 */ /* 0x000fe400078ec0ff */
[----:B------:R-:W-:-:S02]  /*6bd0*/  LOP3.LUT R40, R197, 0x380, RZ, 0xc0, !PT ;  /* 0x00000380c5287812 */ /* 0x000fc400078ec0ff */
[----:B------:R-:W-:Y:S02]  /*6be0*/  SHF.R.U64 R34, R34, 0x3, RZ ;  /* 0x0000000322227819 */ /* 0x000fe400000012ff */
[----:B------:R-:W-:Y:S02]  /*6bf0*/  SHF.R.U64 R29, R7, 0x3, RZ ;  /* 0x00000003071d7819 */ /* 0x000fe400000012ff */
[----:B------:R-:W-:Y:S02]  /*6c00*/  SHF.R.U64 R38, R38, 0x3, RZ ;  /* 0x0000000326267819 */ /* 0x000fe400000012ff */
[----:B------:R-:W-:Y:S02]  /*6c10*/  LOP3.LUT R52, R187, 0x380, RZ, 0xc0, !PT ;  /* 0x00000380bb347812 */ /* 0x000fe400078ec0ff */
[----:B------:R-:W-:Y:S02]  /*6c20*/  MOV R78, R78 ;  /* 0x0000004e004e7202 */ /* 0x000fe40000000f00 */
[----:B------:R-:W-:-:S02]  /*6c30*/  SHF.R.U64 R42, R42, 0x3, RZ ;  /* 0x000000032a2a7819 */ /* 0x000fc400000012ff */
[----:B------:R-:W-:Y:S02]  /*6c40*/  F2FP.BF16.F32.PACK_AB R7, R177, R26 ;  /* 0x0000001ab107723e */ /* 0x000fe400000010ff */
[----:B------:R-:W-:Y:S02]  /*6c50*/  LOP3.LUT R54, R189, 0x380, RZ, 0xc0, !PT ;  /* 0x00000380bd367812 */ /* 0x000fe400078ec0ff */
[----:B------:R-:W-:Y:S01]  /*6c60*/  SHF.R.U64 R40, R40, 0x3, RZ ;  /* 0x0000000328287819 */ /* 0x000fe200000012ff */
[----:B------:R0:W-:Y:S01]  /*6c70*/  STSM.16.M88.4 [R78], R4 ;  /* 0x000000044e007844 */ /* 0x0001e20000000200 */
[----:B------:R-:W-:Y:S02]  /*6c80*/  LOP3.LUT R34, R34, R95, RZ, 0x3c, !PT ;  /* 0x0000005f22227212 */ /* 0x000fe400078e3cff */
[----:B------:R-:W-:Y:S02]  /*6c90*/  LOP3.LUT R38, R38, R181, RZ, 0x3c, !PT ;  /* 0x000000b526267212 */ /* 0x000fe400078e3cff */
[----:B------:R-:W-:-:S02]  /*6ca0*/  SHF.R.U64 R52, R52, 0x3, RZ ;  /* 0x0000000334347819 */ /* 0x000fc400000012ff */
[----:B------:R-:W-:Y:S02]  /*6cb0*/  LOP3.LUT R26, R42, R199, RZ, 0x3c, !PT ;  /* 0x000000c72a1a7212 */ /* 0x000fe400078e3cff */
[----:B------:R-:W-:Y:S02]  /*6cc0*/  SHF.R.U64 R54, R54, 0x3, RZ ;  /* 0x0000000336367819 */ /* 0x000fe400000012ff */
[----:B------:R-:W-:Y:S02]  /*6cd0*/  LOP3.LUT R66, R195, 0x380, RZ, 0xc0, !PT ;  /* 0x00000380c3427812 */ /* 0x000fe400078ec0ff */
[----:B------:R-:W-:Y:S02]  /*6ce0*/  LOP3.LUT R74, R40, R197, RZ, 0x3c, !PT ;  /* 0x000000c5284a7212 */ /* 0x000fe400078e3cff */
[----:B------:R-:W-:Y:S02]  /*6cf0*/  MOV R40, R30 ;  /* 0x0000001e00287202 */ /* 0x000fe40000000f00 */
[----:B0-----:R-:W-:-:S02]  /*6d00*/  F2FP.BF16.F32.PACK_AB R4, R33, R32 ;  /* 0x000000202104723e */ /* 0x001fc400000010ff */
[----:B------:R-:W-:Y:S02]  /*6d10*/  F2FP.BF16.F32.PACK_AB R5, R176, R173 ;  /* 0x000000adb005723e */ /* 0x000fe400000010ff */
[----:B------:R-:W-:Y:S02]  /*6d20*/  F2FP.BF16.F32.PACK_AB R6, R37, R36 ;  /* 0x000000242506723e */ /* 0x000fe400000010ff */
[----:B------:R-:W-:Y:S02]  /*6d30*/  F2FP.BF16.F32.PACK_AB R7, R175, R172 ;  /* 0x000000acaf07723e */ /* 0x000fe400000010ff */
[----:B------:R-:W-:Y:S02]  /*6d40*/  MOV R35, R34 ;  /* 0x0000002200237202 */ /* 0x000fe40000000f00 */
[----:B------:R-:W-:Y:S01]  /*6d50*/  LOP3.LUT R52, R52, R187, RZ, 0x3c, !PT ;  /* 0x000000bb34347212 */ /* 0x000fe200078e3cff */
[----:B------:R0:W-:Y:S01]  /*6d60*/  STSM.16.M88.4 [R40], R4 ;  /* 0x0000000428007844 */ /* 0x0001e20000000200 */
[----:B------:R-:W-:-:S02]  /*6d70*/  MOV R38, R38 ;  /* 0x0000002600267202 */ /* 0x000fc40000000f00 */
[----:B------:R-:W-:Y:S01]  /*6d80*/  MOV R32, R26 ;  /* 0x0000001a00207202 */ /* 0x000fe20000000f00 */
[----:B------:R-:W-:Y:S01]  /*6d90*/  STSM.16.M88.4 [R35], R8 ;  /* 0x0000000823007844 */ /* 0x000fe20000000200 */
[----:B------:R-:W-:Y:S02]  /*6da0*/  LOP3.LUT R54, R54, R189, RZ, 0x3c, !PT ;  /* 0x000000bd36367212 */ /* 0x000fe400078e3cff */
[----:B------:R-:W-:Y:S01]  /*6db0*/  SHF.R.U64 R66, R66, 0x3, RZ ;  /* 0x0000000342427819 */ /* 0x000fe200000012ff */
[----:B------:R-:W-:Y:S01]  /*6dc0*/  STSM.16.M88.4 [R38], R12 ;  /* 0x0000000c26007844 */ /* 0x000fe20000000200 */
[----:B------:R-:W-:Y:S02]  /*6dd0*/  LOP3.LUT R70, R29, R70, RZ, 0x3c, !PT ;  /* 0x000000461d467212 */ /* 0x000fe400078e3cff */
[----:B------:R-:W-:Y:S02]  /*6de0*/  MOV R46, R46 ;  /* 0x0000002e002e7202 */ /* 0x000fe40000000f00 */
[----:B------:R-:W-:-:S02]  /*6df0*/  F2FP.BF16.F32.PACK_AB R26, R61, R60 ;  /* 0x0000003c3d1a723e */ /* 0x000fc400000010ff */
[----:B------:R-:W-:Y:S01]  /*6e00*/  F2FP.BF16.F32.PACK_AB R27, R164, R155 ;  /* 0x0000009ba41b723e */ /* 0x000fe200000010ff */
[----:B0-----:R-:W-:Y:S01]  /*6e10*/  IMAD.U32 R5, RZ, RZ, UR6 ;  /* 0x00000006ff057e24 */ /* 0x001fe2000f8e00ff */
[----:B------:R-:W-:Y:S01]  /*6e20*/  IADD3.X R59, RZ, R79, RZ, P0, !PT ;  /* 0x0000004fff3b7210 */ /* 0x000fe200007fe4ff */
[----:B------:R-:W-:Y:S01]  /*6e30*/  ULDC.64 UR6, c[0x0][0xbe0] ;  /* 0x0002f80000067ab9 */ /* 0x000fe20000000a00 */
[----:B------:R-:W-:Y:S01]  /*6e40*/  MOV R48, R48 ;  /* 0x0000003000307202 */ /* 0x000fe20000000f00 */
[----:B------:R-:W-:Y:S01]  /*6e50*/  STSM.16.M88.4 [R46], R24 ;  /* 0x000000182e007844 */ /* 0x000fe20000000200 */
[----:B------:R-:W-:Y:S01]  /*6e60*/  MOV R34, R74 ;  /* 0x0000004a00227202 */ /* 0x000fe20000000f00 */
[----:B------:R-:W-:Y:S01]  /*6e70*/  IMAD.U32 R4, RZ, RZ, UR4 ;  /* 0x00000004ff047e24 */ /* 0x000fe2000f8e00ff */
[----:B------:R-:W-:Y:S02]  /*6e80*/  F2FP.BF16.F32.PACK_AB R29, R167, R154 ;  /* 0x0000009aa71d723e */ /* 0x000fe400000010ff */
[----:B------:R-:W-:-:S02]  /*6e90*/  F2FP.BF16.F32.PACK_AB R30, R69, R68 ;  /* 0x00000044451e723e */ /* 0x000fc400000010ff */
[----:B------:R-:W-:Y:S02]  /*6ea0*/  F2FP.BF16.F32.PACK_AB R31, R162, R153 ;  /* 0x00000099a21f723e */ /* 0x000fe400000010ff */
[----:B------:R-:W-:Y:S02]  /*6eb0*/  MOV R50, R50 ;  /* 0x0000003200327202 */ /* 0x000fe40000000f00 */
[----:B------:R-:W-:Y:S01]  /*6ec0*/  F2FP.BF16.F32.PACK_AB R74, R77, R76 ;  /* 0x0000004c4d4a723e */ /* 0x000fe200000010ff */
[----:B------:R-:W-:Y:S01]  /*6ed0*/  STSM.16.M88.4 [R48], R28 ;  /* 0x0000001c30007844 */ /* 0x000fe20000000200 */
[----:B------:R-:W-:Y:S02]  /*6ee0*/  F2FP.BF16.F32.PACK_AB R75, R163, R56 ;  /* 0x00000038a34b723e */ /* 0x000fe400000010ff */
[----:B------:R-:W-:Y:S02]  /*6ef0*/  MOV R52, R52 ;  /* 0x0000003400347202 */ /* 0x000fe40000000f00 */
[----:B------:R-:W-:Y:S01]  /*6f00*/  F2FP.BF16.F32.PACK_AB R83, R160, R83 ;  /* 0x00000053a053723e */ /* 0x000fe200000010ff */
[----:B------:R-:W-:Y:S01]  /*6f10*/  STSM.16.M88.4 [R50], R72 ;  /* 0x0000004832007844 */ /* 0x000fe20000000200 */
[----:B------:R-:W-:-:S02]  /*6f20*/  F2FP.BF16.F32.PACK_AB R89, R87, R90 ;  /* 0x0000005a5759723e */ /* 0x000fc400000010ff */
[----:B------:R-:W-:Y:S01]  /*6f30*/  F2FP.BF16.F32.PACK_AB R96, R97, R96 ;  /* 0x000000606160723e */ /* 0x000fe200000010ff */
[----:B------:R0:W-:Y:S01]  /*6f40*/  STSM.16.M88.4 [R52], R80 ;  /* 0x0000005034007844 */ /* 0x0001e20000000200 */
[----:B------:R-:W-:Y:S02]  /*6f50*/  LOP3.LUT R66, R66, R195, RZ, 0x3c, !PT ;  /* 0x000000c342427212 */ /* 0x000fe400078e3cff */
        /* <DEDUP_REMOVED lines=41> */
[----:B------:R-:W-:Y:S01]  /*71f0*/  F2FP.BF16.F32.PACK_AB R147, R151, R150 ;  /* 0x000000969793723e */ /* 0x000fe200000010ff */
[----:B------:R-:W-:Y:S01]  /*7200*/  UISETP.NE.U32.AND UP1, UPT, UR6, URZ, UPT ;  /* 0x0000003f0600728c */ /* 0x000fe2000bf25070 */
[----:B------:R-:W-:-:S03]  /*7210*/  PLOP3.LUT P1, PT, PT, PT, UP0, 0x80, 0x0 ;  /* 0x000000000000781c */ /* 0x000fc60003f2f008 */
[----:B------:R1:W-:Y:S01]  /*7220*/  STSM.16.M88.4 [R32], R144 ;  /* 0x0000009020007844 */ /* 0x0003e20000000200 */
[----:B------:R-:W-:Y:S01]  /*7230*/  BAR.SYNC.DEFER_BLOCKING 0x1, 0x100 ;  /* 0x0044000000007b1d */ /* 0x000fe20000010000 */
[----:B------:R-:W-:-:S07]  /*7240*/  UISETP.NE.AND.EX UP1, UPT, UR7, URZ, UPT, UP1 ;  /* 0x0000003f0700728c */ /* 0x000fce000bf25310 */
[----:B0-----:R-:W0:Y:S01]  /*7250*/  LDC R81, c[0x0][0xa88] ;  /* 0x0002a200ff517b82 */ /* 0x001e220000000800 */
[----:B------:R-:W-:-:S03]  /*7260*/  PLOP3.LUT P2, PT, PT, PT, UP1, 0x80, 0x0 ;  /* 0x000000000000781c */ /* 0x000fc60003f4f018 */
[----:B------:R-:W-:Y:S01]  /*7270*/  @UP1 UIADD3 UR6, UP2, UR8, UR6, URZ ;  /* 0x0000000608061290 */ /* 0x000fe2000ff5e03f */
[----:B------:R-:W-:-:S03]  /*7280*/  IMAD R7, R16, 0x40, R2 ;  /* 0x0000004010077824 */ /* 0x000fc600078e0202 */
[----:B------:R-:W-:Y:S01]  /*7290*/  @UP1 UIADD3.X UR7, UR9, UR7, URZ, UP2, !UPT ;  /* 0x0000000709071290 */ /* 0x000fe200097fe43f */
[----:B------:R-:W-:-:S04]  /*72a0*/  IMAD.WIDE R20, R7, 0x2, R20 ;  /* 0x0000000207147825 */ /* 0x000fc800078e0214 */
[----:B------:R-:W-:Y:S01]  /*72b0*/  IMAD.U32 R6, RZ, RZ, UR6 ;  /* 0x00000006ff067e24 */ /* 0x000fe2000f8e00ff */
[----:B------:R-:W2:Y:S01]  /*72c0*/  @P1 LDG.E R3, desc[UR40][R4.64] ;  /* 0x0000002804031981 */ /* 0x000ea2000c1e1900 */
[----:B------:R-:W-:Y:S01]  /*72d0*/  IMAD.U32 R7, RZ, RZ, UR7 ;  /* 0x00000007ff077e24 */ /* 0x000fe2000f8e00ff */
[----:B------:R-:W-:Y:S01]  /*72e0*/  UMOV UR4, URZ ;  /* 0x0000003f00047c82 */ /* 0x000fe20008000000 */
[----:B------:R-:W-:-:S03]  /*72f0*/  IADD3 R13, P0, R20, 0x1000, RZ ;  /* 0x00001000140d7810 */ /* 0x000fc60007f1e0ff */
[----:B0-----:R1:W5:Y:S01]  /*7300*/  @P2 LDG.E R81, desc[UR40][R6.64] ;  /* 0x0000002806512981 */ /* 0x001362000c1e1900 */
[----:B--2---:R-:W-:Y:S01]  /*7310*/  @P1 R2UR UR4, R3 ;  /* 0x00000000030412ca */ /* 0x004fe200000e0000 */
[----:B-1----:R-:W-:-:S14]  /*7320*/  @P2 BRA `(.L_x_265) ;  /* 0x0000000000102947 */ /* 0x002fdc0003800000 */
[----:B------:R-:W-:Y:S05]  /*7330*/  @!P1 BRA `(.L_x_265) ;  /* 0x00000000000c9947 */ /* 0x000fea0003800000 */
[----:B------:R-:W2:Y:S04]  /*7340*/  LDG.E R6, desc[UR40][R4.64] ;  /* 0x0000002804067981 */ /* 0x000ea8000c1e1900 */
[----:B-----5:R-:W2:Y:S02]  /*7350*/  LDG.E R81, desc[UR40][R4.64+0x4] ;  /* 0x0000042804517981 */ /* 0x020ea4000c1e1900 */
[----:B--2---:R-:W-:-:S07]  /*7360*/  IMAD.IADD R81, R81, 0x1, -R6 ;  /* 0x0000000151517824 */ /* 0x004fce00078e0a06 */
.L_x_265:
[----:B------:R-:W-:Y:S01]  /*7370*/  USHF.R.S32.HI UR11, URZ, 0x1f, UR44 ;  /* 0x0000001f3f0b7899 */ /* 0x000fe2000801142c */
[----:B------:R-:W-:Y:S01]  /*7380*/  IADD3 R5, P2, R20, 0x3000, RZ ;  /* 0x0000300014057810 */ /* 0x000fe20007f5e0ff */
[----:B------:R-:W-:Y:S01]  /*7390*/  ULDC.64 UR12, c[0x0][0xb70] ;  /* 0x0002dc00000c7ab9 */ /* 0x000fe20000000a00 */
[----:B------:R-:W-:Y:S01]  /*73a0*/  USHF.R.S32.HI UR9, URZ, 0x1f, UR4 ;  /* 0x0000001f3f097899 */ /* 0x000fe20008011404 */
[----:B------:R-:W-:Y:S01]  /*73b0*/  IMAD R10, R18, 0x80, R201 ;  /* 0x00000080120a7824 */ /* 0x000fe200078e02c9 */
[----:B------:R-:W-:Y:S01]  /*73c0*/  UIMAD UR10, UR11, UR12, URZ ;  /* 0x0000000c0b0a72a4 */ /* 0x000fe2000f8e023f */
[----:B------:R-:W-:Y:S01]  /*73d0*/  LOP3.LUT R4, R5, 0x380, RZ, 0xc0, !PT ;  /* 0x0000038005047812 */ /* 0x000fe200078ec0ff */
[----:B------:R-:W-:Y:S01]  /*73e0*/  UMOV UR8, UR4 ;  /* 0x0000000400087c82 */ /* 0x000fe20008000000 */
[----:B------:R-:W-:Y:S01]  /*73f0*/  USEL UR45, UR45, URZ, !UP0 ;  /* 0x0000003f2d2d7287 */ /* 0x000fe2000c000000 */
[----:B------:R-:W-:Y:S01]  /*7400*/  LOP3.LUT R12, R13, 0x380, RZ, 0xc0, !PT ;  /* 0x000003800d0c7812 */ /* 0x000fe200078ec0ff */
[----:B------:R-:W-:Y:S01]  /*7410*/  UIMAD.WIDE.U32 UR6, UR44, UR12, UR8 ;  /* 0x0000000c2c0672a5 */ /* 0x000fe2000f8e0008 */
[----:B------:R-:W-:Y:S01]  /*7420*/  SHF.R.U64 R4, R4, 0x3, RZ ;  /* 0x0000000304047819 */ /* 0x000fe200000012ff */
[----:B------:R-:W-:Y:S01]  /*7430*/  UIMAD UR10, UR44, UR13, UR10 ;  /* 0x0000000d2c0a72a4 */ /* 0x000fe2000f8e020a */
[----:B------:R-:W-:Y:S01]  /*7440*/  IADD3 R9, P1, R20, 0x2000, RZ ;  /* 0x0000200014097810 */ /* 0x000fe20007f3e0ff */
[----:B------:R-:W-:Y:S01]  /*7450*/  USEL UR46, UR46, URZ, !UP0 ;  /* 0x0000003f2e2e7287 */ /* 0x000fe2000c000000 */
[----:B------:R-:W-:Y:S01]  /*7460*/  LOP3.LUT R4, R4, R5, RZ, 0x3c, !PT ;  /* 0x0000000504047212 */ /* 0x000fe200078e3cff */
[----:B------:R-:W-:Y:S01]  /*7470*/  ULDC.64 UR12, c[0x0][0xb78] ;  /* 0x0002de00000c7ab9 */ /* 0x000fe20000000a00 */
[----:B------:R-:W-:Y:S01]  /*7480*/  UIADD3 UR7, UR7, UR10, URZ ;  /* 0x0000000a07077290 */ /* 0x000fe2000fffe03f */
[----:B------:R-:W-:Y:S01]  /*7490*/  SHF.R.S32.HI R3, RZ, 0x1f, R10 ;  /* 0x0000001fff037819 */ /* 0x000fe2000001140a */
[----:B------:R-:W-:Y:S01]  /*74a0*/  UIMAD UR8, UR45, UR12, URZ ;  /* 0x0000000c2d0872a4 */ /* 0x000fe2000f8e023f */
[----:B------:R-:W-:Y:S01]  /*74b0*/  SHF.R.U64 R12, R12, 0x3, RZ ;  /* 0x000000030c0c7819 */ /* 0x000fe200000012ff */
[----:B------:R-:W-:Y:S01]  /*74c0*/  UIMAD.WIDE.U32 UR6, UR46, UR12, UR6 ;  /* 0x0000000c2e0672a5 */ /* 0x000fe2000f8e0006 */
[----:B------:R-:W-:Y:S01]  /*74d0*/  LOP3.LUT R8, R9, 0x380, RZ, 0xc0, !PT ;  /* 0x0000038009087812 */ /* 0x000fe200078ec0ff */
[----:B------:R-:W-:Y:S01]  /*74e0*/  UIMAD UR8, UR46, UR13, UR8 ;  /* 0x0000000d2e0872a4 */ /* 0x000fe2000f8e0208 */
[----:B------:R-:W-:-:S02]  /*74f0*/  LOP3.LUT R12, R12, R13, RZ, 0x3c, !PT ;  /* 0x0000000d0c0c7212 */ /* 0x000fc400078e3cff */
[----:B------:R-:W-:Y:S01]  /*7500*/  SHF.R.U64 R8, R8, 0x3, RZ ;  /* 0x0000000308087819 */ /* 0x000fe200000012ff */
[----:B------:R-:W-:Y:S01]  /*7510*/  ULDC.64 UR12, c[0x0][0xaa0] ;  /* 0x0002a800000c7ab9 */ /* 0x000fe20000000a00 */
[----:B------:R-:W-:Y:S01]  /*7520*/  IADD3 R5, P3, R10, UR6, RZ ;  /* 0x000000060a057c10 */ /* 0x000fe2000ff7e0ff */
[----:B------:R-:W-:Y:S01]  /*7530*/  IMAD.U32 R6, RZ, RZ, UR8 ;  /* 0x00000008ff067e24 */ /* 0x000fe2000f8e00ff */
[----:B------:R-:W-:Y:S02]  /*7540*/  IADD3.X R13, RZ, R21, RZ, P0, !PT ;  /* 0x00000015ff0d7210 */ /* 0x000fe400007fe4ff */
[----:B------:R-:W-:Y:S02]  /*7550*/  IADD3 R73, P0, R20, 0x8000, RZ ;  /* 0x0000800014497810 */ /* 0x000fe40007f1e0ff */
[----:B------:R-:W-:Y:S01]  /*7560*/  IADD3.X R6, R3, UR7, R6, P3, !PT ;  /* 0x0000000703067c10 */ /* 0x000fe20009ffe406 */
[----:B------:R-:W-:Y:S01]  /*7570*/  ULDC.64 UR6, c[0x0][0xb40] ;  /* 0x0002d00000067ab9 */ /* 0x000fe20000000a00 */
[----:B------:R-:W-:Y:S01]  /*7580*/  LOP3.LUT R8, R8, R9, RZ, 0x3c, !PT ;  /* 0x0000000908087212 */ /* 0x000fe200078e3cff */
[----:B------:R-:W-:Y:S01]  /*7590*/  IMAD.X R9, RZ, RZ, R21, P1 ;  /* 0x000000ffff097224 */ /* 0x000fe200008e0615 */
[----:B------:R-:W-:-:S02]  /*75a0*/  LEA R38, P3, R5, UR6, 0x2 ;  /* 0x0000000605267c11 */ /* 0x000fc4000f8610ff */
[----:B------:R-:W-:Y:S02]  /*75b0*/  IADD3 R61, P1, R20, 0x9000, RZ ;  /* 0x00009000143d7810 */ /* 0x000fe40007f3e0ff */
[----:B------:R-:W-:Y:S01]  /*75c0*/  LEA.HI.X R39, R5, UR7, R6, 0x2, P3 ;  /* 0x0000000705277c11 */ /* 0x000fe200098f1406 */
[----:B------:R-:W-:Y:S01]  /*75d0*/  IMAD.X R5, RZ, RZ, R21, P2 ;  /* 0x000000ffff057224 */ /* 0x000fe200010e0615 */
[----:B------:R-:W-:Y:S01]  /*75e0*/  LOP3.LUT R72, R73, 0x380, RZ, 0xc0, !PT ;  /* 0x0000038049487812 */ /* 0x000fe200078ec0ff */
[----:B------:R-:W-:Y:S01]  /*75f0*/  VIADD R6, R10, 0x8 ;  /* 0x000000080a067836 */ /* 0x000fe20000000000 */
[C---:B------:R-:W-:Y:S02]  /*7600*/  IADD3 R65, P6, R20.reuse, 0x4000, RZ ;  /* 0x0000400014417810 */ /* 0x040fe40007fde0ff */
[C---:B------:R-:W-:Y:S02]  /*7610*/  IADD3 R53, P5, R20.reuse, 0x5000, RZ ;  /* 0x0000500014357810 */ /* 0x040fe40007fbe0ff */
[----:B------:R-:W-:-:S02]  /*7620*/  IADD3 R33, P4, R20, 0x6000, RZ ;  /* 0x0000600014217810 */ /* 0x000fc40007f9e0ff */
[C---:B------:R-:W-:Y:S02]  /*7630*/  IADD3 R25, P3, R20.reuse, 0x7000, RZ ;  /* 0x0000700014197810 */ /* 0x040fe40007f7e0ff */
[----:B------:R-:W-:Y:S02]  /*7640*/  IADD3 R49, P2, R20, 0xa000, RZ ;  /* 0x0000a00014317810 */ /* 0x000fe40007f5e0ff */
[----:B------:R-:W-:Y:S02]  /*7650*/  LOP3.LUT R60, R61, 0x380, RZ, 0xc0, !PT ;  /* 0x000003803d3c7812 */ /* 0x000fe400078ec0ff */
[----:B------:R-:W-:Y:S02]  /*7660*/  SHF.R.U64 R72, R72, 0x3, RZ ;  /* 0x0000000348487819 */ /* 0x000fe400000012ff */
[----:B------:R-:W-:Y:S02]  /*7670*/  LOP3.LUT R64, R65, 0x380, RZ, 0xc0, !PT ;  /* 0x0000038041407812 */ /* 0x000fe400078ec0ff */
[----:B------:R-:W-:-:S02]  /*7680*/  LOP3.LUT R52, R53, 0x380, RZ, 0xc0, !PT ;  /* 0x0000038035347812 */ /* 0x000fc400078ec0ff */
[----:B------:R-:W-:Y:S02]  /*7690*/  LOP3.LUT R32, R33, 0x380, RZ, 0xc0, !PT ;  /* 0x0000038021207812 */ /* 0x000fe400078ec0ff */
[----:B------:R-:W-:Y:S02]  /*76a0*/  LOP3.LUT R24, R25, 0x380, RZ, 0xc0, !PT ;  /* 0x0000038019187812 */ /* 0x000fe400078ec0ff */
[----:B------:R-:W-:Y:S02]  /*76b0*/  LOP3.LUT R48, R49, 0x380, RZ, 0xc0, !PT ;  /* 0x0000038031307812 */ /* 0x000fe400078ec0ff */
[----:B------:R-:W-:Y:S02]  /*76c0*/  SHF.R.U64 R60, R60, 0x3, RZ ;  /* 0x000000033c3c7819 */ /* 0x000fe400000012ff */
[----:B------:R-:W-:Y:S01]  /*76d0*/  LOP3.LUT R72, R72, R73, RZ, 0x3c, !PT ;  /* 0x0000004948487212 */ /* 0x000fe200078e3cff */
[----:B------:R-:W-:Y:S01]  /*76e0*/  IMAD.X R73, RZ, RZ, R21, P0 ;  /* 0x000000ffff497224 */ /* 0x000fe200000e0615 */
[----:B------:R-:W-:-:S02]  /*76f0*/  SHF.R.U64 R64, R64, 0x3, RZ ;  /* 0x0000000340407819 */ /* 0x000fc400000012ff */
[----:B------:R-:W-:Y:S02]  /*7700*/  SHF.R.U64 R52, R52, 0x3, RZ ;  /* 0x0000000334347819 */ /* 0x000fe400000012ff */
[----:B------:R-:W-:Y:S02]  /*7710*/  SHF.R.U64 R32, R32, 0x3, RZ ;  /* 0x0000000320207819 */ /* 0x000fe400000012ff */
[----:B------:R-:W-:Y:S02]  /*7720*/  SHF.R.U64 R24, R24, 0x3, RZ ;  /* 0x0000000318187819 */ /* 0x000fe400000012ff */
[----:B------:R-:W-:Y:S02]  /*7730*/  SHF.R.U64 R48, R48, 0x3, RZ ;  /* 0x0000000330307819 */ /* 0x000fe400000012ff */
[----:B------:R-:W-:Y:S02]  /*7740*/  LOP3.LUT P0, RZ, R19, 0x3, RZ, 0xc0, !PT ;  /* 0x0000000313ff7812 */ /* 0x000fe4000780c0ff */
[----:B------:R-:W-:Y:S01]  /*7750*/  LOP3.LUT R60, R60, R61, RZ, 0x3c, !PT ;  /* 0x0000003d3c3c7212 */ /* 0x000fe200078e3cff */
[--C-:B------:R-:W-:Y:S01]  /*7760*/  IMAD.X R61, RZ, RZ, R21.reuse, P1 ;  /* 0x000000ffff3d7224 */ /* 0x100fe200008e0615 */
        /* <DEDUP_REMOVED lines=9> */
[----:B------:R-:W-:Y:S01]  /*7800*/  IMAD.X R49, RZ, RZ, R21, P2 ;  /* 0x000000ffff317224 */ /* 0x000fe200010e0615 */
[----:B-----5:R-:W-:-:S02]  /*7810*/  ISETP.GE.OR P1, PT, R10, R81, P0 ;  /* 0x000000510a00720c */ /* 0x020fc40000726670 */
[----:B------:R-:W-:Y:S02]  /*7820*/  ISETP.GE.OR P0, PT, R6, R81, P0 ;  /* 0x000000510600720c */ /* 0x000fe40000706670 */
[C---:B------:R-:W-:Y:S02]  /*7830*/  IADD3 R37, P6, R20.reuse, 0xb000, RZ ;  /* 0x0000b00014257810 */ /* 0x040fe40007fde0ff */
[C---:B------:R-:W-:Y:S02]  /*7840*/  IADD3 R77, P5, R20.reuse, 0xc000, RZ ;  /* 0x0000c000144d7810 */ /* 0x040fe40007fbe0ff */
[C---:B------:R-:W-:Y:S02]  /*7850*/  IADD3 R69, P4, R20.reuse, 0xd000, RZ ;  /* 0x0000d00014457810 */ /* 0x040fe40007f9e0ff */
[C---:B------:R-:W-:Y:S02]  /*7860*/  IADD3 R57, P3, R20.reuse, 0xe000, RZ ;  /* 0x0000e00014397810 */ /* 0x040fe40007f7e0ff */
[C---:B------:R-:W-:Y:S01]  /*7870*/  LOP3.LUT R7, R20.reuse, 0x380, RZ, 0xc0, !PT ;  /* 0x0000038014077812 */ /* 0x040fe200078ec0ff */
[----:B------:R-:W-:Y:S01]  /*7880*/  @!P1 STG.E desc[UR40][R38.64], R44 ;  /* 0x0000002c26009986 */ /* 0x000fe2000c101928 */
[----:B------:R-:W-:-:S02]  /*7890*/  IADD3 R10, P2, R20, 0xf000, RZ ;  /* 0x0000f000140a7810 */ /* 0x000fc40007f5e0ff */
[----:B------:R-:W-:Y:S01]  /*78a0*/  LOP3.LUT R36, R37, 0x380, RZ, 0xc0, !PT ;  /* 0x0000038025247812 */ /* 0x000fe200078ec0ff */
[----:B------:R0:W-:Y:S01]  /*78b0*/  @!P0 STG.E desc[UR40][R38.64+0x20], R45 ;  /* 0x0000202d26008986 */ /* 0x0001e2000c101928 */
[----:B------:R-:W-:Y:S02]  /*78c0*/  LOP3.LUT R76, R77, 0x380, RZ, 0xc0, !PT ;  /* 0x000003804d4c7812 */ /* 0x000fe400078ec0ff */
[----:B------:R-:W-:Y:S01]  /*78d0*/  LOP3.LUT R68, R69, 0x380, RZ, 0xc0, !PT ;  /* 0x0000038045447812 */ /* 0x000fe200078ec0ff */
[----:B------:R-:W-:Y:S01]  /*78e0*/  UIMAD UR6, UR9, UR12, URZ ;  /* 0x0000000c090672a4 */ /* 0x000fe2000f8e023f */
[----:B------:R-:W-:Y:S01]  /*78f0*/  LOP3.LUT R56, R57, 0x380, RZ, 0xc0, !PT ;  /* 0x0000038039387812 */ /* 0x000fe200078ec0ff */
[----:B------:R-:W5:Y:S01]  /*7900*/  LD.E.128 R12, desc[UR40][R12.64] ;  /* 0x000000280c0c7980 */ /* 0x000f62000c101d00 */
[----:B------:R-:W-:Y:S02]  /*7910*/  SHF.R.U64 R7, R7, 0x3, RZ ;  /* 0x0000000307077819 */ /* 0x000fe400000012ff */
[----:B------:R-:W-:Y:S01]  /*7920*/  LOP3.LUT R3, R10, 0x380, RZ, 0xc0, !PT ;  /* 0x000003800a037812 */ /* 0x000fe200078ec0ff */
[----:B------:R-:W5:Y:S01]  /*7930*/  LD.E.128 R64, desc[UR40][R64.64] ;  /* 0x0000002840407980 */ /* 0x000f62000c101d00 */
[----:B------:R-:W-:-:S02]  /*7940*/  SHF.R.U64 R36, R36, 0x3, RZ ;  /* 0x0000000324247819 */ /* 0x000fc400000012ff */
[----:B------:R-:W-:Y:S01]  /*7950*/  SHF.R.U64 R76, R76, 0x3, RZ ;  /* 0x000000034c4c7819 */ /* 0x000fe200000012ff */
[----:B------:R-:W5:Y:S01]  /*7960*/  LD.E.128 R52, desc[UR40][R52.64] ;  /* 0x0000002834347980 */ /* 0x000f62000c101d00 */
[----:B------:R-:W-:Y:S02]  /*7970*/  SHF.R.U64 R68, R68, 0x3, RZ ;  /* 0x0000000344447819 */ /* 0x000fe400000012ff */
[----:B------:R-:W-:Y:S01]  /*7980*/  SHF.R.U64 R56, R56, 0x3, RZ ;  /* 0x0000000338387819 */ /* 0x000fe200000012ff */
[----:B------:R-:W5:Y:S01]  /*7990*/  LD.E.128 R32, desc[UR40][R32.64] ;  /* 0x0000002820207980 */ /* 0x000f62000c101d00 */
[----:B------:R-:W-:Y:S02]  /*79a0*/  LOP3.LUT R20, R7, R20, RZ, 0x3c, !PT ;  /* 0x0000001407147212 */ /* 0x000fe400078e3cff */
[----:B------:R-:W-:Y:S02]  /*79b0*/  SHF.R.U64 R3, R3, 0x3, RZ ;  /* 0x0000000303037819 */ /* 0x000fe400000012ff */
[----:B------:R-:W-:Y:S01]  /*79c0*/  IADD3.X R47, RZ, R21, RZ, P2, !PT ;  /* 0x00000015ff2f7210 */ /* 0x000fe200017fe4ff */
[----:B------:R1:W5:Y:S01]  /*79d0*/  LD.E.128 R28, desc[UR40][R20.64] ;  /* 0x00000028141c7980 */ /* 0x000362000c101d00 */
        /* <DEDUP_REMOVED lines=8> */
[----:B------:R-:W-:Y:S01]  /*7a60*/  LOP3.LUT R46, R3, R10, RZ, 0x3c, !PT ;  /* 0x0000000a032e7212 */ /* 0x000fe200078e3cff */
[----:B-1----:R-:W-:Y:S01]  /*7a70*/  IMAD.U32 R21, RZ, RZ, UR12 ;  /* 0x0000000cff157e24 */ /* 0x002fe2000f8e00ff */
[--C-:B------:R-:W-:Y:S01]  /*7a80*/  SHF.R.S32.HI R3, RZ, 0x1f, R2.reuse ;  /* 0x0000001fff037819 */ /* 0x100fe20000011402 */
[----:B------:R-:W-:Y:S01]  /*7a90*/  UIMAD UR6, UR4, UR13, UR6 ;  /* 0x0000000d040672a4 */ /* 0x000fe2000f8e0206 */
[----:B------:R-:W5:Y:S01]  /*7aa0*/  LD.E.128 R8, desc[UR40][R8.64] ;  /* 0x0000002808087980 */ /* 0x000f62000c101d00 */
[----:B------:R-:W-:-:S03]  /*7ab0*/  IMAD.WIDE.U32 R20, R21, UR4, R2 ;  /* 0x0000000415147c25 */ /* 0x000fc6000f8e0002 */
[----:B------:R-:W5:Y:S01]  /*7ac0*/  LD.E.128 R4, desc[UR40][R4.64] ;  /* 0x0000002804047980 */ /* 0x000f62000c101d00 */
[----:B------:R-:W-:-:S03]  /*7ad0*/  VIADD R21, R21, UR6 ;  /* 0x0000000615157c36 */ /* 0x000fc60008000000 */
[----:B------:R-:W5:Y:S01]  /*7ae0*/  LD.E.128 R24, desc[UR40][R24.64] ;  /* 0x0000002818187980 */ /* 0x000f62000c101d00 */
[----:B------:R-:W-:-:S03]  /*7af0*/  ULDC.64 UR6, c[0x0][0xae0] ;  /* 0x0002b80000067ab9 */ /* 0x000fc60000000a00 */
[----:B------:R-:W5:Y:S04]  /*7b00*/  LD.E.128 R72, desc[UR40][R72.64] ;  /* 0x0000002848487980 */ /* 0x000f68000c101d00 */
[----:B------:R-:W5:Y:S04]  /*7b10*/  LD.E.128 R60, desc[UR40][R60.64] ;  /* 0x000000283c3c7980 */ /* 0x000f68000c101d00 */
[----:B------:R-:W5:Y:S04]  /*7b20*/  LD.E.128 R48, desc[UR40][R48.64] ;  /* 0x0000002830307980 */ /* 0x000f68000c101d00 */
[----:B0-----:R-:W5:Y:S04]  /*7b30*/  LD.E.128 R36, desc[UR40][R36.64] ;  /* 0x0000002824247980 */ /* 0x001f68000c101d00 */
[----:B------:R-:W5:Y:S04]  /*7b40*/  LD.E.128 R76, desc[UR40][R76.64] ;  /* 0x000000284c4c7980 */ /* 0x000f68000c101d00 */
[----:B------:R-:W5:Y:S04]  /*7b50*/  LD.E.128 R68, desc[UR40][R68.64] ;  /* 0x0000002844447980 */ /* 0x000f68000c101d00 */
[----:B------:R-:W5:Y:S04]  /*7b60*/  LD.E.128 R56, desc[UR40][R56.64] ;  /* 0x0000002838387980 */ /* 0x000f68000c101d00 */
[----:B------:R-:W5:Y:S01]  /*7b70*/  LD.E.128 R44, desc[UR40][R46.64] ;  /* 0x000000282e2c7980 */ /* 0x000f62000c101d00 */
[----:B------:R-:W-:Y:S01]  /*7b80*/  UIMAD UR4, UR11, UR6, URZ ;  /* 0x000000060b0472a4 */ /* 0x000fe2000f8e023f */
[----:B------:R-:W-:Y:S01]  /*7b90*/  @!PT LDS RZ, [RZ] ;  /* 0x00000000fffff984 */ /* 0x000fe20000000800 */
[----:B------:R-:W-:Y:S01]  /*7ba0*/  @!PT LDS RZ, [RZ] ;  /* 0x00000000fffff984 */ /* 0x000fe20000000800 */
[----:B------:R-:W-:Y:S01]  /*7bb0*/  @!PT LDS RZ, [RZ] ;  /* 0x00000000fffff984 */ /* 0x000fe20000000800 */
[----:B------:R-:W-:Y:S01]  /*7bc0*/  @!PT LDS RZ, [RZ] ;  /* 0x00000000fffff984 */ /* 0x000fe20000000800 */
[----:B------:R0:W-:Y:S06]  /*7bd0*/  MEMBAR.ALL.CTA ;  /* 0x0000000000007992 */ /* 0x0001ec0000008000 */
[----:B0-----:R-:W0:Y:S01]  /*7be0*/  FENCE.VIEW.ASYNC.S ;  /* 0x00000000000073c6 */ /* 0x001e220000000000 */
[----:B------:R-:W-:-:S02]  /*7bf0*/  IMAD R40, R18, -0x80, R81 ;  /* 0xffffff8012287824 */ /* 0x000fc400078e0251 */
[----:B------:R-:W-:Y:S01]  /*7c00*/  IMAD.U32 R81, RZ, RZ, UR6 ;  /* 0x00000006ff517e24 */ /* 0x000fe2000f8e00ff */
[----:B------:R-:W-:-:S03]  /*7c10*/  UIMAD UR4, UR44, UR7, UR4 ;  /* 0x000000072c0472a4 */ /* 0x000fc6000f8e0204 */
[----:B------:R-:W-:Y:S01]  /*7c20*/  IMAD.WIDE.U32 R20, R81, UR44, R20 ;  /* 0x0000002c51147c25 */ /* 0x000fe2000f8e0014 */
[----:B------:R-:W-:Y:S01]  /*7c30*/  ISETP.GE.AND P3, PT, R16, R40, PT ;  /* 0x000000281000720c */ /* 0x000fe20003f66270 */
[----:B------:R-:W-:Y:S02]  /*7c40*/  ULDC.64 UR6, c[0x0][0xae8] ;  /* 0x0002ba0000067ab9 */ /* 0x000fe40000000a00 */
[----:B------:R-:W-:Y:S01]  /*7c50*/  VIADD R21, R21, UR4 ;  /* 0x0000000415157c36 */ /* 0x000fe20008000000 */
[----:B------:R-:W-:Y:S01]  /*7c60*/  UIMAD UR4, UR45, UR6, URZ ;  /* 0x000000062d0472a4 */ /* 0x000fe2000f8e023f */
[----:B------:R-:W-:Y:S02]  /*7c70*/  VIADD R0, R0, 0x22820 ;  /* 0x0002282000007836 */ /* 0x000fe40000000000 */
[C---:B------:R-:W-:Y:S02]  /*7c80*/  VIADD R3, R16.reuse, 0x20 ;  /* 0x0000002010037836 */ /* 0x040fe40000000000 */
[----:B------:R-:W-:-:S02]  /*7c90*/  VIADD R17, R16, 0x60 ;  /* 0x0000006010117836 */ /* 0x000fc40000000000 */
[----:B------:R-:W-:Y:S01]  /*7ca0*/  IMAD.U32 R83, RZ, RZ, UR6 ;  /* 0x00000006ff537e24 */ /* 0x000fe2000f8e00ff */
[----:B------:R-:W-:Y:S01]  /*7cb0*/  UIMAD UR4, UR46, UR7, UR4 ;  /* 0x000000072e0472a4 */ /* 0x000fe2000f8e0204 */
[----:B------:R-:W-:Y:S02]  /*7cc0*/  PRMT R0, RZ, 0x654, R0 ;  /* 0x00000654ff007816 */ /* 0x000fe40000000000 */
[----:B------:R-:W-:Y:S01]  /*7cd0*/  IMAD.WIDE.U32 R82, R83, UR46, R20 ;  /* 0x0000002e53527c25 */ /* 0x000fe2000f8e0014 */
[-C--:B------:R-:W-:Y:S01]  /*7ce0*/  ISETP.GE.AND P0, PT, R3, R40.reuse, PT ;  /* 0x000000280300720c */ /* 0x080fe20003f06270 */
[----:B0-----:R0:W-:Y:S01]  /*7cf0*/  SYNCS.ARRIVE.TRANS64.RED.A1T0 RZ, [R0+URZ], RZ ;  /* 0x000000ff00ff79a7 */ /* 0x0011e2000810043f */
[-C--:B------:R-:W-:Y:S01]  /*7d00*/  ISETP.GE.AND P2, PT, R17, R40.reuse, PT ;  /* 0x000000281100720c */ /* 0x080fe20003f46270 */
[----:B------:R-:W-:Y:S01]  /*7d10*/  VIADD R3, R16, 0x40 ;  /* 0x0000004010037836 */ /* 0x000fe20000000000 */
[--C-:B------:R-:W-:Y:S01]  /*7d20*/  SHF.R.S32.HI R17, RZ, 0x1f, R16.reuse ;  /* 0x0000001fff117819 */ /* 0x100fe20000011410 */
[----:B------:R-:W-:Y:S01]  /*7d30*/  VIADD R87, R83, UR4 ;  /* 0x0000000453577c36 */ /* 0x000fe20008000000 */
[----:B------:R-:W-:Y:S02]  /*7d40*/  BSSY B1, `(.L_x_266) ;  /* 0x000001a000017945 */ /* 0x000fe40003800000 */
[----:B------:R-:W-:Y:S01]  /*7d50*/  ISETP.GE.AND P1, PT, R3, R40, PT ;  /* 0x000000280300720c */ /* 0x000fe20003f26270 */
[----:B------:R-:W-:Y:S01]  /*7d60*/  IMAD.WIDE R80, R18, 0x80, R16 ;  /* 0x0000008012507825 */ /* 0x000fe200078e0210 */
[----:B0-----:R-:W-:Y:S11]  /*7d70*/  @P3 BRA `(.L_x_267) ;  /* 0x0000000000583947 */ /* 0x001ff60003800000 */
[----:B------:R-:W-:Y:S01]  /*7d80*/  ULDC.64 UR6, c[0x0][0xad8] ;  /* 0x0002b60000067ab9 */ /* 0x000fe20000000a00 */
[----:B------:R-:W-:Y:S01]  /*7d90*/  IMAD.MOV.U32 R20, RZ, RZ, R82 ;  /* 0x000000ffff147224 */ /* 0x000fe200078e0052 */
[----:B------:R-:W-:Y:S01]  /*7da0*/  ULDC UR4, c[0x0][0xa8c] ;  /* 0x0002a30000047ab9 */ /* 0x000fe20000000800 */
[----:B------:R-:W-:Y:S01]  /*7db0*/  IMAD R3, R81, UR6, RZ ;  /* 0x0000000651037c24 */ /* 0x000fe2000f8e02ff */
[C---:B------:R-:W-:Y:S01]  /*7dc0*/  ISETP.GE.AND P4, PT, R2.reuse, UR4, PT ;  /* 0x0000000402007c0c */ /* 0x040fe2000bf86270 */
[----:B------:R-:W-:Y:S02]  /*7dd0*/  IMAD.MOV.U32 R21, RZ, RZ, R87 ;  /* 0x000000ffff157224 */ /* 0x000fe400078e0057 */
[----:B------:R-:W-:Y:S02]  /*7de0*/  VIADD R0, R2, 0x40 ;  /* 0x0000004002007836 */ /* 0x000fe40000000000 */
[----:B------:R-:W-:-:S03]  /*7df0*/  IMAD.WIDE.U32 R20, R80, UR6, R20 ;  /* 0x0000000650147c25 */ /* 0x000fc6000f8e0014 */
[----:B------:R-:W-:Y:S01]  /*7e00*/  ISETP.GE.AND P3, PT, R0, UR4, PT ;  /* 0x0000000400007c0c */ /* 0x000fe2000bf66270 */
[----:B------:R-:W-:Y:S01]  /*7e10*/  IMAD R3, R80, UR7, R3 ;  /* 0x0000000750037c24 */ /* 0x000fe2000f8e0203 */
[----:B------:R-:W-:Y:S01]  /*7e20*/  ULDC.64 UR6, c[0x0][0xa80] ;  /* 0x0002a00000067ab9 */ /* 0x000fe20000000a00 */
[----:B------:R-:W-:Y:S01]  /*7e30*/  VIADD R0, R2, 0x80 ;  /* 0x0000008002007836 */ /* 0x000fe20000000000 */
[----:B------:R-:W-:Y:S01]  /*7e40*/  LEA R84, P6, R20, UR6, 0x1 ;  /* 0x0000000614547c11 */ /* 0x000fe2000f8c08ff */
[----:B------:R-:W-:Y:S01]  /*7e50*/  VIADD R18, R2, 0xc0 ;  /* 0x000000c002127836 */ /* 0x000fe20000000000 */
[----:B------:R-:W-:Y:S02]  /*7e60*/  IADD3 R3, R21, R3, RZ ;  /* 0x0000000315037210 */ /* 0x000fe40007ffe0ff */
[----:B------:R-:W-:Y:S02]  /*7e70*/  ISETP.GE.AND P5, PT, R0, UR4, PT ;  /* 0x0000000400007c0c */ /* 0x000fe4000bfa6270 */
[----:B------:R-:W-:-:S02]  /*7e80*/  LEA.HI.X R85, R20, UR7, R3, 0x1, P6 ;  /* 0x0000000714557c11 */ /* 0x000fc4000b0f0c03 */
[----:B------:R-:W-:-:S03]  /*7e90*/  ISETP.GE.AND P6, PT, R18, UR4, PT ;  /* 0x0000000412007c0c */ /* 0x000fc6000bfc6270 */
[----:B-----5:R0:W-:Y:S04]  /*7ea0*/  @!P4 STG.E.128 desc[UR40][R84.64], R28 ;  /* 0x0000001c5400c986 */ /* 0x0201e8000c101d28 */
[----:B------:R0:W-:Y:S04]  /*7eb0*/  @!P3 STG.E.128 desc[UR40][R84.64+0x80], R64 ;  /* 0x000080405400b986 */ /* 0x0001e8000c101d28 */
[----:B------:R0:W-:Y:S04]  /*7ec0*/  @!P5 STG.E.128 desc[UR40][R84.64+0x100], R72 ;  /* 0x000100485400d986 */ /* 0x0001e8000c101d28 */
[----:B------:R0:W-:Y:S02]  /*7ed0*/  @!P6 STG.E.128 desc[UR40][R84.64+0x180], R76 ;  /* 0x0001804c5400e986 */ /* 0x0001e4000c101d28 */
.L_x_267:
[----:B------:R-:W-:Y:S05]  /*7ee0*/  BSYNC B1 ;  /* 0x0000000000017941 */ /* 0x000fea0003800000 */
.L_x_266:
[----:B------:R-:W-:Y:S04]  /*7ef0*/  BSSY B1, `(.L_x_268) ;  /* 0x000001a000017945 */ /* 0x000fe80003800000 */
[----:B------:R-:W-:Y:S05]  /*7f00*/  @P0 BRA `(.L_x_269) ;  /* 0x0000000000600947 */ /* 0x000fea0003800000 */
[----:B------:R-:W-:Y:S01]  /*7f10*/  IADD3 R3, P0, R80, 0x20, RZ ;  /* 0x0000002050037810 */ /* 0x000fe20007f1e0ff */
[C---:B------:R-:W-:Y:S01]  /*7f20*/  VIADD R20, R2.reuse, 0x80 ;  /* 0x0000008002147836 */ /* 0x040fe20000000000 */
[----:B------:R-:W-:Y:S01]  /*7f30*/  ULDC UR4, c[0x0][0xa8c] ;  /* 0x0002a30000047ab9 */ /* 0x000fe20000000800 */
[----:B------:R-:W-:Y:S01]  /*7f40*/  VIADD R18, R2, 0x40 ;  /* 0x0000004002127836 */ /* 0x000fe20000000000 */
[----:B------:R-:W-:Y:S01]  /*7f50*/  ULDC.64 UR6, c[0x0][0xad8] ;  /* 0x0002b60000067ab9 */ /* 0x000fe20000000a00 */
[----:B------:R-:W-:Y:S01]  /*7f60*/  IMAD.X R0, RZ, RZ, R81, P0 ;  /* 0x000000ffff007224 */ /* 0x000fe200000e0651 */
[----:B------:R-:W-:Y:S01]  /*7f70*/  ISETP.GE.AND P5, PT, R20, UR4, PT ;  /* 0x0000000414007c0c */ /* 0x000fe2000bfa6270 */
[----:B------:R-:W-:Y:S01]  /*7f80*/  IMAD.MOV.U32 R20, RZ, RZ, R82 ;  /* 0x000000ffff147224 */ /* 0x000fe200078e0052 */
[----:B------:R-:W-:Y:S01]  /*7f90*/  ISETP.GE.AND P4, PT, R18, UR4, PT ;  /* 0x0000000412007c0c */ /* 0x000fe2000bf86270 */
[----:B------:R-:W-:Y:S01]  /*7fa0*/  IMAD.MOV.U32 R21, RZ, RZ, R87 ;  /* 0x000000ffff157224 */ /* 0x000fe200078e0057 */
[----:B------:R-:W-:Y:S01]  /*7fb0*/  ISETP.GE.AND P3, PT, R2, UR4, PT ;  /* 0x0000000402007c0c */ /* 0x000fe2000bf66270 */
[----:B------:R-:W-:-:S02]  /*7fc0*/  IMAD R0, R0, UR6, RZ ;  /* 0x0000000600007c24 */ /* 0x000fc4000f8e02ff */
[----:B------:R-:W-:Y:S02]  /*7fd0*/  VIADD R18, R2, 0xc0 ;  /* 0x000000c002127836 */ /* 0x000fe40000000000 */
[----:B------:R-:W-:-:S03]  /*7fe0*/  IMAD.WIDE.U32 R20, R3, UR6, R20 ;  /* 0x0000000603147c25 */ /* 0x000fc6000f8e0014 */
[----:B------:R-:W-:Y:S01]  /*7ff0*/  ISETP.GE.AND P6, PT, R18, UR4, PT ;  /* 0x0000000412007c0c */ /* 0x000fe2000bfc6270 */
[----:B------:R-:W-:Y:S01]  /*8000*/  IMAD R3, R3, UR7, R0 ;  /* 0x0000000703037c24 */ /* 0x000fe2000f8e0200 */
[----:B------:R-:W-:Y:S02]  /*8010*/  ULDC.64 UR6, c[0x0][0xa80] ;  /* 0x0002a00000067ab9 */ /* 0x000fe40000000a00 */
[----:B0----5:R-:W-:Y:S01]  /*8020*/  LEA R28, P0, R20, UR6, 0x1 ;  /* 0x00000006141c7c11 */ /* 0x021fe2000f8008ff */
[----:B------:R-:W-:-:S05]  /*8030*/  IMAD.IADD R3, R21, 0x1, R3 ;  /* 0x0000000115037824 */ /* 0x000fca00078e0203 */
[----:B------:R-:W-:-:S05]  /*8040*/  LEA.HI.X R29, R20, UR7, R3, 0x1, P0 ;  /* 0x00000007141d7c11 */ /* 0x000fca00080f0c03 */
[----:B------:R1:W-:Y:S04]  /*8050*/  @!P3 STG.E.128 desc[UR40][R28.64], R12 ;  /* 0x0000000c1c00b986 */ /* 0x0003e8000c101d28 */
[----:B------:R1:W-:Y:S04]  /*8060*/  @!P4 STG.E.128 desc[UR40][R28.64+0x80], R52 ;  /* 0x000080341c00c986 */ /* 0x0003e8000c101d28 */
[----:B------:R1:W-:Y:S04]  /*8070*/  @!P5 STG.E.128 desc[UR40][R28.64+0x100], R60 ;  /* 0x0001003c1c00d986 */ /* 0x0003e8000c101d28 */
[----:B------:R1:W-:Y:S02]  /*8080*/  @!P6 STG.E.128 desc[UR40][R28.64+0x180], R68 ;  /* 0x000180441c00e986 */ /* 0x0003e4000c101d28 */
.L_x_269:
[----:B------:R-:W-:Y:S05]  /*8090*/  BSYNC B1 ;  /* 0x0000000000017941 */ /* 0x000fea0003800000 */
.L_x_268:
[----:B------:R-:W-:Y:S04]  /*80a0*/  BSSY B1, `(.L_x_270) ;  /* 0x000001a000017945 */ /* 0x000fe80003800000 */
[----:B------:R-:W-:Y:S05]  /*80b0*/  @P1 BRA `(.L_x_271) ;  /* 0x0000000000601947 */ /* 0x000fea0003800000 */
[----:B------:R-:W-:Y:S01]  /*80c0*/  IADD3 R3, P0, R80, 0x40, RZ ;  /* 0x0000004050037810 */ /* 0x000fe20007f1e0ff */
[C---:B-1---5:R-:W-:Y:S01]  /*80d0*/  VIADD R12, R2.reuse, 0x40 ;  /* 0x00000040020c7836 */ /* 0x062fe20000000000 */
        /* <DEDUP_REMOVED lines=15> */
[----:B------:R-:W-:Y:S02]  /*81d0*/  LEA R14, P0, R12, UR6, 0x1 ;  /* 0x000000060c0e7c11 */ /* 0x000fe4000f8008ff */
[----:B------:R-:W-:-:S04]  /*81e0*/  IADD3 R3, R13, R3, RZ ;  /* 0x000000030d037210 */ /* 0x000fc80007ffe0ff */
[----:B------:R-:W-:-:S05]  /*81f0*/  LEA.HI.X R15, R12, UR7, R3, 0x1, P0 ;  /* 0x000000070c0f7c11 */ /* 0x000fca00080f0c03 */
[----:B------:R2:W-:Y:S04]  /*8200*/  @!P1 STG.E.128 desc[UR40][R14.64], R8 ;  /* 0x000000080e009986 */ /* 0x0005e8000c101d28 */
[----:B------:R2:W-:Y:S04]  /*8210*/  @!P3 STG.E.128 desc[UR40][R14.64+0x80], R32 ;  /* 0x000080200e00b986 */ /* 0x0005e8000c101d28 */
[----:B------:R2:W-:Y:S04]  /*8220*/  @!P4 STG.E.128 desc[UR40][R14.64+0x100], R48 ;  /* 0x000100300e00c986 */ /* 0x0005e8000c101d28 */
[----:B------:R2:W-:Y:S02]  /*8230*/  @!P5 STG.E.128 desc[UR40][R14.64+0x180], R56 ;  /* 0x000180380e00d986 */ /* 0x0005e4000c101d28 */
.L_x_271:
[----:B------:R-:W-:Y:S05]  /*8240*/  BSYNC B1 ;  /* 0x0000000000017941 */ /* 0x000fea0003800000 */
.L_x_270:
[----:B------:R-:W-:Y:S05]  /*8250*/  @P2 BRA `(.L_x_272) ;  /* 0x0000000c006c2947 */ /* 0x000fea0003800000 */
[----:B------:R-:W-:Y:S01]  /*8260*/  IADD3 R3, P0, R80, 0x60, RZ ;  /* 0x0000006050037810 */ /* 0x000fe20007f1e0ff */
[C---:B------:R-:W-:Y:S01]  /*8270*/  VIADD R0, R2.reuse, 0x40 ;  /* 0x0000004002007836 */ /* 0x040fe20000000000 */
[----:B------:R-:W-:Y:S01]  /*8280*/  ULDC UR4, c[0x0][0xa8c] ;  /* 0x0002a30000047ab9 */ /* 0x000fe20000000800 */
[----:B------:R-:W-:Y:S01]  /*8290*/  ULDC.64 UR6, c[0x0][0xad8] ;  /* 0x0002b60000067ab9 */ /* 0x000fe20000000a00 */
[----:B--2--5:R-:W-:Y:S01]  /*82a0*/  IMAD.MOV.U32 R8, RZ, RZ, R82 ;  /* 0x000000ffff087224 */ /* 0x024fe200078e0052 */
[----:B------:R-:W-:Y:S01]  /*82b0*/  ISETP.GE.AND P1, PT, R2, UR4, PT ;  /* 0x0000000402007c0c */ /* 0x000fe2000bf26270 */
[----:B------:R-:W-:Y:S01]  /*82c0*/  IMAD.X R80, RZ, RZ, R81, P0 ;  /* 0x000000ffff507224 */ /* 0x000fe200000e0651 */
[----:B------:R-:W-:Y:S01]  /*82d0*/  ISETP.GE.AND P2, PT, R0, UR4, PT ;  /* 0x0000000400007c0c */ /* 0x000fe2000bf46270 */
[----:B------:R-:W-:Y:S02]  /*82e0*/  IMAD.MOV.U32 R9, RZ, RZ, R87 ;  /* 0x000000ffff097224 */ /* 0x000fe400078e0057 */
[----:B------:R-:W-:-:S02]  /*82f0*/  IMAD R80, R80, UR6, RZ ;  /* 0x0000000650507c24 */ /* 0x000fc4000f8e02ff */
[----:B------:R-:W-:Y:S02]  /*8300*/  VIADD R0, R2, 0x80 ;  /* 0x0000008002007836 */ /* 0x000fe40000000000 */
[----:B------:R-:W-:-:S03]  /*8310*/  IMAD.WIDE.U32 R8, R3, UR6, R8 ;  /* 0x0000000603087c25 */ /* 0x000fc6000f8e0008 */
[----:B------:R-:W-:Y:S01]  /*8320*/  ISETP.GE.AND P3, PT, R0, UR4, PT ;  /* 0x0000000400007c0c */ /* 0x000fe2000bf66270 */
[----:B------:R-:W-:Y:S01]  /*8330*/  IMAD R3, R3, UR7, R80 ;  /* 0x0000000703037c24 */ /* 0x000fe2000f8e0250 */
[----:B------:R-:W-:Y:S01]  /*8340*/  ULDC.64 UR6, c[0x0][0xa80] ;  /* 0x0002a00000067ab9 */ /* 0x000fe20000000a00 */
[----:B------:R-:W-:Y:S01]  /*8350*/  VIADD R0, R2, 0xc0 ;  /* 0x000000c002007836 */ /* 0x000fe20000000000 */
[----:B------:R-:W-:Y:S01]  /*8360*/  LEA R10, P0, R8, UR6, 0x1 ;  /* 0x00000006080a7c11 */ /* 0x000fe2000f8008ff */
[----:B------:R-:W-:-:S05]  /*8370*/  IMAD.IADD R3, R9, 0x1, R3 ;  /* 0x0000000109037824 */ /* 0x000fca00078e0203 */
[----:B------:R-:W-:Y:S02]  /*8380*/  LEA.HI.X R11, R8, UR7, R3, 0x1, P0 ;  /* 0x00000007080b7c11 */ /* 0x000fe400080f0c03 */
[----:B------:R-:W-:-:S03]  /*8390*/  ISETP.GE.AND P0, PT, R0, UR4, PT ;  /* 0x0000000400007c0c */ /* 0x000fc6000bf06270 */
[----:B------:R4:W-:Y:S04]  /*83a0*/  @!P1 STG.E.128 desc[UR40][R10.64], R4 ;  /* 0x000000040a009986 */ /* 0x0009e8000c101d28 */
[----:B------:R4:W-:Y:S04]  /*83b0*/  @!P2 STG.E.128 desc[UR40][R10.64+0x80], R24 ;  /* 0x000080180a00a986 */ /* 0x0009e8000c101d28 */
[----:B------:R4:W-:Y:S02]  /*83c0*/  @!P3 STG.E.128 desc[UR40][R10.64+0x100], R36 ;  /* 0x000100240a00b986 */ /* 0x0009e4000c101d28 */
[----:B------:R-:W-:Y:S05]  /*83d0*/  @P0 BRA `(.L_x_272) ;  /* 0x0000000c000c0947 */ /* 0x000fea0003800000 */
[----:B------:R2:W-:Y:S01]  /*83e0*/  STG.E.128 desc[UR40][R10.64+0x180], R44 ;  /* 0x0001802c0a007986 */ /* 0x0005e2000c101d28 */
[----:B------:R-:W-:Y:S05]  /*83f0*/  BRA `(.L_x_272) ;  /* 0x0000000c00047947 */ /* 0x000fea0003800000 */
.L_x_264:
[----:B------:R-:W-:Y:S01]  /*8400*/  USHF.L.U32 UR8, UR46, 0x2, URZ ;  /* 0x000000022e087899 */ /* 0x000fe2000800063f */
[----:B------:R-:W-:Y:S01]  /*8410*/  ULDC.64 UR6, c[0x0][0xbd8] ;  /* 0x0002f60000067ab9 */ /* 0x000fe20000000a00 */
[----:B------:R-:W-:Y:S01]  /*8420*/  USHF.L.U64.HI UR9, UR46, 0x2, UR45 ;  /* 0x000000022e097899 */ /* 0x000fe2000801022d */
[----:B------:R-:W-:Y:S01]  /*8430*/  IMAD.MOV.U32 R11, RZ, RZ, RZ ;  /* 0x000000ffff0b7224 */ /* 0x000fe200078e00ff */
[----:B------:R-:W-:Y:S02]  /*8440*/  UIADD3 UR4, UP1, UR8, UR6, URZ ;  /* 0x0000000608047290 */ /* 0x000fe4000ff3e03f */
[----:B------:R-:W-:Y:S02]  /*8450*/  UISETP.NE.U32.AND UP0, UPT, UR6, URZ, UPT ;  /* 0x0000003f0600728c */ /* 0x000fe4000bf05070 */
[----:B------:R-:W-:Y:S02]  /*8460*/  UIADD3.X UR6, UR9, UR7, URZ, UP1, !UPT ;  /* 0x0000000709067290 */ /* 0x000fe40008ffe43f */
[----:B------:R-:W-:Y:S01]  /*8470*/  UISETP.NE.AND.EX UP0, UPT, UR7, URZ, UPT, UP0 ;  /* 0x0000003f0700728c */ /* 0x000fe2000bf05300 */
[----:B------:R-:W0:Y:S01]  /*8480*/  LDC R9, c[0x0][0xa88] ;  /* 0x0002a200ff097b82 */ /* 0x000e220000000800 */
[----:B------:R-:W-:-:S02]  /*8490*/  IMAD.U32 R4, RZ, RZ, UR4 ;  /* 0x00000004ff047e24 */ /* 0x000fc4000f8e00ff */
[----:B------:R-:W-:Y:S01]  /*84a0*/  IMAD.U32 R5, RZ, RZ, UR6 ;  /* 0x00000006ff057e24 */ /* 0x000fe2000f8e00ff */
[----:B------:R-:W-:Y:S01]  /*84b0*/  ULDC.64 UR6, c[0x0][0xbe0] ;  /* 0x0002f80000067ab9 */ /* 0x000fe20000000a00 */
[----:B------:R-:W-:Y:S01]  /*84c0*/  PLOP3.LUT P1, PT, PT, PT, UP0, 0x80, 0x0 ;  /* 0x000000000000781c */ /* 0x000fe20003f2f008 */
[----:B------:R-:W-:-:S04]  /*84d0*/  UISETP.NE.U32.AND UP1, UPT, UR6, URZ, UPT ;  /* 0x0000003f0600728c */ /* 0x000fc8000bf25070 */
[----:B------:R-:W-:-:S06]  /*84e0*/  UISETP.NE.AND.EX UP1, UPT, UR7, URZ, UPT, UP1 ;  /* 0x0000003f0700728c */ /* 0x000fcc000bf25310 */
[----:B------:R-:W-:Y:S02]  /*84f0*/  PLOP3.LUT P2, PT, PT, PT, UP1, 0x80, 0x0 ;  /* 0x000000000000781c */ /* 0x000fe40003f4f018 */
[----:B------:R1:W5:Y:S03]  /*8500*/  @P1 LDG.E R11, desc[UR40][R4.64] ;  /* 0x00000028040b1981 */ /* 0x000366000c1e1900 */
[----:B------:R-:W-:-:S04]  /*8510*/  @UP1 UIADD3 UR6, UP2, UR8, UR6, URZ ;  /* 0x0000000608061290 */ /* 0x000fc8000ff5e03f */
[----:B------:R-:W-:Y:S02]  /*8520*/  @UP1 UIADD3.X UR7, UR9, UR7, URZ, UP2, !UPT ;  /* 0x0000000709071290 */ /* 0x000fe400097fe43f */
[----:B------:R-:W-:-:S04]  /*8530*/  IMAD.U32 R6, RZ, RZ, UR6 ;  /* 0x00000006ff067e24 */ /* 0x000fc8000f8e00ff */
[----:B------:R-:W-:-:S05]  /*8540*/  IMAD.U32 R7, RZ, RZ, UR7 ;  /* 0x00000007ff077e24 */ /* 0x000fca000f8e00ff */
[----:B0-----:R1:W5:Y:S01]  /*8550*/  @P2 LDG.E R9, desc[UR40][R6.64] ;  /* 0x0000002806092981 */ /* 0x001362000c1e1900 */
[----:B------:R-:W-:Y:S01]  /*8560*/  ISETP.GE.AND P0, PT, R203, 0x80, PT ;  /* 0x00000080cb00780c */ /* 0x000fe20003f06270 */
[----:B------:R-:W-:-:S12]  /*8570*/  @P2 BRA `(.L_x_273) ;  /* 0x0000000000102947 */ /* 0x000fd80003800000 */
[----:B------:R-:W-:Y:S05]  /*8580*/  @!P1 BRA `(.L_x_273) ;  /* 0x00000000000c9947 */ /* 0x000fea0003800000 */
[----:B------:R-:W2:Y:S04]  /*8590*/  LDG.E R0, desc[UR40][R4.64] ;  /* 0x0000002804007981 */ /* 0x000ea8000c1e1900 */
[----:B-----5:R-:W2:Y:S02]  /*85a0*/  LDG.E R9, desc[UR40][R4.64+0x4] ;  /* 0x0000042804097981 */ /* 0x020ea4000c1e1900 */
[----:B--2---:R-:W-:-:S07]  /*85b0*/  IMAD.IADD R9, R9, 0x1, -R0 ;  /* 0x0000000109097824 */ /* 0x004fce00078e0a00 */
.L_x_273:
[----:B------:R-:W-:Y:S01]  /*85c0*/  USHF.R.S32.HI UR7, URZ, 0x1f, UR44 ;  /* 0x0000001f3f077899 */ /* 0x000fe2000801142c */
[----:B------:R-:W-:Y:S01]  /*85d0*/  BSSY B1, `(.L_x_274) ;  /* 0x000001e000017945 */ /* 0x000fe20003800000 */
[----:B------:R-:W-:Y:S01]  /*85e0*/  USEL UR46, UR46, URZ, !UP0 ;  /* 0x0000003f2e2e7287 */ /* 0x000fe2000c000000 */
[----:B------:R-:W-:Y:S01]  /*85f0*/  SHF.R.S32.HI R13, RZ, 0x1f, R2 ;  /* 0x0000001fff0d7819 */ /* 0x000fe20000011402 */
[----:B------:R-:W-:Y:S01]  /*8600*/  USEL UR45, UR45, URZ, !UP0 ;  /* 0x0000003f2d2d7287 */ /* 0x000fe2000c000000 */
[----:B-----5:R-:W-:Y:S01]  /*8610*/  SHF.R.S32.HI R8, RZ, 0x1f, R11 ;  /* 0x0000001fff087819 */ /* 0x020fe2000001140b */
[----:B------:R-:W-:Y:S10]  /*8620*/  @P0 BRA `(.L_x_275) ;  /* 0x0000000000600947 */ /* 0x000ff40003800000 */
[----:B------:R-:W0:Y:S02]  /*8630*/  S2R R0, SR_TID.X ;  /* 0x0000000000007919 */ /* 0x000e240000002100 */
[----:B0-----:R-:W-:-:S05]  /*8640*/  IMAD R0, R18, 0x80, R0 ;  /* 0x0000008012007824 */ /* 0x001fca00078e0200 */
[----:B------:R-:W-:-:S04]  /*8650*/  IADD3 R0, R0, -0x80, RZ ;  /* 0xffffff8000007810 */ /* 0x000fc80007ffe0ff */
[----:B------:R-:W-:-:S13]  /*8660*/  ISETP.GE.AND P0, PT, R0, R9, PT ;  /* 0x000000090000720c */ /* 0x000fda0003f06270 */
[----:B------:R-:W-:Y:S05]  /*8670*/  @P0 BRA `(.L_x_275) ;  /* 0x00000000004c0947 */ /* 0x000fea0003800000 */
[C---:B-1----:R-:W-:Y:S01]  /*8680*/  IADD3 R4, P0, R0.reuse, R11, RZ ;  /* 0x0000000b00047210 */ /* 0x042fe20007f1e0ff */
[----:B------:R-:W-:Y:S02]  /*8690*/  ULDC.64 UR8, c[0x0][0xb70] ;  /* 0x0002dc0000087ab9 */ /* 0x000fe40000000a00 */
[----:B------:R-:W-:Y:S01]  /*86a0*/  UIMAD UR4, UR7, UR8, URZ ;  /* 0x00000008070472a4 */ /* 0x000fe2000f8e023f */
[----:B------:R-:W-:Y:S01]  /*86b0*/  LEA.HI.X.SX32 R5, R0, R8, 0x1, P0 ;  /* 0x0000000800057211 */ /* 0x000fe200000f0eff */
[----:B------:R-:W-:Y:S02]  /*86c0*/  IMAD.U32 R3, RZ, RZ, UR8 ;  /* 0x00000008ff037e24 */ /* 0x000fe4000f8e00ff */
[----:B------:R-:W-:Y:S02]  /*86d0*/  UIMAD UR4, UR44, UR9, UR4 ;  /* 0x000000092c0472a4 */ /* 0x000fe4000f8e0204 */
[----:B------:R-:W-:Y:S01]  /*86e0*/  IMAD.WIDE.U32 R4, R3, UR44, R4 ;  /* 0x0000002c03047c25 */ /* 0x000fe2000f8e0004 */
[----:B------:R-:W-:-:S02]  /*86f0*/  ULDC.64 UR8, c[0x0][0xb78] ;  /* 0x0002de0000087ab9 */ /* 0x000fc40000000a00 */
[----:B------:R-:W-:Y:S01]  /*8700*/  UIMAD UR6, UR45, UR8, URZ ;  /* 0x000000082d0672a4 */ /* 0x000fe2000f8e023f */
[----:B------:R-:W-:Y:S02]  /*8710*/  VIADD R5, R5, UR4 ;  /* 0x0000000405057c36 */ /* 0x000fe40008000000 */
[----:B------:R-:W-:Y:S01]  /*8720*/  IMAD.U32 R3, RZ, RZ, UR8 ;  /* 0x00000008ff037e24 */ /* 0x000fe2000f8e00ff */
[----:B------:R-:W-:-:S03]  /*8730*/  UIMAD UR6, UR46, UR9, UR6 ;  /* 0x000000092e0672a4 */ /* 0x000fc6000f8e0206 */
[----:B------:R-:W-:Y:S01]  /*8740*/  IMAD.WIDE.U32 R4, R3, UR46, R4 ;  /* 0x0000002e03047c25 */ /* 0x000fe2000f8e0004 */
[----:B------:R-:W-:-:S03]  /*8750*/  ULDC.64 UR8, c[0x0][0xb40] ;  /* 0x0002d00000087ab9 */ /* 0x000fc60000000a00 */
[----:B------:R-:W-:Y:S01]  /*8760*/  VIADD R3, R5, UR6 ;  /* 0x0000000605037c36 */ /* 0x000fe20008000000 */
[----:B------:R-:W-:-:S04]  /*8770*/  LEA R6, P0, R4, UR8, 0x2 ;  /* 0x0000000804067c11 */ /* 0x000fc8000f8010ff */
[----:B------:R-:W-:Y:S01]  /*8780*/  LEA.HI.X R7, R4, UR9, R3, 0x2, P0 ;  /* 0x0000000904077c11 */ /* 0x000fe200080f1403 */
[----:B------:R-:W-:-:S05]  /*8790*/  IMAD.MOV.U32 R3, RZ, RZ, -0x800000 ;  /* 0xff800000ff037424 */ /* 0x000fca00078e00ff */
[----:B------:R0:W-:Y:S03]  /*87a0*/  STG.E desc[UR40][R6.64], R3 ;  /* 0x0000000306007986 */ /* 0x0001e6000c101928 */
.L_x_275:
[----:B------:R-:W-:Y:S05]  /*87b0*/  BSYNC B1 ;  /* 0x0000000000017941 */ /* 0x000fea0003800000 */
.L_x_274:
[----:B------:R-:W-:Y:S01]  /*87c0*/  ULDC.64 UR8, c[0x0][0xaa0] ;  /* 0x0002a80000087ab9 */ /* 0x000fe20000000a00 */
[----:B0-----:R-:W-:Y:S01]  /*87d0*/  IMAD.MOV.U32 R3, RZ, RZ, R13 ;  /* 0x000000ffff037224 */ /* 0x001fe200078e000d */
[----:B------:R-:W-:Y:S01]  /*87e0*/  BSSY B1, `(.L_x_276) ;  /* 0x0000032000017945 */ /* 0x000fe20003800000 */
[----:B------:R-:W-:Y:S02]  /*87f0*/  IMAD R0, R8, UR8, RZ ;  /* 0x0000000808007c24 */ /* 0x000fe4000f8e02ff */
[----:B-1----:R-:W-:-:S04]  /*8800*/  IMAD.WIDE.U32 R4, R11, UR8, R2 ;  /* 0x000000080b047c25 */ /* 0x002fc8000f8e0002 */
[----:B------:R-:W-:Y:S01]  /*8810*/  IMAD R11, R11, UR9, R0 ;  /* 0x000000090b0b7c24 */ /* 0x000fe2000f8e0200 */
[----:B------:R-:W-:Y:S01]  /*8820*/  ULDC.64 UR8, c[0x0][0xae0] ;  /* 0x0002b80000087ab9 */ /* 0x000fe20000000a00 */
[----:B------:R-:W-:Y:S01]  /*8830*/  VIADD R6, R16, 0x40 ;  /* 0x0000004010067836 */ /* 0x000fe20000000000 */
[----:B------:R-:W-:Y:S01]  /*8840*/  UIMAD UR4, UR7, UR8, URZ ;  /* 0x00000008070472a4 */ /* 0x000fe2000f8e023f */
[----:B------:R-:W-:Y:S02]  /*8850*/  IMAD.IADD R5, R5, 0x1, R11 ;  /* 0x0000000105057824 */ /* 0x000fe400078e020b */
[----:B------:R-:W-:Y:S01]  /*8860*/  IMAD.U32 R3, RZ, RZ, UR8 ;  /* 0x00000008ff037e24 */ /* 0x000fe2000f8e00ff */
[----:B------:R-:W-:Y:S01]  /*8870*/  UIMAD UR4, UR44, UR9, UR4 ;  /* 0x000000092c0472a4 */ /* 0x000fe2000f8e0204 */
[----:B------:R-:W-:Y:S01]  /*8880*/  IMAD R11, R18, -0x80, R9 ;  /* 0xffffff80120b7824 */ /* 0x000fe200078e0209 */
[----:B------:R-:W-:Y:S01]  /*8890*/  ULDC.64 UR6, c[0x0][0xae8] ;  /* 0x0002ba0000067ab9 */ /* 0x000fe20000000a00 */
[----:B------:R-:W-:Y:S01]  /*88a0*/  IMAD.WIDE.U32 R4, R3, UR44, R4 ;  /* 0x0000002c03047c25 */ /* 0x000fe2000f8e0004 */
[----:B------:R-:W-:-:S02]  /*88b0*/  SHF.R.S32.HI R9, RZ, 0x1f, R16 ;  /* 0x0000001fff097819 */ /* 0x000fc40000011410 */
[-C--:B------:R-:W-:Y:S01]  /*88c0*/  ISETP.GE.AND P2, PT, R16, R11.reuse, PT ;  /* 0x0000000b1000720c */ /* 0x080fe20003f46270 */
[----:B------:R-:W-:Y:S01]  /*88d0*/  VIADD R5, R5, UR4 ;  /* 0x0000000405057c36 */ /* 0x000fe20008000000 */
[----:B------:R-:W-:Y:S02]  /*88e0*/  UIMAD UR4, UR45, UR6, URZ ;  /* 0x000000062d0472a4 */ /* 0x000fe4000f8e023f */
[----:B------:R-:W-:Y:S01]  /*88f0*/  IMAD.U32 R7, RZ, RZ, UR6 ;  /* 0x00000006ff077e24 */ /* 0x000fe2000f8e00ff */
[-C--:B------:R-:W-:Y:S01]  /*8900*/  ISETP.GE.AND P0, PT, R6, R11.reuse, PT ;  /* 0x0000000b0600720c */ /* 0x080fe20003f06270 */
[----:B------:R-:W-:Y:S01]  /*8910*/  VIADD R0, R16, 0x20 ;  /* 0x0000002010007836 */ /* 0x000fe20000000000 */
[----:B------:R-:W-:Y:S02]  /*8920*/  UIMAD UR4, UR46, UR7, UR4 ;  /* 0x000000072e0472a4 */ /* 0x000fe4000f8e0204 */
[----:B------:R-:W-:Y:S02]  /*8930*/  IMAD.WIDE.U32 R6, R7, UR46, R4 ;  /* 0x0000002e07067c25 */ /* 0x000fe4000f8e0004 */
[----:B------:R-:W-:-:S02]  /*8940*/  ISETP.GE.AND P1, PT, R0, R11, PT ;  /* 0x0000000b0000720c */ /* 0x000fc40003f26270 */
[----:B------:R-:W-:Y:S01]  /*8950*/  IMAD.MOV.U32 R8, RZ, RZ, R16 ;  /* 0x000000ffff087224 */ /* 0x000fe200078e0010 */
[----:B------:R-:W-:Y:S01]  /*8960*/  IADD3 R13, R7, UR4, RZ ;  /* 0x00000004070d7c10 */ /* 0x000fe2000fffe0ff */
[----:B------:R-:W-:Y:S02]  /*8970*/  VIADD R0, R16, 0x60 ;  /* 0x0000006010007836 */ /* 0x000fe40000000000 */
[----:B------:R-:W-:Y:S01]  /*8980*/  IMAD.WIDE R8, R18, 0x80, R8 ;  /* 0x0000008012087825 */ /* 0x000fe200078e0208 */
[----:B------:R-:W-:Y:S06]  /*8990*/  @P2 BRA `(.L_x_277) ;  /* 0x0000000000582947 */ /* 0x000fec0003800000 */
[C---:B------:R-:W-:Y:S01]  /*89a0*/  VIADD R3, R2.reuse, 0x40 ;  /* 0x0000004002037836 */ /* 0x040fe20000000000 */
[----:B------:R-:W-:Y:S01]  /*89b0*/  ULDC UR4, c[0x0][0xa8c] ;  /* 0x0002a30000047ab9 */ /* 0x000fe20000000800 */
[C---:B------:R-:W-:Y:S01]  /*89c0*/  VIADD R4, R2.reuse, 0x80 ;  /* 0x0000008002047836 */ /* 0x040fe20000000000 */
[----:B------:R-:W-:Y:S01]  /*89d0*/  ULDC.64 UR6, c[0x0][0xad8] ;  /* 0x0002b60000067ab9 */ /* 0x000fe20000000a00 */
[----:B------:R-:W-:Y:S01]  /*89e0*/  VIADD R10, R2, 0xc0 ;  /* 0x000000c0020a7836 */ /* 0x000fe20000000000 */
[----:B------:R-:W-:Y:S01]  /*89f0*/  ISETP.GE.AND P4, PT, R3, UR4, PT ;  /* 0x0000000403007c0c */ /* 0x000fe2000bf86270 */
[----:B------:R-:W-:Y:S01]  /*8a00*/  IMAD R3, R9, UR6, RZ ;  /* 0x0000000609037c24 */ /* 0x000fe2000f8e02ff */
[----:B------:R-:W-:Y:S01]  /*8a10*/  ISETP.GE.AND P5, PT, R4, UR4, PT ;  /* 0x0000000404007c0c */ /* 0x000fe2000bfa6270 */
[----:B------:R-:W-:Y:S01]  /*8a20*/  IMAD.MOV.U32 R4, RZ, RZ, R6 ;  /* 0x000000ffff047224 */ /* 0x000fe200078e0006 */
[----:B------:R-:W-:Y:S01]  /*8a30*/  ISETP.GE.AND P3, PT, R2, UR4, PT ;  /* 0x0000000402007c0c */ /* 0x000fe2000bf66270 */
[----:B------:R-:W-:Y:S01]  /*8a40*/  IMAD.MOV.U32 R5, RZ, RZ, R13 ;  /* 0x000000ffff057224 */ /* 0x000fe200078e000d */
[----:B------:R-:W-:Y:S01]  /*8a50*/  ISETP.GE.AND P6, PT, R10, UR4, PT ;  /* 0x000000040a007c0c */ /* 0x000fe2000bfc6270 */
[----:B------:R-:W-:-:S02]  /*8a60*/  IMAD R3, R8, UR7, R3 ;  /* 0x0000000708037c24 */ /* 0x000fc4000f8e0203 */
[----:B------:R-:W-:Y:S01]  /*8a70*/  IMAD.WIDE.U32 R4, R8, UR6, R4 ;  /* 0x0000000608047c25 */ /* 0x000fe2000f8e0004 */
[----:B------:R-:W-:-:S03]  /*8a80*/  ULDC.64 UR6, c[0x0][0xa80] ;  /* 0x0002a00000067ab9 */ /* 0x000fc60000000a00 */
[----:B------:R-:W-:Y:S01]  /*8a90*/  IMAD.IADD R3, R5, 0x1, R3 ;  /* 0x0000000105037824 */ /* 0x000fe200078e0203 */
[----:B------:R-:W-:-:S04]  /*8aa0*/  LEA R14, P2, R4, UR6, 0x1 ;  /* 0x00000006040e7c11 */ /* 0x000fc8000f8408ff */
[----:B------:R-:W-:-:S05]  /*8ab0*/  LEA.HI.X R15, R4, UR7, R3, 0x1, P2 ;  /* 0x00000007040f7c11 */ /* 0x000fca00090f0c03 */
[----:B------:R0:W-:Y:S04]  /*8ac0*/  @!P3 STG.E.128 desc[UR40][R14.64], RZ ;  /* 0x000000ff0e00b986 */ /* 0x0001e8000c101d28 */
[----:B------:R0:W-:Y:S04]  /*8ad0*/  @!P4 STG.E.128 desc[UR40][R14.64+0x80], RZ ;  /* 0x000080ff0e00c986 */ /* 0x0001e8000c101d28 */
[----:B------:R0:W-:Y:S04]  /*8ae0*/  @!P5 STG.E.128 desc[UR40][R14.64+0x100], RZ ;  /* 0x000100ff0e00d986 */ /* 0x0001e8000c101d28 */
[----:B------:R0:W-:Y:S02]  /*8af0*/  @!P6 STG.E.128 desc[UR40][R14.64+0x180], RZ ;  /* 0x000180ff0e00e986 */ /* 0x0001e4000c101d28 */
.L_x_277:
[----:B------:R-:W-:Y:S05]  /*8b00*/  BSYNC B1 ;  /* 0x0000000000017941 */ /* 0x000fea0003800000 */
.L_x_276:
[----:B------:R-:W-:Y:S01]  /*8b10*/  BSSY B1, `(.L_x_278) ;  /* 0x000001b000017945 */ /* 0x000fe20003800000 */
[----:B------:R-:W-:-:S03]  /*8b20*/  ISETP.GE.AND P2, PT, R0, R11, PT ;  /* 0x0000000b0000720c */ /* 0x000fc60003f46270 */
[----:B------:R-:W-:Y:S10]  /*8b30*/  @P1 BRA `(.L_x_279) ;  /* 0x0000000000601947 */ /* 0x000ff40003800000 */
        /* <DEDUP_REMOVED lines=17> */
[----:B------:R-:W-:Y:S01]  /*8c50*/  LEA R10, P1, R4, UR6, 0x1 ;  /* 0x00000006040a7c11 */ /* 0x000fe2000f8208ff */
[----:B------:R-:W-:-:S05]  /*8c60*/  IMAD.IADD R3, R5, 0x1, R3 ;  /* 0x0000000105037824 */ /* 0x000fca00078e0203 */
[----:B------:R-:W-:-:S05]  /*8c70*/  LEA.HI.X R11, R4, UR7, R3, 0x1, P1 ;  /* 0x00000007040b7c11 */ /* 0x000fca00088f0c03 */
[----:B------:R1:W-:Y:S04]  /*8c80*/  @!P3 STG.E.128 desc[UR40][R10.64], RZ ;  /* 0x000000ff0a00b986 */ /* 0x0003e8000c101d28 */
[----:B------:R1:W-:Y:S04]  /*8c90*/  @!P4 STG.E.128 desc[UR40][R10.64+0x80], RZ ;  /* 0x000080ff0a00c986 */ /* 0x0003e8000c101d28 */
[----:B------:R1:W-:Y:S04]  /*8ca0*/  @!P5 STG.E.128 desc[UR40][R10.64+0x100], RZ ;  /* 0x000100ff0a00d986 */ /* 0x0003e8000c101d28 */
[----:B------:R1:W-:Y:S02]  /*8cb0*/  @!P6 STG.E.128 desc[UR40][R10.64+0x180], RZ ;  /* 0x000180ff0a00e986 */ /* 0x0003e4000c101d28 */
.L_x_279:
[----:B------:R-:W-:Y:S05]  /*8cc0*/  BSYNC B1 ;  /* 0x0000000000017941 */ /* 0x000fea0003800000 */
.L_x_278:
[----:B------:R-:W-:Y:S04]  /*8cd0*/  BSSY B1, `(.L_x_280) ;  /* 0x000001a000017945 */ /* 0x000fe80003800000 */
[----:B------:R-:W-:Y:S05]  /*8ce0*/  @P0 BRA `(.L_x_281) ;  /* 0x0000000000600947 */ /* 0x000fea0003800000 */
[----:B------:R-:W-:Y:S01]  /*8cf0*/  IADD3 R3, P0, R8, 0x40, RZ ;  /* 0x0000004008037810 */ /* 0x000fe20007f1e0ff */
[C---:B------:R-:W-:Y:S01]  /*8d00*/  VIADD R5, R2.reuse, 0x80 ;  /* 0x0000008002057836 */ /* 0x040fe20000000000 */
[----:B------:R-:W-:Y:S01]  /*8d10*/  IADD3 R4, R2, 0x40, RZ ;  /* 0x0000004002047810 */ /* 0x000fe20007ffe0ff */
[----:B------:R-:W-:Y:S01]  /*8d20*/  ULDC UR4, c[0x0][0xa8c] ;  /* 0x0002a30000047ab9 */ /* 0x000fe20000000800 */
        /* <DEDUP_REMOVED lines=8> */
[----:B-1----:R-:W-:Y:S02]  /*8db0*/  VIADD R10, R2, 0xc0 ;  /* 0x000000c0020a7836 */ /* 0x002fe40000000000 */
        /* <DEDUP_REMOVED lines=11> */
.L_x_281:
[----:B------:R-:W-:Y:S05]  /*8e70*/  BSYNC B1 ;  /* 0x0000000000017941 */ /* 0x000fea0003800000 */
.L_x_280:
[----:B------:R-:W-:Y:S05]  /*8e80*/  @P2 BRA `(.L_x_272) ;  /* 0x0000000000602947 */ /* 0x000fea0003800000 */
[----:B------:R-:W-:Y:S01]  /*8e90*/  IADD3 R3, P0, R8, 0x60, RZ ;  /* 0x0000006008037810 */ /* 0x000fe20007f1e0ff */
[C---:B------:R-:W-:Y:S01]  /*8ea0*/  VIADD R0, R2.reuse, 0x40 ;  /* 0x0000004002007836 */ /* 0x040fe20000000000 */
[----:B------:R-:W-:Y:S01]  /*8eb0*/  ULDC UR4, c[0x0][0xa8c] ;  /* 0x0002a30000047ab9 */ /* 0x000fe20000000800 */
[----:B------:R-:W-:Y:S01]  /*8ec0*/  ULDC.64 UR6, c[0x0][0xad8] ;  /* 0x0002b60000067ab9 */ /* 0x000fe20000000a00 */
[----:B------:R-:W-:Y:S01]  /*8ed0*/  IMAD.MOV.U32 R4, RZ, RZ, R6 ;  /* 0x000000ffff047224 */ /* 0x000fe200078e0006 */
[----:B------:R-:W-:Y:S01]  /*8ee0*/  ISETP.GE.AND P1, PT, R2, UR4, PT ;  /* 0x0000000402007c0c */ /* 0x000fe2000bf26270 */
[----:B------:R-:W-:Y:S01]  /*8ef0*/  IMAD.X R8, RZ, RZ, R9, P0 ;  /* 0x000000ffff087224 */ /* 0x000fe200000e0609 */
[----:B------:R-:W-:Y:S01]  /*8f00*/  ISETP.GE.AND P2, PT, R0, UR4, PT ;  /* 0x0000000400007c0c */ /* 0x000fe2000bf46270 */
[----:B------:R-:W-:Y:S02]  /*8f10*/  IMAD.MOV.U32 R5, RZ, RZ, R13 ;  /* 0x000000ffff057224 */ /* 0x000fe400078e000d */
[----:B------:R-:W-:-:S02]  /*8f20*/  VIADD R6, R2, 0x80 ;  /* 0x0000008002067836 */ /* 0x000fc40000000000 */
[----:B------:R-:W-:Y:S02]  /*8f30*/  IMAD R8, R8, UR6, RZ ;  /* 0x0000000608087c24 */ /* 0x000fe4000f8e02ff */
[----:B------:R-:W-:Y:S01]  /*8f40*/  VIADD R0, R2, 0xc0 ;  /* 0x000000c002007836 */ /* 0x000fe20000000000 */
[----:B------:R-:W-:Y:S01]  /*8f50*/  ISETP.GE.AND P3, PT, R6, UR4, PT ;  /* 0x0000000406007c0c */ /* 0x000fe2000bf66270 */
        /* <DEDUP_REMOVED lines=11> */
.L_x_272:
[----:B------:R-:W-:Y:S05]  /*9010*/  BSYNC B0 ;  /* 0x0000000000007941 */ /* 0x000fea0003800000 */
.L_x_263:
[----:B------:R-:W-:Y:S02]  /*9020*/  ULDC UR4, c[0x0][0xc14] ;  /* 0x0003050000047ab9 */ /* 0x000fe40000000800 */
[----:B------:R-:W-:-:S13]  /*9030*/  ISETP.GE.AND P0, PT, R43, UR4, PT ;  /* 0x000000042b007c0c */ /* 0x000fda000bf06270 */
[----:B------:R-:W-:Y:S05]  /*9040*/  @!P0 BRA `(.L_x_282) ;  /* 0xffffff7c00488947 */ /* 0x000fea000383ffff */
[----:B------:R-:W-:Y:S05]  /*9050*/  EXIT ;  /* 0x000000000000794d */ /* 0x000fea0003800000 */
.L_x_239:
[----:B------:R-:W-:-:S08]  /*9060*/  NOP ;  /* 0x0000000000007918 */ /* 0x000fd00000000000 */
[----:B------:R-:W0:-:S00]  /*9070*/  USETMAXREG.DEALLOC.CTAPOOL 0x18 ;  /* 0x00000018000079c8 */ /* 0x000e0000080e0500 */
[----:B0-----:R-:W-:-:S06]  /*9080*/  LOP3.LUT R0, R0, 0x3, RZ, 0xc0, !PT ;  /* 0x0000000300007812 */ /* 0x001fcc00078ec0ff */
[----:B------:R-:W0:Y:S02]  /*9090*/  SHFL.IDX PT, R0, R0, RZ, 0x1f ;  /* 0x00001fff00007589 */ /* 0x000e2400000e0000 */
[----:B0-----:R-:W-:-:S13]  /*90a0*/  ISETP.NE.AND P0, PT, R0, RZ, PT ;  /* 0x000000ff0000720c */ /* 0x001fda0003f05270 */
[----:B------:R-:W-:Y:S05]  /*90b0*/  @P0 EXIT ;  /* 0x000000000000094d */ /* 0x000fea0003800000 */
[----:B------:R-:W0:Y:S01]  /*90c0*/  S2R R2, SR_TID.X ;  /* 0x0000000000027919 */ /* 0x000e220000002100 */
[----:B------:R-:W-:Y:S01]  /*90d0*/  LOP3.LUT R4, R4, 0xffffffdf, RZ, 0xc0, !PT ;  /* 0xffffffdf04047812 */ /* 0x000fe200078ec0ff */
[----:B------:R-:W-:Y:S01]  /*90e0*/  ULDC UR5, c[0x0][0xc14] ;  /* 0x0003050000057ab9 */ /* 0x000fe20000000800 */
[----:B------:R-:W-:Y:S01]  /*90f0*/  MOV R0, RZ ;  /* 0x000000ff00007202 */ /* 0x000fe20000000f00 */
[----:B------:R-:W1:Y:S01]  /*9100*/  S2UR UR6, SR_CTAID.X ;  /* 0x00000000000679c3 */ /* 0x000e620000002500 */
[----:B------:R-:W-:Y:S01]  /*9110*/  ULDC UR4, c[0x0][0xc10] ;  /* 0x0003040000047ab9 */ /* 0x000fe20000000800 */
[----:B0-----:R-:W-:-:S04]  /*9120*/  LOP3.LUT R8, R2, 0x1f, RZ, 0xc0, !PT ;  /* 0x0000001f02087812 */ /* 0x001fc800078ec0ff */
[----:B------:R-:W-:-:S13]  /*9130*/  ISETP.NE.AND P0, PT, R8, 0x1f, PT ;  /* 0x0000001f0800780c */ /* 0x000fda0003f05270 */
[----:B------:R-:W-:Y:S02]  /*9140*/  @P0 LOP3.LUT R4, R4, 0x20, RZ, 0xfc, !PT ;  /* 0x0000002004040812 */ /* 0x000fe400078efcff */
[----:B------:R-:W-:-:S13]  /*9150*/  ISETP.GE.OR P0, PT, R8, UR5, !P0 ;  /* 0x0000000508007c0c */ /* 0x000fda000c706670 */
[----:B------:R-:W0:Y:S02]  /*9160*/  @!P0 LDC.64 R2, c[0x0][0xc58] ;  /* 0x00031600ff028b82 */ /* 0x000e240000000a00 */
[----:B0-----:R-:W-:-:S05]  /*9170*/  @!P0 IMAD.WIDE.U32 R2, R8, 0x4, R2 ;  /* 0x0000000408028825 */ /* 0x001fca00078e0002 */
[----:B------:R-:W2:Y:S01]  /*9180*/  @!P0 LDG.E R0, desc[UR40][R2.64] ;  /* 0x0000002802008981 */ /* 0x000ea2000c1e1900 */
[C---:B------:R-:W-:Y:S01]  /*9190*/  ISETP.NE.AND P1, PT, R8.reuse, RZ, PT ;  /* 0x000000ff0800720c */ /* 0x040fe20003f25270 */
[----:B------:R-:W-:Y:S01]  /*91a0*/  IMAD.MOV.U32 R16, RZ, RZ, RZ ;  /* 0x000000ffff107224 */ /* 0x000fe200078e00ff */
[----:B------:R-:W-:Y:S01]  /*91b0*/  ISETP.GE.U32.AND P0, PT, R8, 0x2, PT ;  /* 0x000000020800780c */ /* 0x000fe20003f06070 */
[----:B------:R-:W-:Y:S01]  /*91c0*/  IMAD.MOV.U32 R19, RZ, RZ, RZ ;  /* 0x000000ffff137224 */ /* 0x000fe200078e00ff */
[----:B------:R-:W-:-:S09]  /*91d0*/  LOP3.LUT R4, R4, 0xfffffffe, RZ, 0xc0, !PT ;  /* 0xfffffffe04047812 */ /* 0x000fd200078ec0ff */
[----:B------:R-:W-:-:S04]  /*91e0*/  @P1 LOP3.LUT R4, R4, 0x1, RZ, 0xfc, !PT ;  /* 0x0000000104041812 */ /* 0x000fc800078efcff */
[----:B------:R-:W-:-:S04]  /*91f0*/  LOP3.LUT R4, R4, 0xffffffef, RZ, 0xc0, !PT ;  /* 0xffffffef04047812 */ /* 0x000fc800078ec0ff */
[----:B------:R-:W-:-:S04]  /*9200*/  @P0 LOP3.LUT R4, R4, 0x10, RZ, 0xfc, !PT ;  /* 0x0000001004040812 */ /* 0x000fc800078efcff */
[----:B------:R-:W-:Y:S01]  /*9210*/  LOP3.LUT R4, R4, 0xfffffff7, RZ, 0xc0, !PT ;  /* 0xfffffff704047812 */ /* 0x000fe200078ec0ff */
[----:B--2---:R-:W0:Y:S02]  /*9220*/  SHFL.UP PT, R5, R0, 0x1, RZ ;  /* 0x0420000000057989 */ /* 0x004e2400000e00ff */
[----:B0-----:R-:W-:-:S05]  /*9230*/  SEL R5, R5, RZ, P1 ;  /* 0x000000ff05057207 */ /* 0x001fca0000800000 */
[----:B------:R-:W-:-:S05]  /*9240*/  IMAD.IADD R5, R0, 0x1, R5 ;  /* 0x0000000100057824 */ /* 0x000fca00078e0205 */
[----:B------:R-:W0:Y:S02]  /*9250*/  SHFL.UP PT, R6, R5, 0x2, RZ ;  /* 0x0440000005067989 */ /* 0x000e2400000e00ff */
[----:B0-----:R-:W-:Y:S02]  /*9260*/  SEL R6, R6, RZ, P0 ;  /* 0x000000ff06067207 */ /* 0x001fe40000000000 */
[----:B------:R-:W-:-:S03]  /*9270*/  ISETP.GE.U32.AND P0, PT, R8, 0x4, PT ;  /* 0x000000040800780c */ /* 0x000fc60003f06070 */
[----:B------:R-:W-:-:S05]  /*9280*/  IMAD.IADD R6, R5, 0x1, R6 ;  /* 0x0000000105067824 */ /* 0x000fca00078e0206 */
[----:B------:R-:W0:Y:S05]  /*9290*/  SHFL.UP PT, R7, R6, 0x4, RZ ;  /* 0x0480000006077989 */ /* 0x000e2a00000e00ff */
[----:B------:R-:W-:-:S04]  /*92a0*/  @P0 LOP3.LUT R4, R4, 0x8, RZ, 0xfc, !PT ;  /* 0x0000000804040812 */ /* 0x000fc800078efcff */
[----:B------:R-:W-:Y:S02]  /*92b0*/  LOP3.LUT R4, R4, 0xfffffffb, RZ, 0xc0, !PT ;  /* 0xfffffffb04047812 */ /* 0x000fe400078ec0ff */
        /* <DEDUP_REMOVED lines=10> */
[----:B------:R-:W-:Y:S02]  /*9360*/  @P0 LOP3.LUT R4, R4, 0x2, RZ, 0xfc, !PT ;  /* 0x0000000204040812 */ /* 0x000fe400078efcff */
[----:B0-----:R-:W-:-:S05]  /*9370*/  SEL R2, R2, RZ, P0 ;  /* 0x000000ff02027207 */ /* 0x001fca0000000000 */
[----:B------:R-:W-:-:S05]  /*9380*/  IMAD.IADD R2, R3, 0x1, R2 ;  /* 0x0000000103027824 */ /* 0x000fca00078e0202 */
[----:B------:R-:W0:Y:S02]  /*9390*/  SHFL.IDX PT, R5, R2, 0x1f, 0x1f ;  /* 0x03e01f0002057f89 */ /* 0x000e2400000e0000 */
[----:B0-----:R-:W-:-:S04]  /*93a0*/  IMAD R5, R5, UR4, RZ ;  /* 0x0000000405057c24 */ /* 0x001fc8000f8e02ff */
[----:B------:R-:W-:Y:S01]  /*93b0*/  IMAD.MOV.U32 R6, RZ, RZ, R5 ;  /* 0x000000ffff067224 */ /* 0x000fe200078e0005 */
[----:B-1----:R-:W-:-:S13]  /*93c0*/  ISETP.GT.AND P0, PT, R5, UR6, PT ;  /* 0x0000000605007c0c */ /* 0x002fda000bf04270 */
[----:B------:R-:W-:Y:S05]  /*93d0*/  @P0 BRA `(.L_x_283) ;  /* 0x0000000000c00947 */ /* 0x000fea0003800000 */
[----:B------:R-:W-:Y:S01]  /*93e0*/  IMAD.MOV.U32 R5, RZ, RZ, R6 ;  /* 0x000000ffff057224 */ /* 0x000fe200078e0006 */
[----:B------:R-:W-:Y:S01]  /*93f0*/  ULDC UR5, c[0x0][0xc14] ;  /* 0x0003050000057ab9 */ /* 0x000fe20000000800 */
[----:B------:R-:W-:Y:S01]  /*9400*/  IMAD.MOV.U32 R19, RZ, RZ, RZ ;  /* 0x000000ffff137224 */ /* 0x000fe200078e00ff */
[----:B------:R-:W-:Y:S01]  /*9410*/  ULDC UR7, c[0x0][0xc14] ;  /* 0x0003050000077ab9 */ /* 0x000fe20000000800 */
[----:B------:R-:W-:-:S05]  /*9420*/  ULDC UR4, c[0x0][0xc10] ;  /* 0x0003040000047ab9 */ /* 0x000fca0000000800 */
.L_x_287:
[----:B------:R-:W-:Y:S02]  /*9430*/  VIADD R0, R19, 0x1f ;  /* 0x0000001f13007836 */ /* 0x000fe40000000000 */
[----:B------:R-:W-:-:S03]  /*9440*/  IMAD.U32 R19, RZ, RZ, UR7 ;  /* 0x00000007ff137e24 */ /* 0x000fc6000f8e00ff */
[----:B------:R-:W-:-:S13]  /*9450*/  ISETP.GE.AND P0, PT, R0, UR5, PT ;  /* 0x0000000500007c0c */ /* 0x000fda000bf06270 */
[----:B------:R-:W-:Y:S05]  /*9460*/  @P0 BRA `(.L_x_284) ;  /* 0x0000000400400947 */ /* 0x000fea0003800000 */
[----:B------:R-:W0:Y:S01]  /*9470*/  S2R R2, SR_TID.X ;  /* 0x0000000000027919 */ /* 0x000e220000002100 */
[----:B------:R-:W-:Y:S01]  /*9480*/  IMAD.MOV.U32 R19, RZ, RZ, R0 ;  /* 0x000000ffff137224 */ /* 0x000fe200078e0000 */
[----:B------:R-:W-:Y:S01]  /*9490*/  BSSY B0, `(.L_x_285) ;  /* 0x000000a000007945 */ /* 0x000fe20003800000 */
[----:B------:R-:W-:Y:S01]  /*94a0*/  IMAD.MOV.U32 R0, RZ, RZ, RZ ;  /* 0x000000ffff007224 */ /* 0x000fe200078e00ff */
[----:B0-----:R-:W-:-:S04]  /*94b0*/  LOP3.LUT R8, R2, 0x1f, RZ, 0xc0, !PT ;  /* 0x0000001f02087812 */ /* 0x001fc800078ec0ff */
[C---:B------:R-:W-:Y:S02]  /*94c0*/  ISETP.NE.AND P1, PT, R8.reuse, 0x1f, PT ;  /* 0x0000001f0800780c */ /* 0x040fe40003f25270 */
[----:B------:R-:W-:-:S04]  /*94d0*/  IADD3 R7, R8, R19, RZ ;  /* 0x0000001308077210 */ /* 0x000fc80007ffe0ff */
[----:B------:R-:W-:-:S13]  /*94e0*/  ISETP.GE.OR P0, PT, R7, UR5, !P1 ;  /* 0x0000000507007c0c */ /* 0x000fda000cf06670 */
[----:B------:R-:W-:Y:S05]  /*94f0*/  @P0 BRA `(.L_x_286) ;  /* 0x00000000000c0947 */ /* 0x000fea0003800000 */
[----:B------:R-:W0:Y:S02]  /*9500*/  LDC.64 R2, c[0x0][0xc58] ;  /* 0x00031600ff027b82 */ /* 0x000e240000000a00 */
[----:B0-----:R-:W-:-:S05]  /*9510*/  IMAD.WIDE R2, R7, 0x4, R2 ;  /* 0x0000000407027825 */ /* 0x001fca00078e0202 */
[----:B------:R0:W5:Y:S02]  /*9520*/  LDG.E R0, desc[UR40][R2.64] ;  /* 0x0000002802007981 */ /* 0x000164000c1e1900 */
.L_x_286:
[----:B------:R-:W-:Y:S05]  /*9530*/  BSYNC B0 ;  /* 0x0000000000007941 */ /* 0x000fea0003800000 */
.L_x_285:
[----:B0----5:R-:W0:Y:S01]  /*9540*/  SHFL.UP PT, R2, R0, 0x1, RZ ;  /* 0x0420000000027989 */ /* 0x021e2200000e00ff */
[C---:B------:R-:W-:Y:S02]  /*9550*/  ISETP.NE.AND P0, PT, R8.reuse, RZ, PT ;  /* 0x000000ff0800720c */ /* 0x040fe40003f05270 */
[----:B------:R-:W-:Y:S02]  /*9560*/  ISETP.GE.U32.AND P1, PT, R8, 0x2, PT ;  /* 0x000000020800780c */ /* 0x000fe40003f26070 */
[----:B0-----:R-:W-:Y:S02]  /*9570*/  SEL R3, R2, RZ, P0 ;  /* 0x000000ff02037207 */ /* 0x001fe40000000000 */
[----:B------:R-:W-:-:S03]  /*9580*/  ISETP.GE.U32.AND P0, PT, R8, 0x4, PT ;  /* 0x000000040800780c */ /* 0x000fc60003f06070 */
[----:B------:R-:W-:-:S05]  /*9590*/  IMAD.IADD R3, R0, 0x1, R3 ;  /* 0x0000000100037824 */ /* 0x000fca00078e0203 */
[----:B------:R-:W0:Y:S02]  /*95a0*/  SHFL.UP PT, R2, R3, 0x2, RZ ;  /* 0x0440000003027989 */ /* 0x000e2400000e00ff */
        /* <DEDUP_REMOVED lines=8> */
[----:B0-----:R-:W-:-:S05]  /*9630*/  SEL R6, R6, RZ, P1 ;  /* 0x000000ff06067207 */ /* 0x001fca0000800000 */
[----:B------:R-:W-:-:S05]  /*9640*/  IMAD.IADD R6, R7, 0x1, R6 ;  /* 0x0000000107067824 */ /* 0x000fca00078e0206 */
[----:B------:R-:W0:Y:S02]  /*9650*/  SHFL.UP PT, R8, R6, 0x10, RZ ;  /* 0x0600000006087989 */ /* 0x000e2400000e00ff */
[----:B0-----:R-:W-:-:S05]  /*9660*/  SEL R9, R8, RZ, P0 ;  /* 0x000000ff08097207 */ /* 0x001fca0000000000 */
[----:B------:R-:W-:-:S05]  /*9670*/  IMAD.IADD R9, R6, 0x1, R9 ;  /* 0x0000000106097824 */ /* 0x000fca00078e0209 */
[----:B------:R-:W0:Y:S02]  /*9680*/  SHFL.IDX PT, R3, R9, 0x1f, 0x1f ;  /* 0x03e01f0009037f89 */ /* 0x000e2400000e0000 */
[----:B0-----:R-:W-:-:S04]  /*9690*/  IMAD R6, R3, UR4, RZ ;  /* 0x0000000403067c24 */ /* 0x001fc8000f8e02ff */
[----:B------:R-:W-:-:S05]  /*96a0*/  IMAD.IADD R5, R6, 0x1, R5 ;  /* 0x0000000106057824 */ /* 0x000fca00078e0205 */
[----:B------:R-:W-:-:S13]  /*96b0*/  ISETP.GT.AND P0, PT, R5, UR6, PT ;  /* 0x0000000605007c0c */ /* 0x000fda000bf04270 */
[----:B------:R-:W-:Y:S05]  /*96c0*/  @!P0 BRA `(.L_x_287) ;  /* 0xfffffffc00588947 */ /* 0x000fea000383ffff */
[----:B------:R-:W-:-:S07]  /*96d0*/  IMAD.MOV.U32 R2, RZ, RZ, R9 ;  /* 0x000000ffff027224 */ /* 0x000fce00078e0009 */
.L_x_283:
[----:B------:R-:W-:-:S04]  /*96e0*/  IMAD.IADD R7, R5, 0x1, -R6 ;  /* 0x0000000105077824 */ /* 0x000fc800078e0a06 */
[----:B------:R-:W-:-:S05]  /*96f0*/  IMAD R3, R2, UR4, R7 ;  /* 0x0000000402037c24 */ /* 0x000fca000f8e0207 */
[----:B------:R-:W-:-:S13]  /*9700*/  ISETP.GT.AND P0, PT, R3, UR6, PT ;  /* 0x0000000603007c0c */ /* 0x000fda000bf04270 */
[----:B------:R-:W-:-:S04]  /*9710*/  VOTE.ANY R8, PT, !P0 ;  /* 0x0000000000087806 */ /* 0x000fc800040e0100 */
[----:B------:R-:W0:Y:S01]  /*9720*/  POPC R5, R8 ;  /* 0x0000000800057309 */ /* 0x000e220000000000 */
[----:B------:R-:W-:Y:S01]  /*9730*/  ISETP.NE.AND P0, PT, R8, RZ, PT ;  /* 0x000000ff0800720c */ /* 0x000fe20003f05270 */
[----:B0-----:R-:W0:Y:S02]  /*9740*/  SHFL.IDX PT, R0, R0, R5, 0x1f ;  /* 0x00001f0500007589 */ /* 0x001e2400000e0000 */
[----:B0-----:R-:W-:-:S04]  /*9750*/  IABS R6, R0 ;  /* 0x0000000000067213 */ /* 0x001fc80000000000 */
[----:B------:R-:W0:Y:S08]  /*9760*/  I2F.RP R9, R6 ;  /* 0x0000000600097306 */ /* 0x000e300000209400 */
[----:B0-----:R-:W0:Y:S02]  /*9770*/  MUFU.RCP R9, R9 ;  /* 0x0000000900097308 */ /* 0x001e240000001000 */
[----:B0-----:R-:W-:-:S06]  /*9780*/  VIADD R3, R9, 0xffffffe ;  /* 0x0ffffffe09037836 */ /* 0x001fcc0000000000 */
[----:B------:R-:W0:Y:S02]  /*9790*/  F2I.FTZ.U32.TRUNC.NTZ R3, R3 ;  /* 0x0000000300037305 */ /* 0x000e24000021f000 */
[----:B0-----:R-:W-:Y:S01]  /*97a0*/  IMAD.MOV R11, RZ, RZ, -R3 ;  /* 0x000000ffff0b7224 */ /* 0x001fe200078e0a03 */
[----:B------:R-:W-:Y:S06]  /*97b0*/  @!P0 BRA `(.L_x_288) ;  /* 0x0000000000088947 */ /* 0x000fec0003800000 */
[----:B------:R-:W-:-:S05]  /*97c0*/  VIADD R9, R5, 0xffffffff ;  /* 0xffffffff05097836 */ /* 0x000fca0000000000 */
[----:B------:R0:W1:Y:S02]  /*97d0*/  SHFL.IDX PT, R16, R2, R9, 0x1f ;  /* 0x00001f0902107589 */ /* 0x00006400000e0000 */
.L_x_288:
[----:B-1----:R-:W-:Y:S02]  /*97e0*/  IMAD R16, R16, UR4, R7 ;  /* 0x0000000410107c24 */ /* 0x002fe4000f8e0207 */
[----:B------:R-:W-:Y:S02]  /*97f0*/  IMAD R7, R11, R6, RZ ;  /* 0x000000060b077224 */ /* 0x000fe400078e02ff */
[----:B0-----:R-:W-:Y:S01]  /*9800*/  IMAD.MOV.U32 R2, RZ, RZ, RZ ;  /* 0x000000ffff027224 */ /* 0x001fe200078e00ff */
[----:B------:R-:W-:Y:S01]  /*9810*/  IADD3 R9, -R16, UR6, RZ ;  /* 0x0000000610097c10 */ /* 0x000fe2000fffe1ff */
[----:B------:R-:W-:Y:S02]  /*9820*/  IMAD.IADD R19, R5, 0x1, R19 ;  /* 0x0000000105137824 */ /* 0x000fe400078e0213 */
[----:B------:R-:W-:Y:S01]  /*9830*/  IMAD.HI.U32 R2, R3, R7, R2 ;  /* 0x0000000703027227 */ /* 0x000fe200078e0002 */
[----:B------:R-:W-:Y:S02]  /*9840*/  IABS R7, R0 ;  /* 0x0000000000077213 */ /* 0x000fe40000000000 */
[----:B------:R-:W-:-:S02]  /*9850*/  IABS R3, R9 ;  /* 0x0000000900037213 */ /* 0x000fc40000000000 */
[----:B------:R-:W-:-:S03]  /*9860*/  IADD3 R7, RZ, -R7, RZ ;  /* 0x80000007ff077210 */ /* 0x000fc60007ffe0ff */
[----:B------:R-:W-:-:S04]  /*9870*/  IMAD.HI.U32 R2, R2, R3, RZ ;  /* 0x0000000302027227 */ /* 0x000fc800078e00ff */
[----:B------:R-:W-:-:S05]  /*9880*/  IMAD R3, R2, R7, R3 ;  /* 0x0000000702037224 */ /* 0x000fca00078e0203 */
[----:B------:R-:W-:-:S13]  /*9890*/  ISETP.GT.U32.AND P0, PT, R6, R3, PT ;  /* 0x000000030600720c */ /* 0x000fda0003f04070 */
[----:B------:R-:W-:Y:S02]  /*98a0*/  @!P0 IMAD.IADD R3, R3, 0x1, -R6 ;  /* 0x0000000103038824 */ /* 0x000fe400078e0a06 */
[----:B------:R-:W-:-:S03]  /*98b0*/  @!P0 VIADD R2, R2, 0x1 ;  /* 0x0000000102028836 */ /* 0x000fc60000000000 */
[----:B------:R-:W-:Y:S02]  /*98c0*/  ISETP.GE.U32.AND P0, PT, R3, R6, PT ;  /* 0x000000060300720c */ /* 0x000fe40003f06070 */
[----:B------:R-:W-:-:S11]  /*98d0*/  LOP3.LUT R3, R9, R0, RZ, 0x3c, !PT ;  /* 0x0000000009037212 */ /* 0x000fd600078e3cff */
[----:B------:R-:W-:Y:S01]  /*98e0*/  @P0 VIADD R2, R2, 0x1 ;  /* 0x0000000102020836 */ /* 0x000fe20000000000 */
[----:B------:R-:W-:-:S13]  /*98f0*/  ISETP.GE.AND P0, PT, R3, RZ, PT ;  /* 0x000000ff0300720c */ /* 0x000fda0003f06270 */
[----:B------:R-:W-:Y:S01]  /*9900*/  @!P0 IMAD.MOV R2, RZ, RZ, -R2 ;  /* 0x000000ffff028224 */ /* 0x000fe200078e0a02 */
[----:B------:R-:W-:-:S13]  /*9910*/  ISETP.NE.AND P0, PT, R0, RZ, PT ;  /* 0x000000ff0000720c */ /* 0x000fda0003f05270 */
[----:B------:R-:W-:-:S05]  /*9920*/  @!P0 LOP3.LUT R2, RZ, R0, RZ, 0x33, !PT ;  /* 0x00000000ff028212 */ /* 0x000fca00078e33ff */
[--C-:B------:R-:W-:Y:S02]  /*9930*/  IMAD.MOV R17, RZ, RZ, -R2.reuse ;  /* 0x000000ffff117224 */ /* 0x100fe400078e0a02 */
[----:B------:R-:W-:Y:S02]  /*9940*/  IMAD.MOV.U32 R18, RZ, RZ, R2 ;  /* 0x000000ffff127224 */ /* 0x000fe400078e0002 */
[----:B------:R-:W-:Y:S01]  /*9950*/  IMAD R17, R0, R17, R9 ;  /* 0x0000001100117224 */ /* 0x000fe200078e0209 */
[----:B------:R-:W-:Y:S06]  /*9960*/  BRA `(.L_x_289) ;  /* 0x00000000000c7947 */ /* 0x000fec0003800000 */
.L_x_284:
[----:B------:R-:W-:Y:S02]  /*9970*/  IMAD.MOV.U32 R17, RZ, RZ, RZ ;  /* 0x000000ffff117224 */ /* 0x000fe400078e00ff */
[----:B------:R-:W-:Y:S02]  /*9980*/  IMAD.U32 R16, RZ, RZ, UR6 ;  /* 0x00000006ff107e24 */ /* 0x000fe4000f8e00ff */
[----:B------:R-:W-:-:S07]  /*9990*/  IMAD.MOV.U32 R18, RZ, RZ, RZ ;  /* 0x000000ffff127224 */ /* 0x000fce00078e00ff */
.L_x_289:
[----:B------:R-:W0:Y:S01]  /*99a0*/  S2R R0, SR_TID.X ;  /* 0x0000000000007919 */ /* 0x000e220000002100 */
[----:B------:R-:W-:Y:S01]  /*99b0*/  STL [R1+0x24], RZ ;  /* 0x000024ff01007387 */ /* 0x000fe20000100800 */
[----:B0-----:R-:W-:-:S04]  /*99c0*/  LOP3.LUT R0, R0, 0x1f, RZ, 0xc0, !PT ;  /* 0x0000001f00007812 */ /* 0x001fc800078ec0ff */
[----:B------:R-:W-:-:S13]  /*99d0*/  ISETP.NE.AND P0, PT, R0, RZ, PT ;  /* 0x000000ff0000720c */ /* 0x000fda0003f05270 */
[----:B------:R-:W0:Y:S01]  /*99e0*/  @!P0 S2R R3, SR_CgaCtaId ;  /* 0x0000000000038919 */ /* 0x000e220000008800 */
[----:B------:R-:W-:-:S04]  /*99f0*/  @!P0 MOV R0, 0x400 ;  /* 0x0000040000008802 */ /* 0x000fc80000000f00 */
[----:B0-----:R-:W-:-:S05]  /*9a00*/  @!P0 LEA R0, R3, R0, 0x18 ;  /* 0x0000000003008211 */ /* 0x001fca00078ec0ff */
[----:B------:R0:W-:Y:S01]  /*9a10*/  @!P0 STS.128 [R0+0x228d0], R16 ;  /* 0x0228d01000008388 */ /* 0x0001e20000000c00 */
[----:B------:R-:W-:Y:S06]  /*9a20*/  BAR.ARV 0x5, 0x120 ;  /* 0x0144800000007b1d */ /* 0x000fec0000002000 */
[----:B------:R-:W-:Y:S01]  /*9a30*/  ISETP.GE.AND P0, PT, R19, UR5, PT ;  /* 0x0000000513007c0c */ /* 0x000fe2000bf06270 */
[----:B0-----:R-:W-:-:S05]  /*9a40*/  IMAD.MOV.U32 R0, RZ, RZ, 0x1 ;  /* 0x00000001ff007424 */ /* 0x001fca00078e00ff */
[----:B------:R0:W-:Y:S04]  /*9a50*/  STL [R1+0x4], R0 ;  /* 0x0000040001007387 */ /* 0x0001e80000100800 */
[----:B------:R0:W-:Y:S03]  /*9a60*/  STL [R1], RZ ;  /* 0x000000ff01007387 */ /* 0x0001e60000100800 */
[----:B------:R-:W-:Y:S05]  /*9a70*/  @P0 BRA `(.L_x_290) ;  /* 0x0000003800380947 */ /* 0x000fea0003800000 */
[----:B0-----:R-:W-:Y:S01]  /*9a80*/  IMAD.MOV.U32 R0, RZ, RZ, 0x1 ;  /* 0x00000001ff007424 */ /* 0x001fe200078e00ff */
[----:B------:R0:W-:Y:S01]  /*9a90*/  STL [R1], RZ ;  /* 0x000000ff01007387 */ /* 0x0001e20000100800 */
[----:B------:R-:W-:Y:S01]  /*9aa0*/  ULDC UR37, c[0x0][0xc] ;  /* 0x0000030000257ab9 */ /* 0x000fe20000000800 */
[----:B------:R-:W-:Y:S02]  /*9ab0*/  ULDC.64 UR38, c[0x0][0x198] ;  /* 0x0000660000267ab9 */ /* 0x000fe40000000a00 */
[----:B------:R0:W-:Y:S04]  /*9ac0*/  STL [R1+0x4], R0 ;  /* 0x0000040001007387 */ /* 0x0001e80000100800 */
[----:B------:R0:W-:Y:S02]  /*9ad0*/  STL [R1+0x24], RZ ;  /* 0x000024ff01007387 */ /* 0x0001e40000100800 */
.L_x_353:
[----:B-12---:R-:W1:Y:S02]  /*9ae0*/  LDC.64 R2, c[0x0][0xc60] ;  /* 0x00031800ff027b82 */ /* 0x006e640000000a00 */
[----:B-1----:R-:W-:-:S05]  /*9af0*/  IMAD.WIDE R2, R19, 0x4, R2 ;  /* 0x0000000413027825 */ /* 0x002fca00078e0202 */
[----:B------:R-:W2:Y:S01]  /*9b00*/  LDG.E R5, desc[UR40][R2.64] ;  /* 0x0000002802057981 */ /* 0x000ea2000c1e1900 */
[----:B------:R-:W-:Y:S05]  /*9b10*/  YIELD ;  /* 0x0000000000007946 */ /* 0x000fea0003800000 */
[----:B------:R-:W-:Y:S01]  /*9b20*/  ULDC.64 UR4, c[0x0][0xa28] ;  /* 0x00028a0000047ab9 */ /* 0x000fe20000000a00 */
[----:B0-----:R-:W-:Y:S01]  /*9b30*/  IMAD.MOV.U32 R0, RZ, RZ, RZ ;  /* 0x000000ffff007224 */ /* 0x001fe200078e00ff */
[----:B------:R-:W-:-:S04]  /*9b40*/  ISETP.NE.U32.AND P0, PT, RZ, UR4, PT ;  /* 0x00000004ff007c0c */ /* 0x000fc8000bf05070 */
[----:B------:R-:W-:Y:S02]  /*9b50*/  ISETP.NE.AND.EX P0, PT, RZ, UR5, PT, P0 ;  /* 0x00000005ff007c0c */ /* 0x000fe4000bf05300 */
[----:B------:R-:W-:Y:S02]  /*9b60*/  MOV R6, RZ ;  /* 0x000000ff00067202 */ /* 0x000fe40000000f00 */
[----:B--2---:R-:W-:Y:S01]  /*9b70*/  SHF.R.S32.HI R4, RZ, 0x1f, R5 ;  /* 0x0000001fff047819 */ /* 0x004fe20000011405 */
[----:B------:R-:W-:-:S08]  /*9b80*/  IMAD.SHL.U32 R7, R5, 0x4, RZ ;  /* 0x0000000405077824 */ /* 0x000fd000078e00ff */
[C---:B------:R-:W-:Y:S01]  /*9b90*/  @P0 LEA R2, P1, R5.reuse, UR4, 0x2 ;  /* 0x0000000405020c11 */ /* 0x040fe2000f8210ff */
[----:B------:R-:W-:Y:S03]  /*9ba0*/  STL [R1+0x10], R5 ;  /* 0x0000100501007387 */ /* 0x000fe60000100800 */
[----:B------:R-:W-:Y:S01]  /*9bb0*/  @P0 LEA.HI.X R3, R5, UR5, R4, 0x2, P1 ;  /* 0x0000000505030c11 */ /* 0x000fe200088f1404 */
[----:B------:R-:W-:-:S04]  /*9bc0*/  ULDC.64 UR4, c[0x0][0xa00] ;  /* 0x0002800000047ab9 */ /* 0x000fc80000000a00 */
[----:B------:R0:W5:Y:S01]  /*9bd0*/  @P0 LDG.E R0, desc[UR40][R2.64] ;  /* 0x0000002802000981 */ /* 0x000162000c1e1900 */
[----:B------:R-:W-:-:S04]  /*9be0*/  ISETP.NE.U32.AND P0, PT, RZ, UR4, PT ;  /* 0x00000004ff007c0c */ /* 0x000fc8000bf05070 */
[----:B------:R-:W-:-:S13]  /*9bf0*/  ISETP.NE.AND.EX P0, PT, RZ, UR5, PT, P0 ;  /* 0x00000005ff007c0c */ /* 0x000fda000bf05300 */
[----:B0-----:R-:W-:-:S04]  /*9c00*/  @P0 LEA R2, P1, R5, UR4, 0x2 ;  /* 0x0000000405020c11 */ /* 0x001fc8000f8210ff */
[----:B------:R-:W-:Y:S01]  /*9c10*/  @P0 LEA.HI.X R3, R5, UR5, R4, 0x2, P1 ;  /* 0x0000000505030c11 */ /* 0x000fe200088f1404 */
[----:B------:R-:W-:-:S04]  /*9c20*/  ULDC.64 UR4, c[0x0][0xa20] ;  /* 0x0002880000047ab9 */ /* 0x000fc80000000a00 */
[----:B------:R-:W2:Y:S01]  /*9c30*/  @P0 LDG.E R6, desc[UR40][R2.64] ;  /* 0x0000002802060981 */ /* 0x000ea2000c1e1900 */
[----:B------:R-:W-:-:S04]  /*9c40*/  ISETP.NE.U32.AND P0, PT, RZ, UR4, PT ;  /* 0x00000004ff007c0c */ /* 0x000fc8000bf05070 */
[----:B------:R-:W-:Y:S01]  /*9c50*/  ISETP.NE.AND.EX P0, PT, RZ, UR5, PT, P0 ;  /* 0x00000005ff007c0c */ /* 0x000fe2000bf05300 */
[----:B--2---:R0:W-:Y:S04]  /*9c60*/  STL [R1+0x2c], R6 ;  /* 0x00002c0601007387 */ /* 0x0041e80000100800 */
[----:B------:R1:W-:Y:S01]  /*9c70*/  STL [R1+0x18], R7 ;  /* 0x0000180701007387 */ /* 0x0003e20000100800 */
[----:B0-----:R-:W-:-:S07]  /*9c80*/  SHF.L.U64.HI R6, R5, 0x2, R4 ;  /* 0x0000000205067819 */ /* 0x001fce0000010204 */
[C---:B------:R-:W-:Y:S01]  /*9c90*/  @P0 IADD3 R4, P1, R7.reuse, UR4, RZ ;  /* 0x0000000407040c10 */ /* 0x040fe2000ff3e0ff */
[----:B------:R0:W-:Y:S03]  /*9ca0*/  STL [R1+0x1c], R6 ;  /* 0x00001c0601007387 */ /* 0x0001e60000100800 */
[----:B------:R-:W-:Y:S01]  /*9cb0*/  @P0 IADD3.X R5, R6, UR5, RZ, P1, !PT ;  /* 0x0000000506050c10 */ /* 0x000fe20008ffe4ff */
[----:B------:R-:W-:Y:S02]  /*9cc0*/  ULDC.64 UR4, c[0x0][0xa08] ;  /* 0x0002820000047ab9 */ /* 0x000fe40000000a00 */
[----:B------:R-:W-:Y:S01]  /*9cd0*/  IADD3 R2, P1, R7, UR4, RZ ;  /* 0x0000000407027c10 */ /* 0x000fe2000ff3e0ff */
[----:B-1----:R-:W-:-:S03]  /*9ce0*/  IMAD.MOV.U32 R7, RZ, RZ, RZ ;  /* 0x000000ffff077224 */ /* 0x002fc600078e00ff */
[----:B------:R-:W-:Y:S02]  /*9cf0*/  IADD3.X R3, R6, UR5, RZ, P1, !PT ;  /* 0x0000000506037c10 */ /* 0x000fe40008ffe4ff */
[----:B------:R-:W-:-:S04]  /*9d00*/  ISETP.NE.U32.AND P1, PT, RZ, UR4, PT ;  /* 0x00000004ff007c0c */ /* 0x000fc8000bf25070 */
[----:B------:R-:W-:Y:S01]  /*9d10*/  ISETP.NE.AND.EX P1, PT, RZ, UR5, PT, P1 ;  /* 0x00000005ff007c0c */ /* 0x000fe2000bf25310 */
[----:B------:R-:W-:Y:S02]  /*9d20*/  ULDC.64 UR4, c[0x0][0x3f8] ;  /* 0x0000fe0000047ab9 */ /* 0x000fe40000000a00 */
[----:B------:R-:W-:-:S03]  /*9d30*/  UISETP.NE.U32.AND UP0, UPT, UR4, URZ, UPT ;  /* 0x0000003f0400728c */ /* 0x000fc6000bf05070 */
[----:B------:R-:W-:Y:S01]  /*9d40*/  ULDC UR4, c[0x0][0x404] ;  /* 0x0001010000047ab9 */ /* 0x000fe20000000800 */
[----:B------:R-:W-:-:S03]  /*9d50*/  UISETP.NE.AND.EX UP0, UPT, UR5, URZ, UPT, UP0 ;  /* 0x0000003f0500728c */ /* 0x000fc6000bf05300 */
[----:B------:R-:W-:Y:S01]  /*9d60*/  ULDC UR5, c[0x0][0x2e0] ;  /* 0x0000b80000057ab9 */ /* 0x000fe20000000800 */
[----:B------:R-:W-:Y:S02]  /*9d70*/  USEL UR4, UR4, 0x1, UP0 ;  /* 0x0000000104047887 */ /* 0x000fe40008000000 */
[----:B------:R1:W5:Y:S02]  /*9d80*/  @P1 LDG.E R7, desc[UR40][R2.64] ;  /* 0x0000002802071981 */ /* 0x000364000c1e1900 */
[----:B------:R-:W-:-:S06]  /*9d90*/  UIMAD UR4, UR4, UR5, URZ ;  /* 0x00000005040472a4 */ /* 0x000fcc000f8e023f */
[----:B0-----:R-:W-:-:S06]  /*9da0*/  IMAD.U32 R6, RZ, RZ, UR4 ;  /* 0x00000004ff067e24 */ /* 0x001fcc000f8e00ff */
[----:B------:R1:W5:Y:S01]  /*9db0*/  @P0 LDG.E R6, desc[UR40][R4.64] ;  /* 0x0000002804060981 */ /* 0x000362000c1e1900 */
[----:B------:R-:W-:Y:S05]  /*9dc0*/  @P0 BRA `(.L_x_291) ;  /* 0x0000000000100947 */ /* 0x000fea0003800000 */
[----:B------:R-:W-:Y:S05]  /*9dd0*/  @!P1 BRA `(.L_x_291) ;  /* 0x00000000000c9947 */ /* 0x000fea0003800000 */
[----:B-1----:R-:W2:Y:S04]  /*9de0*/  LDG.E R5, desc[UR40][R2.64] ;  /* 0x0000002802057981 */ /* 0x002ea8000c1e1900 */
[----:B-----5:R-:W2:Y:S02]  /*9df0*/  LDG.E R6, desc[UR40][R2.64+0x4] ;  /* 0x0000042802067981 */ /* 0x020ea4000c1e1900 */
[----:B--2---:R-:W-:-:S07]  /*9e00*/  IMAD.IADD R6, R6, 0x1, -R5 ;  /* 0x0000000106067824 */ /* 0x004fce00078e0a05 */
.L_x_291:
[--C-:B-1---5:R-:W-:Y:S01]  /*9e10*/  IMAD.IADD R2, R6, 0x1, -R0.reuse ;  /* 0x0000000106027824 */ /* 0x122fe200078e0a00 */
[----:B------:R-:W-:Y:S01]  /*9e20*/  BSSY B6, `(.L_x_292) ;  /* 0x00002b6000067945 */ /* 0x000fe20003800000 */
[----:B------:R-:W-:Y:S02]  /*9e30*/  IMAD.IADD R3, R7, 0x1, R0 ;  /* 0x0000000107037824 */ /* 0x000fe400078e0200 */
[C---:B------:R-:W-:Y:S01]  /*9e40*/  VIADD R0, R2.reuse, 0x5f ;  /* 0x0000005f02007836 */ /* 0x040fe20000000000 */
[----:B------:R-:W-:Y:S01]  /*9e50*/  STL [R1+0x20], R2 ;  /* 0x0000200201007387 */ /* 0x000fe20000100800 */
[----:B------:R-:W-:Y:S02]  /*9e60*/  ISETP.GT.AND P0, PT, R2, RZ, PT ;  /* 0x000000ff0200720c */ /* 0x000fe40003f04270 */
[----:B------:R-:W-:Y:S01]  /*9e70*/  IMAD.HI R0, R0, 0x2aaaaaab, RZ ;  /* 0x2aaaaaab00007827 */ /* 0x000fe200078e02ff */
[----:B------:R0:W-:Y:S04]  /*9e80*/  STL [R1+0x8], R3 ;  /* 0x0000080301007387 */ /* 0x0001e80000100800 */
[----:B0-----:R-:W-:-:S04]  /*9e90*/  SHF.R.U32.HI R3, RZ, 0x1f, R0 ;  /* 0x0000001fff037819 */ /* 0x001fc80000011600 */
[----:B------:R-:W-:-:S05]  /*9ea0*/  LEA.HI.SX32 R0, R0, R3, 0x1c ;  /* 0x0000000300007211 */ /* 0x000fca00078fe2ff */
[----:B------:R0:W-:Y:S01]  /*9eb0*/  STL [R1+0x14], R0 ;  /* 0x0000140001007387 */ /* 0x0001e20000100800 */
[----:B------:R-:W-:Y:S05]  /*9ec0*/  @P0 BRA `(.L_x_293) ;  /* 0x0000000000440947 */ /* 0x000fea0003800000 */
[----:B------:R-:W1:Y:S02]  /*9ed0*/  S2R R2, SR_TID.X ;  /* 0x0000000000027919 */ /* 0x000e640000002100 */
[----:B-1----:R-:W-:-:S04]  /*9ee0*/  LOP3.LUT R2, R2, 0x1f, RZ, 0xc0, !PT ;  /* 0x0000001f02027812 */ /* 0x002fc800078ec0ff */
[----:B------:R-:W-:-:S13]  /*9ef0*/  ISETP.NE.AND P1, PT, R2, RZ, PT ;  /* 0x000000ff0200720c */ /* 0x000fda0003f25270 */
[----:B------:R-:W-:Y:S05]  /*9f00*/  @P1 BRA `(.L_x_294) ;  /* 0x00000028009c1947 */ /* 0x000fea0003800000 */
[----:B------:R-:W1:Y:S01]  /*9f10*/  S2R R7, SR_LANEID ;  /* 0x0000000000077919 */ /* 0x000e620000000000 */
[----:B------:R-:W-:Y:S01]  /*9f20*/  VOTEU.ANY UR4, UPT, PT ;  /* 0x0000000000047886 */ /* 0x000fe200038e0100 */
[----:B------:R-:W2:Y:S01]  /*9f30*/  LDC.64 R2, c[0x0][0xc38] ;  /* 0x00030e00ff027b82 */ /* 0x000ea20000000a00 */
[----:B0-----:R-:W1:Y:S08]  /*9f40*/  FLO.U32 R0, UR4 ;  /* 0x0000000400007d00 */ /* 0x001e7000080e0000 */
[----:B------:R-:W2:Y:S01]  /*9f50*/  POPC R5, UR4 ;  /* 0x0000000400057d09 */ /* 0x000ea20008000000 */
[----:B-1----:R-:W-:-:S13]  /*9f60*/  ISETP.EQ.U32.AND P0, PT, R0, R7, PT ;  /* 0x000000070000720c */ /* 0x002fda0003f02070 */
[----:B--2---:R-:W2:Y:S01]  /*9f70*/  @P0 ATOMG.E.ADD.STRONG.GPU PT, R3, desc[UR40][R2.64], R5 ;  /* 0x00000005020309a8 */ /* 0x004ea200081ee1e8 */
[----:B------:R-:W0:Y:S02]  /*9f80*/  S2R R4, SR_LTMASK ;  /* 0x0000000000047919 */ /* 0x000e240000003900 */
[----:B0-----:R-:W-:-:S04]  /*9f90*/  LOP3.LUT R4, R4, UR4, RZ, 0xc0, !PT ;  /* 0x0000000404047c12 */ /* 0x001fc8000f8ec0ff */
[----:B------:R-:W0:Y:S01]  /*9fa0*/  POPC R7, R4 ;  /* 0x0000000400077309 */ /* 0x000e220000000000 */
[----:B--2---:R-:W0:Y:S02]  /*9fb0*/  SHFL.IDX PT, R0, R3, R0, 0x1f ;  /* 0x00001f0003007589 */ /* 0x004e2400000e0000 */
[----:B0-----:R-:W-:Y:S01]  /*9fc0*/  IADD3 R16, R0, UR37, R7 ;  /* 0x0000002500107c10 */ /* 0x001fe2000fffe007 */
[----:B------:R-:W-:Y:S06]  /*9fd0*/  BRA `(.L_x_294) ;  /* 0x0000002800687947 */ /* 0x000fec0003800000 */
.L_x_293:
[----:B------:R-:W1:Y:S01]  /*9fe0*/  S2R R3, SR_CgaCtaId ;  /* 0x0000000000037919 */ /* 0x000e620000008800 */
[----:B0-----:R-:W-:-:S04]  /*9ff0*/  MOV R0, 0x400 ;  /* 0x0000040000007802 */ /* 0x001fc80000000f00 */
[----:B-1----:R-:W-:-:S05]  /*a000*/  LEA R2, R3, R0, 0x18 ;  /* 0x0000000003027211 */ /* 0x002fca00078ec0ff */
[----:B------:R0:W-:Y:S01]  /*a010*/  STL [R1+0xc], R2 ;  /* 0x00000c0201007387 */ /* 0x0001e20000100800 */
[----:B------:R-:W-:-:S05]  /*a020*/  VIADD R0, R2, 0x1c400 ;  /* 0x0001c40002007836 */ /* 0x000fca0000000000 */
[----:B------:R-:W-:-:S13]  /*a030*/  LOP3.LUT P0, RZ, R0, 0x3ff, RZ, 0xc0, !PT ;  /* 0x000003ff00ff7812 */ /* 0x000fda000780c0ff */
[----:B0-----:R-:W-:Y:S05]  /*a040*/  @!P0 BRA `(.L_x_295) ;  /* 0x0000000000408947 */ /* 0x001fea0003800000 */
[----:B------:R-:W-:Y:S01]  /*a050*/  MOV R2, 0x0 ;  /* 0x0000000000027802 */ /* 0x000fe20000000f00 */
[----:B------:R-:W-:Y:S01]  /*a060*/  ULDC.64 UR6, c[0x4][0x90] ;  /* 0x0100240000067ab9 */ /* 0x000fe20000000a00 */
[----:B------:R-:W-:Y:S01]  /*a070*/  ULDC.64 UR8, c[0x4][0x98] ;  /* 0x0100260000087ab9 */ /* 0x000fe20000000a00 */
[----:B------:R-:W-:Y:S01]  /*a080*/  ULDC.64 UR4, c[0x4][0x8] ;  /* 0x0100020000047ab9 */ /* 0x000fe20000000a00 */
[----:B------:R-:W-:Y:S01]  /*a090*/  IMAD.U32 R4, RZ, RZ, UR6 ;  /* 0x00000006ff047e24 */ /* 0x000fe2000f8e00ff */
[----:B------:R-:W-:Y:S01]  /*a0a0*/  MOV R11, UR5 ;  /* 0x00000005000b7c02 */ /* 0x000fe20008000f00 */
[----:B------:R-:W0:Y:S01]  /*a0b0*/  LDC.64 R2, c[0x4][R2] ;  /* 0x0100000002027b82 */ /* 0x000e220000000a00 */
[----:B------:R-:W-:Y:S02]  /*a0c0*/  IMAD.U32 R5, RZ, RZ, UR7 ;  /* 0x00000007ff057e24 */ /* 0x000fe4000f8e00ff */
[----:B------:R-:W-:Y:S02]  /*a0d0*/  IMAD.U32 R6, RZ, RZ, UR8 ;  /* 0x00000008ff067e24 */ /* 0x000fe4000f8e00ff */
[----:B------:R-:W-:-:S02]  /*a0e0*/  IMAD.U32 R7, RZ, RZ, UR9 ;  /* 0x00000009ff077e24 */ /* 0x000fc4000f8e00ff */
[----:B------:R-:W-:Y:S02]  /*a0f0*/  IMAD.U32 R10, RZ, RZ, UR4 ;  /* 0x00000004ff0a7e24 */ /* 0x000fe4000f8e00ff */
[----:B------:R-:W-:Y:S02]  /*a100*/  IMAD.MOV.U32 R8, RZ, RZ, 0x70 ;  /* 0x00000070ff087424 */ /* 0x000fe400078e00ff */
[----:B------:R-:W-:Y:S02]  /*a110*/  IMAD.MOV.U32 R12, RZ, RZ, 0x1 ;  /* 0x00000001ff0c7424 */ /* 0x000fe400078e00ff */
[----:B------:R-:W-:-:S07]  /*a120*/  IMAD.MOV.U32 R13, RZ, RZ, RZ ;  /* 0x000000ffff0d7224 */ /* 0x000fce00078e00ff */
[----:B------:R-:W-:-:S07]  /*a130*/  LEPC R20, `(.L_x_295) ;  /* 0x000000001014794e */ /* 0x000fce0000000000 */
[----:B0-----:R-:W-:Y:S05]  /*a140*/  CALL.ABS.NOINC R2 ;  /* 0x0000000002007343 */ /* 0x001fea0003c00000 */
.L_x_295:
[----:B------:R-:W2:Y:S02]  /*a150*/  LDL R2, [R1+0xc] ;  /* 0x00000c0001027983 */ /* 0x000ea40000100800 */
[----:B--2---:R-:W-:-:S05]  /*a160*/  VIADD R0, R2, 0x400 ;  /* 0x0000040002007836 */ /* 0x004fca0000000000 */
[----:B------:R-:W-:-:S13]  /*a170*/  LOP3.LUT P0, RZ, R0, 0x3ff, RZ, 0xc0, !PT ;  /* 0x000003ff00ff7812 */ /* 0x000fda000780c0ff */
[----:B------:R-:W-:Y:S05]  /*a180*/  @!P0 BRA `(.L_x_296) ;  /* 0x0000000000808947 */ /* 0x000fea0003800000 */
[----:B------:R-:W-:Y:S01]  /*a190*/  MOV R0, 0x0 ;  /* 0x0000000000007802 */ /* 0x000fe20000000f00 */
[----:B------:R-:W-:Y:S01]  /*a1a0*/  ULDC.64 UR6, c[0x4][0x90] ;  /* 0x0100240000067ab9 */ /* 0x000fe20000000a00 */
[----:B------:R-:W-:Y:S01]  /*a1b0*/  ULDC.64 UR8, c[0x4][0x98] ;  /* 0x0100260000087ab9 */ /* 0x000fe20000000a00 */
[----:B------:R-:W-:Y:S01]  /*a1c0*/  ULDC.64 UR4, c[0x4][0x10] ;  /* 0x0100040000047ab9 */ /* 0x000fe20000000a00 */
[----:B------:R0:W1:Y:S01]  /*a1d0*/  LDC.64 R2, c[0x4][R0] ;  /* 0x0100000000027b82 */ /* 0x0000620000000a00 */
[----:B------:R-:W-:Y:S02]  /*a1e0*/  IMAD.U32 R4, RZ, RZ, UR6 ;  /* 0x00000006ff047e24 */ /* 0x000fe4000f8e00ff */
[----:B------:R-:W-:Y:S02]  /*a1f0*/  IMAD.U32 R5, RZ, RZ, UR7 ;  /* 0x00000007ff057e24 */ /* 0x000fe4000f8e00ff */
[----:B------:R-:W-:Y:S02]  /*a200*/  IMAD.U32 R6, RZ, RZ, UR8 ;  /* 0x00000008ff067e24 */ /* 0x000fe4000f8e00ff */
[----:B------:R-:W-:-:S02]  /*a210*/  IMAD.U32 R7, RZ, RZ, UR9 ;  /* 0x00000009ff077e24 */ /* 0x000fc4000f8e00ff */
[----:B------:R-:W-:Y:S02]  /*a220*/  IMAD.U32 R10, RZ, RZ, UR4 ;  /* 0x00000004ff0a7e24 */ /* 0x000fe4000f8e00ff */
[----:B------:R-:W-:Y:S02]  /*a230*/  IMAD.U32 R11, RZ, RZ, UR5 ;  /* 0x00000005ff0b7e24 */ /* 0x000fe4000f8e00ff */
[----:B------:R-:W-:Y:S02]  /*a240*/  IMAD.MOV.U32 R8, RZ, RZ, 0x70 ;  /* 0x00000070ff087424 */ /* 0x000fe400078e00ff */
[----:B------:R-:W-:Y:S02]  /*a250*/  IMAD.MOV.U32 R12, RZ, RZ, 0x1 ;  /* 0x00000001ff0c7424 */ /* 0x000fe400078e00ff */
[----:B0-----:R-:W-:-:S07]  /*a260*/  IMAD.MOV.U32 R13, RZ, RZ, RZ ;  /* 0x000000ffff0d7224 */ /* 0x001fce00078e00ff */
[----:B------:R-:W-:-:S07]  /*a270*/  LEPC R20, `(.L_x_297) ;  /* 0x000000001014794e */ /* 0x000fce0000000000 */
[----:B-1----:R-:W-:Y:S05]  /*a280*/  CALL.ABS.NOINC R2 ;  /* 0x0000000002007343 */ /* 0x002fea0003c00000 */
.L_x_297:
[----:B------:R-:W-:Y:S01]  /*a290*/  MOV R2, 0x0 ;  /* 0x0000000000027802 */ /* 0x000fe20000000f00 */
[----:B------:R-:W-:Y:S01]  /*a2a0*/  ULDC.64 UR6, c[0x4][0x90] ;  /* 0x0100240000067ab9 */ /* 0x000fe20000000a00 */
[----:B------:R-:W-:Y:S01]  /*a2b0*/  ULDC.64 UR8, c[0x4][0x98] ;  /* 0x0100260000087ab9 */ /* 0x000fe20000000a00 */
[----:B------:R-:W-:Y:S01]  /*a2c0*/  ULDC.64 UR4, c[0x4][0x18] ;  /* 0x0100060000047ab9 */ /* 0x000fe20000000a00 */
[----:B------:R-:W-:Y:S01]  /*a2d0*/  MOV R4, UR6 ;  /* 0x0000000600047c02 */ /* 0x000fe20008000f00 */
[----:B------:R-:W-:Y:S01]  /*a2e0*/  IMAD.U32 R5, RZ, RZ, UR7 ;  /* 0x00000007ff057e24 */ /* 0x000fe2000f8e00ff */
        /* <DEDUP_REMOVED lines=10> */
.L_x_296:
[----:B------:R-:W2:Y:S01]  /*a390*/  LDL.LU R2, [R1+0x18] ;  /* 0x0000180001027983 */ /* 0x000ea20000300800 */
[----:B------:R-:W-:-:S03]  /*a3a0*/  ULDC.64 UR4, c[0x0][0x9f8] ;  /* 0x00027e0000047ab9 */ /* 0x000fc60000000a00 */
[----:B------:R-:W3:Y:S04]  /*a3b0*/  LDL.LU R0, [R1+0x1c] ;  /* 0x00001c0001007983 */ /* 0x000ee80000300800 */
[----:B------:R-:W4:Y:S04]  /*a3c0*/  LDL.LU R4, [R1+0x2c] ;  /* 0x00002c0001047983 */ /* 0x000f280000300800 */
[----:B------:R-:W4:Y:S01]  /*a3d0*/  LDL.LU R7, [R1+0x10] ;  /* 0x0000100001077983 */ /* 0x000f220000300800 */
[----:B------:R-:W-:-:S04]  /*a3e0*/  ISETP.NE.U32.AND P0, PT, RZ, UR4, PT ;  /* 0x00000004ff007c0c */ /* 0x000fc8000bf05070 */
[----:B------:R-:W-:Y:S01]  /*a3f0*/  ISETP.NE.AND.EX P0, PT, RZ, UR5, PT, P0 ;  /* 0x00000005ff007c0c */ /* 0x000fe2000bf05300 */
[----:B------:R-:W0:Y:S02]  /*a400*/  S2R R8, SR_TID.X ;  /* 0x0000000000087919 */ /* 0x000e240000002100 */
[----:B0-----:R-:W-:-:S04]  /*a410*/  LOP3.LUT R8, R8, 0x1f, RZ, 0xc0, !PT ;  /* 0x0000001f08087812 */ /* 0x001fc800078ec0ff */
[----:B------:R-:W-:-:S13]  /*a420*/  ISETP.NE.AND P6, PT, R8, RZ, PT ;  /* 0x000000ff0800720c */ /* 0x000fda0003fc5270 */
[----:B------:R-:W-:-:S05]  /*a430*/  VOTEU.ALL UP1, P6 ;  /* 0x00000000003f7886 */ /* 0x000fca0003020000 */
[----:B------:R-:W-:-:S04]  /*a440*/  @!UP1 UIADD3 UR8, UP0, UR38, 0x270, URZ ;  /* 0x0000027026089890 */ /* 0x000fc8000ff1e03f */
[----:B------:R-:W-:-:S03]  /*a450*/  @!UP1 UIADD3.X UR9, URZ, UR39, URZ, UP0, !UPT ;  /* 0x000000273f099290 */ /* 0x000fc600087fe43f */
[----:B------:R-:W-:Y:S01]  /*a460*/  VOTEU.ALL UP0, P6 ;  /* 0x00000000003f7886 */ /* 0x000fe20003000000 */
[----:B--2---:R-:W-:-:S04]  /*a470*/  @P0 IADD3 R2, P1, R2, UR4, RZ ;  /* 0x0000000402020c10 */ /* 0x004fc8000ff3e0ff */
[----:B---3--:R-:W-:Y:S01]  /*a480*/  @P0 IADD3.X R3, R0, UR5, RZ, P1, !PT ;  /* 0x0000000500030c10 */ /* 0x008fe20008ffe4ff */
[----:B------:R-:W-:Y:S01]  /*a490*/  ULDC.64 UR4, c[0x0][0xa00] ;  /* 0x0002800000047ab9 */ /* 0x000fe20000000a00 */
[----:B----4-:R-:W-:Y:S02]  /*a4a0*/  IMAD R17, R17, 0x80, R4 ;  /* 0x0000008011117824 */ /* 0x010fe400078e0204 */
[----:B------:R-:W0:Y:S01]  /*a4b0*/  LDC R4, c[0x0][0x428] ;  /* 0x00010a00ff047b82 */ /* 0x000e220000000800 */
[----:B------:R-:W-:-:S06]  /*a4c0*/  IMAD.MOV.U32 R0, RZ, RZ, R7 ;  /* 0x000000ffff007224 */ /* 0x000fcc00078e0007 */
[----:B------:R1:W5:Y:S01]  /*a4d0*/  @P0 LDG.E R0, desc[UR40][R2.64] ;  /* 0x0000002802000981 */ /* 0x000362000c1e1900 */
[----:B------:R-:W-:Y:S02]  /*a4e0*/  PLOP3.LUT P1, PT, P6, PT, PT, 0x8, 0x0 ;  /* 0x000000000000781c */ /* 0x000fe4000372e170 */
[----:B0-----:R-:W-:Y:S01]  /*a4f0*/  ISETP.NE.AND P0, PT, R4, 0x1, PT ;  /* 0x000000010400780c */ /* 0x001fe20003f05270 */
[----:B------:R-:W-:-:S12]  /*a500*/  IMAD.MOV.U32 R4, RZ, RZ, R18 ;  /* 0x000000ffff047224 */ /* 0x000fd800078e0012 */
[----:B------:R-:W0:Y:S08]  /*a510*/  @P0 LDC R5, c[0x0][0x42c] ;  /* 0x00010b00ff050b82 */ /* 0x000e300000000800 */
[----:B------:R-:W2:Y:S01]  /*a520*/  @P0 LDC R6, c[0x0][0x430] ;  /* 0x00010c00ff060b82 */ /* 0x000ea20000000800 */
[----:B0-----:R-:W-:-:S05]  /*a530*/  @P0 IMAD.HI.U32 R5, R18, R5, RZ ;  /* 0x0000000512050227 */ /* 0x001fca00078e00ff */
[----:B--2---:R-:W-:Y:S02]  /*a540*/  @P0 SHF.R.U32.HI R4, RZ, R6, R5 ;  /* 0x00000006ff040219 */ /* 0x004fe40000011605 */
[----:B------:R-:W-:-:S04]  /*a550*/  ISETP.NE.U32.AND P0, PT, RZ, UR4, PT ;  /* 0x00000004ff007c0c */ /* 0x000fc8000bf05070 */
[----:B------:R-:W-:-:S04]  /*a560*/  ISETP.NE.AND.EX P0, PT, RZ, UR5, PT, P0 ;  /* 0x00000005ff007c0c */ /* 0x000fc8000bf05300 */
[----:B-1----:R-:W-:-:S09]  /*a570*/  SEL R6, R7, RZ, !P0 ;  /* 0x000000ff07067207 */ /* 0x002fd20004000000 */
.L_x_298:
        /* <DEDUP_REMOVED lines=9> */
[----:B0-----:R-:W-:Y:S05]  /*a610*/  @P1 BRA.U.ANY `(.L_x_298) ;  /* 0xfffffffd00d81947 */ /* 0x001fea000393ffff */
[----:B------:R-:W0:Y:S01]  /*a620*/  LDC.64 R2, c[0x0][0x3f8] ;  /* 0x0000fe00ff027b82 */ /* 0x000e220000000a00 */
[----:B------:R-:W-:Y:S02]  /*a630*/  ULDC.64 UR4, c[0x0][0xa08] ;  /* 0x0002820000047ab9 */ /* 0x000fe40000000a00 */
[----:B0-----:R-:W-:Y:S01]  /*a640*/  LOP3.LUT P0, RZ, R2, UR4, RZ, 0xfc, !PT ;  /* 0x0000000402ff7c12 */ /* 0x001fe2000f80fcff */
[----:B------:R-:W-:-:S03]  /*a650*/  UMOV UR4, 0xffffffff ;  /* 0xffffffff00047882 */ /* 0x000fc60000000000 */
[----:B------:R-:W-:-:S04]  /*a660*/  LOP3.LUT P0, RZ, R3, UR5, RZ, 0xfc, P0 ;  /* 0x0000000503ff7c12 */ /* 0x000fc8000800fcff */
[----:B-----5:R-:W-:Y:S01]  /*a670*/  SEL R7, R0, RZ, !P0 ;  /* 0x000000ff00077207 */ /* 0x020fe20004000000 */
[----:B------:R-:W-:Y:S08]  /*a680*/  BRA.DIV UR4, `(.L_x_299) ;  /* 0x0000003204987947 */ /* 0x000ff0000b800000 */
.L_x_369:
[----:B------:R-:W2:Y:S01]  /*a690*/  LDL R8, [R1+0x14] ;  /* 0x0000140001087983 */ /* 0x000ea20000100800 */
[----:B------:R-:W-:Y:S01]  /*a6a0*/  UMOV UR4, 0xffffffff ;  /* 0xffffffff00047882 */ /* 0x000fe20000000000 */
[----:B------:R-:W-:Y:S01]  /*a6b0*/  SHF.R.S32.HI R5, RZ, 0x1f, R0 ;  /* 0x0000001fff057819 */ /* 0x000fe20000011400 */
[----:B--2---:R-:W-:Y:S01]  /*a6c0*/  VIADD R9, R8, 0xffffffff ;  /* 0xffffffff08097836 */ /* 0x004fe20000000000 */
[----:B------:R-:W-:Y:S06]  /*a6d0*/  BRA.DIV UR4, `(.L_x_300) ;  /* 0x0000003204b87947 */ /* 0x000fec000b800000 */
[----:B------:R-:W-:-:S13]  /*a6e0*/  ELECT P6, URZ, PT ;  /* 0x00000000003f782f */ /* 0x000fda00038c0000 */
.L_x_372:
[----:B------:R-:W-:Y:S05]  /*a6f0*/  @!P6 BRA `(.L_x_301) ;  /* 0x000000040008e947 */ /* 0x000fea0003800000 */
[----:B------:R0:W-:Y:S01]  /*a700*/  STL [R1+0x28], R9 ;  /* 0x0000280901007387 */ /* 0x0001e20000100800 */
[----:B------:R-:W-:-:S04]  /*a710*/  ISETP.NE.U32.AND P0, PT, R2, RZ, PT ;  /* 0x000000ff0200720c */ /* 0x000fc80003f05070 */
[----:B------:R-:W-:-:S13]  /*a720*/  ISETP.NE.AND.EX P0, PT, R3, RZ, PT, P0 ;  /* 0x000000ff0300720c */ /* 0x000fda0003f05300 */
[----:B0-----:R-:W-:Y:S05]  /*a730*/  @!P0 BRA `(.L_x_302) ;  /* 0x00000000004c8947 */ /* 0x001fea0003800000 */
[----:B------:R-:W0:Y:S01]  /*a740*/  LDC R12, c[0x0][0x41c] ;  /* 0x00010700ff0c7b82 */ /* 0x000e220000000800 */
[----:B------:R-:W-:Y:S01]  /*a750*/  IMAD.MOV.U32 R7, RZ, RZ, R9 ;  /* 0x000000ffff077224 */ /* 0x000fe200078e0009 */
[----:B------:R-:W-:Y:S01]  /*a760*/  ULDC.64 UR4, c[0x0][0x408] ;  /* 0x0001020000047ab9 */ /* 0x000fe20000000a00 */
[----:B0-----:R-:W-:-:S13]  /*a770*/  ISETP.NE.AND P0, PT, R12, 0x1, PT ;  /* 0x000000010c00780c */ /* 0x001fda0003f05270 */
[----:B------:R-:W0:Y:S02]  /*a780*/  @P0 LDC.64 R10, c[0x0][0x420] ;  /* 0x00010800ff0a0b82 */ /* 0x000e240000000a00 */
[----:B0-----:R-:W-:-:S05]  /*a790*/  @P0 IMAD.HI.U32 R10, R9, R10, RZ ;  /* 0x0000000a090a0227 */ /* 0x001fca00078e00ff */
[----:B------:R-:W-:-:S04]  /*a7a0*/  @P0 SHF.R.U32.HI R7, RZ, R11, R10 ;  /* 0x0000000bff070219 */ /* 0x000fc8000001160a */
[----:B------:R-:W-:Y:S01]  /*a7b0*/  IADD3 R8, -R7, RZ, RZ ;  /* 0x000000ff07087210 */ /* 0x000fe20007ffe1ff */
[----:B------:R-:W-:-:S04]  /*a7c0*/  IMAD.MOV.U32 R10, RZ, RZ, R7 ;  /* 0x000000ffff0a7224 */ /* 0x000fc800078e0007 */
[----:B------:R-:W-:Y:S02]  /*a7d0*/  IMAD R11, R12, R8, R9 ;  /* 0x000000080c0b7224 */ /* 0x000fe400078e0209 */
[----:B------:R-:W-:-:S03]  /*a7e0*/  IMAD R8, R5, UR4, RZ ;  /* 0x0000000405087c24 */ /* 0x000fc6000f8e02ff */
[----:B------:R0:W-:Y:S01]  /*a7f0*/  STL [R1+0x28], R11 ;  /* 0x0000280b01007387 */ /* 0x0001e20000100800 */
[----:B------:R-:W-:Y:S01]  /*a800*/  IMAD R8, R0, UR5, R8 ;  /* 0x0000000500087c24 */ /* 0x000fe2000f8e0208 */
[----:B0-----:R-:W-:-:S03]  /*a810*/  SHF.R.S32.HI R11, RZ, 0x1f, R7 ;  /* 0x0000001fff0b7819 */ /* 0x001fc60000011407 */
[----:B------:R-:W-:-:S04]  /*a820*/  IMAD.WIDE.U32 R10, R0, UR4, R10 ;  /* 0x00000004000a7c25 */ /* 0x000fc8000f8e000a */
[----:B------:R-:W-:Y:S01]  /*a830*/  IMAD.IADD R7, R11, 0x1, R8 ;  /* 0x000000010b077824 */ /* 0x000fe200078e0208 */
[----:B------:R-:W-:-:S04]  /*a840*/  LEA R12, P0, R10, R2, 0x2 ;  /* 0x000000020a0c7211 */ /* 0x000fc800078010ff */
[----:B------:R-:W-:-:S05]  /*a850*/  LEA.HI.X R13, R10, R3, R7, 0x2, P0 ;  /* 0x000000030a0d7211 */ /* 0x000fca00000f1407 */
[----:B------:R0:W5:Y:S04]  /*a860*/  LDG.E R7, desc[UR40][R12.64] ;  /* 0x000000280c077981 */ /* 0x000168000c1e1900 */
.L_x_302:
[----:B------:R-:W2:Y:S01]  /*a870*/  LDL R8, [R1] ;  /* 0x0000000001087983 */ /* 0x000ea20000100800 */
[----:B------:R-:W-:-:S03]  /*a880*/  MOV R11, 0x400 ;  /* 0x00000400000b7802 */ /* 0x000fc60000000f00 */
[----:B------:R-:W3:Y:S01]  /*a890*/  LDL R10, [R1+0x4] ;  /* 0x00000400010a7983 */ /* 0x000ee20000100800 */
[----:B0-----:R-:W0:Y:S02]  /*a8a0*/  S2R R12, SR_CgaCtaId ;  /* 0x00000000000c7919 */ /* 0x001e240000008800 */
[----:B0-----:R-:W-:-:S05]  /*a8b0*/  LEA R11, R12, R11, 0x18 ;  /* 0x0000000b0c0b7211 */ /* 0x001fca00078ec0ff */
[----:B--2---:R-:W-:Y:S01]  /*a8c0*/  IMAD R8, R8, 0x8, R11 ;  /* 0x0000000808087824 */ /* 0x004fe200078e020b */
[----:B---3--:R-:W-:-:S04]  /*a8d0*/  SHF.L.U32 R10, R10, 0x1f, RZ ;  /* 0x0000001f0a0a7819 */ /* 0x008fc800000006ff */
[----:B------:R-:W0:Y:S02]  /*a8e0*/  SYNCS.PHASECHK.TRANS64.TRYWAIT P0, [R8+URZ+0x22840], R10 ;  /* 0x0228400a080075a7 */ /* 0x000e24000800017f */
[----:B0-----:R-:W-:Y:S05]  /*a8f0*/  @!P0 BRA `(.L_x_303) ;  /* 0x0000003000508947 */ /* 0x001fea0003800000 */
.L_x_373:
[----:B------:R-:W1:Y:S02]  /*a900*/  S2R R11, SR_TID.X ;  /* 0x00000000000b7919 */ /* 0x000e640000002100 */
[----:B-1----:R-:W-:-:S04]  /*a910*/  LOP3.LUT R11, R11, 0x7f, RZ, 0xc0, !PT ;  /* 0x0000007f0b0b7812 */ /* 0x002fc800078ec0ff */
[----:B------:R-:W-:-:S13]  /*a920*/  ISETP.NE.AND P0, PT, R11, RZ, PT ;  /* 0x000000ff0b00720c */ /* 0x000fda0003f05270 */
[----:B------:R-:W-:Y:S05]  /*a930*/  @P0 BRA `(.L_x_304) ;  /* 0x00000000001c0947 */ /* 0x000fea0003800000 */
[----:B------:R-:W1:Y:S01]  /*a940*/  S2R R11, SR_TID.X ;  /* 0x00000000000b7919 */ /* 0x000e620000002100 */
[----:B0-----:R-:W-:-:S04]  /*a950*/  IMAD.MOV.U32 R10, RZ, RZ, 0x3000 ;  /* 0x00003000ff0a7424 */ /* 0x001fc800078e00ff */
[----:B------:R2:W-:Y:S01]  /*a960*/  SYNCS.ARRIVE.TRANS64 RZ, [R8+URZ+0x22830], R10 ;  /* 0x0228300a08ff79a7 */ /* 0x0005e2000800003f */
[----:B-1----:R-:W-:-:S04]  /*a970*/  LOP3.LUT R11, R11, 0x1f, RZ, 0xc0, !PT ;  /* 0x0000001f0b0b7812 */ /* 0x002fc800078ec0ff */
[----:B------:R-:W-:-:S13]  /*a980*/  ISETP.NE.AND P1, PT, R11, RZ, PT ;  /* 0x000000ff0b00720c */ /* 0x000fda0003f25270 */
[----:B--2---:R-:W-:Y:S05]  /*a990*/  @!P1 BRA `(.L_x_304) ;  /* 0x0000000000049947 */ /* 0x004fea0003800000 */
[----:B------:R-:W-:Y:S01]  /*a9a0*/  BPT.TRAP 0x1 ;  /* 0x000000040000795c */ /* 0x000fe20000300000 */
.L_x_304:
[----:B------:R-:W2:Y:S01]  /*a9b0*/  LDL R12, [R1] ;  /* 0x00000000010c7983 */ /* 0x000ea20000100800 */
[----:B------:R-:W-:-:S03]  /*a9c0*/  MOV R13, 0x400 ;  /* 0x00000400000d7802 */ /* 0x000fc60000000f00 */
[----:B------:R-:W3:Y:S04]  /*a9d0*/  LDL R11, [R1+0x28] ;  /* 0x00002800010b7983 */ /* 0x000ee80000100800 */
[----:B0-----:R-:W4:Y:S01]  /*a9e0*/  LDL R10, [R1+0x8] ;  /* 0x00000800010a7983 */ /* 0x001f220000100800 */
[----:B------:R-:W0:Y:S01]  /*a9f0*/  S2R R14, SR_CgaCtaId ;  /* 0x00000000000e7919 */ /* 0x000e220000008800 */
[----:B------:R-:W-:Y:S01]  /*aa00*/  R2UR UR9, R8 ;  /* 0x00000000080972ca */ /* 0x000fe200000e0000 */
[----:B------:R-:W-:Y:S01]  /*aa10*/  UIADD3 UR6, UP0, UR38, 0x370, URZ ;  /* 0x0000037026067890 */ /* 0x000fe2000ff1e03f */
[----:B------:R-:W-:Y:S02]  /*aa20*/  R2UR UR12, R4 ;  /* 0x00000000040c72ca */ /* 0x000fe400000e0000 */
[----:B-----5:R-:W-:Y:S01]  /*aa30*/  R2UR UR13, R7 ;  /* 0x00000000070d72ca */ /* 0x020fe200000e0000 */
[----:B------:R-:W-:Y:S01]  /*aa40*/  UIADD3.X UR7, URZ, UR39, URZ, UP0, !UPT ;  /* 0x000000273f077290 */ /* 0x000fe200087fe43f */
[----:B0-----:R-:W-:-:S07]  /*aa50*/  LEA R13, R14, R13, 0x18 ;  /* 0x0000000d0e0d7211 */ /* 0x001fce00078ec0ff */
[----:B------:R-:W-:Y:S01]  /*aa60*/  UIADD3 UR9, UR9, 0x22830, URZ ;  /* 0x0002283009097890 */ /* 0x000fe2000fffe03f */
[----:B------:R-:W-:Y:S01]  /*aa70*/  UMOV UR5, 0x14f00000 ;  /* 0x14f0000000057882 */ /* 0x000fe20000000000 */
[----:B------:R-:W-:Y:S01]  /*aa80*/  UMOV UR10, URZ ;  /* 0x0000003f000a7c82 */ /* 0x000fe20008000000 */
[----:B--2---:R-:W-:Y:S01]  /*aa90*/  IMAD R8, R12, 0x3000, R13 ;  /* 0x000030000c087824 */ /* 0x004fe200078e020d */
[----:B---3--:R-:W-:-:S04]  /*aaa0*/  R2UR UR11, R11 ;  /* 0x000000000b0b72ca */ /* 0x008fc800000e0000 */
[----:B------:R-:W-:Y:S02]  /*aab0*/  R2UR UR8, R8 ;  /* 0x00000000080872ca */ /* 0x000fe400000e0000 */
[----:B----4-:R-:W-:-:S11]  /*aac0*/  R2UR UR4, R10 ;  /* 0x000000000a0472ca */ /* 0x010fd600000e0000 */
[----:B------:R-:W-:Y:S02]  /*aad0*/  UIADD3 UR8, UR8, 0x1c400, URZ ;  /* 0x0001c40008087890 */ /* 0x000fe4000fffe03f */
[----:B------:R-:W-:-:S03]  /*aae0*/  UIMAD UR11, UR11, 0x60, UR4 ;  /* 0x000000600b0b78a4 */ /* 0x000fc6000f8e0204 */
[----:B------:R-:W-:-:S06]  /*aaf0*/  UMOV UR4, 0x0 ;  /* 0x0000000000047882 */ /* 0x000fcc0000000000 */
[----:B------:R0:W-:Y:S02]  /*ab00*/  UTMALDG.4D [UR8], [UR6], desc[UR4] ;  /* 0x00000408060075b4 */ /* 0x0001e40008019000 */
[----:B0-----:R-:W-:Y:S01]  /*ab10*/  NOP ;  /* 0x0000000000007918 */ /* 0x001fe20000000000 */
.L_x_301:
[----:B------:R-:W2:Y:S01]  /*ab20*/  LDL.LU R12, [R1+0x24] ;  /* 0x00002400010c7983 */ /* 0x000ea20000300800 */
[----:B------:R-:W-:Y:S01]  /*ab30*/  MOV R10, 0x400 ;  /* 0x00000400000a7802 */ /* 0x000fe20000000f00 */
[----:B------:R-:W-:Y:S05]  /*ab40*/  WARPSYNC.ALL ;  /* 0x0000000000007948 */ /* 0x000fea0003800000 */
[----:B------:R-:W0:Y:S01]  /*ab50*/  S2R R11, SR_CgaCtaId ;  /* 0x00000000000b7919 */ /* 0x000e220000008800 */
[----:B------:R-:W-:-:S13]  /*ab60*/  ELECT P0, URZ, PT ;  /* 0x00000000003f782f */ /* 0x000fda0003800000 */
[----:B------:R-:W-:Y:S01]  /*ab70*/  @P0 R2UR UR13, R6 ;  /* 0x00000000060d02ca */ /* 0x000fe200000e0000 */
[----:B------:R-:W-:Y:S01]  /*ab80*/  UIADD3 UR4, UP0, UR38, 0x270, URZ ;  /* 0x0000027026047890 */ /* 0x000fe2000ff1e03f */
[----:B------:R-:W-:Y:S01]  /*ab90*/  @P0 R2UR UR12, R18 ;  /* 0x00000000120c02ca */ /* 0x000fe200000e0000 */
[----:B------:R-:W-:Y:S01]  /*aba0*/  UMOV UR6, 0x0 ;  /* 0x0000000000067882 */ /* 0x000fe20000000000 */
[----:B------:R-:W-:Y:S01]  /*abb0*/  @P0 R2UR UR11, R17 ;  /* 0x00000000110b02ca */ /* 0x000fe200000e0000 */
[----:B------:R-:W-:Y:S01]  /*abc0*/  UIADD3.X UR5, URZ, UR39, URZ, UP0, !UPT ;  /* 0x000000273f057290 */ /* 0x000fe200087fe43f */
[----:B------:R-:W-:Y:S01]  /*abd0*/  BSSY B0, `(.L_x_305) ;  /* 0x0000013000007945 */ /* 0x000fe20003800000 */
[----:B------:R-:W-:Y:S01]  /*abe0*/  UMOV UR7, 0x12f00000 ;  /* 0x12f0000000077882 */ /* 0x000fe20000000000 */
[----:B------:R-:W-:Y:S01]  /*abf0*/  UMOV UR10, URZ ;  /* 0x0000003f000a7c82 */ /* 0x000fe20008000000 */
[----:B------:R-:W-:Y:S01]  /*ac00*/  @P0 IMAD.MOV.U32 R8, RZ, RZ, 0x4000 ;  /* 0x00004000ff080424 */ /* 0x000fe200078e00ff */
[----:B0-----:R-:W-:Y:S01]  /*ac10*/  LEA R10, R11, R10, 0x18 ;  /* 0x0000000a0b0a7211 */ /* 0x001fe200078ec0ff */
[----:B------:R-:W-:Y:S03]  /*ac20*/  BAR.SYNC.DEFER_BLOCKING 0x8, 0x120 ;  /* 0x0204800000007b1d */ /* 0x000fe60000010000 */
[----:B------:R-:W-:-:S13]  /*ac30*/  R2UR UR9, R10 ;  /* 0x000000000a0972ca */ /* 0x000fda00000e0000 */
[----:B------:R-:W-:Y:S02]  /*ac40*/  UIADD3 UR8, UR9, 0x18400, URZ ;  /* 0x0001840009087890 */ /* 0x000fe4000fffe03f */
[----:B------:R-:W-:Y:S01]  /*ac50*/  UIADD3 UR9, UR9, 0x22800, URZ ;  /* 0x0002280009097890 */ /* 0x000fe2000fffe03f */
[----:B------:R0:W-:Y:S08]  /*ac60*/  @P0 SYNCS.ARRIVE.TRANS64 RZ, [R10+URZ+0x22800], R8 ;  /* 0x022800080aff09a7 */ /* 0x0001f0000800003f */
[----:B------:R0:W-:Y:S01]  /*ac70*/  UTMALDG.4D [UR8], [UR4], desc[UR6] ;  /* 0x00000608040075b4 */ /* 0x0001e20008019000 */
[----:B--2---:R-:W-:-:S05]  /*ac80*/  VIADD R12, R12, 0x1 ;  /* 0x000000010c0c7836 */ /* 0x004fca0000000000 */
[----:B------:R-:W-:Y:S01]  /*ac90*/  LEA.HI R6, R12, R12, RZ, 0x1 ;  /* 0x0000000c0c067211 */ /* 0x000fe200078f08ff */
[----:B------:R0:W-:Y:S03]  /*aca0*/  STL [R1+0x24], R12 ;  /* 0x0000240c01007387 */ /* 0x0001e60000100800 */
[----:B------:R-:W-:-:S05]  /*acb0*/  LOP3.LUT R6, R6, 0xfffffffe, RZ, 0xc0, !PT ;  /* 0xfffffffe06067812 */ /* 0x000fca00078ec0ff */
[----:B------:R-:W-:-:S05]  /*acc0*/  IMAD.IADD R6, R12, 0x1, -R6 ;  /* 0x000000010c067824 */ /* 0x000fca00078e0a06 */
[----:B------:R-:W-:-:S04]  /*acd0*/  SHF.L.U32 R6, R6, 0x1f, RZ ;  /* 0x0000001f06067819 */ /* 0x000fc800000006ff */
[----:B------:R-:W1:Y:S02]  /*ace0*/  SYNCS.PHASECHK.TRANS64.TRYWAIT P0, [R10+URZ+0x22820], R6 ;  /* 0x022820060a0075a7 */ /* 0x000e64000800017f */
[----:B01----:R-:W-:Y:S05]  /*acf0*/  @!P0 BRA `(.L_x_306) ;  /* 0x0000002c00648947 */ /* 0x003fea0003800000 */
.L_x_374:
[----:B------:R-:W-:Y:S05]  /*ad00*/  BSYNC B0 ;  /* 0x0000000000007941 */ /* 0x000fea0003800000 */
.L_x_305:
[----:B------:R-:W-:Y:S04]  /*ad10*/  BSSY B0, `(.L_x_307) ;  /* 0x000003c000007945 */ /* 0x000fe80003800000 */
[----:B------:R-:W-:Y:S05]  /*ad20*/  @!P6 BRA `(.L_x_308) ;  /* 0x0000000000e8e947 */ /* 0x000fea0003800000 */
[----:B0-----:R-:W2:Y:S01]  /*ad30*/  LDL R8, [R1] ;  /* 0x0000000001087983 */ /* 0x001ea20000100800 */
[----:B------:R-:W-:-:S03]  /*ad40*/  MOV R11, 0x400 ;  /* 0x00000400000b7802 */ /* 0x000fc60000000f00 */
[----:B------:R-:W3:Y:S01]  /*ad50*/  LDL R10, [R1+0x4] ;  /* 0x00000400010a7983 */ /* 0x000ee20000100800 */
[----:B------:R-:W0:Y:S02]  /*ad60*/  S2R R12, SR_CgaCtaId ;  /* 0x00000000000c7919 */ /* 0x000e240000008800 */
[----:B0-----:R-:W-:-:S05]  /*ad70*/  LEA R11, R12, R11, 0x18 ;  /* 0x0000000b0c0b7211 */ /* 0x001fca00078ec0ff */
[----:B--2---:R-:W-:Y:S01]  /*ad80*/  IMAD R8, R8, 0x8, R11 ;  /* 0x0000000808087824 */ /* 0x004fe200078e020b */
[----:B---3--:R-:W-:-:S04]  /*ad90*/  SHF.L.U32 R6, R10, 0x1f, RZ ;  /* 0x0000001f0a067819 */ /* 0x008fc800000006ff */
[----:B------:R-:W0:Y:S02]  /*ada0*/  SYNCS.PHASECHK.TRANS64.TRYWAIT P0, [R8+URZ+0x22860], R6 ;  /* 0x02286006080075a7 */ /* 0x000e24000800017f */
[----:B0-----:R-:W-:Y:S05]  /*adb0*/  @!P0 BRA `(.L_x_309) ;  /* 0x0000002c00548947 */ /* 0x001fea0003800000 */
.L_x_375:
        /* <DEDUP_REMOVED lines=11> */
.L_x_310:
[----:B0-----:R-:W2:Y:S01]  /*ae70*/  LDL R6, [R1] ;  /* 0x0000000001067983 */ /* 0x001ea20000100800 */
[----:B------:R-:W-:-:S03]  /*ae80*/  MOV R12, 0x400 ;  /* 0x00000400000c7802 */ /* 0x000fc60000000f00 */
[----:B------:R-:W3:Y:S04]  /*ae90*/  LDL R11, [R1+0x28] ;  /* 0x00002800010b7983 */ /* 0x000ee80000100800 */
[----:B------:R-:W4:Y:S01]  /*aea0*/  LDL R10, [R1+0x8] ;  /* 0x00000800010a7983 */ /* 0x000f220000100800 */
[----:B------:R-:W0:Y:S01]  /*aeb0*/  S2R R13, SR_CgaCtaId ;  /* 0x00000000000d7919 */ /* 0x000e220000008800 */
[----:B------:R-:W-:Y:S01]  /*aec0*/  R2UR UR9, R8 ;  /* 0x00000000080972ca */ /* 0x000fe200000e0000 */
[----:B------:R-:W-:Y:S01]  /*aed0*/  UIADD3 UR4, UP0, UR38, 0x470, URZ ;  /* 0x0000047026047890 */ /* 0x000fe2000ff1e03f */
[----:B------:R-:W-:Y:S02]  /*aee0*/  R2UR UR12, R4 ;  /* 0x00000000040c72ca */ /* 0x000fe400000e0000 */
[----:B------:R-:W-:-:S02]  /*aef0*/  R2UR UR13, R7 ;  /* 0x00000000070d72ca */ /* 0x000fc400000e0000 */
[----:B0-----:R-:W-:-:S07]  /*af00*/  LEA R12, R13, R12, 0x18 ;  /* 0x0000000c0d0c7211 */ /* 0x001fce00078ec0ff */
[----:B------:R-:W-:Y:S01]  /*af10*/  UIADD3 UR9, UR9, 0x22850, URZ ;  /* 0x0002285009097890 */ /* 0x000fe2000fffe03f */
[----:B------:R-:W-:Y:S01]  /*af20*/  UMOV UR10, URZ ;  /* 0x0000003f000a7c82 */ /* 0x000fe20008000000 */
[----:B------:R-:W-:Y:S01]  /*af30*/  UMOV UR6, 0x0 ;  /* 0x0000000000067882 */ /* 0x000fe20000000000 */
[----:B------:R-:W-:Y:S01]  /*af40*/  UMOV UR7, 0x14f00000 ;  /* 0x14f0000000077882 */ /* 0x000fe20000000000 */
[----:B------:R-:W-:Y:S01]  /*af50*/  UMOV UR16, 0x40 ;  /* 0x0000004000107882 */ /* 0x000fe20000000000 */
[----:B--2---:R-:W-:Y:S01]  /*af60*/  IMAD R6, R6, 0xc000, R12 ;  /* 0x0000c00006067824 */ /* 0x004fe200078e020c */
[----:B---3--:R-:W-:-:S04]  /*af70*/  R2UR UR11, R11 ;  /* 0x000000000b0b72ca */ /* 0x008fc800000e0000 */
[----:B------:R-:W-:Y:S02]  /*af80*/  R2UR UR14, R6 ;  /* 0x00000000060e72ca */ /* 0x000fe400000e0000 */
[----:B----4-:R-:W-:-:S11]  /*af90*/  R2UR UR5, R10 ;  /* 0x000000000a0572ca */ /* 0x010fd600000e0000 */
[----:B------:R-:W-:Y:S02]  /*afa0*/  UIADD3 UR8, UR14, 0x400, URZ ;  /* 0x000004000e087890 */ /* 0x000fe4000fffe03f */
[----:B------:R-:W-:Y:S02]  /*afb0*/  UIMAD UR11, UR11, 0x60, UR5 ;  /* 0x000000600b0b78a4 */ /* 0x000fe4000f8e0205 */
[----:B------:R-:W-:Y:S02]  /*afc0*/  UIADD3.X UR5, URZ, UR39, URZ, UP0, !UPT ;  /* 0x000000273f057290 */ /* 0x000fe400087fe43f */
[----:B------:R-:W-:Y:S02]  /*afd0*/  UIADD3 UR15, UR14, 0x3400, URZ ;  /* 0x000034000e0f7890 */ /* 0x000fe4000fffe03f */
[----:B------:R-:W-:Y:S02]  /*afe0*/  UIADD3 UR17, UR14, 0x6400, URZ ;  /* 0x000064000e117890 */ /* 0x000fe4000fffe03f */
[----:B------:R-:W-:-:S03]  /*aff0*/  UIADD3 UR18, UR14, 0x9400, URZ ;  /* 0x000094000e127890 */ /* 0x000fc6000fffe03f */
[----:B------:R0:W-:Y:S01]  /*b000*/  UTMALDG.4D [UR8], [UR4], desc[UR6] ;  /* 0x00000608040075b4 */ /* 0x0001e20008019000 */
[----:B------:R-:W-:Y:S01]  /*b010*/  UMOV UR14, 0x80 ;  /* 0x00000080000e7882 */ /* 0x000fe20000000000 */
[----:B0-----:R-:W-:Y:S01]  /*b020*/  UMOV UR8, UR15 ;  /* 0x0000000f00087c82 */ /* 0x001fe20008000000 */
[----:B------:R-:W-:Y:S02]  /*b030*/  UMOV UR10, UR16 ;  /* 0x00000010000a7c82 */ /* 0x000fe40008000000 */
[----:B------:R0:W-:Y:S02]  /*b040*/  UTMALDG.4D [UR8], [UR4], desc[UR6] ;  /* 0x00000608040075b4 */ /* 0x0001e40008019000 */
[----:B0-----:R-:W-:Y:S01]  /*b050*/  UMOV UR8, UR17 ;  /* 0x0000001100087c82 */ /* 0x001fe20008000000 */
[----:B------:R-:W-:Y:S01]  /*b060*/  UMOV UR10, UR14 ;  /* 0x0000000e000a7c82 */ /* 0x000fe20008000000 */
[----:B------:R-:W-:Y:S01]  /*b070*/  UMOV UR14, 0xc0 ;  /* 0x000000c0000e7882 */ /* 0x000fe20000000000 */
[----:B------:R0:W-:Y:S02]  /*b080*/  UTMALDG.4D [UR8], [UR4], desc[UR6] ;  /* 0x00000608040075b4 */ /* 0x0001e40008019000 */
[----:B0-----:R-:W-:Y:S01]  /*b090*/  UMOV UR8, UR18 ;  /* 0x0000001200087c82 */ /* 0x001fe20008000000 */
[----:B------:R-:W-:-:S02]  /*b0a0*/  UMOV UR10, UR14 ;  /* 0x0000000e000a7c82 */ /* 0x000fc40008000000 */
[----:B------:R1:W-:Y:S02]  /*b0b0*/  UTMALDG.4D [UR8], [UR4], desc[UR6] ;  /* 0x00000608040075b4 */ /* 0x0003e40008019000 */
[----:B-1----:R-:W-:Y:S01]  /*b0c0*/  NOP ;  /* 0x0000000000007918 */ /* 0x002fe20000000000 */
.L_x_308:
[----:B------:R-:W-:Y:S05]  /*b0d0*/  BSYNC B0 ;  /* 0x0000000000007941 */ /* 0x000fea0003800000 */
.L_x_307:
[----:B0-----:R-:W2:Y:S01]  /*b0e0*/  LDL.LU R6, [R1+0x20] ;  /* 0x0000200001067983 */ /* 0x001ea20000300800 */
[----:B------:R-:W-:Y:S01]  /*b0f0*/  BSSY B0, `(.L_x_311) ;  /* 0x000016d000007945 */ /* 0x000fe20003800000 */
[----:B--2---:R-:W-:-:S13]  /*b100*/  ISETP.GE.AND P0, PT, R6, 0x61, PT ;  /* 0x000000610600780c */ /* 0x004fda0003f06270 */
[----:B------:R-:W-:Y:S05]  /*b110*/  @!P0 BRA `(.L_x_312) ;  /* 0x0000001400a88947 */ /* 0x000fea0003800000 */
[----:B------:R-:W2:Y:S01]  /*b120*/  LDL R8, [R1+0x14] ;  /* 0x0000140001087983 */ /* 0x000ea20000100800 */
[----:B------:R-:W-:Y:S01]  /*b130*/  IMAD.MOV.U32 R6, RZ, RZ, 0x1 ;  /* 0x00000001ff067424 */ /* 0x000fe200078e00ff */
[----:B------:R-:W-:Y:S01]  /*b140*/  BSSY B1, `(.L_x_313) ;  /* 0x000007d000017945 */ /* 0x000fe20003800000 */
[----:B--2---:R-:W-:-:S05]  /*b150*/  IMAD.MOV R11, RZ, RZ, -R8 ;  /* 0x000000ffff0b7224 */ /* 0x004fca00078e0a08 */
[----:B------:R-:W-:-:S05]  /*b160*/  VIADDMNMX R11, R11, R6, 0xffffffff, !PT ;  /* 0xffffffff0b0b7446 */ /* 0x000fca0007800106 */
[C---:B------:R-:W-:Y:S02]  /*b170*/  IMAD.IADD R6, R8.reuse, 0x1, R11 ;  /* 0x0000000108067824 */ /* 0x040fe400078e020b */
[----:B------:R-:W-:-:S03]  /*b180*/  VIADD R8, R8, 0xfffffffe ;  /* 0xfffffffe08087836 */ /* 0x000fc60000000000 */
[----:B------:R-:W-:-:S04]  /*b190*/  LOP3.LUT R6, R6, 0x1, RZ, 0xc0, !PT ;  /* 0x0000000106067812 */ /* 0x000fc800078ec0ff */
[----:B------:R-:W-:-:S13]  /*b1a0*/  ISETP.NE.U32.AND P0, PT, R6, 0x1, PT ;  /* 0x000000010600780c */ /* 0x000fda0003f05070 */
[----:B------:R-:W-:Y:S05]  /*b1b0*/  @P0 BRA `(.L_x_314) ;  /* 0x0000000400d40947 */ /* 0x000fea0003800000 */
[----:B------:R-:W2:Y:S04]  /*b1c0*/  LDL.LU R10, [R1] ;  /* 0x00000000010a7983 */ /* 0x000ea80000300800 */
[----:B------:R-:W3:Y:S01]  /*b1d0*/  LDL.LU R14, [R1+0x4] ;  /* 0x00000400010e7983 */ /* 0x000ee20000300800 */
[----:B------:R-:W-:Y:S01]  /*b1e0*/  BSSY B2, `(.L_x_315) ;  /* 0x0000070000027945 */ /* 0x000fe20003800000 */
[----:B--2---:R-:W-:-:S04]  /*b1f0*/  IADD3 R10, R10, 0x1, RZ ;  /* 0x000000010a0a7810 */ /* 0x004fc80007ffe0ff */
[----:B------:R-:W-:-:S04]  /*b200*/  ISETP.NE.AND P0, PT, R10, 0x2, PT ;  /* 0x000000020a00780c */ /* 0x000fc80003f05270 */
[----:B------:R-:W-:Y:S02]  /*b210*/  SEL R6, RZ, 0x1, P0 ;  /* 0x00000001ff067807 */ /* 0x000fe40000000000 */
[----:B------:R-:W-:Y:S02]  /*b220*/  SEL R15, R10, RZ, P0 ;  /* 0x000000ff0a0f7207 */ /* 0x000fe40000000000 */
[----:B---3--:R-:W-:-:S05]  /*b230*/  LOP3.LUT R14, R14, R6, RZ, 0x3c, !PT ;  /* 0x000000060e0e7212 */ /* 0x008fca00078e3cff */
[----:B------:R0:W-:Y:S04]  /*b240*/  STL [R1+0x4], R14 ;  /* 0x0000040e01007387 */ /* 0x0001e80000100800 */
[----:B------:R0:W-:Y:S01]  /*b250*/  STL [R1], R15 ;  /* 0x0000000f01007387 */ /* 0x0001e20000100800 */
[----:B------:R-:W-:Y:S05]  /*b260*/  @!P6 BRA `(.L_x_316) ;  /* 0x00000004009ce947 */ /* 0x000fea0003800000 */
[----:B------:R-:W-:-:S04]  /*b270*/  ISETP.NE.U32.AND P0, PT, R2, RZ, PT ;  /* 0x000000ff0200720c */ /* 0x000fc80003f05070 */
[----:B------:R-:W-:-:S13]  /*b280*/  ISETP.NE.AND.EX P0, PT, R3, RZ, PT, P0 ;  /* 0x000000ff0300720c */ /* 0x000fda0003f05300 */
[----:B------:R-:W-:Y:S05]  /*b290*/  @!P0 BRA `(.L_x_317) ;  /* 0x0000000000488947 */ /* 0x000fea0003800000 */
[----:B------:R-:W1:Y:S01]  /*b2a0*/  LDC R13, c[0x0][0x41c] ;  /* 0x00010700ff0d7b82 */ /* 0x000e620000000800 */
[----:B------:R-:W-:Y:S01]  /*b2b0*/  IMAD.MOV.U32 R10, RZ, RZ, R8 ;  /* 0x000000ffff0a7224 */ /* 0x000fe200078e0008 */
[----:B------:R-:W-:Y:S01]  /*b2c0*/  ULDC.64 UR4, c[0x0][0x408] ;  /* 0x0001020000047ab9 */ /* 0x000fe20000000a00 */
[----:B-1----:R-:W-:-:S13]  /*b2d0*/  ISETP.NE.AND P0, PT, R13, 0x1, PT ;  /* 0x000000010d00780c */ /* 0x002fda0003f05270 */
[----:B------:R-:W1:Y:S02]  /*b2e0*/  @P0 LDC.64 R6, c[0x0][0x420] ;  /* 0x00010800ff060b82 */ /* 0x000e640000000a00 */
[----:B-1----:R-:W-:-:S05]  /*b2f0*/  @P0 IMAD.HI.U32 R6, R8, R6, RZ ;  /* 0x0000000608060227 */ /* 0x002fca00078e00ff */
[----:B------:R-:W-:Y:S01]  /*b300*/  @P0 SHF.R.U32.HI R10, RZ, R7, R6 ;  /* 0x00000007ff0a0219 */ /* 0x000fe20000011606 */
[----:B------:R-:W-:-:S03]  /*b310*/  IMAD R6, R5, UR4, RZ ;  /* 0x0000000405067c24 */ /* 0x000fc6000f8e02ff */
[----:B------:R-:W-:Y:S01]  /*b320*/  SHF.R.S32.HI R7, RZ, 0x1f, R10 ;  /* 0x0000001fff077819 */ /* 0x000fe2000001140a */
[----:B------:R-:W-:Y:S02]  /*b330*/  IMAD R12, R0, UR5, R6 ;  /* 0x00000005000c7c24 */ /* 0x000fe4000f8e0206 */
[----:B------:R-:W-:-:S04]  /*b340*/  IMAD.MOV.U32 R6, RZ, RZ, R10 ;  /* 0x000000ffff067224 */ /* 0x000fc800078e000a */
[----:B------:R-:W-:-:S04]  /*b350*/  IMAD.WIDE.U32 R6, R0, UR4, R6 ;  /* 0x0000000400067c25 */ /* 0x000fc8000f8e0006 */
[----:B------:R-:W-:Y:S01]  /*b360*/  IMAD.IADD R12, R12, 0x1, R7 ;  /* 0x000000010c0c7824 */ /* 0x000fe200078e0207 */
[----:B------:R-:W-:-:S04]  /*b370*/  LEA R2, P0, R6, R2, 0x2 ;  /* 0x0000000206027211 */ /* 0x000fc800078010ff */
[----:B------:R-:W-:Y:S01]  /*b380*/  LEA.HI.X R3, R6, R3, R12, 0x2, P0 ;  /* 0x0000000306037211 */ /* 0x000fe200000f140c */
[----:B------:R-:W-:-:S04]  /*b390*/  IMAD.MOV R6, RZ, RZ, -R10 ;  /* 0x000000ffff067224 */ /* 0x000fc800078e0a0a */
[----:B------:R1:W5:Y:S01]  /*b3a0*/  LDG.E R7, desc[UR40][R2.64] ;  /* 0x0000002802077981 */ /* 0x000362000c1e1900 */
[----:B------:R-:W-:-:S07]  /*b3b0*/  IMAD R8, R13, R6, R8 ;  /* 0x000000060d087224 */ /* 0x000fce00078e0208 */
.L_x_317:
[----:B-1----:R-:W1:Y:S01]  /*b3c0*/  S2R R3, SR_CgaCtaId ;  /* 0x0000000000037919 */ /* 0x002e620000008800 */
[----:B------:R-:W-:Y:S02]  /*b3d0*/  MOV R2, 0x400 ;  /* 0x0000040000027802 */ /* 0x000fe40000000f00 */
[----:B------:R-:W-:Y:S02]  /*b3e0*/  SHF.L.U32 R6, R14, 0x1f, RZ ;  /* 0x0000001f0e067819 */ /* 0x000fe400000006ff */
[----:B-1----:R-:W-:-:S05]  /*b3f0*/  LEA R2, R3, R2, 0x18 ;  /* 0x0000000203027211 */ /* 0x002fca00078ec0ff */
[----:B------:R-:W-:-:S04]  /*b400*/  IMAD R3, R15, 0x8, R2 ;  /* 0x000000080f037824 */ /* 0x000fc800078e0202 */
[----:B------:R-:W1:Y:S02]  /*b410*/  SYNCS.PHASECHK.TRANS64.TRYWAIT P0, [R3+URZ+0x22840], R6 ;  /* 0x02284006030075a7 */ /* 0x000e64000800017f */
[----:B-1----:R-:W-:Y:S05]  /*b420*/  @!P0 BRA `(.L_x_318) ;  /* 0x0000002400cc8947 */ /* 0x002fea0003800000 */
.L_x_376:
[----:B------:R-:W2:Y:S02]  /*b430*/  S2R R2, SR_TID.X ;  /* 0x0000000000027919 */ /* 0x000ea40000002100 */
[----:B--2---:R-:W-:-:S04]  /*b440*/  LOP3.LUT R2, R2, 0x7f, RZ, 0xc0, !PT ;  /* 0x0000007f02027812 */ /* 0x004fc800078ec0ff */
[----:B------:R-:W-:-:S13]  /*b450*/  ISETP.NE.AND P1, PT, R2, RZ, PT ;  /* 0x000000ff0200720c */ /* 0x000fda0003f25270 */
[----:B------:R-:W-:Y:S05]  /*b460*/  @P1 BRA `(.L_x_319) ;  /* 0x00000000001c1947 */ /* 0x000fea0003800000 */
[----:B------:R-:W2:Y:S02]  /*b470*/  S2R R2, SR_TID.X ;  /* 0x0000000000027919 */ /* 0x000ea40000002100 */
[----:B--2---:R-:W-:-:S04]  /*b480*/  LOP3.LUT R2, R2, 0x1f, RZ, 0xc0, !PT ;  /* 0x0000001f02027812 */ /* 0x004fc800078ec0ff */
[----:B------:R-:W-:Y:S01]  /*b490*/  ISETP.NE.AND P0, PT, R2, RZ, PT ;  /* 0x000000ff0200720c */ /* 0x000fe20003f05270 */
[----:B------:R-:W-:-:S04]  /*b4a0*/  IMAD.MOV.U32 R2, RZ, RZ, 0x3000 ;  /* 0x00003000ff027424 */ /* 0x000fc800078e00ff */
[----:B------:R2:W-:Y:S08]  /*b4b0*/  SYNCS.ARRIVE.TRANS64 RZ, [R3+URZ+0x22830], R2 ;  /* 0x0228300203ff79a7 */ /* 0x0005f0000800003f */
[----:B------:R-:W-:Y:S05]  /*b4c0*/  @!P0 BRA `(.L_x_319) ;  /* 0x0000000000048947 */ /* 0x000fea0003800000 */
[----:B------:R-:W-:Y:S01]  /*b4d0*/  BPT.TRAP 0x1 ;  /* 0x000000040000795c */ /* 0x000fe20000300000 */
.L_x_319:
[----:B--2---:R-:W2:Y:S01]  /*b4e0*/  LDL R2, [R1] ;  /* 0x0000000001027983 */ /* 0x004ea20000100800 */
[----:B------:R-:W-:-:S03]  /*b4f0*/  MOV R12, 0x400 ;  /* 0x00000400000c7802 */ /* 0x000fc60000000f00 */
[----:B------:R-:W3:Y:S01]  /*b500*/  LDL R10, [R1+0x8] ;  /* 0x00000800010a7983 */ /* 0x000ee20000100800 */
[----:B------:R-:W4:Y:S01]  /*b510*/  S2R R13, SR_CgaCtaId ;  /* 0x00000000000d7919 */ /* 0x000f220000008800 */
[----:B------:R-:W-:Y:S01]  /*b520*/  R2UR UR9, R3 ;  /* 0x00000000030972ca */ /* 0x000fe200000e0000 */
[----:B------:R-:W-:Y:S01]  /*b530*/  UIADD3 UR4, UP0, UR38, 0x370, URZ ;  /* 0x0000037026047890 */ /* 0x000fe2000ff1e03f */
[----:B------:R-:W-:Y:S02]  /*b540*/  R2UR UR12, R4 ;  /* 0x00000000040c72ca */ /* 0x000fe400000e0000 */
[----:B-----5:R-:W-:Y:S01]  /*b550*/  R2UR UR13, R7 ;  /* 0x00000000070d72ca */ /* 0x020fe200000e0000 */
[----:B------:R-:W-:Y:S01]  /*b560*/  UIADD3.X UR5, URZ, UR39, URZ, UP0, !UPT ;  /* 0x000000273f057290 */ /* 0x000fe200087fe43f */
[----:B----4-:R-:W-:-:S07]  /*b570*/  LEA R12, R13, R12, 0x18 ;  /* 0x0000000c0d0c7211 */ /* 0x010fce00078ec0ff */
[----:B------:R-:W-:Y:S01]  /*b580*/  UIADD3 UR9, UR9, 0x22830, URZ ;  /* 0x0002283009097890 */ /* 0x000fe2000fffe03f */
[----:B------:R-:W-:Y:S01]  /*b590*/  UMOV UR6, 0x0 ;  /* 0x0000000000067882 */ /* 0x000fe20000000000 */
[----:B------:R-:W-:Y:S01]  /*b5a0*/  UMOV UR7, 0x14f00000 ;  /* 0x14f0000000077882 */ /* 0x000fe20000000000 */
[----:B------:R-:W-:Y:S01]  /*b5b0*/  UMOV UR10, URZ ;  /* 0x0000003f000a7c82 */ /* 0x000fe20008000000 */
[----:B--2---:R-:W-:-:S05]  /*b5c0*/  IMAD R2, R2, 0x3000, R12 ;  /* 0x0000300002027824 */ /* 0x004fca00078e020c */
[----:B------:R-:W-:Y:S01]  /*b5d0*/  R2UR UR8, R2 ;  /* 0x00000000020872ca */ /* 0x000fe200000e0000 */
[----:B---3--:R-:W-:-:S05]  /*b5e0*/  IMAD R8, R8, 0x60, R10 ;  /* 0x0000006008087824 */ /* 0x008fca00078e020a */
[----:B------:R-:W-:-:S07]  /*b5f0*/  R2UR UR11, R8 ;  /* 0x00000000080b72ca */ /* 0x000fce00000e0000 */
[----:B------:R-:W-:-:S09]  /*b600*/  UIADD3 UR8, UR8, 0x1c400, URZ ;  /* 0x0001c40008087890 */ /* 0x000fd2000fffe03f */
[----:B------:R2:W-:Y:S01]  /*b610*/  UTMALDG.4D [UR8], [UR4], desc[UR6] ;  /* 0x00000608040075b4 */ /* 0x0005e20008019000 */
[----:B------:R-:W3:Y:S02]  /*b620*/  SYNCS.PHASECHK.TRANS64.TRYWAIT P0, [R3+URZ+0x22860], R6 ;  /* 0x02286006030075a7 */ /* 0x000ee4000800017f */
[----:B--23--:R-:W-:Y:S05]  /*b630*/  @!P0 BRA `(.L_x_320) ;  /* 0x00000024005c8947 */ /* 0x00cfea0003800000 */
.L_x_377:
[----:B------:R-:W-:Y:S05]  /*b640*/  @P1 BRA `(.L_x_321) ;  /* 0x00000000001c1947 */ /* 0x000fea0003800000 */
[----:B------:R-:W3:Y:S02]  /*b650*/  S2R R2, SR_TID.X ;  /* 0x0000000000027919 */ /* 0x000ee40000002100 */
[----:B---3--:R-:W-:-:S04]  /*b660*/  LOP3.LUT R2, R2, 0x1f, RZ, 0xc0, !PT ;  /* 0x0000001f02027812 */ /* 0x008fc800078ec0ff */
[----:B------:R-:W-:Y:S01]  /*b670*/  ISETP.NE.AND P0, PT, R2, RZ, PT ;  /* 0x000000ff0200720c */ /* 0x000fe20003f05270 */
[----:B------:R-:W-:-:S04]  /*b680*/  IMAD.MOV.U32 R2, RZ, RZ, 0xc000 ;  /* 0x0000c000ff027424 */ /* 0x000fc800078e00ff */
[----:B------:R3:W-:Y:S08]  /*b690*/  SYNCS.ARRIVE.TRANS64 RZ, [R3+URZ+0x22850], R2 ;  /* 0x0228500203ff79a7 */ /* 0x0007f0000800003f */
[----:B------:R-:W-:Y:S05]  /*b6a0*/  @!P0 BRA `(.L_x_321) ;  /* 0x0000000000048947 */ /* 0x000fea0003800000 */
[----:B------:R-:W-:Y:S01]  /*b6b0*/  BPT.TRAP 0x1 ;  /* 0x000000040000795c */ /* 0x000fe20000300000 */
.L_x_321:
[----:B---3--:R-:W3:Y:S01]  /*b6c0*/  LDL R2, [R1] ;  /* 0x0000000001027983 */ /* 0x008ee20000100800 */
[----:B-12---:R-:W-:Y:S01]  /*b6d0*/  MOV R6, 0x400 ;  /* 0x0000040000067802 */ /* 0x006fe20000000f00 */
[----:B------:R-:W1:Y:S01]  /*b6e0*/  S2R R10, SR_CgaCtaId ;  /* 0x00000000000a7919 */ /* 0x000e620000008800 */
[----:B------:R-:W-:Y:S01]  /*b6f0*/  R2UR UR9, R3 ;  /* 0x00000000030972ca */ /* 0x000fe200000e0000 */
[----:B------:R-:W-:Y:S01]  /*b700*/  UIADD3 UR4, UP0, UR38, 0x470, URZ ;  /* 0x0000047026047890 */ /* 0x000fe2000ff1e03f */
[----:B------:R-:W-:Y:S02]  /*b710*/  R2UR UR11, R8 ;  /* 0x00000000080b72ca */ /* 0x000fe400000e0000 */
[----:B------:R-:W-:Y:S02]  /*b720*/  R2UR UR12, R4 ;  /* 0x00000000040c72ca */ /* 0x000fe400000e0000 */
[----:B------:R-:W-:Y:S01]  /*b730*/  R2UR UR13, R7 ;  /* 0x00000000070d72ca */ /* 0x000fe200000e0000 */
[----:B------:R-:W-:Y:S01]  /*b740*/  UIADD3.X UR5, URZ, UR39, URZ, UP0, !UPT ;  /* 0x000000273f057290 */ /* 0x000fe200087fe43f */
[----:B-1----:R-:W-:-:S05]  /*b750*/  LEA R6, R10, R6, 0x18 ;  /* 0x000000060a067211 */ /* 0x002fca00078ec0ff */
[----:B------:R-:W-:Y:S01]  /*b760*/  UIADD3 UR9, UR9, 0x22850, URZ ;  /* 0x0002285009097890 */ /* 0x000fe2000fffe03f */
[----:B------:R-:W-:Y:S01]  /*b770*/  UMOV UR10, URZ ;  /* 0x0000003f000a7c82 */ /* 0x000fe20008000000 */
[----:B------:R-:W-:Y:S01]  /*b780*/  UMOV UR6, 0x0 ;  /* 0x0000000000067882 */ /* 0x000fe20000000000 */
[----:B------:R-:W-:Y:S01]  /*b790*/  UMOV UR7, 0x14f00000 ;  /* 0x14f0000000077882 */ /* 0x000fe20000000000 */
[----:B------:R-:W-:Y:S01]  /*b7a0*/  UMOV UR16, 0x40 ;  /* 0x0000004000107882 */ /* 0x000fe20000000000 */
[----:B---3--:R-:W-:-:S05]  /*b7b0*/  IMAD R2, R2, 0xc000, R6 ;  /* 0x0000c00002027824 */ /* 0x008fca00078e0206 */
[----:B------:R-:W-:-:S13]  /*b7c0*/  R2UR UR14, R2 ;  /* 0x00000000020e72ca */ /* 0x000fda00000e0000 */
[----:B------:R-:W-:Y:S02]  /*b7d0*/  UIADD3 UR8, UR14, 0x400, URZ ;  /* 0x000004000e087890 */ /* 0x000fe4000fffe03f */
[----:B------:R-:W-:Y:S02]  /*b7e0*/  UIADD3 UR15, UR14, 0x3400, URZ ;  /* 0x000034000e0f7890 */ /* 0x000fe4000fffe03f */
[----:B------:R-:W-:Y:S02]  /*b7f0*/  UIADD3 UR17, UR14, 0x6400, URZ ;  /* 0x000064000e117890 */ /* 0x000fe4000fffe03f */
[----:B------:R-:W-:-:S03]  /*b800*/  UIADD3 UR18, UR14, 0x9400, URZ ;  /* 0x000094000e127890 */ /* 0x000fc6000fffe03f */
[----:B------:R1:W-:Y:S01]  /*b810*/  UTMALDG.4D [UR8], [UR4], desc[UR6] ;  /* 0x00000608040075b4 */ /* 0x0003e20008019000 */
[----:B------:R-:W-:Y:S01]  /*b820*/  UMOV UR14, 0x80 ;  /* 0x00000080000e7882 */ /* 0x000fe20000000000 */
[----:B-1----:R-:W-:Y:S01]  /*b830*/  UMOV UR8, UR15 ;  /* 0x0000000f00087c82 */ /* 0x002fe20008000000 */
[----:B------:R-:W-:Y:S02]  /*b840*/  UMOV UR10, UR16 ;  /* 0x00000010000a7c82 */ /* 0x000fe40008000000 */
        /* <DEDUP_REMOVED lines=9> */
.L_x_316:
[----:B------:R-:W-:Y:S05]  /*b8e0*/  BSYNC B2 ;  /* 0x0000000000027941 */ /* 0x000fea0003800000 */
.L_x_315:
[----:B------:R-:W2:Y:S02]  /*b8f0*/  LDL.LU R2, [R1+0x14] ;  /* 0x0000140001027983 */ /* 0x000ea40000300800 */
[----:B--2---:R-:W-:-:S07]  /*b900*/  VIADD R8, R2, 0xfffffffd ;  /* 0xfffffffd02087836 */ /* 0x004fce0000000000 */
.L_x_314:
[----:B------:R-:W-:Y:S05]  /*b910*/  BSYNC B1 ;  /* 0x0000000000017941 */ /* 0x000fea0003800000 */
.L_x_313:
[----:B------:R-:W-:-:S05]  /*b920*/  IMAD.MOV R2, RZ, RZ, -R11 ;  /* 0x000000ffff027224 */ /* 0x000fca00078e0a0b */
[----:B------:R-:W-:-:S13]  /*b930*/  ISETP.NE.AND P0, PT, R9, R2, PT ;  /* 0x000000020900720c */ /* 0x000fda0003f05270 */
[----:B------:R-:W-:Y:S05]  /*b940*/  @!P0 BRA `(.L_x_312) ;  /* 0x0000000c009c8947 */ /* 0x000fea0003800000 */
.L_x_336:
[----:B------:R-:W2:Y:S04]  /*b950*/  LDL.LU R3, [R1] ;  /* 0x0000000001037983 */ /* 0x000ea80000300800 */
[----:B------:R-:W3:Y:S01]  /*b960*/  LDL.LU R2, [R1+0x4] ;  /* 0x0000040001027983 */ /* 0x000ee20000300800 */
[----:B------:R-:W-:Y:S05]  /*b970*/  YIELD ;  /* 0x0000000000007946 */ /* 0x000fea0003800000 */
[----:B------:R-:W-:Y:S01]  /*b980*/  BSSY B1, `(.L_x_322) ;  /* 0x000006d000017945 */ /* 0x000fe20003800000 */
[----:B--2---:R-:W-:-:S05]  /*b990*/  VIADD R9, R3, 0x1 ;  /* 0x0000000103097836 */ /* 0x004fca0000000000 */
[----:B------:R-:W-:-:S04]  /*b9a0*/  ISETP.NE.AND P0, PT, R9, 0x2, PT ;  /* 0x000000020900780c */ /* 0x000fc80003f05270 */
[----:B------:R-:W-:Y:S02]  /*b9b0*/  SEL R10, RZ, 0x1, P0 ;  /* 0x00000001ff0a7807 */ /* 0x000fe40000000000 */
[----:B------:R-:W-:Y:S02]  /*b9c0*/  SEL R9, R9, RZ, P0 ;  /* 0x000000ff09097207 */ /* 0x000fe40000000000 */
[----:B---3--:R-:W-:Y:S01]  /*b9d0*/  LOP3.LUT R10, R2, R10, RZ, 0x3c, !PT ;  /* 0x0000000a020a7212 */ /* 0x008fe200078e3cff */
[----:B-1----:R-:W-:Y:S06]  /*b9e0*/  @!P6 BRA `(.L_x_323) ;  /* 0x000000040098e947 */ /* 0x002fec0003800000 */
[----:B------:R-:W-:Y:S01]  /*b9f0*/  ULDC.64 UR4, c[0x0][0x3f8] ;  /* 0x0000fe0000047ab9 */ /* 0x000fe20000000a00 */
[----:B------:R-:W-:Y:S01]  /*ba00*/  IMAD.MOV.U32 R11, RZ, RZ, R8 ;  /* 0x000000ffff0b7224 */ /* 0x000fe200078e0008 */
[----:B------:R-:W-:-:S04]  /*ba10*/  ISETP.NE.U32.AND P0, PT, RZ, UR4, PT ;  /* 0x00000004ff007c0c */ /* 0x000fc8000bf05070 */
[----:B------:R-:W-:-:S13]  /*ba20*/  ISETP.NE.AND.EX P0, PT, RZ, UR5, PT, P0 ;  /* 0x00000005ff007c0c */ /* 0x000fda000bf05300 */
[----:B------:R-:W-:Y:S05]  /*ba30*/  @!P0 BRA `(.L_x_324) ;  /* 0x0000000000448947 */ /* 0x000fea0003800000 */
[----:B------:R-:W1:Y:S01]  /*ba40*/  LDC R7, c[0x0][0x41c] ;  /* 0x00010700ff077b82 */ /* 0x000e620000000800 */
[----:B------:R-:W-:Y:S01]  /*ba50*/  ULDC.64 UR6, c[0x0][0x408] ;  /* 0x0001020000067ab9 */ /* 0x000fe20000000a00 */
[----:B-1----:R-:W-:-:S13]  /*ba60*/  ISETP.NE.AND P0, PT, R7, 0x1, PT ;  /* 0x000000010700780c */ /* 0x002fda0003f05270 */
[----:B------:R-:W1:Y:S02]  /*ba70*/  @P0 LDC.64 R2, c[0x0][0x420] ;  /* 0x00010800ff020b82 */ /* 0x000e640000000a00 */
[----:B-1----:R-:W-:-:S04]  /*ba80*/  @P0 IMAD.HI.U32 R6, R8, R2, RZ ;  /* 0x0000000208060227 */ /* 0x002fc800078e00ff */
[----:B------:R-:W-:Y:S01]  /*ba90*/  IMAD.MOV.U32 R2, RZ, RZ, R8 ;  /* 0x000000ffff027224 */ /* 0x000fe200078e0008 */
[----:B------:R-:W-:-:S04]  /*baa0*/  @P0 SHF.R.U32.HI R2, RZ, R3, R6 ;  /* 0x00000003ff020219 */ /* 0x000fc80000011606 */
[--C-:B------:R-:W-:Y:S01]  /*bab0*/  SHF.R.S32.HI R3, RZ, 0x1f, R2.reuse ;  /* 0x0000001fff037819 */ /* 0x100fe20000011402 */
[----:B------:R-:W-:-:S04]  /*bac0*/  IMAD.MOV R11, RZ, RZ, -R2 ;  /* 0x000000ffff0b7224 */ /* 0x000fc800078e0a02 */
[----:B------:R-:W-:Y:S02]  /*bad0*/  IMAD R11, R7, R11, R8 ;  /* 0x0000000b070b7224 */ /* 0x000fe400078e0208 */
[----:B------:R-:W-:Y:S02]  /*bae0*/  IMAD R7, R5, UR6, RZ ;  /* 0x0000000605077c24 */ /* 0x000fe4000f8e02ff */
[----:B------:R-:W-:-:S04]  /*baf0*/  IMAD.WIDE.U32 R2, R0, UR6, R2 ;  /* 0x0000000600027c25 */ /* 0x000fc8000f8e0002 */
[----:B------:R-:W-:Y:S01]  /*bb00*/  IMAD R7, R0, UR7, R7 ;  /* 0x0000000700077c24 */ /* 0x000fe2000f8e0207 */
[----:B------:R-:W-:-:S04]  /*bb10*/  LEA R6, P0, R2, UR4, 0x2 ;  /* 0x0000000402067c11 */ /* 0x000fc8000f8010ff */
[----:B------:R-:W-:-:S04]  /*bb20*/  IADD3 R7, R7, R3, RZ ;  /* 0x0000000307077210 */ /* 0x000fc80007ffe0ff */
[----:B------:R-:W-:-:S06]  /*bb30*/  LEA.HI.X R7, R2, UR5, R7, 0x2, P0 ;  /* 0x0000000502077c11 */ /* 0x000fcc00080f1407 */
[----:B------:R1:W5:Y:S02]  /*bb40*/  LDG.E R7, desc[UR40][R6.64] ;  /* 0x0000002806077981 */ /* 0x000364000c1e1900 */
.L_x_324:
[----:B------:R-:W2:Y:S01]  /*bb50*/  S2R R3, SR_CgaCtaId ;  /* 0x0000000000037919 */ /* 0x000ea20000008800 */
[----:B------:R-:W-:-:S04]  /*bb60*/  MOV R2, 0x400 ;  /* 0x0000040000027802 */ /* 0x000fc80000000f00 */
[----:B--2---:R-:W-:Y:S02]  /*bb70*/  LEA R2, R3, R2, 0x18 ;  /* 0x0000000203027211 */ /* 0x004fe400078ec0ff */
[----:B------:R-:W-:-:S03]  /*bb80*/  SHF.L.U32 R3, R10, 0x1f, RZ ;  /* 0x0000001f0a037819 */ /* 0x000fc600000006ff */
[----:B------:R-:W-:-:S04]  /*bb90*/  IMAD R2, R9, 0x8, R2 ;  /* 0x0000000809027824 */ /* 0x000fc800078e0202 */
[----:B------:R-:W2:Y:S02]  /*bba0*/  SYNCS.PHASECHK.TRANS64.TRYWAIT P0, [R2+URZ+0x22840], R3 ;  /* 0x02284003020075a7 */ /* 0x000ea4000800017f */
[----:B--2---:R-:W-:Y:S05]  /*bbb0*/  @!P0 BRA `(.L_x_325) ;  /* 0x0000002000108947 */ /* 0x004fea0003800000 */
.L_x_378:
[----:B-1----:R-:W1:Y:S02]  /*bbc0*/  S2R R6, SR_TID.X ;  /* 0x0000000000067919 */ /* 0x002e640000002100 */
[----:B-1----:R-:W-:-:S04]  /*bbd0*/  LOP3.LUT R6, R6, 0x7f, RZ, 0xc0, !PT ;  /* 0x0000007f06067812 */ /* 0x002fc800078ec0ff */
[----:B------:R-:W-:-:S13]  /*bbe0*/  ISETP.NE.AND P0, PT, R6, RZ, PT ;  /* 0x000000ff0600720c */ /* 0x000fda0003f05270 */
[----:B------:R-:W-:Y:S05]  /*bbf0*/  @P0 BRA `(.L_x_326) ;  /* 0x00000000001c0947 */ /* 0x000fea0003800000 */
[----:B------:R-:W1:Y:S01]  /*bc00*/  S2R R6, SR_TID.X ;  /* 0x0000000000067919 */ /* 0x000e620000002100 */
[----:B------:R-:W-:-:S04]  /*bc10*/  IMAD.MOV.U32 R13, RZ, RZ, 0x3000 ;  /* 0x00003000ff0d7424 */ /* 0x000fc800078e00ff */
[----:B------:R3:W-:Y:S01]  /*bc20*/  SYNCS.ARRIVE.TRANS64 RZ, [R2+URZ+0x22830], R13 ;  /* 0x0228300d02ff79a7 */ /* 0x0007e2000800003f */
[----:B-1----:R-:W-:-:S04]  /*bc30*/  LOP3.LUT R6, R6, 0x1f, RZ, 0xc0, !PT ;  /* 0x0000001f06067812 */ /* 0x002fc800078ec0ff */
[----:B------:R-:W-:-:S13]  /*bc40*/  ISETP.NE.AND P1, PT, R6, RZ, PT ;  /* 0x000000ff0600720c */ /* 0x000fda0003f25270 */
[----:B---3--:R-:W-:Y:S05]  /*bc50*/  @!P1 BRA `(.L_x_326) ;  /* 0x0000000000049947 */ /* 0x008fea0003800000 */
[----:B------:R-:W-:Y:S01]  /*bc60*/  BPT.TRAP 0x1 ;  /* 0x000000040000795c */ /* 0x000fe20000300000 */
.L_x_326:
[----:B------:R-:W3:Y:S01]  /*bc70*/  LDL R12, [R1+0x8] ;  /* 0x00000800010c7983 */ /* 0x000ee20000100800 */
[----:B------:R-:W-:Y:S01]  /*bc80*/  MOV R6, 0x400 ;  /* 0x0000040000067802 */ /* 0x000fe20000000f00 */
[----:B------:R-:W1:Y:S01]  /*bc90*/  S2R R13, SR_CgaCtaId ;  /* 0x00000000000d7919 */ /* 0x000e620000008800 */
[----:B------:R-:W-:Y:S01]  /*bca0*/  R2UR UR9, R2 ;  /* 0x00000000020972ca */ /* 0x000fe200000e0000 */
[----:B------:R-:W-:Y:S01]  /*bcb0*/  UIADD3 UR4, UP0, UR38, 0x370, URZ ;  /* 0x0000037026047890 */ /* 0x000fe2000ff1e03f */
[----:B------:R-:W-:Y:S02]  /*bcc0*/  R2UR UR12, R4 ;  /* 0x00000000040c72ca */ /* 0x000fe400000e0000 */
[----:B-----5:R-:W-:Y:S01]  /*bcd0*/  R2UR UR13, R7 ;  /* 0x00000000070d72ca */ /* 0x020fe200000e0000 */
[----:B------:R-:W-:Y:S01]  /*bce0*/  UIADD3.X UR5, URZ, UR39, URZ, UP0, !UPT ;  /* 0x000000273f057290 */ /* 0x000fe200087fe43f */
[----:B-1----:R-:W-:-:S05]  /*bcf0*/  LEA R6, R13, R6, 0x18 ;  /* 0x000000060d067211 */ /* 0x002fca00078ec0ff */
[----:B------:R-:W-:-:S05]  /*bd00*/  IMAD R6, R9, 0x3000, R6 ;  /* 0x0000300009067824 */ /* 0x000fca00078e0206 */
[----:B------:R-:W-:Y:S01]  /*bd10*/  R2UR UR8, R6 ;  /* 0x00000000060872ca */ /* 0x000fe200000e0000 */
[----:B------:R-:W-:Y:S01]  /*bd20*/  UIADD3 UR9, UR9, 0x22830, URZ ;  /* 0x0002283009097890 */ /* 0x000fe2000fffe03f */
[----:B------:R-:W-:Y:S01]  /*bd30*/  UMOV UR6, 0x0 ;  /* 0x0000000000067882 */ /* 0x000fe20000000000 */
[----:B------:R-:W-:Y:S01]  /*bd40*/  UMOV UR7, 0x14f00000 ;  /* 0x14f0000000077882 */ /* 0x000fe20000000000 */
[----:B------:R-:W-:-:S09]  /*bd50*/  UMOV UR10, URZ ;  /* 0x0000003f000a7c82 */ /* 0x000fd20008000000 */
[----:B------:R-:W-:Y:S01]  /*bd60*/  UIADD3 UR8, UR8, 0x1c400, URZ ;  /* 0x0001c40008087890 */ /* 0x000fe2000fffe03f */
[----:B---3--:R-:W-:-:S05]  /*bd70*/  IMAD R6, R11, 0x60, R12 ;  /* 0x000000600b067824 */ /* 0x008fca00078e020c */
[----:B------:R-:W-:-:S13]  /*bd80*/  R2UR UR11, R6 ;  /* 0x00000000060b72ca */ /* 0x000fda00000e0000 */
[----:B------:R1:W-:Y:S01]  /*bd90*/  UTMALDG.4D [UR8], [UR4], desc[UR6] ;  /* 0x00000608040075b4 */ /* 0x0003e20008019000 */
[----:B------:R-:W3:Y:S02]  /*bda0*/  SYNCS.PHASECHK.TRANS64.TRYWAIT P1, [R2+URZ+0x22860], R3 ;  /* 0x02286003020075a7 */ /* 0x000ee4000802017f */
[----:B-1-3--:R-:W-:Y:S05]  /*bdb0*/  @!P1 BRA `(.L_x_327) ;  /* 0x0000001c00a49947 */ /* 0x00afea0003800000 */
.L_x_379:
        /* <DEDUP_REMOVED lines=8> */
.L_x_328:
        /* <DEDUP_REMOVED lines=33> */
.L_x_323:
[----:B------:R-:W-:Y:S05]  /*c050*/  BSYNC B1 ;  /* 0x0000000000017941 */ /* 0x000fea0003800000 */
.L_x_322:
[----:B------:R-:W-:Y:S01]  /*c060*/  VIADD R9, R9, 0x1 ;  /* 0x0000000109097836 */ /* 0x000fe20000000000 */
[----:B------:R-:W-:Y:S04]  /*c070*/  BSSY B1, `(.L_x_329) ;  /* 0x0000070000017945 */ /* 0x000fe80003800000 */
[----:B------:R-:W-:-:S04]  /*c080*/  ISETP.NE.AND P0, PT, R9, 0x2, PT ;  /* 0x000000020900780c */ /* 0x000fc80003f05270 */
[----:B------:R-:W-:Y:S02]  /*c090*/  SEL R3, RZ, 0x1, P0 ;  /* 0x00000001ff037807 */ /* 0x000fe40000000000 */
[----:B------:R-:W-:Y:S02]  /*c0a0*/  SEL R12, R9, RZ, P0 ;  /* 0x000000ff090c7207 */ /* 0x000fe40000000000 */
[----:B------:R-:W-:-:S05]  /*c0b0*/  LOP3.LUT R11, R10, R3, RZ, 0x3c, !PT ;  /* 0x000000030a0b7212 */ /* 0x000fca00078e3cff */
[----:B------:R1:W-:Y:S04]  /*c0c0*/  STL [R1+0x4], R11 ;  /* 0x0000040b01007387 */ /* 0x0003e80000100800 */
[----:B------:R1:W-:Y:S01]  /*c0d0*/  STL [R1], R12 ;  /* 0x0000000c01007387 */ /* 0x0003e20000100800 */
[----:B------:R-:W-:Y:S05]  /*c0e0*/  @!P6 BRA `(.L_x_330) ;  /* 0x0000000400a0e947 */ /* 0x000fea0003800000 */
[----:B------:R-:W-:Y:S01]  /*c0f0*/  ULDC.64 UR4, c[0x0][0x3f8] ;  /* 0x0000fe0000047ab9 */ /* 0x000fe20000000a00 */
[----:B------:R-:W-:Y:S01]  /*c100*/  VIADD R9, R8, 0xffffffff ;  /* 0xffffffff08097836 */ /* 0x000fe20000000000 */
[----:B------:R-:W-:-:S04]  /*c110*/  ISETP.NE.U32.AND P0, PT, RZ, UR4, PT ;  /* 0x00000004ff007c0c */ /* 0x000fc8000bf05070 */
[----:B------:R-:W-:-:S13]  /*c120*/  ISETP.NE.AND.EX P0, PT, RZ, UR5, PT, P0 ;  /* 0x00000005ff007c0c */ /* 0x000fda000bf05300 */
[----:B------:R-:W-:Y:S05]  /*c130*/  @!P0 BRA `(.L_x_331) ;  /* 0x0000000000448947 */ /* 0x000fea0003800000 */
[----:B------:R-:W2:Y:S01]  /*c140*/  LDC R6, c[0x0][0x41c] ;  /* 0x00010700ff067b82 */ /* 0x000ea20000000800 */
[----:B------:R-:W-:Y:S02]  /*c150*/  ULDC.64 UR6, c[0x0][0x408] ;  /* 0x0001020000067ab9 */ /* 0x000fe40000000a00 */
[----:B------:R-:W-:-:S04]  /*c160*/  IMAD R7, R5, UR6, RZ ;  /* 0x0000000605077c24 */ /* 0x000fc8000f8e02ff */
[----:B------:R-:W-:Y:S01]  /*c170*/  IMAD R7, R0, UR7, R7 ;  /* 0x0000000700077c24 */ /* 0x000fe2000f8e0207 */
[----:B--2---:R-:W-:-:S13]  /*c180*/  ISETP.NE.AND P0, PT, R6, 0x1, PT ;  /* 0x000000010600780c */ /* 0x004fda0003f05270 */
[----:B------:R-:W2:Y:S02]  /*c190*/  @P0 LDC.64 R2, c[0x0][0x420] ;  /* 0x00010800ff020b82 */ /* 0x000ea40000000a00 */
[----:B--2---:R-:W-:-:S04]  /*c1a0*/  @P0 IMAD.HI.U32 R10, R9, R2, RZ ;  /* 0x00000002090a0227 */ /* 0x004fc800078e00ff */
[----:B------:R-:W-:Y:S01]  /*c1b0*/  IMAD.MOV.U32 R2, RZ, RZ, R9 ;  /* 0x000000ffff027224 */ /* 0x000fe200078e0009 */
[----:B------:R-:W-:-:S05]  /*c1c0*/  @P0 SHF.R.U32.HI R2, RZ, R3, R10 ;  /* 0x00000003ff020219 */ /* 0x000fca000001160a */
[----:B------:R-:W-:-:S04]  /*c1d0*/  IMAD.MOV R3, RZ, RZ, -R2 ;  /* 0x000000ffff037224 */ /* 0x000fc800078e0a02 */
[----:B------:R-:W-:Y:S01]  /*c1e0*/  IMAD R9, R6, R3, R9 ;  /* 0x0000000306097224 */ /* 0x000fe200078e0209 */
[----:B------:R-:W-:-:S03]  /*c1f0*/  SHF.R.S32.HI R3, RZ, 0x1f, R2 ;  /* 0x0000001fff037819 */ /* 0x000fc60000011402 */
[----:B------:R-:W-:-:S04]  /*c200*/  IMAD.WIDE.U32 R2, R0, UR6, R2 ;  /* 0x0000000600027c25 */ /* 0x000fc8000f8e0002 */
[----:B------:R-:W-:Y:S01]  /*c210*/  IMAD.IADD R7, R7, 0x1, R3 ;  /* 0x0000000107077824 */ /* 0x000fe200078e0203 */
[----:B------:R-:W-:-:S04]  /*c220*/  LEA R6, P0, R2, UR4, 0x2 ;  /* 0x0000000402067c11 */ /* 0x000fc8000f8010ff */
[----:B------:R-:W-:-:S06]  /*c230*/  LEA.HI.X R7, R2, UR5, R7, 0x2, P0 ;  /* 0x0000000502077c11 */ /* 0x000fcc00080f1407 */
[----:B------:R2:W5:Y:S03]  /*c240*/  LDG.E R7, desc[UR40][R6.64] ;  /* 0x0000002806077981 */ /* 0x000566000c1e1900 */
.L_x_331:
[----:B------:R-:W3:Y:S01]  /*c250*/  S2R R3, SR_CgaCtaId ;  /* 0x0000000000037919 */ /* 0x000ee20000008800 */
[----:B------:R-:W-:-:S04]  /*c260*/  MOV R2, 0x400 ;  /* 0x0000040000027802 */ /* 0x000fc80000000f00 */
[----:B---3--:R-:W-:Y:S02]  /*c270*/  LEA R2, R3, R2, 0x18 ;  /* 0x0000000203027211 */ /* 0x008fe400078ec0ff */
[----:B------:R-:W-:-:S03]  /*c280*/  SHF.L.U32 R3, R11, 0x1f, RZ ;  /* 0x0000001f0b037819 */ /* 0x000fc600000006ff */
[----:B------:R-:W-:-:S04]  /*c290*/  IMAD R2, R12, 0x8, R2 ;  /* 0x000000080c027824 */ /* 0x000fc800078e0202 */
[----:B------:R-:W3:Y:S02]  /*c2a0*/  SYNCS.PHASECHK.TRANS64.TRYWAIT P0, [R2+URZ+0x22840], R3 ;  /* 0x02284003020075a7 */ /* 0x000ee4000800017f */
[----:B---3--:R-:W-:Y:S05]  /*c2b0*/  @!P0 BRA `(.L_x_332) ;  /* 0x0000001800788947 */ /* 0x008fea0003800000 */
.L_x_380:
[----:B--2---:R-:W2:Y:S02]  /*c2c0*/  S2R R6, SR_TID.X ;  /* 0x0000000000067919 */ /* 0x004ea40000002100 */
[----:B--2---:R-:W-:-:S04]  /*c2d0*/  LOP3.LUT R6, R6, 0x7f, RZ, 0xc0, !PT ;  /* 0x0000007f06067812 */ /* 0x004fc800078ec0ff */
[----:B------:R-:W-:-:S13]  /*c2e0*/  ISETP.NE.AND P0, PT, R6, RZ, PT ;  /* 0x000000ff0600720c */ /* 0x000fda0003f05270 */
[----:B------:R-:W-:Y:S05]  /*c2f0*/  @P0 BRA `(.L_x_333) ;  /* 0x00000000001c0947 */ /* 0x000fea0003800000 */
[----:B------:R-:W2:Y:S01]  /*c300*/  S2R R6, SR_TID.X ;  /* 0x0000000000067919 */ /* 0x000ea20000002100 */
[----:B-1----:R-:W-:-:S04]  /*c310*/  IMAD.MOV.U32 R11, RZ, RZ, 0x3000 ;  /* 0x00003000ff0b7424 */ /* 0x002fc800078e00ff */
[----:B------:R4:W-:Y:S01]  /*c320*/  SYNCS.ARRIVE.TRANS64 RZ, [R2+URZ+0x22830], R11 ;  /* 0x0228300b02ff79a7 */ /* 0x0009e2000800003f */
[----:B--2---:R-:W-:-:S04]  /*c330*/  LOP3.LUT R6, R6, 0x1f, RZ, 0xc0, !PT ;  /* 0x0000001f06067812 */ /* 0x004fc800078ec0ff */
[----:B------:R-:W-:-:S13]  /*c340*/  ISETP.NE.AND P1, PT, R6, RZ, PT ;  /* 0x000000ff0600720c */ /* 0x000fda0003f25270 */
[----:B----4-:R-:W-:Y:S05]  /*c350*/  @!P1 BRA `(.L_x_333) ;  /* 0x0000000000049947 */ /* 0x010fea0003800000 */
[----:B------:R-:W-:Y:S01]  /*c360*/  BPT.TRAP 0x1 ;  /* 0x000000040000795c */ /* 0x000fe20000300000 */
.L_x_333:
[----:B------:R-:W2:Y:S01]  /*c370*/  LDL R6, [R1] ;  /* 0x0000000001067983 */ /* 0x000ea20000100800 */
[----:B-1----:R-:W-:-:S03]  /*c380*/  MOV R11, 0x400 ;  /* 0x00000400000b7802 */ /* 0x002fc60000000f00 */
[----:B------:R-:W4:Y:S01]  /*c390*/  LDL R10, [R1+0x8] ;  /* 0x00000800010a7983 */ /* 0x000f220000100800 */
[----:B------:R-:W1:Y:S01]  /*c3a0*/  S2R R12, SR_CgaCtaId ;  /* 0x00000000000c7919 */ /* 0x000e620000008800 */
[----:B------:R-:W-:Y:S01]  /*c3b0*/  R2UR UR9, R2 ;  /* 0x00000000020972ca */ /* 0x000fe200000e0000 */
[----:B------:R-:W-:Y:S01]  /*c3c0*/  UIADD3 UR4, UP0, UR38, 0x370, URZ ;  /* 0x0000037026047890 */ /* 0x000fe2000ff1e03f */
[----:B------:R-:W-:Y:S02]  /*c3d0*/  R2UR UR12, R4 ;  /* 0x00000000040c72ca */ /* 0x000fe400000e0000 */
[----:B-----5:R-:W-:Y:S01]  /*c3e0*/  R2UR UR13, R7 ;  /* 0x00000000070d72ca */ /* 0x020fe200000e0000 */
[----:B------:R-:W-:Y:S01]  /*c3f0*/  UIADD3.X UR5, URZ, UR39, URZ, UP0, !UPT ;  /* 0x000000273f057290 */ /* 0x000fe200087fe43f */
[----:B-1----:R-:W-:-:S07]  /*c400*/  LEA R11, R12, R11, 0x18 ;  /* 0x0000000b0c0b7211 */ /* 0x002fce00078ec0ff */
[----:B------:R-:W-:Y:S01]  /*c410*/  UIADD3 UR9, UR9, 0x22830, URZ ;  /* 0x0002283009097890 */ /* 0x000fe2000fffe03f */
[----:B------:R-:W-:Y:S01]  /*c420*/  UMOV UR6, 0x0 ;  /* 0x0000000000067882 */ /* 0x000fe20000000000 */
[----:B------:R-:W-:Y:S01]  /*c430*/  UMOV UR7, 0x14f00000 ;  /* 0x14f0000000077882 */ /* 0x000fe20000000000 */
[----:B------:R-:W-:Y:S01]  /*c440*/  UMOV UR10, URZ ;  /* 0x0000003f000a7c82 */ /* 0x000fe20008000000 */
[----:B--2---:R-:W-:-:S05]  /*c450*/  IMAD R6, R6, 0x3000, R11 ;  /* 0x0000300006067824 */ /* 0x004fca00078e020b */
[----:B------:R-:W-:Y:S01]  /*c460*/  R2UR UR8, R6 ;  /* 0x00000000060872ca */ /* 0x000fe200000e0000 */
[----:B----4-:R-:W-:-:S05]  /*c470*/  IMAD R9, R9, 0x60, R10 ;  /* 0x0000006009097824 */ /* 0x010fca00078e020a */
[----:B------:R-:W-:-:S07]  /*c480*/  R2UR UR11, R9 ;  /* 0x00000000090b72ca */ /* 0x000fce00000e0000 */
[----:B------:R-:W-:-:S09]  /*c490*/  UIADD3 UR8, UR8, 0x1c400, URZ ;  /* 0x0001c40008087890 */ /* 0x000fd2000fffe03f */
[----:B------:R1:W-:Y:S01]  /*c4a0*/  UTMALDG.4D [UR8], [UR4], desc[UR6] ;  /* 0x00000608040075b4 */ /* 0x0003e20008019000 */
[----:B------:R-:W2:Y:S02]  /*c4b0*/  SYNCS.PHASECHK.TRANS64.TRYWAIT P1, [R2+URZ+0x22860], R3 ;  /* 0x02286003020075a7 */ /* 0x000ea4000802017f */
[----:B-12---:R-:W-:Y:S05]  /*c4c0*/  @!P1 BRA `(.L_x_334) ;  /* 0x0000001800089947 */ /* 0x006fea0003800000 */
.L_x_381:
[----:B------:R-:W-:Y:S05]  /*c4d0*/  @P0 BRA `(.L_x_335) ;  /* 0x00000000001c0947 */ /* 0x000fea0003800000 */
[----:B------:R-:W2:Y:S01]  /*c4e0*/  S2R R6, SR_TID.X ;  /* 0x0000000000067919 */ /* 0x000ea20000002100 */
[----:B-1-3--:R-:W-:-:S04]  /*c4f0*/  IMAD.MOV.U32 R3, RZ, RZ, 0xc000 ;  /* 0x0000c000ff037424 */ /* 0x00afc800078e00ff */
[----:B------:R4:W-:Y:S01]  /*c500*/  SYNCS.ARRIVE.TRANS64 RZ, [R2+URZ+0x22850], R3 ;  /* 0x0228500302ff79a7 */ /* 0x0009e2000800003f */
[----:B--2---:R-:W-:-:S04]  /*c510*/  LOP3.LUT R6, R6, 0x1f, RZ, 0xc0, !PT ;  /* 0x0000001f06067812 */ /* 0x004fc800078ec0ff */
[----:B------:R-:W-:-:S13]  /*c520*/  ISETP.NE.AND P1, PT, R6, RZ, PT ;  /* 0x000000ff0600720c */ /* 0x000fda0003f25270 */
[----:B----4-:R-:W-:Y:S05]  /*c530*/  @!P1 BRA `(.L_x_335) ;  /* 0x0000000000049947 */ /* 0x010fea0003800000 */
[----:B------:R-:W-:Y:S01]  /*c540*/  BPT.TRAP 0x1 ;  /* 0x000000040000795c */ /* 0x000fe20000300000 */
.L_x_335:
[----:B-1-3--:R-:W2:Y:S01]  /*c550*/  LDL R3, [R1] ;  /* 0x0000000001037983 */ /* 0x00aea20000100800 */
[----:B------:R-:W-:Y:S01]  /*c560*/  MOV R6, 0x400 ;  /* 0x0000040000067802 */ /* 0x000fe20000000f00 */
        /* <DEDUP_REMOVED lines=13> */
[----:B--2---:R-:W-:-:S05]  /*c640*/  IMAD R2, R3, 0xc000, R6 ;  /* 0x0000c00003027824 */ /* 0x004fca00078e0206 */
        /* <DEDUP_REMOVED lines=18> */
.L_x_330:
[----:B------:R-:W-:Y:S05]  /*c770*/  BSYNC B1 ;  /* 0x0000000000017941 */ /* 0x000fea0003800000 */
.L_x_329:
[C---:B------:R-:W-:Y:S01]  /*c780*/  ISETP.GT.AND P0, PT, R8.reuse, 0x1, PT ;  /* 0x000000010800780c */ /* 0x040fe20003f04270 */
[----:B------:R-:W-:-:S04]  /*c790*/  VIADD R2, R8, 0xfffffffe ;  /* 0xfffffffe08027836 */ /* 0x000fc80000000000 */
[----:B------:R-:W-:-:S08]  /*c7a0*/  IMAD.MOV.U32 R8, RZ, RZ, R2 ;  /* 0x000000ffff087224 */ /* 0x000fd000078e0002 */
[----:B------:R-:W-:Y:S05]  /*c7b0*/  @P0 BRA `(.L_x_336) ;  /* 0xfffffff000640947 */ /* 0x000fea000383ffff */
.L_x_312:
[----:B------:R-:W-:Y:S05]  /*c7c0*/  BSYNC B0 ;  /* 0x0000000000007941 */ /* 0x000fea0003800000 */
.L_x_311:
[----:B------:R-:W2:Y:S01]  /*c7d0*/  LDL.LU R3, [R1] ;  /* 0x0000000001037983 */ /* 0x000ea20000300800 */
[----:B------:R-:W-:Y:S01]  /*c7e0*/  BSSY B0, `(.L_x_337) ;  /* 0x0000016000007945 */ /* 0x000fe20003800000 */
[----:B------:R-:W3:Y:S02]  /*c7f0*/  S2R R2, SR_TID.X ;  /* 0x0000000000027919 */ /* 0x000ee40000002100 */
[----:B---3--:R-:W-:-:S04]  /*c800*/  LOP3.LUT R2, R2, 0x1f, RZ, 0xc0, !PT ;  /* 0x0000001f02027812 */ /* 0x008fc800078ec0ff */
[----:B------:R-:W-:Y:S02]  /*c810*/  ISETP.NE.AND P1, PT, R2, RZ, PT ;  /* 0x000000ff0200720c */ /* 0x000fe40003f25270 */
[----:B--2---:R-:W-:-:S04]  /*c820*/  IADD3 R0, R3, 0x1, RZ ;  /* 0x0000000103007810 */ /* 0x004fc80007ffe0ff */
[----:B------:R-:W-:-:S04]  /*c830*/  ISETP.NE.AND P0, PT, R0, 0x2, PT ;  /* 0x000000020000780c */ /* 0x000fc80003f05270 */
[----:B------:R-:W-:Y:S02]  /*c840*/  SEL R2, R0, RZ, P0 ;  /* 0x000000ff00027207 */ /* 0x000fe40000000000 */
[----:B------:R-:W-:-:S03]  /*c850*/  SEL R0, RZ, 0x1, P0 ;  /* 0x00000001ff007807 */ /* 0x000fc60000000000 */
[----:B------:R2:W-:Y:S01]  /*c860*/  STL [R1], R2 ;  /* 0x0000000201007387 */ /* 0x0005e20000100800 */
[----:B------:R-:W-:Y:S05]  /*c870*/  @P1 BRA `(.L_x_338) ;  /* 0x0000000000301947 */ /* 0x000fea0003800000 */
[----:B------:R-:W3:Y:S01]  /*c880*/  S2R R7, SR_LANEID ;  /* 0x0000000000077919 */ /* 0x000ee20000000000 */
[----:B------:R-:W-:Y:S01]  /*c890*/  VOTEU.ANY UR4, UPT, PT ;  /* 0x0000000000047886 */ /* 0x000fe200038e0100 */
[----:B--2---:R-:W2:Y:S01]  /*c8a0*/  LDC.64 R2, c[0x0][0xc38] ;  /* 0x00030e00ff027b82 */ /* 0x004ea20000000a00 */
[----:B------:R-:W3:Y:S08]  /*c8b0*/  FLO.U32 R4, UR4 ;  /* 0x0000000400047d00 */ /* 0x000ef000080e0000 */
[----:B------:R-:W2:Y:S01]  /*c8c0*/  POPC R5, UR4 ;  /* 0x0000000400057d09 */ /* 0x000ea20008000000 */
[----:B---3--:R-:W-:-:S13]  /*c8d0*/  ISETP.EQ.U32.AND P0, PT, R4, R7, PT ;  /* 0x000000070400720c */ /* 0x008fda0003f02070 */
[----:B--2---:R-:W2:Y:S01]  /*c8e0*/  @P0 ATOMG.E.ADD.STRONG.GPU PT, R3, desc[UR40][R2.64], R5 ;  /* 0x00000005020309a8 */ /* 0x004ea200081ee1e8 */
[----:B------:R-:W3:Y:S02]  /*c8f0*/  S2R R6, SR_LTMASK ;  /* 0x0000000000067919 */ /* 0x000ee40000003900 */
[----:B---3--:R-:W-:-:S04]  /*c900*/  LOP3.LUT R6, R6, UR4, RZ, 0xc0, !PT ;  /* 0x0000000406067c12 */ /* 0x008fc8000f8ec0ff */
[----:B------:R-:W3:Y:S01]  /*c910*/  POPC R7, R6 ;  /* 0x0000000600077309 */ /* 0x000ee20000000000 */
[----:B--2---:R-:W3:Y:S02]  /*c920*/  SHFL.IDX PT, R4, R3, R4, 0x1f ;  /* 0x00001f0403047589 */ /* 0x004ee400000e0000 */
[----:B---3--:R-:W-:-:S07]  /*c930*/  IADD3 R16, R4, UR37, R7 ;  /* 0x0000002504107c10 */ /* 0x008fce000fffe007 */
.L_x_338:
[----:B------:R-:W-:Y:S05]  /*c940*/  BSYNC B0 ;  /* 0x0000000000007941 */ /* 0x000fea0003800000 */
.L_x_337:
[----:B--2---:R-:W2:Y:S02]  /*c950*/  LDL.LU R2, [R1+0x4] ;  /* 0x0000040001027983 */ /* 0x004ea40000300800 */
[----:B--2---:R-:W-:-:S05]  /*c960*/  LOP3.LUT R2, R2, R0, RZ, 0x3c, !PT ;  /* 0x0000000002027212 */ /* 0x004fca00078e3cff */
[----:B------:R2:W-:Y:S02]  /*c970*/  STL [R1+0x4], R2 ;  /* 0x0000040201007387 */ /* 0x0005e40000100800 */
.L_x_294:
[----:B------:R-:W-:Y:S05]  /*c980*/  BSYNC B6 ;  /* 0x0000000000067941 */ /* 0x000fea0003800000 */
.L_x_292:
[----:B------:R-:W-:-:S03]  /*c990*/  UMOV UR4, 0xffffffff ;  /* 0xffffffff00047882 */ /* 0x000fc60000000000 */
[----:B------:R-:W-:Y:S05]  /*c9a0*/  BRA.DIV UR4, `(.L_x_339) ;  /* 0x0000001204e47947 */ /* 0x000fea000b800000 */
[----:B------:R3:W4:Y:S04]  /*c9b0*/  SHFL.IDX PT, R4, R16, RZ, 0x1f ;  /* 0x00001fff10047589 */ /* 0x00072800000e0000 */
[----:B------:R3:W0:Y:S02]  /*c9c0*/  SHFL.IDX PT, R5, R16, 0x1, 0x1f ;  /* 0x00201f0010057f89 */ /* 0x00062400000e0000 */
.L_x_385:
[----:B0-----:R-:W0:Y:S01]  /*c9d0*/  S2R R0, SR_TID.X ;  /* 0x0000000000007919 */ /* 0x001e220000002100 */
[----:B------:R-:W-:Y:S01]  /*c9e0*/  ULDC UR4, c[0x0][0xc14] ;  /* 0x0003050000047ab9 */ /* 0x000fe20000000800 */
[----:B------:R-:W-:Y:S01]  /*c9f0*/  BSSY B0, `(.L_x_340) ;  /* 0x000000b000007945 */ /* 0x000fe20003800000 */
[----:B------:R-:W-:Y:S01]  /*ca00*/  IMAD.MOV.U32 R3, RZ, RZ, RZ ;  /* 0x000000ffff037224 */ /* 0x000fe200078e00ff */
[----:B0-----:R-:W-:Y:S01]  /*ca10*/  LOP3.LUT R8, R0, 0x1f, RZ, 0xc0, !PT ;  /* 0x0000001f00087812 */ /* 0x001fe200078ec0ff */
[----:B------:R-:W-:-:S03]  /*ca20*/  IMAD.U32 R0, RZ, RZ, UR4 ;  /* 0x00000004ff007e24 */ /* 0x000fc6000f8e00ff */
[C---:B------:R-:W-:Y:S01]  /*ca30*/  ISETP.NE.AND P0, PT, R8.reuse, 0x1f, PT ;  /* 0x0000001f0800780c */ /* 0x040fe20003f05270 */
[----:B------:R-:W-:-:S05]  /*ca40*/  IMAD.IADD R7, R8, 0x1, R19 ;  /* 0x0000000108077824 */ /* 0x000fca00078e0213 */
[----:B------:R-:W-:-:S13]  /*ca50*/  ISETP.GE.OR P0, PT, R7, R0, !P0 ;  /* 0x000000000700720c */ /* 0x000fda0004706670 */
[----:B------:R-:W-:Y:S05]  /*ca60*/  @P0 BRA `(.L_x_341) ;  /* 0x00000000000c0947 */ /* 0x000fea0003800000 */
[----:B--2---:R-:W0:Y:S02]  /*ca70*/  LDC.64 R2, c[0x0][0xc58] ;  /* 0x00031600ff027b82 */ /* 0x004e240000000a00 */
[----:B0-----:R-:W-:-:S06]  /*ca80*/  IMAD.WIDE R2, R7, 0x4, R2 ;  /* 0x0000000407027825 */ /* 0x001fcc00078e0202 */
[----:B------:R0:W5:Y:S02]  /*ca90*/  LDG.E R3, desc[UR40][R2.64] ;  /* 0x0000002802037981 */ /* 0x000164000c1e1900 */
.L_x_341:
[----:B------:R-:W-:Y:S05]  /*caa0*/  BSYNC B0 ;  /* 0x0000000000007941 */ /* 0x000fea0003800000 */
.L_x_340:
[----:B------:R-:W-:-:S03]  /*cab0*/  UMOV UR4, 0xffffffff ;  /* 0xffffffff00047882 */ /* 0x000fc60000000000 */
[----:B------:R-:W-:Y:S05]  /*cac0*/  BRA.DIV UR4, `(.L_x_342) ;  /* 0x0000001204e87947 */ /* 0x000fea000b800000 */
[----:B-----5:R-:W0:Y:S01]  /*cad0*/  SHFL.UP PT, R14, R3, 0x1, RZ ;  /* 0x04200000030e7989 */ /* 0x020e2200000e00ff */
[C---:B------:R-:W-:Y:S02]  /*cae0*/  ISETP.NE.AND P0, PT, R8.reuse, RZ, PT ;  /* 0x000000ff0800720c */ /* 0x040fe40003f05270 */
[----:B------:R-:W-:Y:S02]  /*caf0*/  ISETP.GE.U32.AND P1, PT, R8, 0x2, PT ;  /* 0x000000020800780c */ /* 0x000fe40003f26070 */
[----:B0-----:R-:W-:Y:S02]  /*cb00*/  SEL R14, R14, RZ, P0 ;  /* 0x000000ff0e0e7207 */ /* 0x001fe40000000000 */
[----:B------:R-:W-:-:S03]  /*cb10*/  ISETP.GE.U32.AND P0, PT, R8, 0x4, PT ;  /* 0x000000040800780c */ /* 0x000fc60003f06070 */
[----:B------:R-:W-:-:S05]  /*cb20*/  IMAD.IADD R13, R3, 0x1, R14 ;  /* 0x00000001030d7824 */ /* 0x000fca00078e020e */
[----:B------:R-:W2:Y:S02]  /*cb30*/  SHFL.UP PT, R14, R13, 0x2, RZ ;  /* 0x044000000d0e7989 */ /* 0x000ea400000e00ff */
[----:B--2---:R-:W-:Y:S02]  /*cb40*/  SEL R2, R14, RZ, P1 ;  /* 0x000000ff0e027207 */ /* 0x004fe40000800000 */
        /* <DEDUP_REMOVED lines=12> */
[----:B------:R0:W2:Y:S02]  /*cc10*/  SHFL.IDX PT, R14, R2, 0x1f, 0x1f ;  /* 0x03e01f00020e7f89 */ /* 0x0000a400000e0000 */
.L_x_393:
[----:B------:R-:W-:Y:S02]  /*cc20*/  ULDC UR4, c[0x0][0xc10] ;  /* 0x0003040000047ab9 */ /* 0x000fe40000000800 */
[----:B---3--:R-:W-:-:S04]  /*cc30*/  IMAD.U32 R16, RZ, RZ, UR4 ;  /* 0x00000004ff107e24 */ /* 0x008fc8000f8e00ff */
[----:B--2---:R-:W-:-:S04]  /*cc40*/  IMAD R6, R14, R16, RZ ;  /* 0x000000100e067224 */ /* 0x004fc800078e02ff */
[----:B------:R-:W-:-:S05]  /*cc50*/  IMAD.IADD R5, R5, 0x1, R6 ;  /* 0x0000000105057824 */ /* 0x000fca00078e0206 */
[----:B----4-:R-:W-:-:S13]  /*cc60*/  ISETP.GT.AND P0, PT, R5, R4, PT ;  /* 0x000000040500720c */ /* 0x010fda0003f04270 */
[----:B------:R-:W-:Y:S05]  /*cc70*/  @P0 BRA `(.L_x_343) ;  /* 0x0000000000b40947 */ /* 0x000fea0003800000 */
[----:B------:R-:W2:Y:S02]  /*cc80*/  LDC R0, c[0x0][0xc14] ;  /* 0x00030500ff007b82 */ /* 0x000ea40000000800 */
.L_x_348:
[----:B------:R-:W-:-:S05]  /*cc90*/  VIADD R19, R19, 0x1f ;  /* 0x0000001f13137836 */ /* 0x000fca0000000000 */
[----:B--2---:R-:W-:-:S13]  /*cca0*/  ISETP.GE.AND P0, PT, R19, R0, PT ;  /* 0x000000001300720c */ /* 0x004fda0003f06270 */
[----:B------:R-:W-:Y:S05]  /*ccb0*/  @P0 BRA `(.L_x_344) ;  /* 0x00000004005c0947 */ /* 0x000fea0003800000 */
[----:B0-----:R-:W0:Y:S01]  /*ccc0*/  S2R R2, SR_TID.X ;  /* 0x0000000000027919 */ /* 0x001e220000002100 */
[----:B------:R-:W-:Y:S01]  /*ccd0*/  BSSY B0, `(.L_x_345) ;  /* 0x000000a000007945 */ /* 0x000fe20003800000 */
[----:B------:R-:W-:Y:S01]  /*cce0*/  IMAD.MOV.U32 R3, RZ, RZ, RZ ;  /* 0x000000ffff037224 */ /* 0x000fe200078e00ff */
[----:B0-----:R-:W-:-:S04]  /*ccf0*/  LOP3.LUT R8, R2, 0x1f, RZ, 0xc0, !PT ;  /* 0x0000001f02087812 */ /* 0x001fc800078ec0ff */
[C---:B------:R-:W-:Y:S01]  /*cd00*/  ISETP.NE.AND P1, PT, R8.reuse, 0x1f, PT ;  /* 0x0000001f0800780c */ /* 0x040fe20003f25270 */
[----:B------:R-:W-:-:S05]  /*cd10*/  IMAD.IADD R7, R8, 0x1, R19 ;  /* 0x0000000108077824 */ /* 0x000fca00078e0213 */
[----:B------:R-:W-:-:S13]  /*cd20*/  ISETP.GE.OR P0, PT, R7, R0, !P1 ;  /* 0x000000000700720c */ /* 0x000fda0004f06670 */
[----:B------:R-:W-:Y:S05]  /*cd30*/  @P0 BRA `(.L_x_346) ;  /* 0x00000000000c0947 */ /* 0x000fea0003800000 */
[----:B------:R-:W0:Y:S02]  /*cd40*/  LDC.64 R2, c[0x0][0xc58] ;  /* 0x00031600ff027b82 */ /* 0x000e240000000a00 */
[----:B0-----:R-:W-:-:S06]  /*cd50*/  IMAD.WIDE R2, R7, 0x4, R2 ;  /* 0x0000000407027825 */ /* 0x001fcc00078e0202 */
[----:B------:R0:W5:Y:S02]  /*cd60*/  LDG.E R3, desc[UR40][R2.64] ;  /* 0x0000002802037981 */ /* 0x000164000c1e1900 */
.L_x_346:
[----:B------:R-:W-:Y:S05]  /*cd70*/  BSYNC B0 ;  /* 0x0000000000007941 */ /* 0x000fea0003800000 */
.L_x_345:
[----:B------:R-:W-:-:S03]  /*cd80*/  UMOV UR4, 0xffffffff ;  /* 0xffffffff00047882 */ /* 0x000fc60000000000 */
[----:B------:R-:W-:Y:S05]  /*cd90*/  BRA.DIV UR4, `(.L_x_347) ;  /* 0x0000001604047947 */ /* 0x000fea000b800000 */
[----:B-----5:R-:W2:Y:S01]  /*cda0*/  SHFL.UP PT, R14, R3, 0x1, RZ ;  /* 0x04200000030e7989 */ /* 0x020ea200000e00ff */
[C---:B------:R-:W-:Y:S02]  /*cdb0*/  ISETP.NE.AND P0, PT, R8.reuse, RZ, PT ;  /* 0x000000ff0800720c */ /* 0x040fe40003f05270 */
[----:B------:R-:W-:Y:S02]  /*cdc0*/  ISETP.GE.U32.AND P1, PT, R8, 0x2, PT ;  /* 0x000000020800780c */ /* 0x000fe40003f26070 */
[----:B--2---:R-:W-:Y:S02]  /*cdd0*/  SEL R14, R14, RZ, P0 ;  /* 0x000000ff0e0e7207 */ /* 0x004fe40000000000 */
[----:B------:R-:W-:Y:S02]  /*cde0*/  ISETP.GE.U32.AND P0, PT, R8, 0x4, PT ;  /* 0x000000040800780c */ /* 0x000fe40003f06070 */
[----:B------:R-:W-:-:S05]  /*cdf0*/  IADD3 R13, R3, R14, RZ ;  /* 0x0000000e030d7210 */ /* 0x000fca0007ffe0ff */
        /* <DEDUP_REMOVED lines=15> */
.L_x_401:
[----:B------:R-:W-:Y:S02]  /*cef0*/  ULDC UR4, c[0x0][0xc10] ;  /* 0x0003040000047ab9 */ /* 0x000fe40000000800 */
[----:B------:R-:W-:-:S04]  /*cf00*/  IMAD.U32 R16, RZ, RZ, UR4 ;  /* 0x00000004ff107e24 */ /* 0x000fc8000f8e00ff */
[----:B--2---:R-:W-:-:S04]  /*cf10*/  IMAD R6, R14, R16, RZ ;  /* 0x000000100e067224 */ /* 0x004fc800078e02ff */
[----:B------:R-:W-:-:S05]  /*cf20*/  IMAD.IADD R5, R6, 0x1, R5 ;  /* 0x0000000106057824 */ /* 0x000fca00078e0205 */
[----:B------:R-:W-:-:S13]  /*cf30*/  ISETP.GT.AND P0, PT, R5, R4, PT ;  /* 0x000000040500720c */ /* 0x000fda0003f04270 */
[----:B------:R-:W-:Y:S05]  /*cf40*/  @!P0 BRA `(.L_x_348) ;  /* 0xfffffffc00508947 */ /* 0x000fea000383ffff */
.L_x_343:
[----:B------:R-:W-:Y:S01]  /*cf50*/  IMAD.IADD R6, R5, 0x1, -R6 ;  /* 0x0000000105067824 */ /* 0x000fe200078e0a06 */
[----:B------:R-:W-:-:S03]  /*cf60*/  UMOV UR4, 0xffffffff ;  /* 0xffffffff00047882 */ /* 0x000fc60000000000 */
[----:B------:R-:W-:-:S05]  /*cf70*/  IMAD R5, R2, R16, R6 ;  /* 0x0000001002057224 */ /* 0x000fca00078e0206 */
[----:B------:R-:W-:Y:S01]  /*cf80*/  ISETP.GT.AND P6, PT, R5, R4, PT ;  /* 0x000000040500720c */ /* 0x000fe20003fc4270 */
[----:B------:R-:W-:-:S12]  /*cf90*/  BRA.DIV UR4, `(.L_x_349) ;  /* 0x0000001604547947 */ /* 0x000fd8000b800000 */
[----:B------:R-:W-:-:S04]  /*cfa0*/  VOTE.ANY R7, PT, !P6 ;  /* 0x0000000000077806 */ /* 0x000fc800070e0100 */
[----:B------:R-:W2:Y:S02]  /*cfb0*/  POPC R5, R7 ;  /* 0x0000000700057309 */ /* 0x000ea40000000000 */
[----:B--2---:R2:W3:Y:S02]  /*cfc0*/  SHFL.IDX PT, R17, R3, R5, 0x1f ;  /* 0x00001f0503117589 */ /* 0x0044e400000e0000 */
.L_x_405:
[----:B------:R-:W-:Y:S01]  /*cfd0*/  ISETP.NE.AND P0, PT, R7, RZ, PT ;  /* 0x000000ff0700720c */ /* 0x000fe20003f05270 */
[----:B------:R-:W-:-:S12]  /*cfe0*/  IMAD.MOV.U32 R14, RZ, RZ, RZ ;  /* 0x000000ffff0e7224 */ /* 0x000fd800078e00ff */
[----:B------:R-:W-:Y:S05]  /*cff0*/  @!P0 BRA `(.L_x_350) ;  /* 0x0000000000108947 */ /* 0x000fea0003800000 */
[----:B------:R-:W-:Y:S01]  /*d000*/  UMOV UR4, 0xffffffff ;  /* 0xffffffff00047882 */ /* 0x000fe20000000000 */
[----:B-1----:R-:W-:Y:S02]  /*d010*/  VIADD R12, R5, 0xffffffff ;  /* 0xffffffff050c7836 */ /* 0x002fe40000000000 */
[----:B------:R-:W-:Y:S05]  /*d020*/  BRA.DIV UR4, `(.L_x_351) ;  /* 0x0000001604787947 */ /* 0x000fea000b800000 */
[----:B------:R4:W1:Y:S02]  /*d030*/  SHFL.IDX PT, R14, R2, R12, 0x1f ;  /* 0x00001f0c020e7589 */ /* 0x00086400000e0000 */
.L_x_350:
[----:B---3--:R-:W-:Y:S01]  /*d040*/  IABS R7, R17 ;  /* 0x0000001100077213 */ /* 0x008fe20000000000 */
[----:B-1----:R-:W-:Y:S02]  /*d050*/  IMAD R16, R14, R16, R6 ;  /* 0x000000100e107224 */ /* 0x002fe400078e0206 */
[----:B------:R-:W-:Y:S01]  /*d060*/  IMAD.IADD R19, R5, 0x1, R19 ;  /* 0x0000000105137824 */ /* 0x000fe200078e0213 */
[----:B------:R-:W1:Y:S08]  /*d070*/  I2F.RP R8, R7 ;  /* 0x0000000700087306 */ /* 0x000e700000209400 */
[----:B-1----:R-:W2:Y:S02]  /*d080*/  MUFU.RCP R8, R8 ;  /* 0x0000000800087308 */ /* 0x002ea40000001000 */
[----:B--2---:R-:W-:-:S06]  /*d090*/  VIADD R3, R8, 0xffffffe ;  /* 0x0ffffffe08037836 */ /* 0x004fcc0000000000 */
[----:B------:R-:W0:Y:S02]  /*d0a0*/  F2I.FTZ.U32.TRUNC.NTZ R3, R3 ;  /* 0x0000000300037305 */ /* 0x000e24000021f000 */
[----:B0---4-:R-:W-:-:S04]  /*d0b0*/  IMAD.MOV R2, RZ, RZ, -R3 ;  /* 0x000000ffff027224 */ /* 0x011fc800078e0a03 */
[----:B------:R-:W-:Y:S02]  /*d0c0*/  IMAD R9, R2, R7, RZ ;  /* 0x0000000702097224 */ /* 0x000fe400078e02ff */
[----:B------:R-:W-:-:S04]  /*d0d0*/  IMAD.MOV.U32 R2, RZ, RZ, RZ ;  /* 0x000000ffff027224 */ /* 0x000fc800078e00ff */
[----:B------:R-:W-:-:S04]  /*d0e0*/  IMAD.HI.U32 R6, R3, R9, R2 ;  /* 0x0000000903067227 */ /* 0x000fc800078e0002 */
[----:B------:R-:W-:Y:S01]  /*d0f0*/  IMAD.IADD R2, R4, 0x1, -R16 ;  /* 0x0000000104027824 */ /* 0x000fe200078e0a10 */
[----:B------:R-:W-:-:S04]  /*d100*/  IABS R4, R17 ;  /* 0x0000001100047213 */ /* 0x000fc80000000000 */
[----:B------:R-:W-:Y:S02]  /*d110*/  IABS R3, R2 ;  /* 0x0000000200037213 */ /* 0x000fe40000000000 */
[----:B------:R-:W-:-:S03]  /*d120*/  IADD3 R4, RZ, -R4, RZ ;  /* 0x80000004ff047210 */ /* 0x000fc60007ffe0ff */
[----:B------:R-:W-:-:S04]  /*d130*/  IMAD.HI.U32 R6, R6, R3, RZ ;  /* 0x0000000306067227 */ /* 0x000fc800078e00ff */
[----:B------:R-:W-:Y:S01]  /*d140*/  IMAD R4, R6, R4, R3 ;  /* 0x0000000406047224 */ /* 0x000fe200078e0203 */
[----:B------:R-:W-:-:S04]  /*d150*/  LOP3.LUT R3, R2, R17, RZ, 0x3c, !PT ;  /* 0x0000001102037212 */ /* 0x000fc800078e3cff */
[----:B------:R-:W-:-:S13]  /*d160*/  ISETP.GT.U32.AND P0, PT, R7, R4, PT ;  /* 0x000000040700720c */ /* 0x000fda0003f04070 */
[----:B------:R-:W-:Y:S02]  /*d170*/  @!P0 IMAD.IADD R4, R4, 0x1, -R7 ;  /* 0x0000000104048824 */ /* 0x000fe400078e0a07 */
[----:B------:R-:W-:-:S03]  /*d180*/  @!P0 VIADD R6, R6, 0x1 ;  /* 0x0000000106068836 */ /* 0x000fc60000000000 */
[----:B------:R-:W-:-:S13]  /*d190*/  ISETP.GE.U32.AND P0, PT, R4, R7, PT ;  /* 0x000000070400720c */ /* 0x000fda0003f06070 */
        /* <DEDUP_REMOVED lines=9> */
.L_x_344:
[----:B------:R-:W-:Y:S01]  /*d230*/  UMOV UR4, URZ ;  /* 0x0000003f00047c82 */ /* 0x000fe20008000000 */
[----:B------:R-:W-:Y:S01]  /*d240*/  UMOV UR5, URZ ;  /* 0x0000003f00057c82 */ /* 0x000fe20008000000 */
[----:B------:R-:W-:Y:S01]  /*d250*/  ULDC UR6, c[0x0][0xc14] ;  /* 0x0003050000067ab9 */ /* 0x000fe20000000800 */
[----:B------:R-:W-:Y:S02]  /*d260*/  IMAD.MOV.U32 R16, RZ, RZ, R4 ;  /* 0x000000ffff107224 */ /* 0x000fe400078e0004 */
[----:B------:R-:W-:Y:S02]  /*d270*/  IMAD.U32 R17, RZ, RZ, UR4 ;  /* 0x00000004ff117e24 */ /* 0x000fe4000f8e00ff */
[----:B------:R-:W-:Y:S02]  /*d280*/  IMAD.U32 R18, RZ, RZ, UR5 ;  /* 0x00000005ff127e24 */ /* 0x000fe4000f8e00ff */
[----:B------:R-:W-:-:S07]  /*d290*/  IMAD.U32 R19, RZ, RZ, UR6 ;  /* 0x00000006ff137e24 */ /* 0x000fce000f8e00ff */
.L_x_352:
[----:B0-----:R-:W0:Y:S01]  /*d2a0*/  S2R R2, SR_TID.X ;  /* 0x0000000000027919 */ /* 0x001e220000002100 */
[----:B------:R-:W-:Y:S05]  /*d2b0*/  WARPSYNC.ALL ;  /* 0x0000000000007948 */ /* 0x000fea0003800000 */
[----:B------:R-:W-:Y:S01]  /*d2c0*/  BAR.SYNC.DEFER_BLOCKING 0x4, 0x120 ;  /* 0x0104800000007b1d */ /* 0x000fe20000010000 */
[----:B0-----:R-:W-:-:S04]  /*d2d0*/  LOP3.LUT R2, R2, 0x1f, RZ, 0xc0, !PT ;  /* 0x0000001f02027812 */ /* 0x001fc800078ec0ff */
[----:B------:R-:W-:-:S13]  /*d2e0*/  ISETP.NE.AND P0, PT, R2, RZ, PT ;  /* 0x000000ff0200720c */ /* 0x000fda0003f05270 */
[----:B------:R-:W0:Y:S01]  /*d2f0*/  @!P0 S2R R3, SR_CgaCtaId ;  /* 0x0000000000038919 */ /* 0x000e220000008800 */
[----:B------:R-:W-:-:S04]  /*d300*/  @!P0 MOV R2, 0x400 ;  /* 0x0000040000028802 */ /* 0x000fc80000000f00 */
[----:B0-----:R-:W-:-:S05]  /*d310*/  @!P0 LEA R2, R3, R2, 0x18 ;  /* 0x0000000203028211 */ /* 0x001fca00078ec0ff */
[----:B------:R2:W-:Y:S01]  /*d320*/  @!P0 STS.128 [R2+0x228d0], R16 ;  /* 0x0228d01002008388 */ /* 0x0005e20000000c00 */
[----:B------:R-:W-:Y:S06]  /*d330*/  BAR.ARV 0x5, 0x120 ;  /* 0x0144800000007b1d */ /* 0x000fec0000002000 */
[----:B------:R-:W-:-:S13]  /*d340*/  ISETP.GE.AND P0, PT, R19, R0, PT ;  /* 0x000000001300720c */ /* 0x000fda0003f06270 */
[----:B------:R-:W-:Y:S05]  /*d350*/  @!P0 BRA `(.L_x_353) ;  /* 0xffffffc400e08947 */ /* 0x000fea000383ffff */
.L_x_290:
[----:B0-----:R-:W3:Y:S01]  /*d360*/  LDL.LU R0, [R1+0x24] ;  /* 0x0000240001007983 */ /* 0x001ee20000300800 */
[----:B------:R-:W-:Y:S01]  /*d370*/  BSSY B0, `(.L_x_354) ;  /* 0x000000b000007945 */ /* 0x000fe20003800000 */
[----:B------:R-:W0:Y:S01]  /*d380*/  S2R R5, SR_CgaCtaId ;  /* 0x0000000000057919 */ /* 0x000e220000008800 */
[----:B---3--:R-:W-:-:S05]  /*d390*/  VIADD R0, R0, 0x1 ;  /* 0x0000000100007836 */ /* 0x008fca0000000000 */
[----:B--2---:R-:W-:-:S04]  /*d3a0*/  LEA.HI R2, R0, R0, RZ, 0x1 ;  /* 0x0000000000027211 */ /* 0x004fc800078f08ff */
[----:B------:R-:W-:-:S05]  /*d3b0*/  LOP3.LUT R3, R2, 0xfffffffe, RZ, 0xc0, !PT ;  /* 0xfffffffe02037812 */ /* 0x000fca00078ec0ff */
[----:B------:R-:W-:Y:S01]  /*d3c0*/  IMAD.IADD R3, R0, 0x1, -R3 ;  /* 0x0000000100037824 */ /* 0x000fe200078e0a03 */
[----:B------:R-:W-:-:S04]  /*d3d0*/  MOV R0, 0x400 ;  /* 0x0000040000007802 */ /* 0x000fc80000000f00 */
[----:B0-----:R-:W-:Y:S02]  /*d3e0*/  LEA R0, R5, R0, 0x18 ;  /* 0x0000000005007211 */ /* 0x001fe400078ec0ff */
[----:B------:R-:W-:-:S04]  /*d3f0*/  SHF.L.U32 R3, R3, 0x1f, RZ ;  /* 0x0000001f03037819 */ /* 0x000fc800000006ff */
[----:B------:R-:W0:Y:S02]  /*d400*/  SYNCS.PHASECHK.TRANS64.TRYWAIT P0, [R0+URZ+0x22820], R3 ;  /* 0x02282003000075a7 */ /* 0x000e24000800017f */
[----:B0-----:R-:W-:Y:S05]  /*d410*/  @!P0 BRA `(.L_x_355) ;  /* 0x0000001000a08947 */ /* 0x001fea0003800000 */
.L_x_408:
[----:B------:R-:W-:Y:S05]  /*d420*/  BSYNC B0 ;  /* 0x0000000000007941 */ /* 0x000fea0003800000 */
.L_x_354:
[----:B------:R-:W-:-:S03]  /*d430*/  UMOV UR4, 0xffffffff ;  /* 0xffffffff00047882 */ /* 0x000fc60000000000 */
[----:B------:R-:W-:Y:S05]  /*d440*/  BRA.DIV UR4, `(.L_x_356) ;  /* 0x0000001204a87947 */ /* 0x000fea000b800000 */
[----:B------:R-:W2:Y:S02]  /*d450*/  S2R R2, SR_TID.X ;  /* 0x0000000000027919 */ /* 0x000ea40000002100 */
[----:B--2---:R-:W-:-:S04]  /*d460*/  SHF.R.U32.HI R2, RZ, 0x5, R2 ;  /* 0x00000005ff027819 */ /* 0x004fc80000011602 */
[----:B------:R-:W-:-:S05]  /*d470*/  LOP3.LUT R2, R2, 0x3, RZ, 0xc0, !PT ;  /* 0x0000000302027812 */ /* 0x000fca00078ec0ff */
[----:B------:R2:W3:Y:S02]  /*d480*/  SHFL.IDX PT, R14, R2, RZ, 0x1f ;  /* 0x00001fff020e7589 */ /* 0x0004e400000e0000 */
.L_x_411:
[----:B---3--:R-:W-:Y:S01]  /*d490*/  ISETP.NE.AND P0, PT, R14, RZ, PT ;  /* 0x000000ff0e00720c */ /* 0x008fe20003f05270 */
[----:B------:R-:W-:-:S12]  /*d4a0*/  BSSY B0, `(.L_x_357) ;  /* 0x0000027000007945 */ /* 0x000fd80003800000 */
[----:B------:R-:W-:Y:S05]  /*d4b0*/  @P0 BRA `(.L_x_358) ;  /* 0x0000000000940947 */ /* 0x000fea0003800000 */
[----:B------:R-:W-:-:S03]  /*d4c0*/  UMOV UR4, 0xffffffff ;  /* 0xffffffff00047882 */ /* 0x000fc60000000000 */
[----:B------:R-:W-:Y:S05]  /*d4d0*/  BRA.DIV UR4, `(.L_x_359) ;  /* 0x0000001204b87947 */ /* 0x000fea000b800000 */
[----:B------:R-:W-:-:S13]  /*d4e0*/  ELECT P6, URZ, PT ;  /* 0x00000000003f782f */ /* 0x000fda00038c0000 */
.L_x_414:
[----:B------:R-:W-:Y:S05]  /*d4f0*/  @!P6 BRA `(.L_x_358) ;  /* 0x000000000084e947 */ /* 0x000fea0003800000 */
[----:B------:R-:W-:-:S06]  /*d500*/  ULOP3.LUT UR4, UR36, 0x2, URZ, 0xfc, !UPT ;  /* 0x0000000224047892 */ /* 0x000fcc000f8efc3f */
[----:B--2---:R-:W-:-:S04]  /*d510*/  MOV R2, UR4 ;  /* 0x0000000400027c02 */ /* 0x004fc80008000f00 */
[----:B------:R-:W-:-:S13]  /*d520*/  ISETP.NE.AND P2, PT, R2, 0x3, PT ;  /* 0x000000030200780c */ /* 0x000fda0003f45270 */
[----:B------:R-:W-:Y:S05]  /*d530*/  @!P2 BRA `(.L_x_360) ;  /* 0x000000000004a947 */ /* 0x000fea0003800000 */
[----:B------:R-:W-:Y:S01]  /*d540*/  BPT.TRAP 0x1 ;  /* 0x000000040000795c */ /* 0x000fe20000300000 */
.L_x_360:
[----:B0-----:R-:W2:Y:S04]  /*d550*/  LDL R3, [R1] ;  /* 0x0000000001037983 */ /* 0x001ea80000100800 */
[----:B------:R-:W3:Y:S01]  /*d560*/  LDL.LU R7, [R1+0x4] ;  /* 0x0000040001077983 */ /* 0x000ee20000300800 */
[----:B------:R-:W-:-:S04]  /*d570*/  VIADD R2, R0, 0x22840 ;  /* 0x0002284000027836 */ /* 0x000fc80000000000 */
[C---:B--2---:R-:W-:Y:S02]  /*d580*/  IMAD R6, R3.reuse, 0x8, R2 ;  /* 0x0000000803067824 */ /* 0x044fe400078e0202 */
[----:B------:R-:W-:Y:S01]  /*d590*/  VIADD R3, R3, 0x1 ;  /* 0x0000000103037836 */ /* 0x000fe20000000000 */
[----:B---3--:R-:W-:-:S04]  /*d5a0*/  SHF.L.U32 R5, R7, 0x1f, RZ ;  /* 0x0000001f07057819 */ /* 0x008fc800000006ff */
[C---:B------:R-:W-:Y:S01]  /*d5b0*/  ISETP.NE.AND P1, PT, R3.reuse, 0x2, PT ;  /* 0x000000020300780c */ /* 0x040fe20003f25270 */
[----:B------:R-:W0:Y:S03]  /*d5c0*/  SYNCS.PHASECHK.TRANS64.TRYWAIT P0, [R6+URZ], R5 ;  /* 0x00000005060075a7 */ /* 0x000e26000800017f */
[----:B------:R-:W-:Y:S02]  /*d5d0*/  SEL R4, RZ, 0x1, P1 ;  /* 0x00000001ff047807 */ /* 0x000fe40000800000 */
[----:B------:R-:W-:Y:S02]  /*d5e0*/  SEL R3, R3, RZ, P1 ;  /* 0x000000ff03037207 */ /* 0x000fe40000800000 */
[----:B------:R-:W-:-:S03]  /*d5f0*/  LOP3.LUT R4, R7, R4, RZ, 0x3c, !PT ;  /* 0x0000000407047212 */ /* 0x000fc600078e3cff */
[----:B------:R-:W-:Y:S01]  /*d600*/  IMAD R7, R3, 0x8, R2 ;  /* 0x0000000803077824 */ /* 0x000fe200078e0202 */
[----:B------:R-:W-:Y:S01]  /*d610*/  SHF.L.U32 R2, R4, 0x1f, RZ ;  /* 0x0000001f04027819 */ /* 0x000fe200000006ff */
[----:B0-----:R-:W-:Y:S06]  /*d620*/  @!P0 BRA `(.L_x_361) ;  /* 0x0000001000848947 */ /* 0x001fec0003800000 */
.L_x_415:
[----:B------:R-:W2:Y:S02]  /*d630*/  SYNCS.PHASECHK.TRANS64.TRYWAIT P0, [R7+URZ], R2 ;  /* 0x00000002070075a7 */ /* 0x000ea4000800017f */
[----:B--2---:R-:W-:Y:S05]  /*d640*/  @!P0 BRA `(.L_x_362) ;  /* 0x0000001000908947 */ /* 0x004fea0003800000 */
.L_x_416:
[----:B------:R-:W-:Y:S05]  /*d650*/  @!P2 BRA `(.L_x_363) ;  /* 0x000000000004a947 */ /* 0x000fea0003800000 */
[----:B------:R-:W-:Y:S01]  /*d660*/  BPT.TRAP 0x1 ;  /* 0x000000040000795c */ /* 0x000fe20000300000 */
.L_x_363:
[----:B------:R-:W3:Y:S01]  /*d670*/  LDL.LU R4, [R1] ;  /* 0x0000000001047983 */ /* 0x000ee20000300800 */
[----:B------:R-:W-:-:S04]  /*d680*/  VIADD R0, R0, 0x22860 ;  /* 0x0002286000007836 */ /* 0x000fc80000000000 */
[----:B---3--:R-:W-:-:S04]  /*d690*/  IMAD R4, R4, 0x8, R0 ;  /* 0x0000000804047824 */ /* 0x008fc800078e0200 */
[----:B------:R-:W3:Y:S02]  /*d6a0*/  SYNCS.PHASECHK.TRANS64.TRYWAIT P0, [R4+URZ], R5 ;  /* 0x00000005040075a7 */ /* 0x000ee4000800017f */
[----:B---3--:R-:W-:Y:S05]  /*d6b0*/  @!P0 BRA `(.L_x_364) ;  /* 0x0000001000888947 */ /* 0x008fea0003800000 */
.L_x_417:
[----:B------:R-:W-:-:S07]  /*d6c0*/  IMAD R3, R3, 0x8, R0 ;  /* 0x0000000803037824 */ /* 0x000fce00078e0200 */
.L_x_365:
[----:B----4-:R4:W0:Y:S02]  /*d6d0*/  SYNCS.PHASECHK.TRANS64.TRYWAIT P0, [R3+URZ], R2 ;  /* 0x00000002030075a7 */ /* 0x010824000800017f */
[----:B0-----:R-:W-:Y:S05]  /*d6e0*/  @!P0 NANOSLEEP.SYNCS 0x989680 ;  /* 0x009896800000895d */ /* 0x001fea0003900000 */
[----:B------:R-:W0:Y:S02]  /*d6f0*/  @!P0 SYNCS.PHASECHK.TRANS64 P0, [R3+URZ], R2 ;  /* 0x00000002030085a7 */ /* 0x000e24000800007f */
[----:B0-----:R-:W-:Y:S05]  /*d700*/  @!P0 BRA `(.L_x_365) ;  /* 0xfffffffc00f08947 */ /* 0x001fea000383ffff */
.L_x_358:
[----:B------:R-:W-:Y:S05]  /*d710*/  BSYNC B0 ;  /* 0x0000000000007941 */ /* 0x000fea0003800000 */
.L_x_357:
[----:B------:R-:W-:Y:S05]  /*d720*/  EXIT ;  /* 0x000000000000794d */ /* 0x000fea0003800000 */
.L_x_244:
[----:B0-----:R0:W1:Y:S02]  /*d730*/  SYNCS.PHASECHK.TRANS64.TRYWAIT P0, [R6+URZ+0x22800], R3 ;  /* 0x02280003060075a7 */ /* 0x001064000800017f */
[----:B-1----:R-:W-:Y:S05]  /*d740*/  @!P0 NANOSLEEP.SYNCS 0x989680 ;  /* 0x009896800000895d */ /* 0x002fea0003900000 */
[----:B------:R-:W1:Y:S02]  /*d750*/  @!P0 SYNCS.PHASECHK.TRANS64 P0, [R6+URZ+0x22800], R3 ;  /* 0x02280003060085a7 */ /* 0x000e64000800007f */
[----:B-1----:R-:W-:Y:S05]  /*d760*/  @!P0 BRA `(.L_x_244) ;  /* 0xfffffffc00f08947 */ /* 0x002fea000383ffff */
[----:B------:R-:W-:Y:S05]  /*d770*/  BRA `(.L_x_366) ;  /* 0xffffff4000207947 */ /* 0x000fea000383ffff */
.L_x_248:
[----:B--2---:R2:W3:Y:S02]  /*d780*/  SYNCS.PHASECHK.TRANS64.TRYWAIT P1, [R5+URZ+0x22830], R10 ;  /* 0x0228300a050075a7 */ /* 0x0044e4000802017f */
[----:B---3--:R-:W-:Y:S05]  /*d790*/  @!P1 NANOSLEEP.SYNCS 0x989680 ;  /* 0x009896800000995d */ /* 0x008fea0003900000 */
[----:B------:R-:W3:Y:S02]  /*d7a0*/  @!P1 SYNCS.PHASECHK.TRANS64 P1, [R5+URZ+0x22830], R10 ;  /* 0x0228300a050095a7 */ /* 0x000ee4000802007f */
[----:B---3--:R-:W-:Y:S05]  /*d7b0*/  @!P1 BRA `(.L_x_248) ;  /* 0xfffffffc00f09947 */ /* 0x008fea000383ffff */
[----:B------:R-:W-:Y:S05]  /*d7c0*/  BRA `(.L_x_247) ;  /* 0xffffff40004c7947 */ /* 0x000fea000383ffff */
.L_x_252:
[----:B-1----:R1:W3:Y:S02]  /*d7d0*/  SYNCS.PHASECHK.TRANS64.TRYWAIT P2, [R5+URZ+0x22850], R10 ;  /* 0x0228500a050075a7 */ /* 0x0022e4000804017f */
[----:B---3--:R-:W-:Y:S05]  /*d7e0*/  @!P2 NANOSLEEP.SYNCS 0x989680 ;  /* 0x009896800000a95d */ /* 0x008fea0003900000 */
[----:B------:R-:W3:Y:S02]  /*d7f0*/  @!P2 SYNCS.PHASECHK.TRANS64 P2, [R5+URZ+0x22850], R10 ;  /* 0x0228500a0500a5a7 */ /* 0x000ee4000804007f */
[----:B---3--:R-:W-:Y:S05]  /*d800*/  @!P2 BRA `(.L_x_252) ;  /* 0xfffffffc00f0a947 */ /* 0x008fea000383ffff */
[----:B------:R-:W-:Y:S05]  /*d810*/  BRA `(.L_x_251) ;  /* 0xffffff5c00407947 */ /* 0x000fea000383ffff */
.L_x_257:
[----:B0-----:R-:W-:Y:S02]  /*d820*/  IMAD.U32 R0, RZ, RZ, UR23 ;  /* 0x00000017ff007e24 */ /* 0x001fe4000f8e00ff */
[----:B---3--:R-:W-:-:S04]  /*d830*/  IMAD.U32 R5, RZ, RZ, UR25 ;  /* 0x00000019ff057e24 */ /* 0x008fc8000f8e00ff */
[----:B------:R0:W1:Y:S03]  /*d840*/  SYNCS.PHASECHK.TRANS64.TRYWAIT P3, [R0+URZ+0x22830], R5 ;  /* 0x02283005000075a7 */ /* 0x000066000806017f */
[----:B-1----:R-:W-:Y:S05]  /*d850*/  @!P3 NANOSLEEP.SYNCS 0x989680 ;  /* 0x009896800000b95d */ /* 0x002fea0003900000 */
[----:B------:R-:W1:Y:S02]  /*d860*/  @!P3 SYNCS.PHASECHK.TRANS64 P3, [R0+URZ+0x22830], R5 ;  /* 0x022830050000b5a7 */ /* 0x000e64000806007f */
[----:B-1----:R-:W-:Y:S05]  /*d870*/  @!P3 BRA `(.L_x_257) ;  /* 0xfffffffc00e8b947 */ /* 0x002fea000383ffff */
[----:B------:R-:W-:Y:S05]  /*d880*/  BRA `(.L_x_256) ;  /* 0xffffff60005c7947 */ /* 0x000fea000383ffff */
.L_x_261:
[----:B0-----:R-:W-:-:S04]  /*d890*/  IMAD.U32 R6, RZ, RZ, UR25 ;  /* 0x00000019ff067e24 */ /* 0x001fc8000f8e00ff */
[----:B------:R0:W1:Y:S03]  /*d8a0*/  SYNCS.PHASECHK.TRANS64.TRYWAIT P3, [R199+URZ+0x22850], R6 ;  /* 0x02285006c70075a7 */ /* 0x000066000806017f */
[----:B-1----:R-:W-:Y:S05]  /*d8b0*/  @!P3 NANOSLEEP.SYNCS 0x989680 ;  /* 0x009896800000b95d */ /* 0x002fea0003900000 */
[----:B------:R-:W1:Y:S02]  /*d8c0*/  @!P3 SYNCS.PHASECHK.TRANS64 P3, [R199+URZ+0x22850], R6 ;  /* 0x02285006c700b5a7 */ /* 0x000e64000806007f */
[----:B-1----:R-:W-:Y:S05]  /*d8d0*/  @!P3 BRA `(.L_x_261) ;  /* 0xfffffffc00ecb947 */ /* 0x002fea000383ffff */
[----:B------:R-:W-:Y:S05]  /*d8e0*/  BRA `(.L_x_260) ;  /* 0xffffff7c00f87947 */ /* 0x000fea000383ffff */
.L_x_299:
[----:B------:R-:W0:Y:S01]  /*d8f0*/  S2R R5, SR_TID.X ;  /* 0x0000000000057919 */ /* 0x000e220000002100 */
[----:B------:R-:W-:Y:S01]  /*d900*/  BSSY B0, `(.L_x_367) ;  /* 0x000000a000007945 */ /* 0x000fe20003800000 */
[----:B------:R-:W-:Y:S01]  /*d910*/  IMAD.MOV.U32 R12, RZ, RZ, RZ ;  /* 0x000000ffff0c7224 */ /* 0x000fe200078e00ff */
[----:B------:R-:W-:Y:S01]  /*d920*/  MOV R15, 0xffffffff ;  /* 0xffffffff000f7802 */ /* 0x000fe20000000f00 */
[----:B------:R-:W-:Y:S01]  /*d930*/  IMAD.MOV.U32 R11, RZ, RZ, 0x1f ;  /* 0x0000001fff0b7424 */ /* 0x000fe200078e00ff */
[----:B0-----:R-:W-:-:S04]  /*d940*/  SHF.R.U32.HI R5, RZ, 0x5, R5 ;  /* 0x00000005ff057819 */ /* 0x001fc80000011605 */
[----:B------:R-:W-:-:S05]  /*d950*/  LOP3.LUT R5, R5, 0x3, RZ, 0xc0, !PT ;  /* 0x0000000305057812 */ /* 0x000fca00078ec0ff */
[----:B------:R-:W-:-:S07]  /*d960*/  IMAD.MOV.U32 R13, RZ, RZ, R5 ;  /* 0x000000ffff0d7224 */ /* 0x000fce00078e0005 */
[----:B------:R-:W-:Y:S05]  /*d970*/  WARPSYNC.COLLECTIVE R15, `(.L_x_368) ;  /* 0x000000000f087348 */ /* 0x000fea0003c00000 */
[----:B------:R0:W1:Y:S02]  /*d980*/  SHFL.IDX P6, R14, R13, R12, R11 ;  /* 0x0000000c0d0e7389 */ /* 0x00006400000c000b */
[----:B01----:R-:W-:Y:S01]  /*d990*/  ENDCOLLECTIVE ;  /* 0x000000000000791b */ /* 0x003fe20003800000 */
.L_x_368:
[----:B------:R-:W-:Y:S05]  /*d9a0*/  BSYNC B0 ;  /* 0x0000000000007941 */ /* 0x000fea0003800000 */
.L_x_367:
[----:B------:R-:W-:Y:S05]  /*d9b0*/  BRA `(.L_x_369) ;  /* 0xffffffcc00347947 */ /* 0x000fea000383ffff */
.L_x_300:
[----:B------:R-:W-:Y:S01]  /*d9c0*/  BSSY B0, `(.L_x_370) ;  /* 0x0000006000007945 */ /* 0x000fe20003800000 */
[----:B------:R-:W-:-:S07]  /*d9d0*/  IMAD.MOV.U32 R15, RZ, RZ, -0x1 ;  /* 0xffffffffff0f7424 */ /* 0x000fce00078e00ff */
[----:B------:R-:W-:Y:S05]  /*d9e0*/  WARPSYNC.COLLECTIVE R15, `(.L_x_371) ;  /* 0x000000000f0c7348 */ /* 0x000fea0003c00000 */
[----:B------:R-:W-:Y:S02]  /*d9f0*/  ELECT P6, UR62, PT ;  /* 0x00000000003e782f */ /* 0x000fe400038c0000 */
[----:B------:R-:W-:Y:S01]  /*da00*/  MOV R14, UR62 ;  /* 0x0000003e000e7c02 */ /* 0x000fe20008000f00 */
[----:B------:R-:W-:Y:S10]  /*da10*/  ENDCOLLECTIVE ;  /* 0x000000000000791b */ /* 0x000ff40003800000 */
.L_x_371:
[----:B------:R-:W-:Y:S05]  /*da20*/  BSYNC B0 ;  /* 0x0000000000007941 */ /* 0x000fea0003800000 */
.L_x_370:
[----:B------:R-:W-:Y:S05]  /*da30*/  BRA `(.L_x_372) ;  /* 0xffffffcc002c7947 */ /* 0x000fea000383ffff */
.L_x_303:
[----:B0-----:R0:W1:Y:S02]  /*da40*/  SYNCS.PHASECHK.TRANS64.TRYWAIT P0, [R8+URZ+0x22840], R10 ;  /* 0x0228400a080075a7 */ /* 0x001064000800017f */
[----:B-1----:R-:W-:Y:S05]  /*da50*/  @!P0 NANOSLEEP.SYNCS 0x989680 ;  /* 0x009896800000895d */ /* 0x002fea0003900000 */
[----:B------:R-:W1:Y:S02]  /*da60*/  @!P0 SYNCS.PHASECHK.TRANS64 P0, [R8+URZ+0x22840], R10 ;  /* 0x0228400a080085a7 */ /* 0x000e64000800007f */
[----:B-1----:R-:W-:Y:S05]  /*da70*/  @!P0 BRA `(.L_x_303) ;  /* 0xfffffffc00f08947 */ /* 0x002fea000383ffff */
[----:B------:R-:W-:Y:S05]  /*da80*/  BRA `(.L_x_373) ;  /* 0xffffffcc009c7947 */ /* 0x000fea000383ffff */
.L_x_306:
[----:B0-----:R-:W0:Y:S01]  /*da90*/  S2R R10, SR_CgaCtaId ;  /* 0x00000000000a7919 */ /* 0x001e220000008800 */
[----:B------:R-:W-:-:S04]  /*daa0*/  MOV R8, 0x400 ;  /* 0x0000040000087802 */ /* 0x000fc80000000f00 */
[----:B0-----:R-:W-:-:S04]  /*dab0*/  LEA R8, R10, R8, 0x18 ;  /* 0x000000080a087211 */ /* 0x001fc800078ec0ff */
[----:B------:R0:W1:Y:S03]  /*dac0*/  SYNCS.PHASECHK.TRANS64.TRYWAIT P0, [R8+URZ+0x22820], R6 ;  /* 0x02282006080075a7 */ /* 0x000066000800017f */
[----:B-1----:R-:W-:Y:S05]  /*dad0*/  @!P0 NANOSLEEP.SYNCS 0x989680 ;  /* 0x009896800000895d */ /* 0x002fea0003900000 */
[----:B------:R-:W1:Y:S02]  /*dae0*/  @!P0 SYNCS.PHASECHK.TRANS64 P0, [R8+URZ+0x22820], R6 ;  /* 0x02282006080085a7 */ /* 0x000e64000800007f */
[----:B-1----:R-:W-:Y:S05]  /*daf0*/  @!P0 BRA `(.L_x_306) ;  /* 0xfffffffc00e48947 */ /* 0x002fea000383ffff */
[----:B------:R-:W-:Y:S05]  /*db00*/  BRA `(.L_x_374) ;  /* 0xffffffd0007c7947 */ /* 0x000fea000383ffff */
.L_x_309:
[----:B0-----:R0:W1:Y:S02]  /*db10*/  SYNCS.PHASECHK.TRANS64.TRYWAIT P0, [R8+URZ+0x22860], R6 ;  /* 0x02286006080075a7 */ /* 0x001064000800017f */
[----:B-1----:R-:W-:Y:S05]  /*db20*/  @!P0 NANOSLEEP.SYNCS 0x989680 ;  /* 0x009896800000895d */ /* 0x002fea0003900000 */
[----:B------:R-:W1:Y:S02]  /*db30*/  @!P0 SYNCS.PHASECHK.TRANS64 P0, [R8+URZ+0x22860], R6 ;  /* 0x02286006080085a7 */ /* 0x000e64000800007f */
[----:B-1----:R-:W-:Y:S05]  /*db40*/  @!P0 BRA `(.L_x_309) ;  /* 0xfffffffc00f08947 */ /* 0x002fea000383ffff */
[----:B------:R-:W-:Y:S05]  /*db50*/  BRA `(.L_x_375) ;  /* 0xffffffd000987947 */ /* 0x000fea000383ffff */
.L_x_318:
[----:B-1----:R1:W2:Y:S02]  /*db60*/  SYNCS.PHASECHK.TRANS64.TRYWAIT P0, [R3+URZ+0x22840], R6 ;  /* 0x02284006030075a7 */ /* 0x0022a4000800017f */
[----:B--2---:R-:W-:Y:S05]  /*db70*/  @!P0 NANOSLEEP.SYNCS 0x989680 ;  /* 0x009896800000895d */ /* 0x004fea0003900000 */
[----:B------:R-:W2:Y:S02]  /*db80*/  @!P0 SYNCS.PHASECHK.TRANS64 P0, [R3+URZ+0x22840], R6 ;  /* 0x02284006030085a7 */ /* 0x000ea4000800007f */
[----:B--2---:R-:W-:Y:S05]  /*db90*/  @!P0 BRA `(.L_x_318) ;  /* 0xfffffffc00f08947 */ /* 0x004fea000383ffff */
[----:B------:R-:W-:Y:S05]  /*dba0*/  BRA `(.L_x_376) ;  /* 0xffffffd800207947 */ /* 0x000fea000383ffff */
.L_x_320:
[----:B--2---:R2:W3:Y:S02]  /*dbb0*/  SYNCS.PHASECHK.TRANS64.TRYWAIT P0, [R3+URZ+0x22860], R6 ;  /* 0x02286006030075a7 */ /* 0x0044e4000800017f */
[----:B---3--:R-:W-:Y:S05]  /*dbc0*/  @!P0 NANOSLEEP.SYNCS 0x989680 ;  /* 0x009896800000895d */ /* 0x008fea0003900000 */
[----:B------:R-:W3:Y:S02]  /*dbd0*/  @!P0 SYNCS.PHASECHK.TRANS64 P0, [R3+URZ+0x22860], R6 ;  /* 0x02286006030085a7 */ /* 0x000ee4000800007f */
[----:B---3--:R-:W-:Y:S05]  /*dbe0*/  @!P0 BRA `(.L_x_320) ;  /* 0xfffffffc00f08947 */ /* 0x008fea000383ffff */
[----:B------:R-:W-:Y:S05]  /*dbf0*/  BRA `(.L_x_377) ;  /* 0xffffffd800907947 */ /* 0x000fea000383ffff */
.L_x_325:
[----:B--2---:R2:W3:Y:S02]  /*dc00*/  SYNCS.PHASECHK.TRANS64.TRYWAIT P0, [R2+URZ+0x22840], R3 ;  /* 0x02284003020075a7 */ /* 0x0044e4000800017f */
[----:B---3--:R-:W-:Y:S05]  /*dc10*/  @!P0 NANOSLEEP.SYNCS 0x989680 ;  /* 0x009896800000895d */ /* 0x008fea0003900000 */
[----:B------:R-:W3:Y:S02]  /*dc20*/  @!P0 SYNCS.PHASECHK.TRANS64 P0, [R2+URZ+0x22840], R3 ;  /* 0x02284003020085a7 */ /* 0x000ee4000800007f */
[----:B---3--:R-:W-:Y:S05]  /*dc30*/  @!P0 BRA `(.L_x_325) ;  /* 0xfffffffc00f08947 */ /* 0x008fea000383ffff */
[----:B------:R-:W-:Y:S05]  /*dc40*/  BRA `(.L_x_378) ;  /* 0xffffffdc00dc7947 */ /* 0x000fea000383ffff */
.L_x_327:
[----:B-1----:R1:W3:Y:S02]  /*dc50*/  SYNCS.PHASECHK.TRANS64.TRYWAIT P1, [R2+URZ+0x22860], R3 ;  /* 0x02286003020075a7 */ /* 0x0022e4000802017f */
[----:B---3--:R-:W-:Y:S05]  /*dc60*/  @!P1 NANOSLEEP.SYNCS 0x989680 ;  /* 0x009896800000995d */ /* 0x008fea0003900000 */
[----:B------:R-:W3:Y:S02]  /*dc70*/  @!P1 SYNCS.PHASECHK.TRANS64 P1, [R2+URZ+0x22860], R3 ;  /* 0x02286003020095a7 */ /* 0x000ee4000802007f */
[----:B---3--:R-:W-:Y:S05]  /*dc80*/  @!P1 BRA `(.L_x_327) ;  /* 0xfffffffc00f09947 */ /* 0x008fea000383ffff */
[----:B------:R-:W-:Y:S05]  /*dc90*/  BRA `(.L_x_379) ;  /* 0xffffffe000487947 */ /* 0x000fea000383ffff */
.L_x_332:
[----:B---3--:R3:W4:Y:S02]  /*dca0*/  SYNCS.PHASECHK.TRANS64.TRYWAIT P0, [R2+URZ+0x22840], R3 ;  /* 0x02284003020075a7 */ /* 0x008724000800017f */
[----:B----4-:R-:W-:Y:S05]  /*dcb0*/  @!P0 NANOSLEEP.SYNCS 0x989680 ;  /* 0x009896800000895d */ /* 0x010fea0003900000 */
[----:B------:R-:W4:Y:S02]  /*dcc0*/  @!P0 SYNCS.PHASECHK.TRANS64 P0, [R2+URZ+0x22840], R3 ;  /* 0x02284003020085a7 */ /* 0x000f24000800007f */
[----:B----4-:R-:W-:Y:S05]  /*dcd0*/  @!P0 BRA `(.L_x_332) ;  /* 0xfffffffc00f08947 */ /* 0x010fea000383ffff */
[----:B------:R-:W-:Y:S05]  /*dce0*/  BRA `(.L_x_380) ;  /* 0xffffffe400747947 */ /* 0x000fea000383ffff */
.L_x_334:
[----:B-1----:R1:W2:Y:S02]  /*dcf0*/  SYNCS.PHASECHK.TRANS64.TRYWAIT P1, [R2+URZ+0x22860], R3 ;  /* 0x02286003020075a7 */ /* 0x0022a4000802017f */
[----:B--2---:R-:W-:Y:S05]  /*dd00*/  @!P1 NANOSLEEP.SYNCS 0x989680 ;  /* 0x009896800000995d */ /* 0x004fea0003900000 */
[----:B------:R-:W2:Y:S02]  /*dd10*/  @!P1 SYNCS.PHASECHK.TRANS64 P1, [R2+URZ+0x22860], R3 ;  /* 0x02286003020095a7 */ /* 0x000ea4000802007f */
[----:B--2---:R-:W-:Y:S05]  /*dd20*/  @!P1 BRA `(.L_x_334) ;  /* 0xfffffffc00f09947 */ /* 0x004fea000383ffff */
[----:B------:R-:W-:Y:S05]  /*dd30*/  BRA `(.L_x_381) ;  /* 0xffffffe400e47947 */ /* 0x000fea000383ffff */
.L_x_339:
[----:B------:R-:W-:Y:S01]  /*dd40*/  BSSY B0, `(.L_x_382) ;  /* 0x0000008000007945 */ /* 0x000fe20003800000 */
[----:B------:R-:W-:Y:S02]  /*dd50*/  IMAD.MOV.U32 R13, RZ, RZ, R16 ;  /* 0x000000ffff0d7224 */ /* 0x000fe400078e0010 */
[----:B-1----:R-:W-:Y:S02]  /*dd60*/  IMAD.MOV.U32 R12, RZ, RZ, RZ ;  /* 0x000000ffff0c7224 */ /* 0x002fe400078e00ff */
[----:B------:R-:W-:Y:S02]  /*dd70*/  IMAD.MOV.U32 R11, RZ, RZ, 0x1f ;  /* 0x0000001fff0b7424 */ /* 0x000fe400078e00ff */
[----:B0-----:R-:W-:-:S07]  /*dd80*/  IMAD.MOV.U32 R15, RZ, RZ, -0x1 ;  /* 0xffffffffff0f7424 */ /* 0x001fce00078e00ff */
[----:B--2---:R-:W-:Y:S05]  /*dd90*/  WARPSYNC.COLLECTIVE R15, `(.L_x_383) ;  /* 0x000000000f087348 */ /* 0x004fea0003c00000 */
[----:B------:R0:W1:Y:S02]  /*dda0*/  SHFL.IDX P6, R14, R13, R12, R11 ;  /* 0x0000000c0d0e7389 */ /* 0x00006400000c000b */
[----:B012---:R-:W-:Y:S01]  /*ddb0*/  ENDCOLLECTIVE ;  /* 0x000000000000791b */ /* 0x007fe20003800000 */
.L_x_383:
[----:B------:R-:W-:Y:S05]  /*ddc0*/  BSYNC B0 ;  /* 0x0000000000007941 */ /* 0x000fea0003800000 */
.L_x_382:
[----:B------:R-:W-:Y:S02]  /*ddd0*/  IMAD.MOV.U32 R13, RZ, RZ, R16 ;  /* 0x000000ffff0d7224 */ /* 0x000fe400078e0010 */
[----:B------:R-:W-:Y:S02]  /*dde0*/  IMAD.MOV.U32 R12, RZ, RZ, 0x1 ;  /* 0x00000001ff0c7424 */ /* 0x000fe400078e00ff */
[----:B------:R-:W-:Y:S02]  /*ddf0*/  IMAD.MOV.U32 R11, RZ, RZ, 0x1f ;  /* 0x0000001fff0b7424 */ /* 0x000fe400078e00ff */
[----:B------:R-:W-:Y:S02]  /*de00*/  IMAD.MOV.U32 R15, RZ, RZ, -0x1 ;  /* 0xffffffffff0f7424 */ /* 0x000fe400078e00ff */
[----:B------:R-:W-:-:S07]  /*de10*/  IMAD.MOV.U32 R4, RZ, RZ, R14 ;  /* 0x000000ffff047224 */ /* 0x000fce00078e000e */
[----:B------:R-:W-:Y:S05]  /*de20*/  WARPSYNC.COLLECTIVE R15, `(.L_x_384) ;  /* 0x000000000f087348 */ /* 0x000fea0003c00000 */
[----:B------:R0:W1:Y:S02]  /*de30*/  SHFL.IDX P6, R14, R13, R12, R11 ;  /* 0x0000000c0d0e7389 */ /* 0x00006400000c000b */
[----:B01----:R-:W-:Y:S01]  /*de40*/  ENDCOLLECTIVE ;  /* 0x000000000000791b */ /* 0x003fe20003800000 */
.L_x_384:
[----:B------:R-:W-:Y:S01]  /*de50*/  IMAD.MOV.U32 R5, RZ, RZ, R14 ;  /* 0x000000ffff057224 */ /* 0x000fe200078e000e */
[----:B------:R-:W-:Y:S06]  /*de60*/  BRA `(.L_x_385) ;  /* 0xffffffe800d87947 */ /* 0x000fec000383ffff */
.L_x_342:
[----:B------:R-:W-:Y:S01]  /*de70*/  BSSY B0, `(.L_x_386) ;  /* 0x0000008000007945 */ /* 0x000fe20003800000 */
[----:B-----5:R-:W-:Y:S01]  /*de80*/  IMAD.MOV.U32 R13, RZ, RZ, R3 ;  /* 0x000000ffff0d7224 */ /* 0x020fe200078e0003 */
[----:B-1----:R-:W-:Y:S01]  /*de90*/  MOV R11, RZ ;  /* 0x000000ff000b7202 */ /* 0x002fe20000000f00 */
[----:B------:R-:W-:Y:S02]  /*dea0*/  IMAD.MOV.U32 R12, RZ, RZ, 0x1 ;  /* 0x00000001ff0c7424 */ /* 0x000fe400078e00ff */
[----:B------:R-:W-:-:S07]  /*deb0*/  IMAD.MOV.U32 R15, RZ, RZ, -0x1 ;  /* 0xffffffffff0f7424 */ /* 0x000fce00078e00ff */
[----:B0-234-:R-:W-:Y:S05]  /*dec0*/  WARPSYNC.COLLECTIVE R15, `(.L_x_387) ;  /* 0x000000000f087348 */ /* 0x01dfea0003c00000 */
[----:B------:R1:W0:Y:S02]  /*ded0*/  SHFL.UP P6, R14, R13, R12, R11 ;  /* 0x0400000c0d0e7389 */ /* 0x00022400000c000b */
[----:B01234-:R-:W-:Y:S01]  /*dee0*/  ENDCOLLECTIVE ;  /* 0x000000000000791b */ /* 0x01ffe20003800000 */
.L_x_387:
[----:B------:R-:W-:Y:S05]  /*def0*/  BSYNC B0 ;  /* 0x0000000000007941 */ /* 0x000fea0003800000 */
.L_x_386:
[----:B------:R-:W-:Y:S01]  /*df00*/  ISETP.NE.AND P0, PT, R8, RZ, PT ;  /* 0x000000ff0800720c */ /* 0x000fe20003f05270 */
[----:B------:R-:W-:Y:S02]  /*df10*/  IMAD.MOV.U32 R12, RZ, RZ, 0x2 ;  /* 0x00000002ff0c7424 */ /* 0x000fe400078e00ff */
[----:B------:R-:W-:Y:S01]  /*df20*/  IMAD.MOV.U32 R11, RZ, RZ, RZ ;  /* 0x000000ffff0b7224 */ /* 0x000fe200078e00ff */
[----:B------:R-:W-:Y:S01]  /*df30*/  SEL R14, R14, RZ, P0 ;  /* 0x000000ff0e0e7207 */ /* 0x000fe20000000000 */
[----:B------:R-:W-:Y:S01]  /*df40*/  IMAD.MOV.U32 R15, RZ, RZ, -0x1 ;  /* 0xffffffffff0f7424 */ /* 0x000fe200078e00ff */
[----:B------:R-:W-:-:S03]  /*df50*/  ISETP.GE.U32.AND P0, PT, R8, 0x2, PT ;  /* 0x000000020800780c */ /* 0x000fc60003f06070 */
[----:B------:R-:W-:-:S10]  /*df60*/  IMAD.IADD R13, R3, 0x1, R14 ;  /* 0x00000001030d7824 */ /* 0x000fd400078e020e */
[----:B------:R-:W-:Y:S05]  /*df70*/  WARPSYNC.COLLECTIVE R15, `(.L_x_388) ;  /* 0x000000000f087348 */ /* 0x000fea0003c00000 */
[----:B------:R0:W1:Y:S02]  /*df80*/  SHFL.UP P6, R14, R13, R12, R11 ;  /* 0x0400000c0d0e7389 */ /* 0x00006400000c000b */
[----:B01----:R-:W-:Y:S01]  /*df90*/  ENDCOLLECTIVE ;  /* 0x000000000000791b */ /* 0x003fe20003800000 */
.L_x_388:
[----:B------:R-:W-:Y:S01]  /*dfa0*/  IMAD.MOV.U32 R12, RZ, RZ, 0x4 ;  /* 0x00000004ff0c7424 */ /* 0x000fe200078e00ff */
[----:B------:R-:W-:Y:S02]  /*dfb0*/  SEL R2, R14, RZ, P0 ;  /* 0x000000ff0e027207 */ /* 0x000fe40000000000 */
[----:B------:R-:W-:-:S03]  /*dfc0*/  ISETP.GE.U32.AND P0, PT, R8, 0x4, PT ;  /* 0x000000040800780c */ /* 0x000fc60003f06070 */
[----:B------:R-:W-:-:S04]  /*dfd0*/  IMAD.IADD R2, R13, 0x1, R2 ;  /* 0x000000010d027824 */ /* 0x000fc800078e0202 */
[----:B------:R-:W-:-:S07]  /*dfe0*/  IMAD.MOV.U32 R13, RZ, RZ, R2 ;  /* 0x000000ffff0d7224 */ /* 0x000fce00078e0002 */
[----:B------:R-:W-:Y:S05]  /*dff0*/  WARPSYNC.COLLECTIVE R15, `(.L_x_389) ;  /* 0x000000000f087348 */ /* 0x000fea0003c00000 */
[----:B------:R0:W1:Y:S02]  /*e000*/  SHFL.UP P6, R14, R13, R12, R11 ;  /* 0x0400000c0d0e7389 */ /* 0x00006400000c000b */
[----:B01----:R-:W-:Y:S01]  /*e010*/  ENDCOLLECTIVE ;  /* 0x000000000000791b */ /* 0x003fe20003800000 */
.L_x_389:
        /* <DEDUP_REMOVED lines=8> */
.L_x_390:
[----:B------:R-:W-:Y:S02]  /*e0a0*/  MOV R12, 0x10 ;  /* 0x00000010000c7802 */ /* 0x000fe40000000f00 */
[----:B------:R-:W-:Y:S02]  /*e0b0*/  SEL R7, R14, RZ, P0 ;  /* 0x000000ff0e077207 */ /* 0x000fe40000000000 */
[----:B------:R-:W-:-:S03]  /*e0c0*/  ISETP.GE.U32.AND P0, PT, R8, 0x10, PT ;  /* 0x000000100800780c */ /* 0x000fc60003f06070 */
[----:B------:R-:W-:-:S04]  /*e0d0*/  IMAD.IADD R7, R6, 0x1, R7 ;  /* 0x0000000106077824 */ /* 0x000fc800078e0207 */
[----:B------:R-:W-:-:S07]  /*e0e0*/  IMAD.MOV.U32 R13, RZ, RZ, R7 ;  /* 0x000000ffff0d7224 */ /* 0x000fce00078e0007 */
[----:B------:R-:W-:Y:S05]  /*e0f0*/  WARPSYNC.COLLECTIVE R15, `(.L_x_391) ;  /* 0x000000000f087348 */ /* 0x000fea0003c00000 */
[----:B------:R0:W1:Y:S02]  /*e100*/  SHFL.UP P6, R14, R13, R12, R11 ;  /* 0x0400000c0d0e7389 */ /* 0x00006400000c000b */
[----:B01----:R-:W-:Y:S01]  /*e110*/  ENDCOLLECTIVE ;  /* 0x000000000000791b */ /* 0x003fe20003800000 */
.L_x_391:
[----:B------:R-:W-:Y:S02]  /*e120*/  IMAD.MOV.U32 R12, RZ, RZ, 0x1f ;  /* 0x0000001fff0c7424 */ /* 0x000fe400078e00ff */
[----:B------:R-:W-:Y:S01]  /*e130*/  IMAD.MOV.U32 R11, RZ, RZ, 0x1f ;  /* 0x0000001fff0b7424 */ /* 0x000fe200078e00ff */
[----:B------:R-:W-:-:S05]  /*e140*/  SEL R2, R14, RZ, P0 ;  /* 0x000000ff0e027207 */ /* 0x000fca0000000000 */
[----:B------:R-:W-:-:S04]  /*e150*/  IMAD.IADD R2, R7, 0x1, R2 ;  /* 0x0000000107027824 */ /* 0x000fc800078e0202 */
[----:B------:R-:W-:-:S07]  /*e160*/  IMAD.MOV.U32 R13, RZ, RZ, R2 ;  /* 0x000000ffff0d7224 */ /* 0x000fce00078e0002 */
[----:B------:R-:W-:Y:S05]  /*e170*/  WARPSYNC.COLLECTIVE R15, `(.L_x_392) ;  /* 0x000000000f087348 */ /* 0x000fea0003c00000 */
[----:B------:R0:W1:Y:S02]  /*e180*/  SHFL.IDX P6, R14, R13, R12, R11 ;  /* 0x0000000c0d0e7389 */ /* 0x00006400000c000b */
[----:B01----:R-:W-:Y:S01]  /*e190*/  ENDCOLLECTIVE ;  /* 0x000000000000791b */ /* 0x003fe20003800000 */
.L_x_392:
[----:B------:R-:W-:Y:S05]  /*e1a0*/  BRA `(.L_x_393) ;  /* 0xffffffe8009c7947 */ /* 0x000fea000383ffff */
.L_x_347:
[----:B------:R-:W-:Y:S01]  /*e1b0*/  BSSY B0, `(.L_x_394) ;  /* 0x0000008000007945 */ /* 0x000fe20003800000 */
[----:B-----5:R-:W-:Y:S02]  /*e1c0*/  IMAD.MOV.U32 R13, RZ, RZ, R3 ;  /* 0x000000ffff0d7224 */ /* 0x020fe400078e0003 */
[----:B-1----:R-:W-:Y:S02]  /*e1d0*/  IMAD.MOV.U32 R12, RZ, RZ, 0x1 ;  /* 0x00000001ff0c7424 */ /* 0x002fe400078e00ff */
[----:B------:R-:W-:Y:S02]  /*e1e0*/  IMAD.MOV.U32 R11, RZ, RZ, RZ ;  /* 0x000000ffff0b7224 */ /* 0x000fe400078e00ff */
[----:B------:R-:W-:-:S07]  /*e1f0*/  IMAD.MOV.U32 R15, RZ, RZ, -0x1 ;  /* 0xffffffffff0f7424 */ /* 0x000fce00078e00ff */
[----:B0-----:R-:W-:Y:S05]  /*e200*/  WARPSYNC.COLLECTIVE R15, `(.L_x_395) ;  /* 0x000000000f087348 */ /* 0x001fea0003c00000 */
[----:B------:R1:W2:Y:S02]  /*e210*/  SHFL.UP P6, R14, R13, R12, R11 ;  /* 0x0400000c0d0e7389 */ /* 0x0002a400000c000b */
[----:B012---:R-:W-:Y:S01]  /*e220*/  ENDCOLLECTIVE ;  /* 0x000000000000791b */ /* 0x007fe20003800000 */
.L_x_395:
[----:B------:R-:W-:Y:S05]  /*e230*/  BSYNC B0 ;  /* 0x0000000000007941 */ /* 0x000fea0003800000 */
.L_x_394:
        /* <DEDUP_REMOVED lines=10> */
.L_x_396:
[----:B------:R-:W-:Y:S01]  /*e2e0*/  IMAD.MOV.U32 R12, RZ, RZ, 0x4 ;  /* 0x00000004ff0c7424 */ /* 0x000fe200078e00ff */
[----:B------:R-:W-:Y:S02]  /*e2f0*/  SEL R2, R14, RZ, P0 ;  /* 0x000000ff0e027207 */ /* 0x000fe40000000000 */
[----:B------:R-:W-:-:S03]  /*e300*/  ISETP.GE.U32.AND P0, PT, R8, 0x4, PT ;  /* 0x000000040800780c */ /* 0x000fc60003f06070 */
[----:B------:R-:W-:-:S05]  /*e310*/  IMAD.IADD R2, R13, 0x1, R2 ;  /* 0x000000010d027824 */ /* 0x000fca00078e0202 */
[----:B------:R-:W-:-:S07]  /*e320*/  MOV R13, R2 ;  /* 0x00000002000d7202 */ /* 0x000fce0000000f00 */
[----:B------:R-:W-:Y:S05]  /*e330*/  WARPSYNC.COLLECTIVE R15, `(.L_x_397) ;  /* 0x000000000f087348 */ /* 0x000fea0003c00000 */
[----:B------:R0:W1:Y:S02]  /*e340*/  SHFL.UP P6, R14, R13, R12, R11 ;  /* 0x0400000c0d0e7389 */ /* 0x00006400000c000b */
[----:B01----:R-:W-:Y:S01]  /*e350*/  ENDCOLLECTIVE ;  /* 0x000000000000791b */ /* 0x003fe20003800000 */
.L_x_397:
        /* <DEDUP_REMOVED lines=8> */
.L_x_398:
        /* <DEDUP_REMOVED lines=8> */
.L_x_399:
        /* <DEDUP_REMOVED lines=8> */
.L_x_400:
[----:B------:R-:W-:Y:S05]  /*e4e0*/  BRA `(.L_x_401) ;  /* 0xffffffe800807947 */ /* 0x000fea000383ffff */
.L_x_349:
[----:B------:R-:W-:Y:S01]  /*e4f0*/  BSSY B0, `(.L_x_402) ;  /* 0x0000006000007945 */ /* 0x000fe20003800000 */
[----:B------:R-:W-:Y:S01]  /*e500*/  PLOP3.LUT P6, PT, P6, PT, PT, 0x8, 0x0 ;  /* 0x000000000000781c */ /* 0x000fe200037ce170 */
[----:B------:R-:W-:-:S12]  /*e510*/  IMAD.MOV.U32 R15, RZ, RZ, -0x1 ;  /* 0xffffffffff0f7424 */ /* 0x000fd800078e00ff */
[----:B01----:R-:W-:Y:S05]  /*e520*/  WARPSYNC.COLLECTIVE R15, `(.L_x_403) ;  /* 0x000000000f087348 */ /* 0x003fea0003c00000 */
[----:B------:R-:W-:Y:S01]  /*e530*/  VOTE.ANY R14, PT, P6 ;  /* 0x00000000000e7806 */ /* 0x000fe200030e0100 */
[----:B01----:R-:W-:Y:S06]  /*e540*/  ENDCOLLECTIVE ;  /* 0x000000000000791b */ /* 0x003fec0003800000 */
.L_x_403:
[----:B------:R-:W-:Y:S05]  /*e550*/  BSYNC B0 ;  /* 0x0000000000007941 */ /* 0x000fea0003800000 */
.L_x_402:
[----:B------:R-:W-:Y:S01]  /*e560*/  IMAD.MOV.U32 R7, RZ, RZ, R14 ;  /* 0x000000ffff077224 */ /* 0x000fe200078e000e */
[----:B------:R-:W-:Y:S01]  /*e570*/  MOV R13, R3 ;  /* 0x00000003000d7202 */ /* 0x000fe20000000f00 */
[----:B------:R-:W-:Y:S02]  /*e580*/  IMAD.MOV.U32 R11, RZ, RZ, 0x1f ;  /* 0x0000001fff0b7424 */ /* 0x000fe400078e00ff */
[----:B------:R-:W0:Y:S01]  /*e590*/  POPC R5, R7 ;  /* 0x0000000700057309 */ /* 0x000e220000000000 */
[----:B------:R-:W-:Y:S02]  /*e5a0*/  IMAD.MOV.U32 R15, RZ, RZ, -0x1 ;  /* 0xffffffffff0f7424 */ /* 0x000fe400078e00ff */
[----:B0-----:R-:W-:-:S07]  /*e5b0*/  IMAD.MOV.U32 R12, RZ, RZ, R5 ;  /* 0x000000ffff0c7224 */ /* 0x001fce00078e0005 */
[----:B------:R-:W-:Y:S05]  /*e5c0*/  WARPSYNC.COLLECTIVE R15, `(.L_x_404) ;  /* 0x000000000f087348 */ /* 0x000fea0003c00000 */
[----:B------:R0:W1:Y:S02]  /*e5d0*/  SHFL.IDX P6, R14, R13, R12, R11 ;  /* 0x0000000c0d0e7389 */ /* 0x00006400000c000b */
[----:B01----:R-:W-:Y:S01]  /*e5e0*/  ENDCOLLECTIVE ;  /* 0x000000000000791b */ /* 0x003fe20003800000 */
.L_x_404:
[----:B------:R-:W-:Y:S01]  /*e5f0*/  IMAD.MOV.U32 R17, RZ, RZ, R14 ;  /* 0x000000ffff117224 */ /* 0x000fe200078e000e */
[----:B------:R-:W-:Y:S06]  /*e600*/  BRA `(.L_x_405) ;  /* 0xffffffe800707947 */ /* 0x000fec000383ffff */
.L_x_351:
[----:B------:R-:W-:Y:S01]  /*e610*/  BSSY B0, `(.L_x_406) ;  /* 0x0000007000007945 */ /* 0x000fe20003800000 */
[----:B------:R-:W-:Y:S02]  /*e620*/  IMAD.MOV.U32 R13, RZ, RZ, R2 ;  /* 0x000000ffff0d7224 */ /* 0x000fe400078e0002 */
[----:B------:R-:W-:Y:S02]  /*e630*/  IMAD.MOV.U32 R11, RZ, RZ, 0x1f ;  /* 0x0000001fff0b7424 */ /* 0x000fe400078e00ff */
[----:B------:R-:W-:-:S07]  /*e640*/  IMAD.MOV.U32 R15, RZ, RZ, -0x1 ;  /* 0xffffffffff0f7424 */ /* 0x000fce00078e00ff */
[----:B0-23--:R-:W-:Y:S05]  /*e650*/  WARPSYNC.COLLECTIVE R15, `(.L_x_407) ;  /* 0x000000000f087348 */ /* 0x00dfea0003c00000 */
[----:B------:R1:W4:Y:S02]  /*e660*/  SHFL.IDX P6, R14, R13, R12, R11 ;  /* 0x0000000c0d0e7389 */ /* 0x00032400000c000b */
[----:B01234-:R-:W-:Y:S01]  /*e670*/  ENDCOLLECTIVE ;  /* 0x000000000000791b */ /* 0x01ffe20003800000 */
.L_x_407:
[----:B------:R-:W-:Y:S05]  /*e680*/  BSYNC B0 ;  /* 0x0000000000007941 */ /* 0x000fea0003800000 */
.L_x_406:
[----:B------:R-:W-:Y:S05]  /*e690*/  BRA `(.L_x_350) ;  /* 0xffffffe800687947 */ /* 0x000fea000383ffff */
.L_x_355:
[----:B0-----:R0:W2:Y:S02]  /*e6a0*/  SYNCS.PHASECHK.TRANS64.TRYWAIT P0, [R0+URZ+0x22820], R3 ;  /* 0x02282003000075a7 */ /* 0x0010a4000800017f */
[----:B--2---:R-:W-:Y:S05]  /*e6b0*/  @!P0 NANOSLEEP.SYNCS 0x989680 ;  /* 0x009896800000895d */ /* 0x004fea0003900000 */
[----:B------:R-:W2:Y:S02]  /*e6c0*/  @!P0 SYNCS.PHASECHK.TRANS64 P0, [R0+URZ+0x22820], R3 ;  /* 0x02282003000085a7 */ /* 0x000ea4000800007f */
[----:B--2---:R-:W-:Y:S05]  /*e6d0*/  @!P0 BRA `(.L_x_355) ;  /* 0xfffffffc00f08947 */ /* 0x004fea000383ffff */
[----:B------:R-:W-:Y:S05]  /*e6e0*/  BRA `(.L_x_408) ;  /* 0xffffffec004c7947 */ /* 0x000fea000383ffff */
.L_x_356:
[----:B------:R-:W2:Y:S01]  /*e6f0*/  S2R R2, SR_TID.X ;  /* 0x0000000000027919 */ /* 0x000ea20000002100 */
[----:B------:R-:W-:Y:S01]  /*e700*/  BSSY B0, `(.L_x_409) ;  /* 0x000000a000007945 */ /* 0x000fe20003800000 */
[----:B-1----:R-:W-:Y:S02]  /*e710*/  IMAD.MOV.U32 R12, RZ, RZ, RZ ;  /* 0x000000ffff0c7224 */ /* 0x002fe400078e00ff */
[----:B------:R-:W-:Y:S02]  /*e720*/  IMAD.MOV.U32 R11, RZ, RZ, 0x1f ;  /* 0x0000001fff0b7424 */ /* 0x000fe400078e00ff */
[----:B------:R-:W-:Y:S01]  /*e730*/  IMAD.MOV.U32 R15, RZ, RZ, -0x1 ;  /* 0xffffffffff0f7424 */ /* 0x000fe200078e00ff */
[----:B--2---:R-:W-:-:S04]  /*e740*/  SHF.R.U32.HI R2, RZ, 0x5, R2 ;  /* 0x00000005ff027819 */ /* 0x004fc80000011602 */
[----:B------:R-:W-:-:S05]  /*e750*/  LOP3.LUT R2, R2, 0x3, RZ, 0xc0, !PT ;  /* 0x0000000302027812 */ /* 0x000fca00078ec0ff */
[----:B------:R-:W-:-:S07]  /*e760*/  IMAD.MOV.U32 R13, RZ, RZ, R2 ;  /* 0x000000ffff0d7224 */ /* 0x000fce00078e0002 */
[----:B0-----:R-:W-:Y:S05]  /*e770*/  WARPSYNC.COLLECTIVE R15, `(.L_x_410) ;  /* 0x000000000f087348 */ /* 0x001fea0003c00000 */
[----:B------:R1:W2:Y:S02]  /*e780*/  SHFL.IDX P6, R14, R13, R12, R11 ;  /* 0x0000000c0d0e7389 */ /* 0x0002a400000c000b */
[----:B012---:R-:W-:Y:S01]  /*e790*/  ENDCOLLECTIVE ;  /* 0x000000000000791b */ /* 0x007fe20003800000 */
.L_x_410:
[----:B------:R-:W-:Y:S05]  /*e7a0*/  BSYNC B0 ;  /* 0x0000000000007941 */ /* 0x000fea0003800000 */
.L_x_409:
[----:B------:R-:W-:Y:S05]  /*e7b0*/  BRA `(.L_x_411) ;  /* 0xffffffec00347947 */ /* 0x000fea000383ffff */
.L_x_359:
[----:B------:R-:W-:Y:S01]  /*e7c0*/  BSSY B1, `(.L_x_412) ;  /* 0x0000006000017945 */ /* 0x000fe20003800000 */
[----:B------:R-:W-:-:S07]  /*e7d0*/  IMAD.MOV.U32 R15, RZ, RZ, -0x1 ;  /* 0xffffffffff0f7424 */ /* 0x000fce00078e00ff */
[----:B012---:R-:W-:Y:S05]  /*e7e0*/  WARPSYNC.COLLECTIVE R15, `(.L_x_413) ;  /* 0x000000000f0c7348 */ /* 0x007fea0003c00000 */
[----:B------:R-:W-:Y:S02]  /*e7f0*/  ELECT P6, UR62, PT ;  /* 0x00000000003e782f */ /* 0x000fe400038c0000 */
[----:B------:R-:W-:Y:S01]  /*e800*/  MOV R14, UR62 ;  /* 0x0000003e000e7c02 */ /* 0x000fe20008000f00 */
[----:B012---:R-:W-:Y:S10]  /*e810*/  ENDCOLLECTIVE ;  /* 0x000000000000791b */ /* 0x007ff40003800000 */
.L_x_413:
[----:B------:R-:W-:Y:S05]  /*e820*/  BSYNC B1 ;  /* 0x0000000000017941 */ /* 0x000fea0003800000 */
.L_x_412:
[----:B------:R-:W-:Y:S05]  /*e830*/  BRA `(.L_x_414) ;  /* 0xffffffec002c7947 */ /* 0x000fea000383ffff */
.L_x_361:
[----:B0-----:R0:W2:Y:S02]  /*e840*/  SYNCS.PHASECHK.TRANS64.TRYWAIT P0, [R6+URZ], R5 ;  /* 0x00000005060075a7 */ /* 0x0010a4000800017f */
[----:B--2---:R-:W-:Y:S05]  /*e850*/  @!P0 NANOSLEEP.SYNCS 0x989680 ;  /* 0x009896800000895d */ /* 0x004fea0003900000 */
[----:B------:R-:W2:Y:S02]  /*e860*/  @!P0 SYNCS.PHASECHK.TRANS64 P0, [R6+URZ], R5 ;  /* 0x00000005060085a7 */ /* 0x000ea4000800007f */
[----:B--2---:R-:W-:Y:S05]  /*e870*/  @!P0 BRA `(.L_x_361) ;  /* 0xfffffffc00f08947 */ /* 0x004fea000383ffff */
[----:B------:R-:W-:Y:S05]  /*e880*/  BRA `(.L_x_415) ;  /* 0xffffffec00687947 */ /* 0x000fea000383ffff */
.L_x_362:
[----:B--2---:R2:W3:Y:S02]  /*e890*/  SYNCS.PHASECHK.TRANS64.TRYWAIT P0, [R7+URZ], R2 ;  /* 0x00000002070075a7 */ /* 0x0044e4000800017f */
[----:B---3--:R-:W-:Y:S05]  /*e8a0*/  @!P0 NANOSLEEP.SYNCS 0x989680 ;  /* 0x009896800000895d */ /* 0x008fea0003900000 */
[----:B------:R-:W3:Y:S02]  /*e8b0*/  @!P0 SYNCS.PHASECHK.TRANS64 P0, [R7+URZ], R2 ;  /* 0x00000002070085a7 */ /* 0x000ee4000800007f */
[----:B---3--:R-:W-:Y:S05]  /*e8c0*/  @!P0 BRA `(.L_x_362) ;  /* 0xfffffffc00f08947 */ /* 0x008fea000383ffff */
[----:B------:R-:W-:Y:S05]  /*e8d0*/  BRA `(.L_x_416) ;  /* 0xffffffec005c7947 */ /* 0x000fea000383ffff */
.L_x_364:
[----:B---3--:R3:W4:Y:S02]  /*e8e0*/  SYNCS.PHASECHK.TRANS64.TRYWAIT P0, [R4+URZ], R5 ;  /* 0x00000005040075a7 */ /* 0x008724000800017f */
[----:B----4-:R-:W-:Y:S05]  /*e8f0*/  @!P0 NANOSLEEP.SYNCS 0x989680 ;  /* 0x009896800000895d */ /* 0x010fea0003900000 */
[----:B------:R-:W4:Y:S02]  /*e900*/  @!P0 SYNCS.PHASECHK.TRANS64 P0, [R4+URZ], R5 ;  /* 0x00000005040085a7 */ /* 0x000f24000800007f */
[----:B----4-:R-:W-:Y:S05]  /*e910*/  @!P0 BRA `(.L_x_364) ;  /* 0xfffffffc00f08947 */ /* 0x010fea000383ffff */
[----:B------:R-:W-:Y:S05]  /*e920*/  BRA `(.L_x_417) ;  /* 0xffffffec00647947 */ /* 0x000fea000383ffff */
.L_x_418:
        /* <DEDUP_REMOVED lines=13> */
.L_x_4716:


//--------------------- .text._ZN7cutlass13device_kernelIN5flash11enable_sm90INS1_16FlashAttnFwdSm90INS1_25CollectiveMainloopFwdSm90ILi2EN4cute5tupleIJNS5_1CILi1EEES8_S8_EEENS6_IJNS7_ILi128EEENS7_ILi96EEENS7_ILi64EEEEEELi256ENS_10bfloat16_tEfNS_4arch4Sm90ELb0ELb0ELb1ELb1ELb0ELb1ELb0ELb1ELb0ELb0ELb0ELb0EEENS1_21CollectiveEpilogueFwdINS6_IJSA_NS7_ILi256EEESB_EEES9_SE_SG_Li256ELb1ELb0ELb0ELb0EEENS1_36VarlenDynamicPersistentTileSchedulerILi128ELi96ELi256ELi32ELb0ELb0ELb1ELb0ELb1ELb1EEEEEEEEEvNT_6ParamsE --------------------------
	.section	.text._ZN7cutlass13device_kernelIN5flash11enable_sm90INS1_16FlashAttnFwdSm90INS1_25CollectiveMainloopFwdSm90ILi2EN4cute5tupleIJNS5_1CILi1EEES8_S8_EEENS6_IJNS7_ILi128EEENS7_ILi96EEENS7_ILi64EEEEEELi256ENS_10bfloat16_tEfNS_4arch4Sm90ELb0ELb0ELb1ELb1ELb0ELb1ELb0ELb1ELb0ELb0ELb0ELb0EEENS1_21CollectiveEpilogueFwdINS6_IJSA_NS7_ILi256EEESB_EEES9_SE_SG_Li256ELb1ELb0ELb0ELb0EEENS1_36VarlenDynamicPersistentTileSchedulerILi128ELi96ELi256ELi32ELb0ELb0ELb1ELb0ELb1ELb1EEEEEEEEEvNT_6ParamsE,"ax",@progbits
	.align	128
.text._ZN7cutlass13device_kernelIN5flash11enable_sm90INS1_16FlashAttnFwdSm90INS1_25CollectiveMainloopFwdSm90ILi2EN4cute5tupleIJNS5_1CILi1EEES8_S8_EEENS6_IJNS7_ILi128EEENS7_ILi96EEENS7_ILi64EEEEEELi256ENS_10bfloat16_tEfNS_4arch4Sm90ELb0ELb0ELb1ELb1ELb0ELb1ELb0ELb1ELb0ELb0ELb0ELb0EEENS1_21CollectiveEpilogueFwdINS6_IJSA_NS7_ILi256EEESB_EEES9_SE_SG_Li256ELb1ELb0ELb0ELb0EEENS1_36VarlenDynamicPersistentTileSchedulerILi128ELi96ELi256ELi32ELb0ELb0ELb1ELb0ELb1ELb1EEEEEEEEEvNT_6ParamsE:
        .type           _ZN7cutlass13device_kernelIN5flash11enable_sm90INS1_16FlashAttnFwdSm90INS1_25CollectiveMainloopFwdSm90ILi2EN4cute5tupleIJNS5_1CILi1EEES8_S8_EEENS6_IJNS7_ILi128EEENS7_ILi96EEENS7_ILi64EEEEEELi256ENS_10bfloat16_tEfNS_4arch4Sm90ELb0ELb0ELb1ELb1ELb0ELb1ELb0ELb1ELb0ELb0ELb0ELb0EEENS1_21CollectiveEpilogueFwdINS6_IJSA_NS7_ILi256EEESB_EEES9_SE_SG_Li256ELb1ELb0ELb0ELb0EEENS1_36VarlenDynamicPersistentTileSchedulerILi128ELi96ELi256ELi32ELb0ELb0ELb1ELb0ELb1ELb1EEEEEEEEEvNT_6ParamsE,@function
        .size           _ZN7cutlass13device_kernelIN5flash11enable_sm90INS1_16FlashAttnFwdSm90INS1_25CollectiveMainloopFwdSm90ILi2EN4cute5tupleIJNS5_1CILi1EEES8_S8_EEENS6_IJNS7_ILi128EEENS7_ILi96EEENS7_ILi64EEEEEELi256ENS_10bfloat16_tEfNS_4arch4Sm90ELb0ELb0ELb1ELb1ELb0ELb1ELb0ELb1ELb0ELb0ELb0ELb0EEENS1_21CollectiveEpilogueFwdINS6_IJSA_NS7_ILi256EEESB_EEES9_SE_SG_Li256ELb1ELb0ELb0ELb0EEENS1_36VarlenDynamicPersistentTileSchedulerILi128ELi96ELi256ELi32ELb0ELb0ELb1ELb0ELb1ELb1EEEEEEEEEvNT_6ParamsE,(.L_x_4717 - _ZN7cutlass13device_kernelIN5flash11enable_sm90INS1_16FlashAttnFwdSm90INS1_25CollectiveMainloopFwdSm90ILi2EN4cute5tupleIJNS5_1CILi1EEES8_S8_EEENS6_IJNS7_ILi128EEENS7_ILi96EEENS7_ILi64EEEEEELi256ENS_10bfloat16_tEfNS_4arch4Sm90ELb0ELb0ELb1ELb1ELb0ELb1ELb0ELb1ELb0ELb0ELb0ELb0EEENS1_21CollectiveEpilogueFwdINS6_IJSA_NS7_ILi256EEESB_EEES9_SE_SG_Li256ELb1ELb0ELb0ELb0EEENS1_36VarlenDynamicPersistentTileSchedulerILi128ELi96ELi256ELi32ELb0ELb0ELb1ELb0ELb1ELb1EEEEEEEEEvNT_6ParamsE)
        .other          _ZN7cutlass13device_kernelIN5flash11enable_sm90INS1_16FlashAttnFwdSm90INS1_25CollectiveMainloopFwdSm90ILi2EN4cute5tupleIJNS5_1CILi1EEES8_S8_EEENS6_IJNS7_ILi128EEENS7_ILi96EEENS7_ILi64EEEEEELi256ENS_10bfloat16_tEfNS_4arch4Sm90ELb0ELb0ELb1ELb1ELb0ELb1ELb0ELb1ELb0ELb0ELb0ELb0EEENS1_21CollectiveEpilogueFwdINS6_IJSA_NS7_ILi256EEESB_EEES9_SE_SG_Li256ELb1ELb0ELb0ELb0EEENS1_36VarlenDynamicPersistentTileSchedulerILi128ELi96ELi256ELi32ELb0ELb0ELb1ELb0ELb1ELb1EEEEEEEEEvNT_6ParamsE,@"STO_CUDA_ENTRY STV_DEFAULT"
_ZN7cutlass13device_kernelIN5flash11enable_sm90INS1_16FlashAttnFwdSm90INS1_25CollectiveMainloopFwdSm90ILi2EN4cute5tupleIJNS5_1CILi1EEES8_S8_EEENS6_IJNS7_ILi128EEENS7_ILi96EEENS7_ILi64EEEEEELi256ENS_10bfloat16_tEfNS_4arch4Sm90ELb0ELb0ELb1ELb1ELb0ELb1ELb0ELb1ELb0ELb0ELb0ELb0EEENS1_21CollectiveEpilogueFwdINS6_IJSA_NS7_ILi256EEESB_EEES9_SE_SG_Li256ELb1ELb0ELb0ELb0EEENS1_36VarlenDynamicPersistentTileSchedulerILi128ELi96ELi256ELi32ELb0ELb0ELb1ELb0ELb1ELb1EEEEEEEEEvNT_6ParamsE:
        /* <DEDUP_REMOVED lines=26> */
[----:B0-----:R-:W-:Y:S01]  /*01a0*/  NOP ;  /* 0x0000000000007918 */ /* 0x001fe20000000000 */
.L_x_420:
[----:B------:R-:W-:Y:S05]  /*01b0*/  BSYNC B0 ;  /* 0x0000000000007941 */ /* 0x000fea0003800000 */
.L_x_419:
        /* <DEDUP_REMOVED lines=41> */
.L_x_421:
        /* <DEDUP_REMOVED lines=22> */
.L_x_422:
        /* <DEDUP_REMOVED lines=18> */
.L_x_423:
        /* <DEDUP_REMOVED lines=22> */
.L_x_424:
        /* <DEDUP_REMOVED lines=22> */
.L_x_425:
[----:B------:R-:W-:Y:S01]  /*0990*/  PLOP3.LUT P0, PT, PT, PT, UP0, 0x80, 0x0 ;  /* 0x000000000000781c */ /* 0x000fe20003f0f008 */
[----:B------:R-:W-:Y:S01]  /*09a0*/  UMOV UR36, 0x1 ;  /* 0x0000000100247882 */ /* 0x000fe20000000000 */
[----:B------:R-:W-:Y:S01]  /*09b0*/  NOP ;  /* 0x0000000000007918 */ /* 0x000fe20000000000 */
[----:B------:R-:W-:Y:S01]  /*09c0*/  USEL UR36, UR36, 0x2, !UP0 ;  /* 0x0000000224247887 */ /* 0x000fe2000c000000 */
[----:B------:R-:W-:Y:S01]  /*09d0*/  BSSY B7, `(.L_x_426) ;  /* 0x0001484000077945 */ /* 0x000fe20003800000 */
[----:B------:R-:W-:Y:S01]  /*09e0*/  ULDC.64 UR40, c[0x0][0x208] ;  /* 0x0000820000287ab9 */ /* 0x000fe20000000a00 */
[----:B012-4-:R-:W-:Y:S07]  /*09f0*/  BAR.SYNC.DEFER_BLOCKING 0x0 ;  /* 0x0000000000007b1d */ /* 0x017fee0000010000 */
[----:B------:R-:W-:Y:S05]  /*0a00*/  @!P0 BRA `(.L_x_427) ;  /* 0x000000f000888947 */ /* 0x000fea0003800000 */
.L_x_428:
[----:B------:R-:W-:-:S08]  /*0a10*/  NOP ;  /* 0x0000000000007918 */ /* 0x000fd00000000000 */
[----:B------:R-:W0:Y:S02]  /*0a20*/  USETMAXREG.TRY_ALLOC.CTAPOOL UP0, 0xf0 ;  /* 0x000000f0000079c8 */ /* 0x000e240008000600 */
[----:B0-----:R-:W-:-:S13]  /*0a30*/  PLOP3.LUT P0, PT, PT, PT, UP0, 0x80, 0x0 ;  /* 0x000000000000781c */ /* 0x001fda0003f0f008 */
[----:B------:R-:W-:Y:S05]  /*0a40*/  @!P0 BRA `(.L_x_428) ;  /* 0xfffffffc00f08947 */ /* 0x000fea000383ffff */
[----:B------:R-:W0:Y:S01]  /*0a50*/  S2R R0, SR_TID.X ;  /* 0x0000000000007919 */ /* 0x000e220000002100 */
[----:B------:R-:W1:Y:S01]  /*0a60*/  S2UR UR5, SR_CgaCtaId ;  /* 0x00000000000579c3 */ /* 0x000e620000008800 */
[----:B------:R-:W-:-:S07]  /*0a70*/  UMOV UR4, 0x400 ;  /* 0x0000040000047882 */ /* 0x000fce0000000000 */
[----:B------:R-:W-:Y:S06]  /*0a80*/  BAR.ARV 0x8, 0x120 ;  /* 0x0204800000007b1d */ /* 0x000fec0000002000 */
[----:B-1----:R-:W-:-:S06]  /*0a90*/  ULEA UR4, UR5, UR4, 0x18 ;  /* 0x0000000405047291 */ /* 0x002fcc000f8ec03f */
[----:B------:R-:W-:Y:S01]  /*0aa0*/  IMAD.U32 R18, RZ, RZ, UR4 ;  /* 0x00000004ff127e24 */ /* 0x000fe2000f8e00ff */
[----:B0-----:R-:W-:Y:S01]  /*0ab0*/  SHF.R.U32.HI R0, RZ, 0x7, R0 ;  /* 0x00000007ff007819 */ /* 0x001fe20000011600 */
[----:B------:R-:W-:-:S03]  /*0ac0*/  ULDC UR4, c[0x0][0xc14] ;  /* 0x0003050000047ab9 */ /* 0x000fc60000000800 */
[----:B------:R-:W-:-:S13]  /*0ad0*/  ISETP.NE.AND P0, PT, R0, 0x1, PT ;  /* 0x000000010000780c */ /* 0x000fda0003f05270 */
[----:B------:R-:W-:Y:S08]  /*0ae0*/  @!P0 BAR.ARV 0x9, 0x100 ;  /* 0x0244000000008b1d */ /* 0x000ff00000002000 */
[----:B------:R-:W-:Y:S06]  /*0af0*/  BAR.SYNC.DEFER_BLOCKING 0x5, 0x120 ;  /* 0x0144800000007b1d */ /* 0x000fec0000010000 */
[----:B------:R-:W0:Y:S02]  /*0b00*/  LDS.128 R84, [R18+0x228d0] ;  /* 0x0228d00012547984 */ /* 0x000e240000000c00 */
[----:B------:R-:W-:Y:S06]  /*0b10*/  BAR.ARV 0x4, 0x120 ;  /* 0x0104800000007b1d */ /* 0x000fec0000002000 */
[----:B0-----:R-:W-:-:S13]  /*0b20*/  ISETP.GE.AND P0, PT, R87, UR4, PT ;  /* 0x0000000457007c0c */ /* 0x001fda000bf06270 */
[----:B------:R-:W-:Y:S05]  /*0b30*/  @P0 BRA `(.L_x_429) ;  /* 0x0000014400b40947 */ /* 0x000fea0003800000 */
[----:B------:R-:W0:Y:S01]  /*0b40*/  S2R R2, SR_TID.X ;  /* 0x0000000000027919 */ /* 0x000e220000002100 */
[----:B------:R-:W-:Y:S01]  /*0b50*/  IMAD.MOV.U32 R212, RZ, RZ, RZ ;  /* 0x000000ffffd47224 */ /* 0x000fe200078e00ff */
[----:B------:R-:W-:Y:S01]  /*0b60*/  CS2R R22, SRZ ;  /* 0x0000000000167805 */ /* 0x000fe2000001ff00 */
[----:B------:R-:W-:Y:S01]  /*0b70*/  IMAD.MOV.U32 R200, RZ, RZ, RZ ;  /* 0x000000ffffc87224 */ /* 0x000fe200078e00ff */
[----:B------:R-:W-:Y:S01]  /*0b80*/  ULOP3.LUT UR44, UR36, 0x1, URZ, 0xfc, !UPT ;  /* 0x00000001242c7892 */ /* 0x000fe2000f8efc3f */
[----:B0-----:R-:W-:-:S05]  /*0b90*/  VIADD R235, R2, 0xffffff80 ;  /* 0xffffff8002eb7836 */ /* 0x001fca0000000000 */
[----:B------:R-:W-:-:S04]  /*0ba0*/  SHF.R.S32.HI R0, RZ, 0x1f, R235 ;  /* 0x0000001fff007819 */ /* 0x000fc800000114eb */
[CC--:B------:R-:W-:Y:S02]  /*0bb0*/  LEA.HI R3, R0.reuse, R235.reuse, RZ, 0x7 ;  /* 0x000000eb00037211 */ /* 0x0c0fe400078f38ff */
[----:B------:R-:W-:Y:S02]  /*0bc0*/  LEA.HI R205, R0, R235, RZ, 0x5 ;  /* 0x000000eb00cd7211 */ /* 0x000fe400078f28ff */
[----:B------:R-:W-:Y:S02]  /*0bd0*/  LOP3.LUT R2, R3, 0xffffff80, RZ, 0xc0, !PT ;  /* 0xffffff8003027812 */ /* 0x000fe400078ec0ff */
[----:B------:R-:W-:Y:S02]  /*0be0*/  SHF.R.S32.HI R230, RZ, 0x7, R3 ;  /* 0x00000007ffe67819 */ /* 0x000fe40000011403 */
[----:B------:R-:W-:Y:S01]  /*0bf0*/  SHF.R.S32.HI R205, RZ, 0x5, R205 ;  /* 0x00000005ffcd7819 */ /* 0x000fe200000114cd */
[----:B------:R-:W-:Y:S01]  /*0c00*/  IMAD.IADD R227, R235, 0x1, -R2 ;  /* 0x00000001ebe37824 */ /* 0x000fe200078e0a02 */
[----:B------:R-:W-:-:S02]  /*0c10*/  LEA.HI R3, R3, R230, RZ, 0x1 ;  /* 0x000000e603037211 */ /* 0x000fc400078f08ff */
[----:B------:R-:W-:Y:S02]  /*0c20*/  LEA.HI R2, R0, R235, RZ, 0x4 ;  /* 0x000000eb00027211 */ /* 0x000fe400078f20ff */
[----:B------:R-:W-:Y:S02]  /*0c30*/  SHF.R.S32.HI R6, RZ, 0x1f, R227 ;  /* 0x0000001fff067819 */ /* 0x000fe400000114e3 */
[----:B------:R-:W-:Y:S02]  /*0c40*/  LOP3.LUT R3, R3, 0x3fffffe, RZ, 0xc0, !PT ;  /* 0x03fffffe03037812 */ /* 0x000fe400078ec0ff */
[CC--:B------:R-:W-:Y:S02]  /*0c50*/  LEA.HI R7, R6.reuse, R227.reuse, RZ, 0x2 ;  /* 0x000000e306077211 */ /* 0x0c0fe400078f10ff */
[----:B------:R-:W-:Y:S01]  /*0c60*/  LEA.HI R6, R6, R227, RZ, 0x5 ;  /* 0x000000e306067211 */ /* 0x000fe200078f28ff */
[----:B------:R-:W-:Y:S01]  /*0c70*/  IMAD.IADD R3, R230, 0x1, -R3 ;  /* 0x00000001e6037824 */ /* 0x000fe200078e0a03 */
[----:B------:R-:W-:-:S02]  /*0c80*/  SHF.R.S32.HI R4, RZ, 0x2, R7 ;  /* 0x00000002ff047819 */ /* 0x000fc40000011407 */
[----:B------:R-:W-:Y:S02]  /*0c90*/  SHF.R.S32.HI R5, RZ, 0x1f, R7 ;  /* 0x0000001fff057819 */ /* 0x000fe40000011407 */
[----:B------:R-:W-:Y:S02]  /*0ca0*/  SHF.R.S32.HI R6, RZ, 0x5, R6 ;  /* 0x00000005ff067819 */ /* 0x000fe40000011406 */
[----:B------:R-:W-:-:S04]  /*0cb0*/  LEA.HI R5, R5, R4, RZ, 0x3 ;  /* 0x0000000405057211 */ /* 0x000fc800078f18ff */
[----:B------:R-:W-:Y:S02]  /*0cc0*/  LOP3.LUT R9, R5, 0xfffffff8, RZ, 0xc0, !PT ;  /* 0xfffffff805097812 */ /* 0x000fe400078ec0ff */
[----:B------:R-:W-:-:S03]  /*0cd0*/  SHF.R.S32.HI R5, RZ, 0x4, R2 ;  /* 0x00000004ff057819 */ /* 0x000fc60000011402 */
[----:B------:R-:W-:Y:S01]  /*0ce0*/  IMAD.IADD R9, R4, 0x1, -R9 ;  /* 0x0000000104097824 */ /* 0x000fe200078e0a09 */
[C---:B------:R-:W-:Y:S02]  /*0cf0*/  LOP3.LUT R4, R2.reuse, 0x3fffff0, RZ, 0xc0, !PT ;  /* 0x03fffff002047812 */ /* 0x040fe400078ec0ff */
[----:B------:R-:W-:Y:S01]  /*0d00*/  LEA.HI R2, R2, R5, RZ, 0x1 ;  /* 0x0000000502027211 */ /* 0x000fe200078f08ff */
[----:B------:R-:W-:Y:S02]  /*0d10*/  IMAD R6, R6, 0x10, R9 ;  /* 0x0000001006067824 */ /* 0x000fe400078e0209 */
[----:B------:R-:W-:Y:S01]  /*0d20*/  IMAD.IADD R4, R235, 0x1, -R4 ;  /* 0x00000001eb047824 */ /* 0x000fe200078e0a04 */
[----:B------:R-:W-:Y:S01]  /*0d30*/  LOP3.LUT R2, R2, 0x1ffffffe, RZ, 0xc0, !PT ;  /* 0x1ffffffe02027812 */ /* 0x000fe200078ec0ff */
[----:B------:R-:W-:Y:S01]  /*0d40*/  IMAD R232, R3, 0x40, R6 ;  /* 0x0000004003e87824 */ /* 0x000fe200078e0206 */
[CC--:B------:R-:W-:Y:S02]  /*0d50*/  LEA.HI R3, R0.reuse, R235.reuse, RZ, 0x2 ;  /* 0x000000eb00037211 */ /* 0x0c0fe400078f10ff */
[----:B------:R-:W-:Y:S01]  /*0d60*/  LEA.HI R0, R0, R235, RZ, 0x3 ;  /* 0x000000eb00007211 */ /* 0x000fe200078f18ff */
[----:B------:R-:W-:Y:S01]  /*0d70*/  IMAD.IADD R2, R5, 0x1, -R2 ;  /* 0x0000000105027824 */ /* 0x000fe200078e0a02 */
[----:B------:R-:W-:Y:S01]  /*0d80*/  SHF.R.S32.HI R19, RZ, 0x2, R3 ;  /* 0x00000002ff137819 */ /* 0x000fe20000011403 */
[----:B------:R-:W-:Y:S01]  /*0d90*/  IMAD R5, R205, 0x10, R4 ;  /* 0x00000010cd057824 */ /* 0x000fe200078e0204 */
[----:B------:R-:W-:-:S02]  /*0da0*/  LOP3.LUT R4, R3, 0xfffffffc, RZ, 0xc0, !PT ;  /* 0xfffffffc03047812 */ /* 0x000fc400078ec0ff */
[----:B------:R-:W-:Y:S01]  /*0db0*/  SHF.R.S32.HI R202, RZ, 0x3, R0 ;  /* 0x00000003ffca7819 */ /* 0x000fe20000011400 */
[----:B------:R-:W-:Y:S01]  /*0dc0*/  VIADD R211, R19, 0x40 ;  /* 0x0000004013d37836 */ /* 0x000fe20000000000 */
[----:B------:R-:W-:Y:S01]  /*0dd0*/  LOP3.LUT R0, R0, 0x1ffffff8, RZ, 0xc0, !PT ;  /* 0x1ffffff800007812 */ /* 0x000fe200078ec0ff */
[----:B------:R-:W-:Y:S01]  /*0de0*/  IMAD.IADD R217, R235, 0x1, -R4 ;  /* 0x00000001ebd97824 */ /* 0x000fe200078e0a04 */
[----:B------:R-:W-:Y:S01]  /*0df0*/  SHF.R.S32.HI R6, RZ, 0x1f, R3 ;  /* 0x0000001fff067819 */ /* 0x000fe20000011403 */
[----:B------:R-:W-:Y:S01]  /*0e00*/  IMAD.SHL.U32 R204, R211, 0x40, RZ ;  /* 0x00000040d3cc7824 */ /* 0x000fe200078e00ff */
[----:B------:R-:W-:Y:S01]  /*0e10*/  SHF.R.S32.HI R8, RZ, 0x1f, R211 ;  /* 0x0000001fff087819 */ /* 0x000fe200000114d3 */
[----:B------:R-:W-:Y:S01]  /*0e20*/  IMAD.SHL.U32 R16, R217, 0x8, RZ ;  /* 0x00000008d9107824 */ /* 0x000fe200078e00ff */
[----:B------:R-:W-:Y:S01]  /*0e30*/  LEA.HI R6, R6, R19, RZ, 0x3 ;  /* 0x0000001306067211 */ /* 0x000fe200078f18ff */
[----:B------:R-:W-:Y:S01]  /*0e40*/  IMAD.IADD R0, R235, 0x1, -R0 ;  /* 0x00000001eb007824 */ /* 0x000fe200078e0a00 */
[----:B------:R-:W-:Y:S01]  /*0e50*/  LEA.HI R8, R8, R211, RZ, 0x3 ;  /* 0x000000d308087211 */ /* 0x000fe200078f18ff */
[----:B------:R-:W-:Y:S01]  /*0e60*/  IMAD R5, R5, 0x8, R2 ;  /* 0x0000000805057824 */ /* 0x000fe200078e0202 */
[----:B------:R-:W-:Y:S01]  /*0e70*/  LOP3.LUT R204, R204, 0x1c0, RZ, 0xc0, !PT ;  /* 0x000001c0cccc7812 */ /* 0x000fe200078ec0ff */
[----:B------:R-:W-:Y:S01]  /*0e80*/  IMAD.SHL.U32 R201, R0, 0x8, RZ ;  /* 0x0000000800c97824 */ /* 0x000fe200078e00ff */
[----:B------:R-:W-:Y:S01]  /*0e90*/  LOP3.LUT R6, R6, 0xfffffff8, RZ, 0xc0, !PT ;  /* 0xfffffff806067812 */ /* 0x000fe200078ec0ff */
[----:B------:R-:W-:Y:S01]  /*0ea0*/  IMAD.SHL.U32 R8, R8, 0x40, RZ ;  /* 0x0000004008087824 */ /* 0x000fe200078e00ff */
[----:B------:R-:W-:Y:S01]  /*0eb0*/  SHF.R.U32.HI R234, RZ, 0x3, R204 ;  /* 0x00000003ffea7819 */ /* 0x000fe200000116cc */
[----:B------:R-:W-:Y:S01]  /*0ec0*/  IMAD.MOV.U32 R2, RZ, RZ, RZ ;  /* 0x000000ffff027224 */ /* 0x000fe200078e00ff */
[----:B------:R-:W-:Y:S01]  /*0ed0*/  LOP3.LUT R3, R204, 0x38, R16, 0xf8, !PT ;  /* 0x00000038cc037812 */ /* 0x000fe200078ef810 */
[----:B------:R-:W-:Y:S01]  /*0ee0*/  IMAD.IADD R218, R19, 0x1, -R6 ;  /* 0x0000000113da7824 */ /* 0x000fe200078e0a06 */
[----:B------:R-:W-:Y:S01]  /*0ef0*/  LOP3.LUT R206, R8, 0xfffffe00, RZ, 0xc0, !PT ;  /* 0xfffffe0008ce7812 */ /* 0x000fe200078ec0ff */
[----:B------:R-:W-:Y:S01]  /*0f00*/  IMAD.SHL.U32 R233, R5, 0x8, RZ ;  /* 0x0000000805e97824 */ /* 0x000fe200078e00ff */
[----:B------:R-:W-:-:S02]  /*0f10*/  LOP3.LUT R0, R7, 0x7ffffffc, RZ, 0xc0, !PT ;  /* 0x7ffffffc07007812 */ /* 0x000fc400078ec0ff */
[----:B------:R-:W-:Y:S02]  /*0f20*/  LOP3.LUT R3, R206, R3, R234, 0xf6, !PT ;  /* 0x00000003ce037212 */ /* 0x000fe400078ef6ea */
[----:B------:R-:W-:Y:S01]  /*0f30*/  SHF.R.S32.HI R216, RZ, 0x1f, R19 ;  /* 0x0000001fffd87819 */ /* 0x000fe20000011413 */
[----:B------:R-:W-:Y:S01]  /*0f40*/  IMAD.IADD R231, R227, 0x1, -R0 ;  /* 0x00000001e3e77824 */ /* 0x000fe200078e0a00 */
[----:B------:R-:W-:Y:S01]  /*0f50*/  SHF.R.S32.HI R17, RZ, 0x1f, R16 ;  /* 0x0000001fff117819 */ /* 0x000fe20000011410 */
[----:B------:R-:W-:-:S07]  /*0f60*/  IMAD R229, R3, 0x2, R18 ;  /* 0x0000000203e57824 */ /* 0x000fce00078e0212 */
.L_x_562:
[----:B0--3-5:R-:W0:Y:S02]  /*0f70*/  LDC.64 R4, c[0x0][0xc60] ;  /* 0x00031800ff047b82 */ /* 0x029e240000000a00 */
[----:B0-----:R-:W-:-:S05]  /*0f80*/  IMAD.WIDE R4, R87, 0x4, R4 ;  /* 0x0000000457047825 */ /* 0x001fca00078e0204 */
[----:B--2---:R-:W2:Y:S01]  /*0f90*/  LDG.E R210, desc[UR40][R4.64] ;  /* 0x0000002804d27981 */ /* 0x004ea2000c1e1900 */
[----:B------:R-:W-:Y:S05]  /*0fa0*/  YIELD ;  /* 0x0000000000007946 */ /* 0x000fea0003800000 */
[----:B------:R-:W-:Y:S01]  /*0fb0*/  ULDC.64 UR4, c[0x0][0xa28] ;  /* 0x00028a0000047ab9 */ /* 0x000fe20000000a00 */
[----:B------:R-:W-:Y:S01]  /*0fc0*/  ULDC.64 UR8, c[0x0][0xa18] ;  /* 0x0002860000087ab9 */ /* 0x000fe20000000a00 */
[----:B------:R-:W-:Y:S01]  /*0fd0*/  ISETP.NE.U32.AND P1, PT, RZ, UR4, PT ;  /* 0x00000004ff007c0c */ /* 0x000fe2000bf25070 */
[----:B------:R-:W-:Y:S01]  /*0fe0*/  ULDC.64 UR6, c[0x0][0xa08] ;  /* 0x0002820000067ab9 */ /* 0x000fe20000000a00 */
[----:B------:R-:W-:Y:S01]  /*0ff0*/  MOV R3, RZ ;  /* 0x000000ff00037202 */ /* 0x000fe20000000f00 */
[----:B------:R-:W-:Y:S01]  /*1000*/  IMAD.MOV.U32 R27, RZ, RZ, RZ ;  /* 0x000000ffff1b7224 */ /* 0x000fe200078e00ff */
[----:B------:R-:W-:-:S02]  /*1010*/  ISETP.NE.AND.EX P1, PT, RZ, UR5, PT, P1 ;  /* 0x00000005ff007c0c */ /* 0x000fc4000bf25310 */
[----:B------:R-:W-:-:S04]  /*1020*/  ISETP.NE.U32.AND P0, PT, RZ, UR6, PT ;  /* 0x00000006ff007c0c */ /* 0x000fc8000bf05070 */
[----:B------:R-:W-:Y:S02]  /*1030*/  ISETP.NE.AND.EX P0, PT, RZ, UR7, PT, P0 ;  /* 0x00000007ff007c0c */ /* 0x000fe4000bf05300 */
[----:B--2---:R-:W-:Y:S01]  /*1040*/  SHF.R.S32.HI R219, RZ, 0x1f, R210 ;  /* 0x0000001fffdb7819 */ /* 0x004fe200000114d2 */
[----:B------:R-:W-:-:S04]  /*1050*/  IMAD.SHL.U32 R208, R210, 0x4, RZ ;  /* 0x00000004d2d07824 */ /* 0x000fc800078e00ff */
[C---:B----4-:R-:W-:Y:S02]  /*1060*/  @P1 LEA R6, P2, R210.reuse, UR4, 0x2 ;  /* 0x00000004d2061c11 */ /* 0x050fe4000f8410ff */
[C-C-:B------:R-:W-:Y:S02]  /*1070*/  SHF.L.U64.HI R209, R210.reuse, 0x2, R219.reuse ;  /* 0x00000002d2d17819 */ /* 0x140fe400000102db */
[----:B------:R-:W-:Y:S02]  /*1080*/  @P1 LEA.HI.X R7, R210, UR5, R219, 0x2, P2 ;  /* 0x00000005d2071c11 */ /* 0x000fe400090f14db */
[----:B------:R-:W-:Y:S01]  /*1090*/  ISETP.NE.U32.AND P2, PT, RZ, UR8, PT ;  /* 0x00000008ff007c0c */ /* 0x000fe2000bf45070 */
[----:B------:R-:W-:Y:S01]  /*10a0*/  ULDC UR4, c[0x0][0x288] ;  /* 0x0000a20000047ab9 */ /* 0x000fe20000000800 */
[----:B------:R-:W-:Y:S01]  /*10b0*/  IADD3 R8, P3, R208, UR6, RZ ;  /* 0x00000006d0087c10 */ /* 0x000fe2000ff7e0ff */
[----:B------:R0:W5:Y:S01]  /*10c0*/  @P1 LDG.E R3, desc[UR40][R6.64] ;  /* 0x0000002806031981 */ /* 0x000162000c1e1900 */
[----:B------:R-:W-:Y:S01]  /*10d0*/  ISETP.NE.AND.EX P2, PT, RZ, UR9, PT, P2 ;  /* 0x00000009ff007c0c */ /* 0x000fe2000bf45320 */
[----:B------:R-:W-:Y:S01]  /*10e0*/  IMAD.U32 R30, RZ, RZ, UR4 ;  /* 0x00000004ff1e7e24 */ /* 0x000fe2000f8e00ff */
[----:B------:R-:W-:Y:S01]  /*10f0*/  IADD3.X R9, R209, UR7, RZ, P3, !PT ;  /* 0x00000007d1097c10 */ /* 0x000fe20009ffe4ff */
[----:B------:R-:W-:-:S04]  /*1100*/  ULDC.64 UR4, c[0x0][0x3f8] ;  /* 0x0000fe0000047ab9 */ /* 0x000fc80000000a00 */
[----:B------:R0:W5:Y:S06]  /*1110*/  @P0 LDG.E R27, desc[UR40][R8.64] ;  /* 0x00000028081b0981 */ /* 0x00016c000c1e1900 */
[----:B------:R-:W-:-:S04]  /*1120*/  @P2 IADD3 R4, P1, R208, UR8, RZ ;  /* 0x00000008d0042c10 */ /* 0x000fc8000ff3e0ff */
[----:B------:R-:W-:-:S05]  /*1130*/  @P2 IADD3.X R5, R209, UR9, RZ, P1, !PT ;  /* 0x00000009d1052c10 */ /* 0x000fca0008ffe4ff */
[----:B------:R0:W5:Y:S01]  /*1140*/  @P2 LDG.E R30, desc[UR40][R4.64] ;  /* 0x00000028041e2981 */ /* 0x000162000c1e1900 */
[----:B------:R-:W-:-:S03]  /*1150*/  UISETP.NE.U32.AND UP0, UPT, UR4, URZ, UPT ;  /* 0x0000003f0400728c */ /* 0x000fc6000bf05070 */
[----:B------:R-:W-:Y:S01]  /*1160*/  ULDC UR4, c[0x0][0x404] ;  /* 0x0001010000047ab9 */ /* 0x000fe20000000800 */
[----:B------:R-:W-:-:S03]  /*1170*/  UISETP.NE.AND.EX UP0, UPT, UR5, URZ, UPT, UP0 ;  /* 0x0000003f0500728c */ /* 0x000fc6000bf05300 */
[----:B------:R-:W-:Y:S01]  /*1180*/  ULDC UR5, c[0x0][0x2e0] ;  /* 0x0000b80000057ab9 */ /* 0x000fe20000000800 */
[----:B------:R-:W-:-:S04]  /*1190*/  USEL UR4, UR4, 0x1, UP0 ;  /* 0x0000000104047887 */ /* 0x000fc80008000000 */
[----:B------:R-:W-:-:S03]  /*11a0*/  UIMAD UR4, UR4, UR5, URZ ;  /* 0x00000005040472a4 */ /* 0x000fc6000f8e023f */
[----:B------:R-:W-:Y:S02]  /*11b0*/  ULDC UR5, c[0x0][0x338] ;  /* 0x0000ce0000057ab9 */ /* 0x000fe40000000800 */
[----:B------:R-:W-:Y:S02]  /*11c0*/  IMAD.U32 R62, RZ, RZ, UR5 ;  /* 0x00000005ff3e7e24 */ /* 0x000fe4000f8e00ff */
[----:B------:R-:W-:Y:S02]  /*11d0*/  IMAD.U32 R24, RZ, RZ, UR4 ;  /* 0x00000004ff187e24 */ /* 0x000fe4000f8e00ff */
[----:B------:R-:W-:Y:S01]  /*11e0*/  IMAD.MOV.U32 R25, RZ, RZ, R210 ;  /* 0x000000ffff197224 */ /* 0x000fe200078e00d2 */
[----:B0-----:R-:W-:Y:S06]  /*11f0*/  @P2 BRA `(.L_x_430) ;  /* 0x0000000000242947 */ /* 0x001fec0003800000 */
[----:B------:R-:W-:Y:S02]  /*1200*/  ULDC.64 UR4, c[0x0][0xa00] ;  /* 0x0002800000047ab9 */ /* 0x000fe40000000a00 */
[----:B------:R-:W-:-:S04]  /*1210*/  ISETP.NE.U32.AND P1, PT, RZ, UR4, PT ;  /* 0x00000004ff007c0c */ /* 0x000fc8000bf25070 */
[----:B------:R-:W-:-:S13]  /*1220*/  ISETP.NE.AND.EX P1, PT, RZ, UR5, PT, P1 ;  /* 0x00000005ff007c0c */ /* 0x000fda000bf25310 */
[----:B------:R-:W-:Y:S05]  /*1230*/  @!P1 BRA `(.L_x_430) ;  /* 0x0000000000149947 */ /* 0x000fea0003800000 */
[----:B------:R-:W0:Y:S02]  /*1240*/  LDC.64 R4, c[0x0][0xa00] ;  /* 0x00028000ff047b82 */ /* 0x000e240000000a00 */
[----:B0-----:R-:W-:-:S05]  /*1250*/  IMAD.WIDE R4, R25, 0x4, R4 ;  /* 0x0000000419047825 */ /* 0x001fca00078e0204 */
[----:B-----5:R-:W2:Y:S04]  /*1260*/  LDG.E R30, desc[UR40][R4.64] ;  /* 0x00000028041e7981 */ /* 0x020ea8000c1e1900 */
[----:B------:R-:W2:Y:S02]  /*1270*/  LDG.E R7, desc[UR40][R4.64+0x4] ;  /* 0x0000042804077981 */ /* 0x000ea4000c1e1900 */
[----:B--2---:R-:W-:-:S07]  /*1280*/  IMAD.IADD R30, R7, 0x1, -R30 ;  /* 0x00000001071e7824 */ /* 0x004fce00078e0a1e */
.L_x_430:
[----:B------:R-:W-:Y:S01]  /*1290*/  ULDC.64 UR4, c[0x0][0xa20] ;  /* 0x0002880000047ab9 */ /* 0x000fe20000000a00 */
[----:B------:R-:W-:Y:S01]  /*12a0*/  IMAD.MOV.U32 R213, RZ, RZ, R85 ;  /* 0x000000ffffd57224 */ /* 0x000fe200078e0055 */
[----:B------:R-:W-:Y:S01]  /*12b0*/  ISETP.NE.U32.AND P1, PT, RZ, UR4, PT ;  /* 0x00000004ff007c0c */ /* 0x000fe2000bf25070 */
[----:B------:R-:W-:-:S03]  /*12c0*/  IMAD.MOV.U32 R207, RZ, RZ, R86 ;  /* 0x000000ffffcf7224 */ /* 0x000fc600078e0056 */
[----:B------:R-:W-:-:S13]  /*12d0*/  ISETP.NE.AND.EX P1, PT, RZ, UR5, PT, P1 ;  /* 0x00000005ff007c0c */ /* 0x000fda000bf25310 */
[----:B------:R-:W-:Y:S05]  /*12e0*/  @!P1 BRA `(.L_x_431) ;  /* 0x0000000000109947 */ /* 0x000fea0003800000 */
[----:B------:R-:W-:-:S04]  /*12f0*/  IADD3 R4, P0, R208, UR4, RZ ;  /* 0x00000004d0047c10 */ /* 0x000fc8000ff1e0ff */
[----:B------:R-:W-:-:S05]  /*1300*/  IADD3.X R5, R209, UR5, RZ, P0, !PT ;  /* 0x00000005d1057c10 */ /* 0x000fca00087fe4ff */
[----:B------:R0:W5:Y:S01]  /*1310*/  LDG.E R24, desc[UR40][R4.64] ;  /* 0x0000002804187981 */ /* 0x000162000c1e1900 */
[----:B------:R-:W-:Y:S05]  /*1320*/  BRA `(.L_x_432) ;  /* 0x0000000000107947 */ /* 0x000fea0003800000 */
.L_x_431:
[----:B------:R-:W-:Y:S05]  /*1330*/  @!P0 BRA `(.L_x_432) ;  /* 0x00000000000c8947 */ /* 0x000fea0003800000 */
[----:B------:R-:W2:Y:S04]  /*1340*/  LDG.E R5, desc[UR40][R8.64] ;  /* 0x0000002808057981 */ /* 0x000ea8000c1e1900 */
[----:B------:R-:W2:Y:S02]  /*1350*/  LDG.E R24, desc[UR40][R8.64+0x4] ;  /* 0x0000042808187981 */ /* 0x000ea4000c1e1900 */
[----:B--2---:R-:W-:-:S07]  /*1360*/  IMAD.IADD R24, R24, 0x1, -R5 ;  /* 0x0000000118187824 */ /* 0x004fce00078e0a05 */
.L_x_432:
[----:B------:R-:W-:Y:S02]  /*1370*/  ULDC.64 UR4, c[0x0][0xa10] ;  /* 0x0002840000047ab9 */ /* 0x000fe40000000a00 */
[----:B------:R-:W-:-:S04]  /*1380*/  ISETP.NE.U32.AND P0, PT, RZ, UR4, PT ;  /* 0x00000004ff007c0c */ /* 0x000fc8000bf05070 */
[----:B------:R-:W-:Y:S01]  /*1390*/  ISETP.NE.AND.EX P0, PT, RZ, UR5, PT, P0 ;  /* 0x00000005ff007c0c */ /* 0x000fe2000bf05300 */
[----:B-----5:R-:W-:Y:S01]  /*13a0*/  IMAD.IADD R3, R24, 0x1, -R3 ;  /* 0x0000000118037824 */ /* 0x020fe200078e0a03 */
[----:B------:R-:W-:-:S11]  /*13b0*/  ULDC.64 UR4, c[0x0][0xa30] ;  /* 0x00028c0000047ab9 */ /* 0x000fd60000000a00 */
[----:B0-----:R-:W0:Y:S02]  /*13c0*/  @P0 LDC.64 R4, c[0x0][0xa10] ;  /* 0x00028400ff040b82 */ /* 0x001e240000000a00 */
[----:B0-----:R-:W-:-:S05]  /*13d0*/  @P0 IMAD.WIDE R4, R25, 0x4, R4 ;  /* 0x0000000419040825 */ /* 0x001fca00078e0204 */
[----:B------:R-:W2:Y:S04]  /*13e0*/  @P0 LDG.E R0, desc[UR40][R4.64] ;  /* 0x0000002804000981 */ /* 0x000ea8000c1e1900 */
[----:B------:R-:W2:Y:S01]  /*13f0*/  @P0 LDG.E R9, desc[UR40][R4.64+0x4] ;  /* 0x0000042804090981 */ /* 0x000ea2000c1e1900 */
[----:B------:R-:W-:Y:S01]  /*1400*/  IMAD.MOV R60, RZ, RZ, -R3 ;  /* 0x000000ffff3c7224 */ /* 0x000fe200078e0a03 */
[----:B------:R-:W-:Y:S01]  /*1410*/  ISETP.NE.U32.AND P1, PT, RZ, UR4, PT ;  /* 0x00000004ff007c0c */ /* 0x000fe2000bf25070 */
[----:B------:R-:W-:-:S03]  /*1420*/  IMAD.MOV.U32 R31, RZ, RZ, R24 ;  /* 0x000000ffff1f7224 */ /* 0x000fc600078e0018 */
[----:B------:R-:W-:Y:S02]  /*1430*/  VIMNMX R60, RZ, R60, !PT ;  /* 0x0000003cff3c7248 */ /* 0x000fe40007fe0100 */
[----:B------:R-:W-:-:S13]  /*1440*/  ISETP.NE.AND.EX P1, PT, RZ, UR5, PT, P1 ;  /* 0x00000005ff007c0c */ /* 0x000fda000bf25310 */
[----:B------:R-:W-:-:S04]  /*1450*/  @P1 IADD3 R6, P2, R208, UR4, RZ ;  /* 0x00000004d0061c10 */ /* 0x000fc8000ff5e0ff */
[----:B------:R-:W-:-:S05]  /*1460*/  @P1 IADD3.X R7, R209, UR5, RZ, P2, !PT ;  /* 0x00000005d1071c10 */ /* 0x000fca00097fe4ff */
[----:B------:R0:W5:Y:S01]  /*1470*/  @P1 LDG.E R31, desc[UR40][R6.64] ;  /* 0x00000028061f1981 */ /* 0x000162000c1e1900 */
[----:B--2---:R-:W-:-:S04]  /*1480*/  @P0 IMAD.IADD R62, R9, 0x1, -R0 ;  /* 0x00000001093e0824 */ /* 0x004fc800078e0a00 */
[----:B------:R-:W-:-:S04]  /*1490*/  IMAD.IADD R176, R3, 0x1, R62 ;  /* 0x0000000103b07824 */ /* 0x000fc800078e023e */
[----:B------:R-:W-:-:S04]  /*14a0*/  VIADD R0, R176, 0x5f ;  /* 0x0000005fb0007836 */ /* 0x000fc80000000000 */
[----:B------:R-:W-:-:S05]  /*14b0*/  IMAD.HI R0, R0, 0x2aaaaaab, RZ ;  /* 0x2aaaaaab00007827 */ /* 0x000fca00078e02ff */
[----:B------:R-:W-:-:S04]  /*14c0*/  SHF.R.U32.HI R177, RZ, 0x1f, R0 ;  /* 0x0000001fffb17819 */ /* 0x000fc80000011600 */
[----:B------:R-:W-:-:S05]  /*14d0*/  LEA.HI.SX32 R177, R0, R177, 0x1c ;  /* 0x000000b100b17211 */ /* 0x000fca00078fe2ff */
[----:B------:R-:W-:-:S05]  /*14e0*/  IMAD R3, R177, 0x60, -R3 ;  /* 0x00000060b1037824 */ /* 0x000fca00078e0a03 */
[----:B------:R-:W-:-:S04]  /*14f0*/  VIMNMX R3, R3, R62, PT ;  /* 0x0000003e03037248 */ /* 0x000fc80003fe0100 */
[----:B------:R-:W-:Y:S01]  /*1500*/  ISETP.GT.AND P0, PT, R3, R60, PT ;  /* 0x0000003c0300720c */ /* 0x000fe20003f04270 */
[----:B------:R-:W-:-:S05]  /*1510*/  IMAD.WIDE.U32 R60, R60, -0x55555555, RZ ;  /* 0xaaaaaaab3c3c7825 */ /* 0x000fca00078e00ff */
[----:B------:R-:W-:-:S05]  /*1520*/  SHF.R.U32.HI R60, RZ, 0x6, R61 ;  /* 0x00000006ff3c7819 */ /* 0x000fca000001163d */
[----:B------:R-:W-:Y:S02]  /*1530*/  IMAD.MOV.U32 R59, RZ, RZ, R60 ;  /* 0x000000ffff3b7224 */ /* 0x000fe400078e003c */
[----:B------:R-:W-:-:S04]  /*1540*/  @P0 VIADD R0, R3, 0x5f ;  /* 0x0000005f03000836 */ /* 0x000fc80000000000 */
[----:B------:R-:W-:-:S05]  /*1550*/  @P0 IMAD.HI R0, R0, 0x2aaaaaab, RZ ;  /* 0x2aaaaaab00000827 */ /* 0x000fca00078e02ff */
[----:B------:R-:W-:-:S04]  /*1560*/  @P0 SHF.R.U32.HI R3, RZ, 0x1f, R0 ;  /* 0x0000001fff030819 */ /* 0x000fc80000011600 */
[----:B------:R-:W-:Y:S02]  /*1570*/  @P0 LEA.HI.SX32 R59, R0, R3, 0x1c ;  /* 0x00000003003b0211 */ /* 0x000fe400078fe2ff */
[----:B------:R-:W-:Y:S02]  /*1580*/  PLOP3.LUT P0, PT, PT, PT, PT, 0x80, 0x0 ;  /* 0x000000000000781c */ /* 0x000fe40003f0f070 */
[----:B------:R-:W-:-:S13]  /*1590*/  ISETP.GT.AND P1, PT, R59, R60, PT ;  /* 0x0000003c3b00720c */ /* 0x000fda0003f24270 */
[----:B0-----:R-:W-:Y:S05]  /*15a0*/  @!P1 BRA `(.L_x_433) ;  /* 0x0000004000989947 */ /* 0x001fea0003800000 */
[----:B------:R-:W-:Y:S01]  /*15b0*/  VIADD R58, R18, 0x1c400 ;  /* 0x0001c400123a7836 */ /* 0x000fe20000000000 */
[----:B------:R-:W-:Y:S04]  /*15c0*/  BSSY B6, `(.L_x_434) ;  /* 0x0000013000067945 */ /* 0x000fe80003800000 */
[----:B------:R-:W-:-:S13]  /*15d0*/  LOP3.LUT P0, RZ, R58, 0x3ff, RZ, 0xc0, !PT ;  /* 0x000003ff3aff7812 */ /* 0x000fda000780c0ff */
[----:B------:R-:W-:Y:S05]  /*15e0*/  @!P0 BRA `(.L_x_435) ;  /* 0x0000000000408947 */ /* 0x000fea0003800000 */
[----:B------:R-:W-:Y:S01]  /*15f0*/  MOV R0, 0x0 ;  /* 0x0000000000007802 */ /* 0x000fe20000000f00 */
[----:B------:R-:W-:Y:S01]  /*1600*/  ULDC.64 UR4, c[0x4][0x90] ;  /* 0x0100240000047ab9 */ /* 0x000fe20000000a00 */
[----:B------:R-:W-:Y:S01]  /*1610*/  ULDC.64 UR6, c[0x4][0x20] ;  /* 0x0100080000067ab9 */ /* 0x000fe20000000a00 */
[----:B------:R-:W-:Y:S01]  /*1620*/  IMAD.U32 R4, RZ, RZ, UR4 ;  /* 0x00000004ff047e24 */ /* 0x000fe2000f8e00ff */
[----:B------:R0:W1:Y:S01]  /*1630*/  LDC.64 R14, c[0x4][R0] ;  /* 0x01000000000e7b82 */ /* 0x0000620000000a00 */
[----:B------:R-:W-:Y:S01]  /*1640*/  IMAD.U32 R5, RZ, RZ, UR5 ;  /* 0x00000005ff057e24 */ /* 0x000fe2000f8e00ff */
[----:B------:R-:W-:Y:S01]  /*1650*/  ULDC.64 UR4, c[0x4][0x98] ;  /* 0x0100260000047ab9 */ /* 0x000fe20000000a00 */
[----:B------:R-:W-:Y:S01]  /*1660*/  IMAD.U32 R10, RZ, RZ, UR6 ;  /* 0x00000006ff0a7e24 */ /* 0x000fe2000f8e00ff */
[----:B------:R-:W-:Y:S01]  /*1670*/  MOV R13, RZ ;  /* 0x000000ff000d7202 */ /* 0x000fe20000000f00 */
[----:B------:R-:W-:Y:S02]  /*1680*/  IMAD.U32 R6, RZ, RZ, UR4 ;  /* 0x00000004ff067e24 */ /* 0x000fe4000f8e00ff */
[----:B------:R-:W-:-:S02]  /*1690*/  IMAD.U32 R7, RZ, RZ, UR5 ;  /* 0x00000005ff077e24 */ /* 0x000fc4000f8e00ff */
[----:B------:R-:W-:Y:S02]  /*16a0*/  IMAD.U32 R11, RZ, RZ, UR7 ;  /* 0x00000007ff0b7e24 */ /* 0x000fe4000f8e00ff */
[----:B------:R-:W-:Y:S02]  /*16b0*/  IMAD.MOV.U32 R8, RZ, RZ, 0x70 ;  /* 0x00000070ff087424 */ /* 0x000fe400078e00ff */
[----:B0-----:R-:W-:-:S07]  /*16c0*/  IMAD.MOV.U32 R12, RZ, RZ, 0x1 ;  /* 0x00000001ff0c7424 */ /* 0x001fce00078e00ff */
[----:B------:R-:W-:-:S07]  /*16d0*/  LEPC R20, `(.L_x_435) ;  /* 0x000000001014794e */ /* 0x000fce0000000000 */
[----:B-1---5:R-:W-:Y:S05]  /*16e0*/  CALL.ABS.NOINC R14 ;  /* 0x000000000e007343 */ /* 0x022fea0003c00000 */
.L_x_435:
[----:B------:R-:W-:Y:S05]  /*16f0*/  BSYNC B6 ;  /* 0x0000000000067941 */ /* 0x000fea0003800000 */
.L_x_434:
        /* <DEDUP_REMOVED lines=19> */
[----:B-1---5:R-:W-:Y:S05]  /*1830*/  CALL.ABS.NOINC R14 ;  /* 0x000000000e007343 */ /* 0x022fea0003c00000 */
.L_x_437:
[----:B------:R-:W-:Y:S05]  /*1840*/  BSYNC B6 ;  /* 0x0000000000067941 */ /* 0x000fea0003800000 */
.L_x_436:
[----:B------:R-:W-:Y:S01]  /*1850*/  ULDC.64 UR4, c[0x0][0x9f8] ;  /* 0x00027e0000047ab9 */ /* 0x000fe20000000a00 */
[----:B------:R-:W0:Y:S01]  /*1860*/  LDC R0, c[0x0][0x428] ;  /* 0x00010a00ff007b82 */ /* 0x000e220000000800 */
[----:B------:R-:W-:-:S07]  /*1870*/  ISETP.NE.U32.AND P0, PT, RZ, UR4, PT ;  /* 0x00000004ff007c0c */ /* 0x000fce000bf05070 */
[----:B------:R-:W1:Y:S01]  /*1880*/  LDC.64 R42, c[0x0][0x2f0] ;  /* 0x0000bc00ff2a7b82 */ /* 0x000e620000000a00 */
[----:B------:R-:W-:Y:S01]  /*1890*/  ISETP.NE.AND.EX P0, PT, RZ, UR5, PT, P0 ;  /* 0x00000005ff007c0c */ /* 0x000fe2000bf05300 */
[----:B------:R-:W2:Y:S01]  /*18a0*/  S2R R20, SR_TID.X ;  /* 0x0000000000147919 */ /* 0x000ea20000002100 */
[----:B------:R-:W-:Y:S01]  /*18b0*/  IMAD.IADD R56, R27, 0x1, R24 ;  /* 0x000000011b387824 */ /* 0x000fe200078e0218 */
[----:B------:R-:W-:Y:S01]  /*18c0*/  ULDC.64 UR6, c[0x0][0xa08] ;  /* 0x0002820000067ab9 */ /* 0x000fe20000000a00 */
[C---:B------:R-:W-:Y:S02]  /*18d0*/  VIADD R99, R16.reuse, 0x20 ;  /* 0x0000002010637836 */ /* 0x040fe40000000000 */
[----:B------:R-:W-:Y:S01]  /*18e0*/  VIADD R98, R16, 0x40 ;  /* 0x0000004010627836 */ /* 0x000fe20000000000 */
[----:B------:R-:W3:Y:S06]  /*18f0*/  LDC.64 R54, c[0x0][0x3d8] ;  /* 0x0000f600ff367b82 */ /* 0x000eec0000000a00 */
[----:B------:R-:W-:-:S02]  /*1900*/  @P0 IADD3 R4, P1, R208, UR4, RZ ;  /* 0x00000004d0040c10 */ /* 0x000fc4000ff3e0ff */
[----:B------:R-:W4:Y:S02]  /*1910*/  LDC R27, c[0x0][0x3d4] ;  /* 0x0000f500ff1b7b82 */ /* 0x000f240000000800 */
[----:B------:R-:W-:Y:S01]  /*1920*/  @P0 IADD3.X R5, R209, UR5, RZ, P1, !PT ;  /* 0x00000005d1050c10 */ /* 0x000fe20008ffe4ff */
[----:B------:R-:W-:-:S04]  /*1930*/  ULDC.64 UR4, c[0x0][0x2f8] ;  /* 0x0000be0000047ab9 */ /* 0x000fc80000000a00 */
[----:B------:R2:W4:Y:S01]  /*1940*/  @P0 LDG.E R25, desc[UR40][R4.64] ;  /* 0x0000002804190981 */ /* 0x000522000c1e1900 */
[----:B0-----:R-:W-:Y:S01]  /*1950*/  ISETP.NE.AND P0, PT, R0, 0x1, PT ;  /* 0x000000010000780c */ /* 0x001fe20003f05270 */
[C---:B------:R-:W-:Y:S01]  /*1960*/  VIADD R96, R16.reuse, 0x60 ;  /* 0x0000006010607836 */ /* 0x040fe20000000000 */
[----:B------:R-:W-:Y:S01]  /*1970*/  SHF.R.S32.HI R33, RZ, 0x1f, R56 ;  /* 0x0000001fff217819 */ /* 0x000fe20000011438 */
[C---:B------:R-:W-:Y:S01]  /*1980*/  VIADD R94, R16.reuse, 0x80 ;  /* 0x00000080105e7836 */ /* 0x040fe20000000000 */
[----:B------:R-:W0:Y:S01]  /*1990*/  LDC.64 R48, c[0x0][0x3e8] ;  /* 0x0000fa00ff307b82 */ /* 0x000e220000000a00 */
[----:B------:R-:W-:Y:S01]  /*19a0*/  VIADD R92, R16, 0xa0 ;  /* 0x000000a0105c7836 */ /* 0x000fe20000000000 */
[----:B-1----:R-:W-:Y:S01]  /*19b0*/  SHF.L.U64.HI R88, R42, 0x6, R43 ;  /* 0x000000062a587819 */ /* 0x002fe2000001022b */
[-C--:B------:R-:W-:Y:S01]  /*19c0*/  IMAD R6, R33, R42.reuse, RZ ;  /* 0x0000002a21067224 */ /* 0x080fe200078e02ff */
[----:B---3--:R-:W-:Y:S01]  /*19d0*/  SHF.L.U64.HI R84, R54, 0x6, R55 ;  /* 0x0000000636547819 */ /* 0x008fe20000010237 */
[----:B--2---:R-:W-:Y:S01]  /*19e0*/  IMAD.WIDE.U32 R4, R56, R42, RZ ;  /* 0x0000002a38047225 */ /* 0x004fe200078e00ff */
[----:B------:R-:W-:-:S02]  /*19f0*/  SHF.R.U32.HI R26, RZ, 0x7, R20 ;  /* 0x00000007ff1a7819 */ /* 0x000fc40000011614 */
[----:B------:R-:W-:Y:S01]  /*1a00*/  SHF.R.S32.HI R81, RZ, 0x1f, R211 ;  /* 0x0000001fff517819 */ /* 0x000fe200000114d3 */
[----:B------:R-:W1:Y:S01]  /*1a10*/  @P0 LDC R3, c[0x0][0x42c] ;  /* 0x00010b00ff030b82 */ /* 0x000e620000000800 */
[----:B------:R-:W-:Y:S01]  /*1a20*/  ISETP.NE.AND P6, PT, R26, 0x1, PT ;  /* 0x000000011a00780c */ /* 0x000fe20003fc5270 */
[----:B------:R-:W-:Y:S02]  /*1a30*/  IMAD.SHL.U32 R28, R217, 0x4, RZ ;  /* 0x00000004d91c7824 */ /* 0x000fe400078e00ff */
[----:B------:R-:W-:Y:S02]  /*1a40*/  IMAD.SHL.U32 R87, R218, 0x40, RZ ;  /* 0x00000040da577824 */ /* 0x000fe400078e00ff */
[----:B------:R-:W-:Y:S01]  /*1a50*/  IMAD.MOV.U32 R80, RZ, RZ, 0x20 ;  /* 0x00000020ff507424 */ /* 0x000fe200078e00ff */
[----:B------:R-:W-:Y:S01]  /*1a60*/  SHF.R.S32.HI R29, RZ, 0x1f, R28 ;  /* 0x0000001fff1d7819 */ /* 0x000fe2000001141c */
[----:B------:R-:W2:Y:S01]  /*1a70*/  @P0 LDC R7, c[0x0][0x430] ;  /* 0x00010c00ff070b82 */ /* 0x000ea20000000800 */
[----:B------:R-:W-:Y:S01]  /*1a80*/  LOP3.LUT R87, R87, 0x1c0, RZ, 0xc0, !PT ;  /* 0x000001c057577812 */ /* 0x000fe200078ec0ff */
[----:B------:R-:W-:-:S02]  /*1a90*/  IMAD.SHL.U32 R83, R54, 0x40, RZ ;  /* 0x0000004036537824 */ /* 0x000fc400078e00ff */
[----:B------:R-:W-:Y:S01]  /*1aa0*/  VIADD R79, R26, 0x8 ;  /* 0x000000081a4f7836 */ /* 0x000fe20000000000 */
[----:B------:R-:W-:Y:S01]  /*1ab0*/  SHF.R.U32.HI R82, RZ, 0x3, R87 ;  /* 0x00000003ff527819 */ /* 0x000fe20000011657 */
[----:B----4-:R-:W-:Y:S01]  /*1ac0*/  IMAD.SHL.U32 R78, R27, 0x2, RZ ;  /* 0x000000021b4e7824 */ /* 0x010fe200078e00ff */
[----:B0-----:R-:W-:Y:S01]  /*1ad0*/  SHF.L.U64.HI R91, R48, 0x6, R49 ;  /* 0x00000006305b7819 */ /* 0x001fe20000010231 */
[----:B------:R-:W-:-:S04]  /*1ae0*/  IMAD.WIDE.U32 R10, R19, R48, R16 ;  /* 0x00000030130a7225 */ /* 0x000fc800078e0010 */
[----:B------:R-:W-:Y:S02]  /*1af0*/  IMAD R75, R49, 0x60, RZ ;  /* 0x00000060314b7824 */ /* 0x000fe400078e02ff */
[----:B------:R-:W-:Y:S02]  /*1b00*/  IMAD.SHL.U32 R89, R48, 0x40, RZ ;  /* 0x0000004030597824 */ /* 0x000fe400078e00ff */
[----:B-1----:R-:W-:-:S04]  /*1b10*/  @P0 IMAD.HI.U32 R0, R86, R3, RZ ;  /* 0x0000000356000227 */ /* 0x002fc800078e00ff */
[----:B------:R-:W-:Y:S02]  /*1b20*/  IMAD R3, R56, R43, R6 ;  /* 0x0000002b38037224 */ /* 0x000fe400078e0206 */
[----:B------:R-:W-:Y:S01]  /*1b30*/  IMAD R6, R216, R42, RZ ;  /* 0x0000002ad8067224 */ /* 0x000fe200078e02ff */
[----:B--2---:R-:W-:Y:S01]  /*1b40*/  @P0 SHF.R.U32.HI R86, RZ, R7, R0 ;  /* 0x00000007ff560219 */ /* 0x004fe20000011600 */
[----:B------:R-:W-:Y:S01]  /*1b50*/  IMAD.IADD R5, R5, 0x1, R3 ;  /* 0x0000000105057824 */ /* 0x000fe200078e0203 */
[----:B------:R-:W-:Y:S01]  /*1b60*/  ISETP.NE.U32.AND P0, PT, RZ, UR6, PT ;  /* 0x00000006ff007c0c */ /* 0x000fe2000bf05070 */
[----:B------:R-:W-:Y:S01]  /*1b70*/  IMAD R6, R19, R43, R6 ;  /* 0x0000002b13067224 */ /* 0x000fe200078e0206 */
[----:B------:R-:W-:Y:S01]  /*1b80*/  SHF.R.S32.HI R7, RZ, 0x1f, R86 ;  /* 0x0000001fff077819 */ /* 0x000fe20000011456 */
[----:B------:R-:W-:Y:S01]  /*1b90*/  IMAD.WIDE.U32 R4, R86, UR4, R4 ;  /* 0x0000000456047c25 */ /* 0x000fe2000f8e0004 */
[----:B------:R-:W-:-:S03]  /*1ba0*/  ISETP.NE.AND.EX P0, PT, RZ, UR7, PT, P0 ;  /* 0x00000007ff007c0c */ /* 0x000fc6000bf05300 */
[----:B------:R-:W-:-:S04]  /*1bb0*/  IMAD R3, R7, UR4, RZ ;  /* 0x0000000407037c24 */ /* 0x000fc8000f8e02ff */
[----:B------:R-:W-:Y:S01]  /*1bc0*/  IMAD R3, R86, UR5, R3 ;  /* 0x0000000556037c24 */ /* 0x000fe2000f8e0203 */
[----:B------:R-:W-:-:S03]  /*1bd0*/  ULDC.64 UR4, c[0x0][0x300] ;  /* 0x0000c00000047ab9 */ /* 0x000fc60000000a00 */
[----:B------:R-:W-:Y:S01]  /*1be0*/  IMAD.IADD R5, R5, 0x1, R3 ;  /* 0x0000000105057824 */ /* 0x000fe200078e0203 */
[----:B------:R-:W-:Y:S02]  /*1bf0*/  SHF.R.S32.HI R0, RZ, 0x1f, R25 ;  /* 0x0000001fff007819 */ /* 0x000fe40000011419 */
[----:B------:R-:W-:Y:S02]  /*1c00*/  SEL R41, R25, RZ, !P0 ;  /* 0x000000ff19297207 */ /* 0x000fe40004000000 */
[----:B------:R-:W-:-:S03]  /*1c10*/  SEL R8, R0, RZ, !P0 ;  /* 0x000000ff00087207 */ /* 0x000fc60004000000 */
[----:B------:R-:W-:-:S04]  /*1c20*/  IMAD.WIDE.U32 R20, R41, UR4, R4 ;  /* 0x0000000429147c25 */ /* 0x000fc8000f8e0004 */
[----:B------:R-:W-:Y:S02]  /*1c30*/  IMAD R0, R8, UR4, RZ ;  /* 0x0000000408007c24 */ /* 0x000fe4000f8e02ff */
[----:B------:R-:W-:-:S04]  /*1c40*/  IMAD.WIDE.U32 R4, R19, R42, R16 ;  /* 0x0000002a13047225 */ /* 0x000fc800078e0010 */
[----:B------:R-:W-:Y:S01]  /*1c50*/  IMAD R97, R41, UR5, R0 ;  /* 0x0000000529617c24 */ /* 0x000fe2000f8e0200 */
[----:B------:R-:W-:Y:S05]  /*1c60*/  @!P6 WARPSYNC.ALL ;  /* 0x000000000000e948 */ /* 0x000fea0003800000 */
[----:B------:R-:W-:Y:S01]  /*1c70*/  ULDC UR4, c[0x0][0x310] ;  /* 0x0000c40000047ab9 */ /* 0x000fe20000000800 */
[----:B------:R-:W-:Y:S01]  /*1c80*/  IMAD.IADD R97, R21, 0x1, R97 ;  /* 0x0000000115617824 */ /* 0x000fe200078e0261 */
[----:B------:R-:W-:Y:S01]  /*1c90*/  @!P6 BAR.SYNC.DEFER_BLOCKING 0x9, 0x100 ;  /* 0x024400000000eb1d */ /* 0x000fe20000010000 */
[----:B------:R-:W-:Y:S02]  /*1ca0*/  ISETP.GE.AND P1, PT, R99, UR4, PT ;  /* 0x0000000463007c0c */ /* 0x000fe4000bf26270 */
[----:B------:R-:W-:Y:S01]  /*1cb0*/  IADD3 R95, P0, R20, R4, RZ ;  /* 0x00000004145f7210 */ /* 0x000fe20007f1e0ff */
[C---:B------:R-:W-:Y:S01]  /*1cc0*/  VIADD R4, R16.reuse, 0xc0 ;  /* 0x000000c010047836 */ /* 0x040fe20000000000 */
[----:B------:R-:W-:Y:S01]  /*1cd0*/  SEL R3, RZ, 0xffffffff, P1 ;  /* 0xffffffffff037807 */ /* 0x000fe20000800000 */
[----:B------:R-:W-:Y:S01]  /*1ce0*/  ULDC.64 UR6, c[0x0][0x320] ;  /* 0x0000c80000067ab9 */ /* 0x000fe20000000a00 */
[----:B------:R-:W-:Y:S01]  /*1cf0*/  IADD3.X R93, R97, R5, R6, P0, !PT ;  /* 0x00000005615d7210 */ /* 0x000fe200007fe406 */
[C---:B------:R-:W-:Y:S01]  /*1d00*/  VIADD R6, R16.reuse, 0xe0 ;  /* 0x000000e010067836 */ /* 0x040fe20000000000 */
[----:B------:R-:W-:Y:S01]  /*1d10*/  ISETP.GE.AND P0, PT, R16, UR4, PT ;  /* 0x0000000410007c0c */ /* 0x000fe2000bf06270 */
[----:B------:R-:W-:Y:S01]  /*1d20*/  IMAD.SHL.U32 R5, R3, 0x2, RZ ;  /* 0x0000000203057824 */ /* 0x000fe200078e00ff */
[----:B------:R-:W-:Y:S01]  /*1d30*/  ISETP.GE.AND P1, PT, R96, UR4, PT ;  /* 0x0000000460007c0c */ /* 0x000fe2000bf26270 */
[----:B------:R-:W-:Y:S01]  /*1d40*/  IMAD R3, R7, UR6, RZ ;  /* 0x0000000607037c24 */ /* 0x000fe2000f8e02ff */
[----:B------:R-:W-:-:S02]  /*1d50*/  SEL R0, RZ, 0x1, P0 ;  /* 0x00000001ff007807 */ /* 0x000fc40000000000 */
[----:B------:R-:W-:Y:S01]  /*1d60*/  ISETP.GE.AND P0, PT, R98, UR4, PT ;  /* 0x0000000462007c0c */ /* 0x000fe2000bf06270 */
[----:B------:R-:W-:Y:S01]  /*1d70*/  IMAD R7, R86, UR7, R3 ;  /* 0x0000000756077c24 */ /* 0x000fe2000f8e0203 */
[----:B------:R-:W-:Y:S02]  /*1d80*/  ISETP.GE.AND P3, PT, R6, UR4, PT ;  /* 0x0000000406007c0c */ /* 0x000fe4000bf66270 */
[----:B------:R-:W-:Y:S02]  /*1d90*/  LOP3.LUT R0, R5, 0x2, R0, 0xe2, !PT ;  /* 0x0000000205007812 */ /* 0x000fe400078ee200 */
[----:B------:R-:W-:Y:S02]  /*1da0*/  SEL R3, RZ, 0x4, P0 ;  /* 0x00000004ff037807 */ /* 0x000fe40000000000 */
[----:B------:R-:W-:Y:S02]  /*1db0*/  SEL R6, RZ, 0x8, P1 ;  /* 0x00000008ff067807 */ /* 0x000fe40000800000 */
[----:B------:R-:W-:-:S02]  /*1dc0*/  ISETP.GE.AND P0, PT, R94, UR4, PT ;  /* 0x000000045e007c0c */ /* 0x000fc4000bf06270 */
[----:B------:R-:W-:Y:S02]  /*1dd0*/  ISETP.GE.AND P1, PT, R92, UR4, PT ;  /* 0x000000045c007c0c */ /* 0x000fe4000bf26270 */
[----:B------:R-:W-:Y:S02]  /*1de0*/  LOP3.LUT R0, R6, R0, R3, 0xfe, !PT ;  /* 0x0000000006007212 */ /* 0x000fe400078efe03 */
[----:B------:R-:W-:Y:S01]  /*1df0*/  ISETP.GE.AND P2, PT, R4, UR4, PT ;  /* 0x0000000404007c0c */ /* 0x000fe2000bf46270 */
[----:B------:R-:W-:Y:S01]  /*1e00*/  IMAD.WIDE.U32 R4, R86, UR6, R16 ;  /* 0x0000000656047c25 */ /* 0x000fe2000f8e0010 */
[----:B------:R-:W-:Y:S01]  /*1e10*/  SEL R3, RZ, 0x10, P0 ;  /* 0x00000010ff037807 */ /* 0x000fe20000000000 */
[----:B------:R-:W-:Y:S01]  /*1e20*/  ULDC.64 UR4, c[0x0][0x328] ;  /* 0x0000ca0000047ab9 */ /* 0x000fe20000000a00 */
[----:B------:R-:W-:Y:S01]  /*1e30*/  SEL R6, RZ, 0x20, P1 ;  /* 0x00000020ff067807 */ /* 0x000fe20000800000 */
[----:B------:R-:W-:Y:S01]  /*1e40*/  IMAD.IADD R5, R5, 0x1, R7 ;  /* 0x0000000105057824 */ /* 0x000fe200078e0207 */
[----:B------:R-:W-:Y:S01]  /*1e50*/  ISETP.GE.AND P0, PT, R16, R27, PT ;  /* 0x0000001b1000720c */ /* 0x000fe20003f06270 */
[----:B------:R-:W-:Y:S01]  /*1e60*/  IMAD R7, R8, UR4, RZ ;  /* 0x0000000408077c24 */ /* 0x000fe2000f8e02ff */
[----:B------:R-:W-:Y:S01]  /*1e70*/  LOP3.LUT R3, R6, R0, R3, 0xfe, !PT ;  /* 0x0000000006037212 */ /* 0x000fe200078efe03 */
[----:B------:R-:W-:Y:S01]  /*1e80*/  IMAD.WIDE.U32 R8, R19, R54, R16 ;  /* 0x0000003613087225 */ /* 0x000fe200078e0010 */
[----:B------:R-:W-:-:S02]  /*1e90*/  SEL R0, RZ, 0x40, P2 ;  /* 0x00000040ff007807 */ /* 0x000fc40001000000 */
[----:B------:R-:W-:Y:S01]  /*1ea0*/  LOP3.LUT P1, RZ, R218, 0x4, RZ, 0xc0, !PT ;  /* 0x00000004daff7812 */ /* 0x000fe2000782c0ff */
[----:B------:R-:W-:Y:S01]  /*1eb0*/  IMAD R63, R41, UR5, R7 ;  /* 0x00000005293f7c24 */ /* 0x000fe2000f8e0207 */
[----:B------:R-:W-:Y:S01]  /*1ec0*/  LOP3.LUT R0, R3, R0, RZ, 0xfc, !PT ;  /* 0x0000000003007212 */ /* 0x000fe200078efcff */
[----:B------:R-:W-:Y:S01]  /*1ed0*/  IMAD.WIDE.U32 R40, R41, UR4, R4 ;  /* 0x0000000429287c25 */ /* 0x000fe2000f8e0004 */
[----:B------:R-:W-:Y:S01]  /*1ee0*/  SEL R3, R27, RZ, P0 ;  /* 0x000000ff1b037207 */ /* 0x000fe20000000000 */
[----:B------:R-:W-:Y:S01]  /*1ef0*/  ULDC UR4, c[0x0][0x2e4] ;  /* 0x0000b90000047ab9 */ /* 0x000fe20000000800 */
[C---:B------:R-:W-:Y:S01]  /*1f00*/  IADD3 R56, P2, R19.reuse, R56, RZ ;  /* 0x0000003813387210 */ /* 0x040fe20007f5e0ff */
[----:B------:R-:W-:Y:S01]  /*1f10*/  IMAD R4, R216, R54, RZ ;  /* 0x00000036d8047224 */ /* 0x000fe200078e02ff */
[----:B------:R-:W-:Y:S01]  /*1f20*/  SEL R80, R80, 0xffffffe0, !P1 ;  /* 0xffffffe050507807 */ /* 0x000fe20004800000 */
[C---:B------:R-:W-:Y:S01]  /*1f30*/  IMAD.IADD R3, R16.reuse, 0x1, R3 ;  /* 0x0000000110037824 */ /* 0x040fe200078e0203 */
[----:B------:R-:W-:Y:S01]  /*1f40*/  ISETP.GE.AND P1, PT, R16, UR4, PT ;  /* 0x0000000410007c0c */ /* 0x000fe2000bf26270 */
[----:B------:R-:W-:-:S02]  /*1f50*/  IMAD R13, R19, R55, R4 ;  /* 0x00000037130d7224 */ /* 0x000fc400078e0204 */
[----:B------:R-:W-:Y:S01]  /*1f60*/  IMAD.WIDE.U32 R4, R19, R54, R28 ;  /* 0x0000003613047225 */ /* 0x000fe200078e001c */
[----:B------:R-:W-:Y:S02]  /*1f70*/  SHF.R.S32.HI R12, RZ, 0x1f, R3 ;  /* 0x0000001fff0c7819 */ /* 0x000fe40000011403 */
[----:B------:R-:W-:Y:S01]  /*1f80*/  IADD3 R9, R13, R9, RZ ;  /* 0x000000090d097210 */ /* 0x000fe20007ffe0ff */
[----:B------:R-:W-:Y:S01]  /*1f90*/  IMAD.IADD R5, R5, 0x1, R13 ;  /* 0x0000000105057824 */ /* 0x000fe200078e020d */
[----:B-----5:R-:W-:Y:S01]  /*1fa0*/  SHF.R.S32.HI R13, RZ, 0x1f, R31 ;  /* 0x0000001fff0d7819 */ /* 0x020fe2000001141f */
[----:B------:R-:W-:Y:S01]  /*1fb0*/  IMAD R6, R216, R48, RZ ;  /* 0x00000030d8067224 */ /* 0x000fe200078e02ff */
[----:B------:R-:W-:Y:S01]  /*1fc0*/  LEA.HI R12, R12, R3, RZ, 0x3 ;  /* 0x000000030c0c7211 */ /* 0x000fe200078f18ff */
[----:B------:R-:W-:Y:S01]  /*1fd0*/  IMAD.WIDE.U32 R52, R31, R54, R4 ;  /* 0x000000361f347225 */ /* 0x000fe200078e0004 */
[----:B------:R-:W-:Y:S02]  /*1fe0*/  LOP3.LUT R3, R87, 0x18, R16, 0xf8, !PT ;  /* 0x0000001857037812 */ /* 0x000fe400078ef810 */
[----:B------:R-:W-:Y:S01]  /*1ff0*/  LOP3.LUT R5, R204, 0x38, R12, 0xf8, !PT ;  /* 0x00000038cc057812 */ /* 0x000fe200078ef80c */
[----:B------:R-:W-:Y:S01]  /*2000*/  IMAD R15, R19, R49, R6 ;  /* 0x00000031130f7224 */ /* 0x000fe200078e0206 */
[----:B------:R-:W-:Y:S01]  /*2010*/  LOP3.LUT R4, R3, R82, RZ, 0x3c, !PT ;  /* 0x0000005203047212 */ /* 0x000fe200078e3cff */
[----:B------:R-:W-:Y:S01]  /*2020*/  IMAD.WIDE.U32 R6, R19, R48, R28 ;  /* 0x0000003013067225 */ /* 0x000fe200078e001c */
[----:B------:R-:W-:-:S02]  /*2030*/  LOP3.LUT R3, R87, 0x38, R12, 0xf8, !PT ;  /* 0x0000003857037812 */ /* 0x000fc400078ef80c */
[----:B------:R-:W-:Y:S01]  /*2040*/  LOP3.LUT R5, R5, R234, RZ, 0x3c, !PT ;  /* 0x000000ea05057212 */ /* 0x000fe200078e3cff */
[----:B------:R-:W-:Y:S01]  /*2050*/  IMAD R14, R13, R48, RZ ;  /* 0x000000300d0e7224 */ /* 0x000fe200078e02ff */
[----:B------:R-:W-:Y:S01]  /*2060*/  LOP3.LUT R69, R12, 0xfffffff8, RZ, 0xc0, !PT ;  /* 0xfffffff80c457812 */ /* 0x000fe200078ec0ff */
[----:B------:R-:W-:Y:S01]  /*2070*/  IMAD.IADD R11, R15, 0x1, R11 ;  /* 0x000000010f0b7824 */ /* 0x000fe200078e020b */
[----:B------:R-:W-:Y:S01]  /*2080*/  SHF.R.S32.HI R70, RZ, 0x3, R12 ;  /* 0x00000003ff467819 */ /* 0x000fe2000001140c */
[----:B------:R-:W-:Y:S01]  /*2090*/  IMAD.IADD R7, R7, 0x1, R15 ;  /* 0x0000000107077824 */ /* 0x000fe200078e020f */
[----:B------:R-:W-:Y:S01]  /*20a0*/  SHF.R.S32.HI R64, RZ, 0x1f, R69 ;  /* 0x0000001fff407819 */ /* 0x000fe20000011445 */
[----:B------:R-:W-:Y:S02]  /*20b0*/  IMAD R25, R31, R49, R14 ;  /* 0x000000311f197224 */ /* 0x000fe400078e020e */
[----:B------:R-:W-:Y:S02]  /*20c0*/  IMAD R14, R13, R54, RZ ;  /* 0x000000360d0e7224 */ /* 0x000fe400078e02ff */
[----:B------:R-:W-:Y:S01]  /*20d0*/  IMAD R77, R205, 0x200, R4 ;  /* 0x00000200cd4d7824 */ /* 0x000fe200078e0204 */
[----:B------:R-:W-:Y:S01]  /*20e0*/  LOP3.LUT R4, R3, R82, RZ, 0x3c, !PT ;  /* 0x0000005203047212 */ /* 0x000fe200078e3cff */
[----:B------:R-:W-:Y:S01]  /*20f0*/  IMAD.WIDE.U32 R44, R31, R48, R10 ;  /* 0x000000301f2c7225 */ /* 0x000fe200078e000a */
[----:B------:R-:W-:-:S03]  /*2100*/  SEL R3, RZ, 0xffffff80, P3 ;  /* 0xffffff80ff037807 */ /* 0x000fc60001800000 */
[----:B------:R-:W-:Y:S01]  /*2110*/  IMAD.WIDE.U32 R46, R31, R48, R6 ;  /* 0x000000301f2e7225 */ /* 0x000fe200078e0006 */
[C---:B------:R-:W-:Y:S02]  /*2120*/  LOP3.LUT R3, R0.reuse, 0x80, R3, 0xc8, !PT ;  /* 0x0000008000037812 */ /* 0x040fe400078ec803 */
[----:B------:R-:W-:Y:S01]  /*2130*/  LOP3.LUT R0, R0, 0x40, RZ, 0xc0, !PT ;  /* 0x0000004000007812 */ /* 0x000fe200078ec0ff */
[----:B------:R-:W-:Y:S02]  /*2140*/  IMAD R15, R43, 0x60, RZ ;  /* 0x000000602b0f7824 */ /* 0x000fe400078e02ff */
[----:B------:R-:W-:Y:S02]  /*2150*/  IMAD.SHL.U32 R86, R42, 0x40, RZ ;  /* 0x000000402a567824 */ /* 0x000fe400078e00ff */
[----:B------:R-:W-:Y:S02]  /*2160*/  IMAD R7, R31, R55, R14 ;  /* 0x000000371f077224 */ /* 0x000fe400078e020e */
[----:B------:R-:W-:-:S02]  /*2170*/  IMAD R11, R55, 0x60, RZ ;  /* 0x00000060370b7824 */ /* 0x000fc400078e02ff */
[----:B------:R-:W-:-:S04]  /*2180*/  IMAD.WIDE.U32 R50, R31, R54, R8 ;  /* 0x000000361f327225 */ /* 0x000fc800078e0008 */
[----:B------:R-:W-:-:S04]  /*2190*/  IMAD.WIDE.U32 R42, R42, 0x60, RZ ;  /* 0x000000602a2a7825 */ /* 0x000fc800078e00ff */
[----:B------:R-:W-:-:S04]  /*21a0*/  IMAD.WIDE.U32 R48, R48, 0x60, RZ ;  /* 0x0000006030307825 */ /* 0x000fc800078e00ff */
[----:B------:R-:W-:-:S04]  /*21b0*/  IMAD.WIDE.U32 R54, R54, 0x60, RZ ;  /* 0x0000006036367825 */ /* 0x000fc800078e00ff */
[----:B------:R-:W-:Y:S01]  /*21c0*/  IMAD.X R57, R216, 0x1, R33, P2 ;  /* 0x00000001d8397824 */ /* 0x000fe200010e0621 */
[----:B------:R-:W-:Y:S01]  /*21d0*/  ISETP.GE.AND P2, PT, R99, UR4, PT ;  /* 0x0000000463007c0c */ /* 0x000fe2000bf46270 */
[----:B------:R-:W-:Y:S02]  /*21e0*/  IMAD.IADD R76, R43, 0x1, R15 ;  /* 0x000000012b4c7824 */ /* 0x000fe400078e020f */
[----:B------:R-:W-:Y:S02]  /*21f0*/  IMAD.IADD R75, R49, 0x1, R75 ;  /* 0x00000001314b7824 */ /* 0x000fe400078e024b */
[----:B------:R-:W-:Y:S02]  /*2200*/  IMAD.IADD R74, R55, 0x1, R11 ;  /* 0x00000001374a7824 */ /* 0x000fe400078e020b */
[----:B------:R-:W-:Y:S02]  /*2210*/  IMAD.IADD R73, R80, 0x1, R77 ;  /* 0x0000000150497824 */ /* 0x000fe400078e024d */
[----:B------:R-:W-:-:S02]  /*2220*/  IMAD.IADD R72, R25, 0x1, R45 ;  /* 0x0000000119487824 */ /* 0x000fc400078e022d */
[----:B------:R-:W-:Y:S02]  /*2230*/  IMAD.IADD R71, R7, 0x1, R51 ;  /* 0x0000000107477824 */ /* 0x000fe400078e0233 */
[----:B------:R-:W-:Y:S02]  /*2240*/  IMAD.IADD R68, R47, 0x1, R25 ;  /* 0x000000012f447824 */ /* 0x000fe400078e0219 */
[----:B------:R-:W-:Y:S02]  /*2250*/  IMAD.IADD R66, R53, 0x1, R7 ;  /* 0x0000000135427824 */ /* 0x000fe400078e0207 */
[----:B------:R-:W-:Y:S02]  /*2260*/  IMAD R67, R205, 0x200, R4 ;  /* 0x00000200cd437824 */ /* 0x000fe400078e0204 */
[----:B------:R-:W-:Y:S02]  /*2270*/  IMAD.IADD R65, R206, 0x1, R5 ;  /* 0x00000001ce417824 */ /* 0x000fe400078e0205 */
[----:B------:R-:W-:-:S07]  /*2280*/  IMAD.IADD R63, R41, 0x1, R63 ;  /* 0x00000001293f7824 */ /* 0x000fce00078e023f */
.L_x_485:
[----:B------:R-:W0:Y:S01]  /*2290*/  LDC.64 R102, c[0x0][0x2d8] ;  /* 0x0000b600ff667b82 */ /* 0x000e220000000a00 */
[----:B------:R-:W-:Y:S01]  /*22a0*/  VIADD R59, R59, 0xffffffff ;  /* 0xffffffff3b3b7836 */ /* 0x000fe20000000000 */
[----:B------:R-:W-:Y:S05]  /*22b0*/  YIELD ;  /* 0x0000000000007946 */ /* 0x000fea0003800000 */
[----:B------:R-:W-:Y:S01]  /*22c0*/  SHF.R.S32.HI R11, RZ, 0x1f, R59 ;  /* 0x0000001fff0b7819 */ /* 0x000fe2000001143b */
[----:B------:R-:W1:Y:S01]  /*22d0*/  LDC R105, c[0x0][0x3d4] ;  /* 0x0000f500ff697b82 */ /* 0x000e620000000800 */
[-C--:B------:R-:W-:Y:S01]  /*22e0*/  IMAD R5, R76, R59.reuse, RZ ;  /* 0x0000003b4c057224 */ /* 0x080fe200078e02ff */
[----:B------:R-:W-:Y:S01]  /*22f0*/  BSSY B0, `(.L_x_438) ;  /* 0x00002d3000007945 */ /* 0x000fe20003800000 */
[----:B------:R-:W-:-:S04]  /*2300*/  IMAD.WIDE.U32 R108, R42, R59, RZ ;  /* 0x0000003b2a6c7225 */ /* 0x000fc800078e00ff */
[----:B------:R-:W-:Y:S01]  /*2310*/  IMAD R5, R11, R42, R5 ;  /* 0x0000002a0b057224 */ /* 0x000fe200078e0205 */
[CC--:B------:R-:W-:Y:S01]  /*2320*/  IADD3 R4, P3, P4, R95.reuse, R108.reuse, R86 ;  /* 0x0000006c5f047210 */ /* 0x0c0fe20007c7e056 */
[----:B------:R-:W-:Y:S01]  /*2330*/  IMAD R107, R2, 0x1800, R77 ;  /* 0x00001800026b7824 */ /* 0x000fe200078e024d */
[----:B------:R-:W-:Y:S01]  /*2340*/  IADD3 R6, P5, R95, R108, RZ ;  /* 0x0000006c5f067210 */ /* 0x000fe20007fbe0ff */
[----:B------:R-:W-:Y:S02]  /*2350*/  IMAD.IADD R38, R109, 0x1, R5 ;  /* 0x000000016d267824 */ /* 0x000fe400078e0205 */
[----:B------:R-:W-:Y:S02]  /*2360*/  IMAD R107, R107, 0x2, R58 ;  /* 0x000000026b6b7824 */ /* 0x000fe400078e023a */
[----:B------:R-:W-:Y:S01]  /*2370*/  IMAD.X R7, R38, 0x1, R93, P5 ;  /* 0x0000000126077824 */ /* 0x000fe200028e065d */
[----:B------:R-:W-:Y:S02]  /*2380*/  IADD3.X R5, R93, R38, R88, P3, P4 ;  /* 0x000000265d057210 */ /* 0x000fe40001fe8458 */
[----:B0-----:R-:W-:-:S02]  /*2390*/  LEA R12, P3, R4, R102, 0x1 ;  /* 0x00000066040c7211 */ /* 0x001fc400078608ff */
[----:B------:R-:W-:Y:S02]  /*23a0*/  LEA R14, P5, R6, R102, 0x1 ;  /* 0x00000066060e7211 */ /* 0x000fe400078a08ff */
[-C--:B------:R-:W-:Y:S01]  /*23b0*/  LEA.HI.X R13, R4, R103.reuse, R5, 0x1, P3 ;  /* 0x00000067040d7211 */ /* 0x080fe200018f0c05 */
[----:B------:R-:W-:Y:S01]  /*23c0*/  IMAD R5, R2, 0x1800, R73 ;  /* 0x0000180002057824 */ /* 0x000fe200078e0249 */
[----:B-1----:R-:W-:Y:S02]  /*23d0*/  ISETP.GE.AND P3, PT, R105, 0x1, PT ;  /* 0x000000016900780c */ /* 0x002fe40003f66270 */
[----:B------:R-:W-:Y:S02]  /*23e0*/  ISETP.GT.AND P4, PT, R59, R60, PT ;  /* 0x0000003c3b00720c */ /* 0x000fe40003f84270 */
[----:B------:R-:W-:Y:S02]  /*23f0*/  LEA.HI.X R15, R6, R103, R7, 0x1, P5 ;  /* 0x00000067060f7211 */ /* 0x000fe400028f0c07 */
[----:B------:R-:W-:-:S02]  /*2400*/  P2R R100, PR, RZ, 0x10 ;  /* 0x00000010ff647803 */ /* 0x000fc40000000000 */
[----:B------:R-:W-:-:S05]  /*2410*/  LEA R106, R5, R58, 0x1 ;  /* 0x0000003a056a7211 */ /* 0x000fca00078e08ff */
[----:B--234-:R-:W-:Y:S05]  /*2420*/  @!P3 BRA `(.L_x_439) ;  /* 0x000000280094b947 */ /* 0x01cfea0003800000 */
[----:B------:R-:W-:Y:S01]  /*2430*/  ULDC.U8 UR4, c[0x0][0x3f0] ;  /* 0x0000fc0000047ab9 */ /* 0x000fe20000000000 */
[-C--:B------:R-:W-:Y:S01]  /*2440*/  IMAD R5, R74, R59.reuse, RZ ;  /* 0x0000003b4a057224 */ /* 0x080fe200078e02ff */
[----:B------:R-:W-:Y:S01]  /*2450*/  ISETP.NE.AND P3, PT, RZ, UR4, PT ;  /* 0x00000004ff007c0c */ /* 0x000fe2000bf65270 */
[-C--:B------:R-:W-:Y:S02]  /*2460*/  IMAD R7, R75, R59.reuse, RZ ;  /* 0x0000003b4b077224 */ /* 0x080fe400078e02ff */
[C---:B------:R-:W-:Y:S02]  /*2470*/  IMAD R9, R11.reuse, R54, R5 ;  /* 0x000000360b097224 */ /* 0x040fe400078e0205 */
[----:B------:R-:W-:Y:S02]  /*2480*/  IMAD R11, R11, R48, R7 ;  /* 0x000000300b0b7224 */ /* 0x000fe400078e0207 */
[----:B------:R-:W-:Y:S02]  /*2490*/  IMAD R104, R59, -0x60, R62 ;  /* 0xffffffa03b687824 */ /* 0x000fe400078e023e */
[----:B------:R-:W-:-:S03]  /*24a0*/  IMAD.WIDE.U32 R6, R54, R59, RZ ;  /* 0x0000003b36067225 */ /* 0x000fc600078e00ff */
[----:B------:R-:W-:Y:S01]  /*24b0*/  VIMNMX R104, R104, 0x60, PT ;  /* 0x0000006068687848 */ /* 0x000fe20003fe0100 */
[----:B------:R-:W-:-:S04]  /*24c0*/  IMAD.WIDE.U32 R4, R48, R59, RZ ;  /* 0x0000003b30047225 */ /* 0x000fc800078e00ff */
[----:B------:R-:W-:Y:S02]  /*24d0*/  IMAD.IADD R101, R7, 0x1, R9 ;  /* 0x0000000107657824 */ /* 0x000fe400078e0209 */
[----:B------:R-:W-:Y:S01]  /*24e0*/  IMAD.IADD R111, R5, 0x1, R11 ;  /* 0x00000001056f7824 */ /* 0x000fe200078e020b */
[----:B------:R-:W-:Y:S06]  /*24f0*/  @!P3 BRA `(.L_x_440) ;  /* 0x00000014000cb947 */ /* 0x000fec0003800000 */
[----:B------:R-:W-:Y:S01]  /*2500*/  ISETP.GE.AND P4, PT, R19, R104, PT ;  /* 0x000000681300720c */ /* 0x000fe20003f86270 */
[----:B------:R-:W-:Y:S01]  /*2510*/  BSSY B1, `(.L_x_441) ;  /* 0x000001c000017945 */ /* 0x000fe20003800000 */
[----:B------:R-:W-:Y:S02]  /*2520*/  CS2R R10, SRZ ;  /* 0x00000000000a7805 */ /* 0x000fe4000001ff00 */
[----:B------:R-:W-:Y:S02]  /*2530*/  CS2R R32, SRZ ;  /* 0x0000000000207805 */ /* 0x000fe4000001ff00 */
[----:B------:R-:W-:Y:S02]  /*2540*/  CS2R R38, SRZ ;  /* 0x0000000000267805 */ /* 0x000fe4000001ff00 */
[----:B------:R-:W-:Y:S02]  /*2550*/  CS2R R34, SRZ ;  /* 0x0000000000227805 */ /* 0x000fe4000001ff00 */
[----:B------:R-:W-:-:S03]  /*2560*/  CS2R R36, SRZ ;  /* 0x0000000000247805 */ /* 0x000fc6000001ff00 */
[----:B------:R-:W-:Y:S05]  /*2570*/  @P4 BRA `(.L_x_442) ;  /* 0x0000000000544947 */ /* 0x000fea0003800000 */
[----:B------:R-:W-:Y:S01]  /*2580*/  IADD3 R9, P3, R52, R6, RZ ;  /* 0x0000000634097210 */ /* 0x000fe20007f7e0ff */
[----:B------:R-:W-:Y:S01]  /*2590*/  ULDC.64 UR4, c[0x0][0x3c8] ;  /* 0x0000f20000047ab9 */ /* 0x000fe20000000a00 */
[----:B------:R-:W-:Y:S02]  /*25a0*/  CS2R R38, SRZ ;  /* 0x0000000000267805 */ /* 0x000fe4000001ff00 */
[----:B------:R-:W-:Y:S01]  /*25b0*/  CS2R R36, SRZ ;  /* 0x0000000000247805 */ /* 0x000fe2000001ff00 */
[----:B------:R-:W-:Y:S01]  /*25c0*/  IMAD.X R24, R101, 0x1, R66, P3 ;  /* 0x0000000165187824 */ /* 0x000fe200018e0642 */
[----:B------:R-:W-:-:S04]  /*25d0*/  LEA R8, P3, R9, UR4, 0x1 ;  /* 0x0000000409087c11 */ /* 0x000fc8000f8608ff */
[----:B------:R-:W-:Y:S01]  /*25e0*/  LEA.HI.X R9, R9, UR5, R24, 0x1, P3 ;  /* 0x0000000509097c11 */ /* 0x000fe200098f0c18 */
[----:B------:R-:W-:Y:S01]  /*25f0*/  ULDC.64 UR4, c[0x0][0x3e0] ;  /* 0x0000f80000047ab9 */ /* 0x000fe20000000a00 */
[----:B------:R-:W-:-:S05]  /*2600*/  IADD3 R25, P3, R46, R4, RZ ;  /* 0x000000042e197210 */ /* 0x000fca0007f7e0ff */
[----:B------:R-:W-:Y:S01]  /*2610*/  IMAD.X R26, R111, 0x1, R68, P3 ;  /* 0x000000016f1a7824 */ /* 0x000fe200018e0644 */
[----:B------:R-:W-:-:S04]  /*2620*/  LEA R24, P3, R25, UR4, 0x1 ;  /* 0x0000000419187c11 */ /* 0x000fc8000f8608ff */
[----:B------:R-:W-:Y:S01]  /*2630*/  LEA.HI.X R25, R25, UR5, R26, 0x1, P3 ;  /* 0x0000000519197c11 */ /* 0x000fe200098f0c1a */
[C---:B------:R-:W-:Y:S01]  /*2640*/  VIADD R26, R28.reuse, 0x10 ;  /* 0x000000101c1a7836 */ /* 0x040fe20000000000 */
[----:B------:R-:W-:Y:S02]  /*2650*/  ISETP.GE.AND P3, PT, R28, R105, PT ;  /* 0x000000691c00720c */ /* 0x000fe40003f66270 */
[----:B------:R-:W-:Y:S02]  /*2660*/  CS2R R32, SRZ ;  /* 0x0000000000207805 */ /* 0x000fe4000001ff00 */
[----:B------:R-:W-:-:S09]  /*2670*/  CS2R R34, SRZ ;  /* 0x0000000000227805 */ /* 0x000fd2000001ff00 */
[----:B------:R0:W5:Y:S04]  /*2680*/  @!P3 LDG.E.64 R38, desc[UR40][R8.64] ;  /* 0x000000280826b981 */ /* 0x000168000c1e1b00 */
[----:B------:R0:W5:Y:S01]  /*2690*/  @!P3 LDG.E.64 R36, desc[UR40][R24.64] ;  /* 0x000000281824b981 */ /* 0x000162000c1e1b00 */
[----:B------:R-:W-:-:S13]  /*26a0*/  ISETP.GE.AND P3, PT, R26, R105, PT ;  /* 0x000000691a00720c */ /* 0x000fda0003f66270 */
[----:B------:R0:W5:Y:S04]  /*26b0*/  @!P3 LDG.E.64 R32, desc[UR40][R8.64+0x20] ;  /* 0x000020280820b981 */ /* 0x000168000c1e1b00 */
[----:B------:R0:W5:Y:S02]  /*26c0*/  @!P3 LDG.E.64 R34, desc[UR40][R24.64+0x20] ;  /* 0x000020281822b981 */ /* 0x000164000c1e1b00 */
.L_x_442:
[----:B------:R-:W-:Y:S05]  /*26d0*/  BSYNC B1 ;  /* 0x0000000000017941 */ /* 0x000fea0003800000 */
.L_x_441:
[----:B------:R-:W-:Y:S01]  /*26e0*/  ISETP.GE.AND P5, PT, R211, R104, PT ;  /* 0x00000068d300720c */ /* 0x000fe20003fa6270 */
[----:B------:R-:W-:Y:S01]  /*26f0*/  BSSY B1, `(.L_x_443) ;  /* 0x000001c000017945 */ /* 0x000fe20003800000 */
[----:B------:R-:W-:Y:S02]  /*2700*/  CS2R R26, SRZ ;  /* 0x00000000001a7805 */ /* 0x000fe4000001ff00 */
[----:B0-----:R-:W-:Y:S01]  /*2710*/  CS2R R8, SRZ ;  /* 0x0000000000087805 */ /* 0x001fe2000001ff00 */
[----:B-----5:R-:W-:Y:S01]  /*2720*/  IMAD.MOV.U32 R102, RZ, RZ, R32 ;  /* 0x000000ffff667224 */ /* 0x020fe200078e0020 */
[----:B------:R-:W-:Y:S01]  /*2730*/  CS2R R24, SRZ ;  /* 0x0000000000187805 */ /* 0x000fe2000001ff00 */
[----:B------:R-:W-:-:S06]  /*2740*/  IMAD.MOV.U32 R103, RZ, RZ, R33 ;  /* 0x000000ffff677224 */ /* 0x000fcc00078e0021 */
[----:B------:R-:W-:Y:S05]  /*2750*/  @P5 BRA `(.L_x_444) ;  /* 0x0000000000545947 */ /* 0x000fea0003800000 */
[----:B------:R-:W-:Y:S01]  /*2760*/  IADD3 R6, P3, P6, R52, R6, R83 ;  /* 0x0000000634067210 */ /* 0x000fe20007e7e053 */
[----:B------:R-:W-:Y:S01]  /*2770*/  ULDC.64 UR4, c[0x0][0x3c8] ;  /* 0x0000f20000047ab9 */ /* 0x000fe20000000a00 */
[----:B------:R-:W-:Y:S02]  /*2780*/  CS2R R26, SRZ ;  /* 0x00000000001a7805 */ /* 0x000fe4000001ff00 */
[----:B------:R-:W-:Y:S02]  /*2790*/  CS2R R24, SRZ ;  /* 0x0000000000187805 */ /* 0x000fe4000001ff00 */
[----:B------:R-:W-:Y:S02]  /*27a0*/  IADD3.X R5, R66, R101, R84, P3, P6 ;  /* 0x0000006542057210 */ /* 0x000fe40001fec454 */
[----:B------:R-:W-:-:S04]  /*27b0*/  IADD3 R7, P3, P6, R46, R4, R89 ;  /* 0x000000042e077210 */ /* 0x000fc80007e7e059 */
[----:B------:R-:W-:Y:S02]  /*27c0*/  IADD3.X R8, R68, R111, R91, P3, P6 ;  /* 0x0000006f44087210 */ /* 0x000fe40001fec45b */
[----:B------:R-:W-:-:S04]  /*27d0*/  LEA R4, P3, R6, UR4, 0x1 ;  /* 0x0000000406047c11 */ /* 0x000fc8000f8608ff */
[----:B------:R-:W-:Y:S01]  /*27e0*/  LEA.HI.X R5, R6, UR5, R5, 0x1, P3 ;  /* 0x0000000506057c11 */ /* 0x000fe200098f0c05 */
[----:B------:R-:W-:Y:S02]  /*27f0*/  ULDC.64 UR4, c[0x0][0x3e0] ;  /* 0x0000f80000047ab9 */ /* 0x000fe40000000a00 */
[----:B------:R-:W-:-:S04]  /*2800*/  LEA R6, P3, R7, UR4, 0x1 ;  /* 0x0000000407067c11 */ /* 0x000fc8000f8608ff */
[----:B------:R-:W-:Y:S02]  /*2810*/  LEA.HI.X R7, R7, UR5, R8, 0x1, P3 ;  /* 0x0000000507077c11 */ /* 0x000fe400098f0c08 */
[C---:B------:R-:W-:Y:S01]  /*2820*/  ISETP.GE.AND P3, PT, R28.reuse, R105, PT ;  /* 0x000000691c00720c */ /* 0x040fe20003f66270 */
[----:B------:R-:W-:Y:S01]  /*2830*/  VIADD R90, R28, 0x10 ;  /* 0x000000101c5a7836 */ /* 0x000fe20000000000 */
[----:B------:R-:W-:Y:S02]  /*2840*/  CS2R R10, SRZ ;  /* 0x00000000000a7805 */ /* 0x000fe4000001ff00 */
[----:B------:R-:W-:-:S09]  /*2850*/  CS2R R8, SRZ ;  /* 0x0000000000087805 */ /* 0x000fd2000001ff00 */
[----:B------:R0:W5:Y:S04]  /*2860*/  @!P3 LDG.E.64 R26, desc[UR40][R4.64] ;  /* 0x00000028041ab981 */ /* 0x000168000c1e1b00 */
[----:B------:R0:W5:Y:S01]  /*2870*/  @!P3 LDG.E.64 R24, desc[UR40][R6.64] ;  /* 0x000000280618b981 */ /* 0x000162000c1e1b00 */
[----:B------:R-:W-:-:S13]  /*2880*/  ISETP.GE.AND P3, PT, R90, R105, PT ;  /* 0x000000695a00720c */ /* 0x000fda0003f66270 */
[----:B------:R0:W5:Y:S04]  /*2890*/  @!P3 LDG.E.64 R10, desc[UR40][R4.64+0x20] ;  /* 0x00002028040ab981 */ /* 0x000168000c1e1b00 */
[----:B------:R0:W5:Y:S02]  /*28a0*/  @!P3 LDG.E.64 R8, desc[UR40][R6.64+0x20] ;  /* 0x000020280608b981 */ /* 0x000164000c1e1b00 */
.L_x_444:
[----:B------:R-:W-:Y:S05]  /*28b0*/  BSYNC B1 ;  /* 0x0000000000017941 */ /* 0x000fea0003800000 */
.L_x_443:
[----:B0-----:R-:W-:Y:S01]  /*28c0*/  IMAD.MOV.U32 R4, RZ, RZ, R38 ;  /* 0x000000ffff047224 */ /* 0x001fe200078e0026 */
[----:B------:R-:W-:Y:S01]  /*28d0*/  UISETP.NE.AND UP0, UPT, UR44, 0x3, UPT ;  /* 0x000000032c00788c */ /* 0x000fe2000bf05270 */
[----:B------:R-:W-:Y:S01]  /*28e0*/  IMAD.MOV.U32 R5, RZ, RZ, R39 ;  /* 0x000000ffff057224 */ /* 0x000fe200078e0027 */
[----:B------:R-:W-:Y:S01]  /*28f0*/  PRMT R102, R102, 0x5410, R102 ;  /* 0x0000541066667816 */ /* 0x000fe20000000066 */
[----:B------:R-:W-:Y:S01]  /*2900*/  IMAD.MOV.U32 R6, RZ, RZ, R36 ;  /* 0x000000ffff067224 */ /* 0x000fe200078e0024 */
[----:B------:R-:W-:Y:S01]  /*2910*/  PRMT R108, R108, 0x5410, R4 ;  /* 0x000054106c6c7816 */ /* 0x000fe20000000004 */
[----:B------:R-:W-:Y:S01]  /*2920*/  IMAD.MOV.U32 R4, RZ, RZ, R34 ;  /* 0x000000ffff047224 */ /* 0x000fe200078e0022 */
[----:B------:R-:W-:Y:S01]  /*2930*/  PRMT R109, R109, 0x5410, R5 ;  /* 0x000054106d6d7816 */ /* 0x000fe20000000005 */
[----:B------:R-:W-:Y:S01]  /*2940*/  IMAD.MOV.U32 R5, RZ, RZ, R35 ;  /* 0x000000ffff057224 */ /* 0x000fe200078e0023 */
[----:B------:R-:W-:Y:S01]  /*2950*/  PLOP3.LUT P3, PT, PT, PT, UP0, 0x80, 0x0 ;  /* 0x000000000000781c */ /* 0x000fe20003f6f008 */
[----:B------:R-:W-:Y:S01]  /*2960*/  IMAD.MOV.U32 R7, RZ, RZ, R37 ;  /* 0x000000ffff077224 */ /* 0x000fe200078e0025 */
[----:B------:R-:W-:Y:S01]  /*2970*/  PRMT R110, R110, 0x5410, R4 ;  /* 0x000054106e6e7816 */ /* 0x000fe20000000004 */
[----:B-----5:R-:W-:Y:S01]  /*2980*/  IMAD.MOV.U32 R4, RZ, RZ, R10 ;  /* 0x000000ffff047224 */ /* 0x020fe200078e000a */
[----:B------:R-:W-:Y:S01]  /*2990*/  PRMT R111, R111, 0x5410, R5 ;  /* 0x000054106f6f7816 */ /* 0x000fe20000000005 */
[----:B------:R-:W-:Y:S01]  /*29a0*/  IMAD.MOV.U32 R5, RZ, RZ, R11 ;  /* 0x000000ffff057224 */ /* 0x000fe200078e000b */
[----:B------:R-:W-:Y:S01]  /*29b0*/  PRMT R112, R112, 0x5410, R6 ;  /* 0x0000541070707816 */ /* 0x000fe20000000006 */
[----:B------:R-:W-:Y:S01]  /*29c0*/  IMAD.MOV.U32 R6, RZ, RZ, R26 ;  /* 0x000000ffff067224 */ /* 0x000fe200078e001a */
[----:B------:R-:W-:Y:S01]  /*29d0*/  PRMT R113, R113, 0x5410, R7 ;  /* 0x0000541071717816 */ /* 0x000fe20000000007 */
[----:B------:R-:W-:Y:S01]  /*29e0*/  IMAD.MOV.U32 R7, RZ, RZ, R27 ;  /* 0x000000ffff077224 */ /* 0x000fe200078e001b */
[----:B------:R-:W-:-:S02]  /*29f0*/  PRMT R103, R103, 0x5410, R103 ;  /* 0x0000541067677816 */ /* 0x000fc40000000067 */
[----:B------:R-:W-:Y:S01]  /*2a00*/  PRMT R102, R4, 0x7610, R102 ;  /* 0x0000761004667816 */ /* 0x000fe20000000066 */
[----:B------:R-:W-:Y:S01]  /*2a10*/  IMAD.MOV.U32 R4, RZ, RZ, R8 ;  /* 0x000000ffff047224 */ /* 0x000fe200078e0008 */
[----:B------:R-:W-:Y:S01]  /*2a20*/  PRMT R103, R5, 0x7610, R103 ;  /* 0x0000761005677816 */ /* 0x000fe20000000067 */
[----:B------:R-:W-:Y:S01]  /*2a30*/  IMAD.MOV.U32 R5, RZ, RZ, R9 ;  /* 0x000000ffff057224 */ /* 0x000fe200078e0009 */
[----:B------:R-:W-:Y:S01]  /*2a40*/  PRMT R113, R6, 0x7610, R113 ;  /* 0x0000761006717816 */ /* 0x000fe20000000071 */
[----:B------:R-:W-:Y:S01]  /*2a50*/  IMAD.MOV.U32 R6, RZ, RZ, R24 ;  /* 0x000000ffff067224 */ /* 0x000fe200078e0018 */
[----:B------:R-:W-:Y:S01]  /*2a60*/  PRMT R112, R7, 0x7610, R112 ;  /* 0x0000761007707816 */ /* 0x000fe20000000070 */
[----:B------:R-:W-:Y:S01]  /*2a70*/  IMAD.MOV.U32 R7, RZ, RZ, R25 ;  /* 0x000000ffff077224 */ /* 0x000fe200078e0019 */
[----:B------:R-:W-:Y:S02]  /*2a80*/  PRMT R108, R4, 0x7610, R108 ;  /* 0x00007610046c7816 */ /* 0x000fe4000000006c */
[----:B------:R-:W-:-:S02]  /*2a90*/  PRMT R109, R5, 0x7610, R109 ;  /* 0x00007610056d7816 */ /* 0x000fc4000000006d */
[----:B------:R-:W-:Y:S02]  /*2aa0*/  PRMT R111, R6, 0x7610, R111 ;  /* 0x00007610066f7816 */ /* 0x000fe4000000006f */
[----:B------:R-:W-:Y:S01]  /*2ab0*/  PRMT R110, R7, 0x7610, R110 ;  /* 0x00007610076e7816 */ /* 0x000fe2000000006e */
[----:B------:R-:W-:Y:S06]  /*2ac0*/  @!P3 BRA `(.L_x_445) ;  /* 0x000000000004b947 */ /* 0x000fec0003800000 */
[----:B------:R-:W-:Y:S01]  /*2ad0*/  BPT.TRAP 0x1 ;  /* 0x000000040000795c */ /* 0x000fe20000300000 */
.L_x_445:
[----:B------:R-:W-:Y:S01]  /*2ae0*/  IMAD R90, R2, 0x8, R18 ;  /* 0x00000008025a7824 */ /* 0x000fe200078e0212 */
[----:B------:R-:W-:Y:S01]  /*2af0*/  SHF.L.U32 R101, R23, 0x1f, RZ ;  /* 0x0000001f17657819 */ /* 0x000fe200000006ff */
[----:B------:R-:W-:Y:S03]  /*2b00*/  BSSY B1, `(.L_x_446) ;  /* 0x0000003000017945 */ /* 0x000fe60003800000 */
[----:B------:R-:W0:Y:S02]  /*2b10*/  SYNCS.PHASECHK.TRANS64.TRYWAIT P6, [R90+URZ+0x22890], R101 ;  /* 0x022890655a0075a7 */ /* 0x000e2400080c017f */
[----:B0-----:R-:W-:Y:S05]  /*2b20*/  @!P6 BRA `(.L_x_447) ;  /* 0x0000012400c0e947 */ /* 0x001fea0003800000 */
.L_x_663:
[----:B------:R-:W-:Y:S05]  /*2b30*/  BSYNC B1 ;  /* 0x0000000000017941 */ /* 0x000fea0003800000 */
.L_x_446:
[----:B------:R-:W-:Y:S04]  /*2b40*/  BSSY B1, `(.L_x_448) ;  /* 0x000006f000017945 */ /* 0x000fe80003800000 */
[----:B------:R-:W-:Y:S05]  /*2b50*/  @P4 BRA `(.L_x_449) ;  /* 0x0000000400b44947 */ /* 0x000fea0003800000 */
[----:B------:R-:W-:Y:S04]  /*2b60*/  BSSY B2, `(.L_x_450) ;  /* 0x0000036000027945 */ /* 0x000fe80003800000 */
[----:B------:R-:W-:Y:S05]  /*2b70*/  @P1 BRA `(.L_x_451) ;  /* 0x0000000000d01947 */ /* 0x000fea0003800000 */
[----:B------:R1:W2:Y:S01]  /*2b80*/  LDS.128 R4, [R107] ;  /* 0x000000006b047984 */ /* 0x0002a20000000c00 */
[----:B------:R-:W-:Y:S01]  /*2b90*/  ISETP.GE.AND P4, PT, R28, R105, PT ;  /* 0x000000691c00720c */ /* 0x000fe20003f86270 */
[----:B------:R-:W-:-:S12]  /*2ba0*/  BSSY B3, `(.L_x_452) ;  /* 0x0000030000037945 */ /* 0x000fd80003800000 */
[----:B-1----:R-:W-:Y:S05]  /*2bb0*/  @P4 BRA `(.L_x_453) ;  /* 0x0000000000b84947 */ /* 0x002fea0003800000 */
[----:B------:R-:W-:Y:S01]  /*2bc0*/  SHF.R.U64 R114, R38, 0x10, R39 ;  /* 0x0000001026727819 */ /* 0x000fe20000001227 */
[----:B--2---:R-:W-:Y:S01]  /*2bd0*/  IMAD.U32 R38, R7, 0x10000, RZ ;  /* 0x0001000007267824 */ /* 0x004fe200078e00ff */
[--C-:B------:R-:W-:Y:S01]  /*2be0*/  SHF.R.U64 R118, R36, 0x10, R37.reuse ;  /* 0x0000001024767819 */ /* 0x100fe20000001225 */
[----:B------:R-:W-:Y:S01]  /*2bf0*/  IMAD.U32 R36, R6, 0x10000, RZ ;  /* 0x0001000006247824 */ /* 0x000fe200078e00ff */
[----:B------:R-:W-:Y:S02]  /*2c00*/  SHF.R.U32.HI R120, RZ, 0x10, R37 ;  /* 0x00000010ff787819 */ /* 0x000fe40000011625 */
[----:B------:R-:W-:Y:S02]  /*2c10*/  SHF.R.U32.HI R116, RZ, 0x10, R39 ;  /* 0x00000010ff747819 */ /* 0x000fe40000011627 */
[----:B------:R-:W-:Y:S02]  /*2c20*/  PRMT R114, R108, 0x5432, R114 ;  /* 0x000054326c727816 */ /* 0x000fe40000000072 */
[----:B------:R-:W-:-:S02]  /*2c30*/  PRMT R118, R112, 0x5432, R118 ;  /* 0x0000543270767816 */ /* 0x000fc40000000076 */
[----:B------:R-:W-:Y:S02]  /*2c40*/  PRMT R120, R113, 0x5432, R120 ;  /* 0x0000543271787816 */ /* 0x000fe40000000078 */
[----:B------:R-:W-:Y:S02]  /*2c50*/  PRMT R116, R109, 0x5432, R116 ;  /* 0x000054326d747816 */ /* 0x000fe40000000074 */
[----:B------:R-:W-:Y:S01]  /*2c60*/  LOP3.LUT R39, R7, 0xffff0000, RZ, 0xc0, !PT ;  /* 0xffff000007277812 */ /* 0x000fe200078ec0ff */
[----:B------:R-:W-:Y:S01]  /*2c70*/  IMAD.U32 R121, R120, 0x10000, RZ ;  /* 0x0001000078797824 */ /* 0x000fe200078e00ff */
[----:B------:R-:W-:Y:S01]  /*2c80*/  LOP3.LUT R7, R5, 0xffff0000, RZ, 0xc0, !PT ;  /* 0xffff000005077812 */ /* 0x000fe200078ec0ff */
[----:B------:R-:W-:Y:S01]  /*2c90*/  IMAD.U32 R117, R116, 0x10000, RZ ;  /* 0x0001000074757824 */ /* 0x000fe200078e00ff */
[C---:B------:R-:W-:Y:S01]  /*2ca0*/  LOP3.LUT R119, R118.reuse, 0xffff0000, RZ, 0xc0, !PT ;  /* 0xffff000076777812 */ /* 0x040fe200078ec0ff */
[----:B------:R-:W-:Y:S01]  /*2cb0*/  IMAD.U32 R118, R118, 0x10000, RZ ;  /* 0x0001000076767824 */ /* 0x000fe200078e00ff */
[C---:B------:R-:W-:Y:S01]  /*2cc0*/  LOP3.LUT R115, R114.reuse, 0xffff0000, RZ, 0xc0, !PT ;  /* 0xffff000072737812 */ /* 0x040fe200078ec0ff */
[----:B------:R-:W-:Y:S01]  /*2cd0*/  IMAD.U32 R114, R114, 0x10000, RZ ;  /* 0x0001000072727824 */ /* 0x000fe200078e00ff */
[----:B------:R-:W-:Y:S01]  /*2ce0*/  LOP3.LUT R37, R6, 0xffff0000, RZ, 0xc0, !PT ;  /* 0xffff000006257812 */ /* 0x000fe200078ec0ff */
[C---:B------:R-:W-:Y:S01]  /*2cf0*/  FMUL.FTZ R123, R7.reuse, R119 ;  /* 0x00000077077b7220 */ /* 0x040fe20000410000 */
[----:B------:R-:W-:Y:S01]  /*2d00*/  LOP3.LUT R120, R120, 0xffff0000, RZ, 0xc0, !PT ;  /* 0xffff000078787812 */ /* 0x000fe200078ec0ff */
[----:B------:R-:W-:Y:S01]  /*2d10*/  FMUL.FTZ R122, R7, R115 ;  /* 0x00000073077a7220 */ /* 0x000fe20000410000 */
[----:B------:R-:W-:Y:S01]  /*2d20*/  LOP3.LUT R116, R116, 0xffff0000, RZ, 0xc0, !PT ;  /* 0xffff000074747812 */ /* 0x000fe200078ec0ff */
[C---:B------:R-:W-:Y:S01]  /*2d30*/  FMUL.FTZ R7, R37.reuse, R121 ;  /* 0x0000007925077220 */ /* 0x040fe20000410000 */
[-C--:B------:R-:W-:Y:S01]  /*2d40*/  FMUL.FTZ R37, R37, R117.reuse ;  /* 0x0000007525257220 */ /* 0x080fe20000410000 */
[----:B------:R-:W-:Y:S01]  /*2d50*/  IMAD.U32 R6, R5, 0x10000, RZ ;  /* 0x0001000005067824 */ /* 0x000fe200078e00ff */
[----:B------:R-:W-:Y:S01]  /*2d60*/  SHF.L.U32 R5, R4, 0x10, RZ ;  /* 0x0000001004057819 */ /* 0x000fe200000006ff */
[C---:B------:R-:W-:Y:S01]  /*2d70*/  FFMA.FTZ R117, R36.reuse, R117, -R7 ;  /* 0x0000007524757223 */ /* 0x040fe20000010807 */
[----:B------:R-:W-:Y:S01]  /*2d80*/  FFMA.FTZ R36, R36, R121, R37 ;  /* 0x0000007924247223 */ /* 0x000fe20000010025 */
[----:B------:R-:W-:Y:S01]  /*2d90*/  LOP3.LUT R4, R4, 0xffff0000, RZ, 0xc0, !PT ;  /* 0xffff000004047812 */ /* 0x000fe200078ec0ff */
[C---:B------:R-:W-:Y:S01]  /*2da0*/  FMUL.FTZ R37, R39.reuse, R120 ;  /* 0x0000007827257220 */ /* 0x040fe20000410000 */
[-C--:B------:R-:W-:Y:S01]  /*2db0*/  FMUL.FTZ R39, R39, R116.reuse ;  /* 0x0000007427277220 */ /* 0x080fe20000410000 */
[C---:B------:R-:W-:Y:S01]  /*2dc0*/  FFMA.FTZ R123, R6.reuse, R115, -R123 ;  /* 0x00000073067b7223 */ /* 0x040fe2000001087b */
[----:B------:R-:W-:Y:S01]  /*2dd0*/  FFMA.FTZ R122, R6, R119, R122 ;  /* 0x00000077067a7223 */ /* 0x000fe2000001007a */
[----:B------:R-:W-:Y:S01]  /*2de0*/  FFMA.FTZ R37, R38, R116, -R37 ;  /* 0x0000007426257223 */ /* 0x000fe20000010825 */
[C---:B------:R-:W-:Y:S01]  /*2df0*/  FMUL.FTZ R6, R4.reuse, R118 ;  /* 0x0000007604067220 */ /* 0x040fe20000410000 */
[----:B------:R-:W-:Y:S01]  /*2e00*/  FMUL.FTZ R7, R4, R114 ;  /* 0x0000007204077220 */ /* 0x000fe20000410000 */
[----:B------:R-:W-:Y:S01]  /*2e10*/  FFMA.FTZ R38, R38, R120, R39 ;  /* 0x0000007826267223 */ /* 0x000fe20000010027 */
[----:B------:R-:W-:Y:S01]  /*2e20*/  F2FP.BF16.F32.PACK_AB R36, R36, R117 ;  /* 0x000000752424723e */ /* 0x000fe200000010ff */
[C---:B------:R-:W-:Y:S01]  /*2e30*/  FFMA.FTZ R6, R5.reuse, R114, -R6 ;  /* 0x0000007205067223 */ /* 0x040fe20000010806 */
[----:B------:R-:W-:Y:S01]  /*2e40*/  FFMA.FTZ R7, R5, R118, R7 ;  /* 0x0000007605077223 */ /* 0x000fe20000010007 */
[----:B------:R-:W-:-:S02]  /*2e50*/  F2FP.BF16.F32.PACK_AB R5, R122, R123 ;  /* 0x0000007b7a05723e */ /* 0x000fc400000010ff */
[----:B------:R-:W-:Y:S02]  /*2e60*/  F2FP.BF16.F32.PACK_AB R37, R38, R37 ;  /* 0x000000252625723e */ /* 0x000fe400000010ff */
[----:B------:R-:W-:Y:S01]  /*2e70*/  F2FP.BF16.F32.PACK_AB R4, R7, R6 ;  /* 0x000000060704723e */ /* 0x000fe200000010ff */
[----:B------:R-:W-:Y:S02]  /*2e80*/  IMAD.MOV.U32 R6, RZ, RZ, R36 ;  /* 0x000000ffff067224 */ /* 0x000fe400078e0024 */
[----:B------:R-:W-:-:S07]  /*2e90*/  IMAD.MOV.U32 R7, RZ, RZ, R37 ;  /* 0x000000ffff077224 */ /* 0x000fce00078e0025 */
.L_x_453:
[----:B------:R-:W-:Y:S05]  /*2ea0*/  BSYNC B3 ;  /* 0x0000000000037941 */ /* 0x000fea0003800000 */
.L_x_452:
[----:B--2---:R1:W-:Y:S02]  /*2eb0*/  STG.E.128 desc[UR40][R14.64], R4 ;  /* 0x000000040e007986 */ /* 0x0043e4000c101d28 */
.L_x_451:
[----:B------:R-:W-:Y:S05]  /*2ec0*/  BSYNC B2 ;  /* 0x0000000000027941 */ /* 0x000fea0003800000 */
.L_x_450:
[----:B------:R-:W-:Y:S05]  /*2ed0*/  @P2 BRA `(.L_x_449) ;  /* 0x0000000000d42947 */ /* 0x000fea0003800000 */
[----:B-1----:R1:W2:Y:S01]  /*2ee0*/  LDS.128 R4, [R106] ;  /* 0x000000006a047984 */ /* 0x0022a20000000c00 */
[----:B------:R-:W-:Y:S01]  /*2ef0*/  VIADD R36, R28, 0x10 ;  /* 0x000000101c247836 */ /* 0x000fe20000000000 */
[----:B------:R-:W-:Y:S04]  /*2f00*/  BSSY B2, `(.L_x_454) ;  /* 0x0000031000027945 */ /* 0x000fe80003800000 */
[----:B------:R-:W-:-:S13]  /*2f10*/  ISETP.GE.AND P4, PT, R36, R105, PT ;  /* 0x000000692400720c */ /* 0x000fda0003f86270 */
        /* <DEDUP_REMOVED lines=25> */
[----:B------:R-:W-:Y:S01]  /*30b0*/  FMUL.FTZ R33, R33, R39 ;  /* 0x0000002721217220 */ /* 0x000fe20000410000 */
[----:B------:R-:W-:-:S02]  /*30c0*/  IMAD.U32 R6, R5, 0x10000, RZ ;  /* 0x0001000005067824 */ /* 0x000fc400078e00ff */
[----:B------:R-:W-:Y:S01]  /*30d0*/  FFMA.FTZ R39, R32, R39, -R7 ;  /* 0x0000002720277223 */ /* 0x000fe20000010807 */
[----:B------:R-:W-:Y:S02]  /*30e0*/  IMAD.U32 R5, R4, 0x10000, RZ ;  /* 0x0001000004057824 */ /* 0x000fe400078e00ff */
        /* <DEDUP_REMOVED lines=18> */
.L_x_455:
[----:B------:R-:W-:Y:S05]  /*3210*/  BSYNC B2 ;  /* 0x0000000000027941 */ /* 0x000fea0003800000 */
.L_x_454:
[----:B--2---:R2:W-:Y:S02]  /*3220*/  STG.E.128 desc[UR40][R14.64+0x40], R4 ;  /* 0x000040040e007986 */ /* 0x0045e4000c101d28 */
.L_x_449:
[----:B------:R-:W-:Y:S05]  /*3230*/  BSYNC B1 ;  /* 0x0000000000017941 */ /* 0x000fea0003800000 */
.L_x_448:
[----:B------:R-:W-:Y:S05]  /*3240*/  @P5 BRA `(.L_x_456) ;  /* 0x0000001c00745947 */ /* 0x000fea0003800000 */
[----:B------:R-:W-:Y:S04]  /*3250*/  BSSY B1, `(.L_x_457) ;  /* 0x0000036000017945 */ /* 0x000fe80003800000 */
[----:B------:R-:W-:Y:S05]  /*3260*/  @P1 BRA `(.L_x_458) ;  /* 0x0000000000d01947 */ /* 0x000fea0003800000 */
[----:B-12---:R1:W2:Y:S01]  /*3270*/  LDS.128 R4, [R107+0x2000] ;  /* 0x002000006b047984 */ /* 0x0062a20000000c00 */
[----:B------:R-:W-:Y:S01]  /*3280*/  ISETP.GE.AND P4, PT, R28, R105, PT ;  /* 0x000000691c00720c */ /* 0x000fe20003f86270 */
[----:B------:R-:W-:-:S12]  /*3290*/  BSSY B2, `(.L_x_459) ;  /* 0x0000030000027945 */ /* 0x000fd80003800000 */
[----:B-1----:R-:W-:Y:S05]  /*32a0*/  @P4 BRA `(.L_x_460) ;  /* 0x0000000000b84947 */ /* 0x002fea0003800000 */
[----:B------:R-:W-:Y:S01]  /*32b0*/  SHF.R.U64 R32, R26, 0x10, R27 ;  /* 0x000000101a207819 */ /* 0x000fe2000000121b */
[----:B--2---:R-:W-:Y:S01]  /*32c0*/  IMAD.U32 R14, R6, 0x10000, RZ ;  /* 0x00010000060e7824 */ /* 0x004fe200078e00ff */
[----:B------:R-:W-:Y:S01]  /*32d0*/  SHF.R.U64 R26, R24, 0x10, R25 ;  /* 0x00000010181a7819 */ /* 0x000fe20000001219 */
[----:B------:R-:W-:Y:S01]  /*32e0*/  IMAD.U32 R24, R7, 0x10000, RZ ;  /* 0x0001000007187824 */ /* 0x000fe200078e00ff */
[----:B------:R-:W-:Y:S02]  /*32f0*/  SHF.R.U32.HI R33, RZ, 0x10, R27 ;  /* 0x00000010ff217819 */ /* 0x000fe4000001161b */
[----:B------:R-:W-:Y:S02]  /*3300*/  SHF.R.U32.HI R27, RZ, 0x10, R25 ;  /* 0x00000010ff1b7819 */ /* 0x000fe40000011619 */
[----:B------:R-:W-:Y:S02]  /*3310*/  PRMT R111, R111, 0x5410, R26 ;  /* 0x000054106f6f7816 */ /* 0x000fe4000000001a */
[----:B------:R-:W-:-:S02]  /*3320*/  PRMT R113, R113, 0x5410, R32 ;  /* 0x0000541071717816 */ /* 0x000fc40000000020 */
[----:B------:R-:W-:Y:S02]  /*3330*/  PRMT R110, R110, 0x5410, R27 ;  /* 0x000054106e6e7816 */ /* 0x000fe4000000001b */
[----:B------:R-:W-:Y:S02]  /*3340*/  LOP3.LUT R25, R7, 0xffff0000, RZ, 0xc0, !PT ;  /* 0xffff000007197812 */ /* 0x000fe400078ec0ff */
[----:B------:R-:W-:Y:S01]  /*3350*/  PRMT R112, R112, 0x5410, R33 ;  /* 0x0000541070707816 */ /* 0x000fe20000000021 */
[----:B------:R-:W-:Y:S01]  /*3360*/  IMAD.U32 R33, R110, 0x10000, RZ ;  /* 0x000100006e217824 */ /* 0x000fe200078e00ff */
[----:B------:R-:W-:Y:S02]  /*3370*/  LOP3.LUT R7, R5, 0xffff0000, RZ, 0xc0, !PT ;  /* 0xffff000005077812 */ /* 0x000fe400078ec0ff */
[----:B------:R-:W-:Y:S01]  /*3380*/  LOP3.LUT R32, R111, 0xffff0000, RZ, 0xc0, !PT ;  /* 0xffff00006f207812 */ /* 0x000fe200078ec0ff */
[----:B------:R-:W-:Y:S01]  /*3390*/  IMAD.U32 R27, R112, 0x10000, RZ ;  /* 0x00010000701b7824 */ /* 0x000fe200078e00ff */
[----:B------:R-:W-:Y:S01]  /*33a0*/  LOP3.LUT R26, R113, 0xffff0000, RZ, 0xc0, !PT ;  /* 0xffff0000711a7812 */ /* 0x000fe200078ec0ff */
[----:B------:R-:W-:Y:S01]  /*33b0*/  IMAD.U32 R111, R111, 0x10000, RZ ;  /* 0x000100006f6f7824 */ /* 0x000fe200078e00ff */
[----:B------:R-:W-:Y:S01]  /*33c0*/  LOP3.LUT R15, R6, 0xffff0000, RZ, 0xc0, !PT ;  /* 0xffff0000060f7812 */ /* 0x000fe200078ec0ff */
[----:B------:R-:W-:-:S02]  /*33d0*/  IMAD.U32 R6, R5, 0x10000, RZ ;  /* 0x0001000005067824 */ /* 0x000fc400078e00ff */
[C---:B------:R-:W-:Y:S01]  /*33e0*/  FMUL.FTZ R35, R7.reuse, R32 ;  /* 0x0000002007237220 */ /* 0x040fe20000410000 */
[C---:B------:R-:W-:Y:S02]  /*33f0*/  IMAD.U32 R5, R4.reuse, 0x10000, RZ ;  /* 0x0001000004057824 */ /* 0x040fe400078e00ff */
[-C--:B------:R-:W-:Y:S01]  /*3400*/  FMUL.FTZ R7, R7, R26.reuse ;  /* 0x0000001a07077220 */ /* 0x080fe20000410000 */
[----:B------:R-:W-:Y:S01]  /*3410*/  LOP3.LUT R4, R4, 0xffff0000, RZ, 0xc0, !PT ;  /* 0xffff000004047812 */ /* 0x000fe200078ec0ff */
[C---:B------:R-:W-:Y:S01]  /*3420*/  FMUL.FTZ R37, R15.reuse, R33 ;  /* 0x000000210f257220 */ /* 0x040fe20000410000 */
[----:B------:R-:W-:Y:S01]  /*3430*/  LOP3.LUT R110, R110, 0xffff0000, RZ, 0xc0, !PT ;  /* 0xffff00006e6e7812 */ /* 0x000fe200078ec0ff */
[-C--:B------:R-:W-:Y:S01]  /*3440*/  FMUL.FTZ R15, R15, R27.reuse ;  /* 0x0000001b0f0f7220 */ /* 0x080fe20000410000 */
[----:B------:R-:W-:Y:S01]  /*3450*/  LOP3.LUT R112, R112, 0xffff0000, RZ, 0xc0, !PT ;  /* 0xffff000070707812 */ /* 0x000fe200078ec0ff */
[----:B------:R-:W-:Y:S02]  /*3460*/  IMAD.U32 R113, R113, 0x10000, RZ ;  /* 0x0001000071717824 */ /* 0x000fe400078e00ff */
[C---:B------:R-:W-:Y:S01]  /*3470*/  FFMA.FTZ R35, R6.reuse, R26, -R35 ;  /* 0x0000001a06237223 */ /* 0x040fe20000010823 */
[----:B------:R-:W-:Y:S01]  /*3480*/  FFMA.FTZ R32, R6, R32, R7 ;  /* 0x0000002006207223 */ /* 0x000fe20000010007 */
[----:B------:R-:W-:Y:S01]  /*3490*/  FFMA.FTZ R37, R14, R27, -R37 ;  /* 0x0000001b0e257223 */ /* 0x000fe20000010825 */
[----:B------:R-:W-:Y:S01]  /*34a0*/  FMUL.FTZ R6, R4, R111 ;  /* 0x0000006f04067220 */ /* 0x000fe20000410000 */
[----:B------:R-:W-:Y:S01]  /*34b0*/  FFMA.FTZ R14, R14, R33, R15 ;  /* 0x000000210e0e7223 */ /* 0x000fe2000001000f */
[C---:B------:R-:W-:Y:S01]  /*34c0*/  FMUL.FTZ R7, R25.reuse, R110 ;  /* 0x0000006e19077220 */ /* 0x040fe20000410000 */
[-C--:B------:R-:W-:Y:S01]  /*34d0*/  FMUL.FTZ R4, R4, R113.reuse ;  /* 0x0000007104047220 */ /* 0x080fe20000410000 */
[-C--:B------:R-:W-:Y:S01]  /*34e0*/  FMUL.FTZ R25, R25, R112.reuse ;  /* 0x0000007019197220 */ /* 0x080fe20000410000 */
[C---:B------:R-:W-:Y:S01]  /*34f0*/  FFMA.FTZ R6, R5.reuse, R113, -R6 ;  /* 0x0000007105067223 */ /* 0x040fe20000010806 */
[C---:B------:R-:W-:Y:S01]  /*3500*/  FFMA.FTZ R7, R24.reuse, R112, -R7 ;  /* 0x0000007018077223 */ /* 0x040fe20000010807 */
[----:B------:R-:W-:Y:S01]  /*3510*/  FFMA.FTZ R5, R5, R111, R4 ;  /* 0x0000006f05057223 */ /* 0x000fe20000010004 */
[----:B------:R-:W-:Y:S01]  /*3520*/  FFMA.FTZ R24, R24, R110, R25 ;  /* 0x0000006e18187223 */ /* 0x000fe20000010019 */
[----:B------:R-:W-:-:S02]  /*3530*/  F2FP.BF16.F32.PACK_AB R14, R14, R37 ;  /* 0x000000250e0e723e */ /* 0x000fc400000010ff */
[----:B------:R-:W-:Y:S02]  /*3540*/  F2FP.BF16.F32.PACK_AB R32, R32, R35 ;  /* 0x000000232020723e */ /* 0x000fe400000010ff */
[----:B------:R-:W-:Y:S01]  /*3550*/  F2FP.BF16.F32.PACK_AB R4, R5, R6 ;  /* 0x000000060504723e */ /* 0x000fe200000010ff */
[----:B------:R-:W-:Y:S01]  /*3560*/  IMAD.MOV.U32 R6, RZ, RZ, R14 ;  /* 0x000000ffff067224 */ /* 0x000fe200078e000e */
[----:B------:R-:W-:Y:S02]  /*3570*/  F2FP.BF16.F32.PACK_AB R7, R24, R7 ;  /* 0x000000071807723e */ /* 0x000fe400000010ff */
[----:B------:R-:W-:-:S07]  /*3580*/  MOV R5, R32 ;  /* 0x0000002000057202 */ /* 0x000fce0000000f00 */
.L_x_460:
[----:B------:R-:W-:Y:S05]  /*3590*/  BSYNC B2 ;  /* 0x0000000000027941 */ /* 0x000fea0003800000 */
.L_x_459:
[----:B--2---:R3:W-:Y:S02]  /*35a0*/  STG.E.128 desc[UR40][R12.64], R4 ;  /* 0x000000040c007986 */ /* 0x0047e4000c101d28 */
.L_x_458:
[----:B------:R-:W-:Y:S05]  /*35b0*/  BSYNC B1 ;  /* 0x0000000000017941 */ /* 0x000fea0003800000 */
.L_x_457:
[----:B------:R-:W-:Y:S05]  /*35c0*/  @P2 BRA `(.L_x_456) ;  /* 0x0000001800942947 */ /* 0x000fea0003800000 */
[----:B-123--:R1:W2:Y:S01]  /*35d0*/  LDS.128 R4, [R106+0x2000] ;  /* 0x002000006a047984 */ /* 0x00e2a20000000c00 */
[----:B------:R-:W-:Y:S01]  /*35e0*/  VIADD R14, R28, 0x10 ;  /* 0x000000101c0e7836 */ /* 0x000fe20000000000 */
[----:B------:R-:W-:Y:S04]  /*35f0*/  BSSY B1, `(.L_x_461) ;  /* 0x0000031000017945 */ /* 0x000fe80003800000 */
[----:B------:R-:W-:-:S13]  /*3600*/  ISETP.GE.AND P4, PT, R14, R105, PT ;  /* 0x000000690e00720c */ /* 0x000fda0003f86270 */
[----:B-1----:R-:W-:Y:S05]  /*3610*/  @P4 BRA `(.L_x_462) ;  /* 0x0000000000b84947 */ /* 0x002fea0003800000 */
[----:B------:R-:W-:Y:S02]  /*3620*/  SHF.R.U32.HI R14, RZ, 0x10, R9 ;  /* 0x00000010ff0e7819 */ /* 0x000fe40000011609 */
[----:B------:R-:W-:Y:S02]  /*3630*/  SHF.R.U32.HI R24, RZ, 0x10, R11 ;  /* 0x00000010ff187819 */ /* 0x000fe4000001160b */
[----:B------:R-:W-:Y:S01]  /*3640*/  SHF.R.U64 R15, R8, 0x10, R9 ;  /* 0x00000010080f7819 */ /* 0x000fe20000001209 */
[----:B--2---:R-:W-:Y:S01]  /*3650*/  IMAD.U32 R8, R6, 0x10000, RZ ;  /* 0x0001000006087824 */ /* 0x004fe200078e00ff */
[----:B------:R-:W-:Y:S01]  /*3660*/  SHF.R.U64 R25, R10, 0x10, R11 ;  /* 0x000000100a197819 */ /* 0x000fe2000000120b */
[----:B------:R-:W-:Y:S01]  /*3670*/  IMAD.U32 R10, R7, 0x10000, RZ ;  /* 0x00010000070a7824 */ /* 0x000fe200078e00ff */
[----:B------:R-:W-:Y:S02]  /*3680*/  PRMT R109, R109, 0x5410, R14 ;  /* 0x000054106d6d7816 */ /* 0x000fe4000000000e */
[----:B------:R-:W-:-:S02]  /*3690*/  PRMT R103, R103, 0x5410, R24 ;  /* 0x0000541067677816 */ /* 0x000fc40000000018 */
[----:B------:R-:W-:Y:S02]  /*36a0*/  PRMT R108, R108, 0x5410, R15 ;  /* 0x000054106c6c7816 */ /* 0x000fe4000000000f */
[----:B------:R-:W-:Y:S01]  /*36b0*/  LOP3.LUT R9, R6, 0xffff0000, RZ, 0xc0, !PT ;  /* 0xffff000006097812 */ /* 0x000fe200078ec0ff */
[----:B------:R-:W-:Y:S01]  /*36c0*/  IMAD.U32 R15, R103, 0x10000, RZ ;  /* 0x00010000670f7824 */ /* 0x000fe200078e00ff */
[----:B------:R-:W-:Y:S01]  /*36d0*/  LOP3.LUT R11, R7, 0xffff0000, RZ, 0xc0, !PT ;  /* 0xffff0000070b7812 */ /* 0x000fe200078ec0ff */
[----:B------:R-:W-:Y:S01]  /*36e0*/  IMAD.U32 R6, R5, 0x10000, RZ ;  /* 0x0001000005067824 */ /* 0x000fe200078e00ff */
[----:B------:R-:W-:Y:S01]  /*36f0*/  PRMT R102, R102, 0x5410, R25 ;  /* 0x0000541066667816 */ /* 0x000fe20000000019 */
[----:B------:R-:W-:Y:S01]  /*3700*/  IMAD.U32 R25, R109, 0x10000, RZ ;  /* 0x000100006d197824 */ /* 0x000fe200078e00ff */
[----:B------:R-:W-:Y:S01]  /*3710*/  LOP3.LUT R7, R5, 0xffff0000, RZ, 0xc0, !PT ;  /* 0xffff000005077812 */ /* 0x000fe200078ec0ff */
[----:B------:R-:W-:Y:S01]  /*3720*/  IMAD.U32 R5, R4, 0x10000, RZ ;  /* 0x0001000004057824 */ /* 0x000fe200078e00ff */
[----:B------:R-:W-:Y:S01]  /*3730*/  LOP3.LUT R24, R108, 0xffff0000, RZ, 0xc0, !PT ;  /* 0xffff00006c187812 */ /* 0x000fe200078ec0ff */
[C---:B------:R-:W-:Y:S01]  /*3740*/  FMUL.FTZ R33, R9.reuse, R25 ;  /* 0x0000001909217220 */ /* 0x040fe20000410000 */
[----:B------:R-:W-:Y:S01]  /*3750*/  LOP3.LUT R14, R102, 0xffff0000, RZ, 0xc0, !PT ;  /* 0xffff0000660e7812 */ /* 0x000fe200078ec0ff */
[-C--:B------:R-:W-:Y:S01]  /*3760*/  FMUL.FTZ R9, R9, R15.reuse ;  /* 0x0000000f09097220 */ /* 0x080fe20000410000 */
[----:B------:R-:W-:Y:S01]  /*3770*/  LOP3.LUT R109, R109, 0xffff0000, RZ, 0xc0, !PT ;  /* 0xffff00006d6d7812 */ /* 0x000fe200078ec0ff */
[----:B------:R-:W-:Y:S01]  /*3780*/  FMUL.FTZ R27, R7, R24 ;  /* 0x00000018071b7220 */ /* 0x000fe20000410000 */
[----:B------:R-:W-:Y:S01]  /*3790*/  LOP3.LUT R103, R103, 0xffff0000, RZ, 0xc0, !PT ;  /* 0xffff000067677812 */ /* 0x000fe200078ec0ff */
[----:B------:R-:W-:Y:S01]  /*37a0*/  FFMA.FTZ R33, R8, R15, -R33 ;  /* 0x0000000f08217223 */ /* 0x000fe20000010821 */
[-C--:B------:R-:W-:Y:S01]  /*37b0*/  FMUL.FTZ R7, R7, R14.reuse ;  /* 0x0000000e07077220 */ /* 0x080fe20000410000 */
[----:B------:R-:W-:Y:S01]  /*37c0*/  LOP3.LUT R4, R4, 0xffff0000, RZ, 0xc0, !PT ;  /* 0xffff000004047812 */ /* 0x000fe200078ec0ff */
[----:B------:R-:W-:Y:S01]  /*37d0*/  FFMA.FTZ R27, R6, R14, -R27 ;  /* 0x0000000e061b7223 */ /* 0x000fe2000001081b */
[----:B------:R-:W-:Y:S01]  /*37e0*/  FFMA.FTZ R8, R8, R25, R9 ;  /* 0x0000001908087223 */ /* 0x000fe20000010009 */
[----:B------:R-:W-:-:S02]  /*37f0*/  IMAD.U32 R108, R108, 0x10000, RZ ;  /* 0x000100006c6c7824 */ /* 0x000fc400078e00ff */
[C---:B------:R-:W-:Y:S01]  /*3800*/  FMUL.FTZ R9, R11.reuse, R109 ;  /* 0x0000006d0b097220 */ /* 0x040fe20000410000 */
[----:B------:R-:W-:Y:S02]  /*3810*/  IMAD.U32 R102, R102, 0x10000, RZ ;  /* 0x0001000066667824 */ /* 0x000fe400078e00ff */
[-C--:B------:R-:W-:Y:S01]  /*3820*/  FMUL.FTZ R14, R11, R103.reuse ;  /* 0x000000670b0e7220 */ /* 0x080fe20000410000 */
[----:B------:R-:W-:Y:S01]  /*3830*/  FFMA.FTZ R24, R6, R24, R7 ;  /* 0x0000001806187223 */ /* 0x000fe20000010007 */
[C---:B------:R-:W-:Y:S01]  /*3840*/  FMUL.FTZ R6, R4.reuse, R108 ;  /* 0x0000006c04067220 */ /* 0x040fe20000410000 */
[-C--:B------:R-:W-:Y:S01]  /*3850*/  FMUL.FTZ R7, R4, R102.reuse ;  /* 0x0000006604077220 */ /* 0x080fe20000410000 */
[C---:B------:R-:W-:Y:S01]  /*3860*/  FFMA.FTZ R9, R10.reuse, R103, -R9 ;  /* 0x000000670a097223 */ /* 0x040fe20000010809 */
[----:B------:R-:W-:Y:S01]  /*3870*/  FFMA.FTZ R14, R10, R109, R14 ;  /* 0x0000006d0a0e7223 */ /* 0x000fe2000001000e */
[C---:B------:R-:W-:Y:S01]  /*3880*/  FFMA.FTZ R6, R5.reuse, R102, -R6 ;  /* 0x0000006605067223 */ /* 0x040fe20000010806 */
[----:B------:R-:W-:Y:S01]  /*3890*/  FFMA.FTZ R7, R5, R108, R7 ;  /* 0x0000006c05077223 */ /* 0x000fe20000010007 */
[----:B------:R-:W-:-:S02]  /*38a0*/  F2FP.BF16.F32.PACK_AB R8, R8, R33 ;  /* 0x000000210808723e */ /* 0x000fc400000010ff */
[----:B------:R-:W-:Y:S02]  /*38b0*/  F2FP.BF16.F32.PACK_AB R9, R14, R9 ;  /* 0x000000090e09723e */ /* 0x000fe400000010ff */
[----:B------:R-:W-:Y:S01]  /*38c0*/  F2FP.BF16.F32.PACK_AB R4, R7, R6 ;  /* 0x000000060704723e */ /* 0x000fe200000010ff */
[----:B------:R-:W-:Y:S01]  /*38d0*/  IMAD.MOV.U32 R6, RZ, RZ, R8 ;  /* 0x000000ffff067224 */ /* 0x000fe200078e0008 */
[----:B------:R-:W-:Y:S01]  /*38e0*/  F2FP.BF16.F32.PACK_AB R5, R24, R27 ;  /* 0x0000001b1805723e */ /* 0x000fe200000010ff */
[----:B------:R-:W-:-:S07]  /*38f0*/  IMAD.MOV.U32 R7, RZ, RZ, R9 ;  /* 0x000000ffff077224 */ /* 0x000fce00078e0009 */
.L_x_462:
[----:B------:R-:W-:Y:S05]  /*3900*/  BSYNC B1 ;  /* 0x0000000000017941 */ /* 0x000fea0003800000 */
.L_x_461:
[----:B--2---:R1:W-:Y:S01]  /*3910*/  STG.E.128 desc[UR40][R12.64+0x40], R4 ;  /* 0x000040040c007986 */ /* 0x0043e2000c101d28 */
[----:B------:R-:W-:Y:S05]  /*3920*/  BRA `(.L_x_456) ;  /* 0x0000001400bc7947 */ /* 0x000fea0003800000 */
.L_x_440:
[----:B------:R-:W-:Y:S02]  /*3930*/  ISETP.GE.AND P3, PT, R211, R104, PT ;  /* 0x00000068d300720c */ /* 0x000fe40003f66270 */
[----:B------:R-:W-:Y:S02]  /*3940*/  CS2R R14, SRZ ;  /* 0x00000000000e7805 */ /* 0x000fe4000001ff00 */
[----:B------:R-:W-:Y:S02]  /*3950*/  CS2R R12, SRZ ;  /* 0x00000000000c7805 */ /* 0x000fe4000001ff00 */
[----:B------:R-:W-:-:S13]  /*3960*/  ISETP.GE.OR P3, PT, R16, R105, P3 ;  /* 0x000000691000720c */ /* 0x000fda0001f66670 */
[----:B------:R-:W-:Y:S01]  /*3970*/  @!P3 IADD3 R5, P4, P5, R50, R6, R83 ;  /* 0x000000063205b210 */ /* 0x000fe20007d9e053 */
[----:B------:R-:W0:Y:S03]  /*3980*/  @!P3 LDC.64 R34, c[0x0][0x3c8] ;  /* 0x0000f200ff22bb82 */ /* 0x000e260000000a00 */
[----:B------:R-:W-:Y:S02]  /*3990*/  @!P3 IADD3.X R36, R71, R101, R84, P4, P5 ;  /* 0x000000654724b210 */ /* 0x000fe400027ea454 */
[----:B------:R-:W-:-:S03]  /*39a0*/  @!P3 IADD3 R10, P4, P5, R44, R4, R89 ;  /* 0x000000042c0ab210 */ /* 0x000fc60007d9e059 */
[----:B------:R-:W1:Y:S01]  /*39b0*/  @!P3 LDC.64 R106, c[0x0][0x3e0] ;  /* 0x0000f800ff6abb82 */ /* 0x000e620000000a00 */
[----:B------:R-:W-:Y:S02]  /*39c0*/  @!P3 IADD3.X R11, R72, R111, R91, P4, P5 ;  /* 0x0000006f480bb210 */ /* 0x000fe400027ea45b */
[----:B------:R-:W-:-:S04]  /*39d0*/  ISETP.GE.AND P4, PT, R19, R104, PT ;  /* 0x000000681300720c */ /* 0x000fc80003f86270 */
[----:B------:R-:W-:-:S13]  /*39e0*/  ISETP.GE.OR P4, PT, R16, R105, P4 ;  /* 0x000000691000720c */ /* 0x000fda0002786670 */
[----:B------:R-:W2:Y:S01]  /*39f0*/  @!P4 LDC.64 R8, c[0x0][0x3c8] ;  /* 0x0000f200ff08cb82 */ /* 0x000ea20000000a00 */
[----:B------:R-:W-:-:S05]  /*3a00*/  @!P4 IADD3 R6, P5, R50, R6, RZ ;  /* 0x000000063206c210 */ /* 0x000fca0007fbe0ff */
[----:B------:R-:W-:Y:S02]  /*3a10*/  @!P4 IMAD.X R7, R101, 0x1, R71, P5 ;  /* 0x000000016507c824 */ /* 0x000fe400028e0647 */
[----:B------:R-:W3:Y:S01]  /*3a20*/  @!P4 LDC.64 R32, c[0x0][0x3e0] ;  /* 0x0000f800ff20cb82 */ /* 0x000ee20000000a00 */
[----:B------:R-:W-:Y:S02]  /*3a30*/  CS2R R26, SRZ ;  /* 0x00000000001a7805 */ /* 0x000fe4000001ff00 */
[----:B------:R-:W-:Y:S02]  /*3a40*/  CS2R R24, SRZ ;  /* 0x0000000000187805 */ /* 0x000fe4000001ff00 */
[----:B--2---:R-:W-:-:S04]  /*3a50*/  @!P4 LEA R8, P5, R6, R8, 0x1 ;  /* 0x000000080608c211 */ /* 0x004fc800078a08ff */
[----:B------:R-:W-:Y:S02]  /*3a60*/  @!P4 LEA.HI.X R9, R6, R9, R7, 0x1, P5 ;  /* 0x000000090609c211 */ /* 0x000fe400028f0c07 */
[----:B------:R-:W-:-:S03]  /*3a70*/  @!P4 IADD3 R4, P5, R44, R4, RZ ;  /* 0x000000042c04c210 */ /* 0x000fc60007fbe0ff */
[----:B------:R2:W4:Y:S02]  /*3a80*/  @!P4 LDG.E.128 R12, desc[UR40][R8.64] ;  /* 0x00000028080cc981 */ /* 0x000524000c1e1d00 */
[----:B------:R-:W-:Y:S01]  /*3a90*/  @!P4 IMAD.X R6, R111, 0x1, R72, P5 ;  /* 0x000000016f06c824 */ /* 0x000fe200028e0648 */
[----:B---3--:R-:W-:-:S04]  /*3aa0*/  @!P4 LEA R32, P5, R4, R32, 0x1 ;  /* 0x000000200420c211 */ /* 0x008fc800078a08ff */
[----:B------:R-:W-:-:S05]  /*3ab0*/  @!P4 LEA.HI.X R33, R4, R33, R6, 0x1, P5 ;  /* 0x000000210421c211 */ /* 0x000fca00028f0c06 */
[----:B------:R4:W3:Y:S01]  /*3ac0*/  @!P4 LDG.E.128 R24, desc[UR40][R32.64] ;  /* 0x000000282018c981 */ /* 0x0008e2000c1e1d00 */
[C---:B0-----:R-:W-:Y:S02]  /*3ad0*/  @!P3 LEA R34, P4, R5.reuse, R34, 0x1 ;  /* 0x000000220522b211 */ /* 0x041fe400078808ff */
[----:B------:R-:W-:Y:S02]  /*3ae0*/  CS2R R6, SRZ ;  /* 0x0000000000067805 */ /* 0x000fe4000001ff00 */
[----:B------:R-:W-:Y:S02]  /*3af0*/  @!P3 LEA.HI.X R35, R5, R35, R36, 0x1, P4 ;  /* 0x000000230523b211 */ /* 0x000fe400020f0c24 */
[----:B------:R-:W-:Y:S02]  /*3b00*/  CS2R R4, SRZ ;  /* 0x0000000000047805 */ /* 0x000fe4000001ff00 */
[----:B-1----:R-:W-:Y:S02]  /*3b10*/  @!P3 LEA R36, P4, R10, R106, 0x1 ;  /* 0x0000006a0a24b211 */ /* 0x002fe400078808ff */
[----:B--2---:R-:W-:-:S02]  /*3b20*/  CS2R R8, SRZ ;  /* 0x0000000000087805 */ /* 0x004fc4000001ff00 */
[----:B------:R-:W-:Y:S01]  /*3b30*/  @!P3 LEA.HI.X R37, R10, R107, R11, 0x1, P4 ;  /* 0x0000006b0a25b211 */ /* 0x000fe200020f0c0b */
[----:B------:R0:W2:Y:S01]  /*3b40*/  @!P3 LDG.E.128 R4, desc[UR40][R34.64] ;  /* 0x000000282204b981 */ /* 0x0000a2000c1e1d00 */
[----:B------:R-:W-:-:S06]  /*3b50*/  CS2R R10, SRZ ;  /* 0x00000000000a7805 */ /* 0x000fcc000001ff00 */
[----:B------:R-:W5:Y:S01]  /*3b60*/  @!P3 LDG.E.128 R8, desc[UR40][R36.64] ;  /* 0x000000282408b981 */ /* 0x000f62000c1e1d00 */
[----:B------:R-:W-:-:S06]  /*3b70*/  UISETP.NE.AND UP0, UPT, UR44, 0x3, UPT ;  /* 0x000000032c00788c */ /* 0x000fcc000bf05270 */
[----:B------:R-:W-:Y:S02]  /*3b80*/  PLOP3.LUT P3, PT, PT, PT, UP0, 0x80, 0x0 ;  /* 0x000000000000781c */ /* 0x000fe40003f6f008 */
[----:B------:R-:W-:Y:S01]  /*3b90*/  ISETP.GE.AND P4, PT, R16, R105, PT ;  /* 0x000000691000720c */ /* 0x000fe20003f86270 */
[----:B----4-:R-:W-:Y:S02]  /*3ba0*/  IMAD.MOV.U32 R32, RZ, RZ, R14 ;  /* 0x000000ffff207224 */ /* 0x010fe400078e000e */
[----:B------:R-:W-:-:S03]  /*3bb0*/  IMAD.MOV.U32 R33, RZ, RZ, R15 ;  /* 0x000000ffff217224 */ /* 0x000fc600078e000f */
[----:B------:R-:W-:Y:S02]  /*3bc0*/  PRMT R128, R32, 0x7610, R128 ;  /* 0x0000761020807816 */ /* 0x000fe40000000080 */
[----:B------:R-:W-:Y:S01]  /*3bd0*/  PRMT R135, R33, 0x7610, R135 ;  /* 0x0000761021877816 */ /* 0x000fe20000000087 */
[----:B------:R-:W-:Y:S02]  /*3be0*/  IMAD.MOV.U32 R90, RZ, RZ, R13 ;  /* 0x000000ffff5a7224 */ /* 0x000fe400078e000d */
[----:B---3--:R-:W-:Y:S02]  /*3bf0*/  IMAD.MOV.U32 R32, RZ, RZ, R26 ;  /* 0x000000ffff207224 */ /* 0x008fe400078e001a */
[----:B0-----:R-:W-:Y:S02]  /*3c00*/  IMAD.MOV.U32 R34, RZ, RZ, R24 ;  /* 0x000000ffff227224 */ /* 0x001fe400078e0018 */
[----:B------:R-:W-:Y:S02]  /*3c10*/  IMAD.MOV.U32 R35, RZ, RZ, R25 ;  /* 0x000000ffff237224 */ /* 0x000fe400078e0019 */
[----:B------:R-:W-:Y:S01]  /*3c20*/  IMAD.MOV.U32 R33, RZ, RZ, R27 ;  /* 0x000000ffff217224 */ /* 0x000fe200078e001b */
[----:B------:R-:W-:-:S02]  /*3c30*/  PRMT R136, R32, 0x7610, R136 ;  /* 0x0000761020887816 */ /* 0x000fc40000000088 */
[----:B------:R-:W-:Y:S02]  /*3c40*/  PRMT R115, R115, 0x5410, R34 ;  /* 0x0000541073737816 */ /* 0x000fe40000000022 */
[----:B------:R-:W-:Y:S01]  /*3c50*/  PRMT R137, R35, 0x7610, R137 ;  /* 0x0000761023897816 */ /* 0x000fe20000000089 */
[----:B--2---:R-:W-:Y:S01]  /*3c60*/  IMAD.MOV.U32 R32, RZ, RZ, R6 ;  /* 0x000000ffff207224 */ /* 0x004fe200078e0006 */
[----:B------:R-:W-:Y:S01]  /*3c70*/  PRMT R114, R114, 0x5410, R33 ;  /* 0x0000541072727816 */ /* 0x000fe20000000021 */
[----:B------:R-:W-:Y:S01]  /*3c80*/  IMAD.MOV.U32 R34, RZ, RZ, R4 ;  /* 0x000000ffff227224 */ /* 0x000fe200078e0004 */
[----:B------:R-:W-:Y:S01]  /*3c90*/  PRMT R112, R112, 0x5410, R90 ;  /* 0x0000541070707816 */ /* 0x000fe2000000005a */
[----:B------:R-:W-:Y:S02]  /*3ca0*/  IMAD.MOV.U32 R35, RZ, RZ, R5 ;  /* 0x000000ffff237224 */ /* 0x000fe400078e0005 */
[----:B------:R-:W-:Y:S01]  /*3cb0*/  IMAD.MOV.U32 R33, RZ, RZ, R7 ;  /* 0x000000ffff217224 */ /* 0x000fe200078e0007 */
[----:B------:R-:W-:Y:S01]  /*3cc0*/  PRMT R112, R32, 0x7610, R112 ;  /* 0x0000761020707816 */ /* 0x000fe20000000070 */
[----:B------:R-:W-:Y:S01]  /*3cd0*/  IMAD.MOV.U32 R39, RZ, RZ, R12 ;  /* 0x000000ffff277224 */ /* 0x000fe200078e000c */
[----:B------:R-:W-:Y:S01]  /*3ce0*/  PRMT R115, R34, 0x7610, R115 ;  /* 0x0000761022737816 */ /* 0x000fe20000000073 */
[----:B-----5:R-:W-:Y:S01]  /*3cf0*/  IMAD.MOV.U32 R32, RZ, RZ, R10 ;  /* 0x000000ffff207224 */ /* 0x020fe200078e000a */
[----:B------:R-:W-:Y:S01]  /*3d00*/  PRMT R116, R35, 0x7610, R116 ;  /* 0x0000761023747816 */ /* 0x000fe20000000074 */
[----:B------:R-:W-:Y:S01]  /*3d10*/  IMAD.MOV.U32 R34, RZ, RZ, R8 ;  /* 0x000000ffff227224 */ /* 0x000fe200078e0008 */
[----:B------:R-:W-:Y:S01]  /*3d20*/  PRMT R114, R33, 0x7610, R114 ;  /* 0x0000761021727816 */ /* 0x000fe20000000072 */
[----:B------:R-:W-:Y:S01]  /*3d30*/  IMAD.MOV.U32 R35, RZ, RZ, R9 ;  /* 0x000000ffff237224 */ /* 0x000fe200078e0009 */
[----:B------:R-:W-:-:S02]  /*3d40*/  MOV R33, R11 ;  /* 0x0000000b00217202 */ /* 0x000fc40000000f00 */
[----:B------:R-:W-:Y:S02]  /*3d50*/  PRMT R132, R39, 0x7610, R132 ;  /* 0x0000761027847816 */ /* 0x000fe40000000084 */
[----:B------:R-:W-:Y:S02]  /*3d60*/  PRMT R117, R32, 0x7610, R117 ;  /* 0x0000761020757816 */ /* 0x000fe40000000075 */
[----:B------:R-:W-:Y:S02]  /*3d70*/  PRMT R118, R33, 0x7610, R118 ;  /* 0x0000761021767816 */ /* 0x000fe40000000076 */
[----:B------:R-:W-:Y:S02]  /*3d80*/  PRMT R119, R34, 0x7610, R119 ;  /* 0x0000761022777816 */ /* 0x000fe40000000077 */
[----:B------:R-:W-:Y:S01]  /*3d90*/  PRMT R120, R35, 0x7610, R120 ;  /* 0x0000761023787816 */ /* 0x000fe20000000078 */
[----:B------:R-:W-:Y:S06]  /*3da0*/  @!P3 BRA `(.L_x_463) ;  /* 0x000000000004b947 */ /* 0x000fec0003800000 */
[----:B------:R-:W-:Y:S01]  /*3db0*/  BPT.TRAP 0x1 ;  /* 0x000000040000795c */ /* 0x000fe20000300000 */
.L_x_463:
[----:B------:R-:W-:Y:S01]  /*3dc0*/  IMAD R90, R2, 0x8, R18 ;  /* 0x00000008025a7824 */ /* 0x000fe200078e0212 */
[----:B------:R-:W-:Y:S01]  /*3dd0*/  SHF.L.U32 R101, R23, 0x1f, RZ ;  /* 0x0000001f17657819 */ /* 0x000fe200000006ff */
[----:B------:R-:W0:Y:S01]  /*3de0*/  LDC R105, c[0x0][0x2e4] ;  /* 0x0000b900ff697b82 */ /* 0x000e220000000800 */
[----:B------:R-:W-:Y:S01]  /*3df0*/  BSSY B1, `(.L_x_464) ;  /* 0x0000006000017945 */ /* 0x000fe20003800000 */
[----:B------:R-:W-:Y:S01]  /*3e00*/  IMAD.MOV.U32 R109, RZ, RZ, R38 ;  /* 0x000000ffff6d7224 */ /* 0x000fe200078e0026 */
[----:B------:R-:W1:Y:S05]  /*3e10*/  SYNCS.PHASECHK.TRANS64.TRYWAIT P5, [R90+URZ+0x22890], R101 ;  /* 0x022890655a0075a7 */ /* 0x000e6a00080a017f */
[----:B------:R-:W2:Y:S01]  /*3e20*/  LDC.64 R106, c[0x0][0x2f0] ;  /* 0x0000bc00ff6a7b82 */ /* 0x000ea20000000a00 */
[----:B0-----:R-:W-:Y:S01]  /*3e30*/  IMAD.IADD R113, R105, 0x1, -R78 ;  /* 0x0000000169717824 */ /* 0x001fe200078e0a4e */
[----:B-1----:R-:W-:Y:S06]  /*3e40*/  @!P5 BRA `(.L_x_465) ;  /* 0x00000114000cd947 */ /* 0x002fec0003800000 */
.L_x_664:
[----:B------:R-:W-:Y:S05]  /*3e50*/  BSYNC B1 ;  /* 0x0000000000017941 */ /* 0x000fea0003800000 */
.L_x_464:
[----:B------:R-:W-:Y:S01]  /*3e60*/  ISETP.GE.OR P5, PT, R19, R104, P1 ;  /* 0x000000681300720c */ /* 0x000fe20000fa6670 */
[----:B------:R-:W-:-:S12]  /*3e70*/  BSSY B1, `(.L_x_466) ;  /* 0x0000080000017945 */ /* 0x000fd80003800000 */
[----:B------:R-:W-:Y:S05]  /*3e80*/  @P5 BRA `(.L_x_467) ;  /* 0x0000000400f85947 */ /* 0x000fea0003800000 */
[-C--:B--2---:R-:W-:Y:S01]  /*3e90*/  IMAD R32, R216, R106.reuse, RZ ;  /* 0x0000006ad8207224 */ /* 0x084fe200078e02ff */
[----:B------:R-:W-:Y:S01]  /*3ea0*/  BSSY B2, `(.L_x_468) ;  /* 0x0000070000027945 */ /* 0x000fe20003800000 */
[----:B------:R-:W-:-:S04]  /*3eb0*/  IMAD.WIDE.U32 R110, R19, R106, R108 ;  /* 0x0000006a136e7225 */ /* 0x000fc800078e006c */
[----:B------:R-:W-:Y:S01]  /*3ec0*/  IMAD R33, R19, R107, R32 ;  /* 0x0000006b13217224 */ /* 0x000fe200078e0220 */
[----:B------:R-:W-:Y:S02]  /*3ed0*/  SEL R32, R78, R113, !P0 ;  /* 0x000000714e207207 */ /* 0x000fe40004000000 */
[----:B------:R-:W-:Y:S01]  /*3ee0*/  IADD3 R121, P5, P6, R20, R110, R69 ;  /* 0x0000006e14797210 */ /* 0x000fe20007ebe045 */
[----:B------:R-:W-:Y:S01]  /*3ef0*/  IMAD.IADD R124, R33, 0x1, R111 ;  /* 0x00000001217c7824 */ /* 0x000fe200078e026f */
[----:B------:R-:W-:-:S04]  /*3f00*/  SHF.R.S32.HI R33, RZ, 0x1f, R32 ;  /* 0x0000001fff217819 */ /* 0x000fc80000011420 */
[----:B------:R-:W-:Y:S02]  /*3f10*/  LEA.HI R33, R33, R32, RZ, 0x4 ;  /* 0x0000002021217211 */ /* 0x000fe400078f20ff */
[----:B------:R-:W-:Y:S02]  /*3f20*/  IADD3.X R122, R97, R124, R64, P5, P6 ;  /* 0x0000007c617a7210 */ /* 0x000fe40002fec440 */
[----:B------:R-:W-:-:S05]  /*3f30*/  LEA.HI.SX32 R33, R33, R70, 0x1c ;  /* 0x0000004621217211 */ /* 0x000fca00078fe2ff */
[----:B------:R-:W-:-:S05]  /*3f40*/  IMAD.SHL.U32 R123, R33, 0x8, RZ ;  /* 0x00000008217b7824 */ /* 0x000fca00078e00ff */
[----:B------:R-:W-:-:S04]  /*3f50*/  LOP3.LUT R33, R87, 0x38, R123, 0xf8, !PT ;  /* 0x0000003857217812 */ /* 0x000fc800078ef87b */
[----:B------:R-:W-:Y:S01]  /*3f60*/  LOP3.LUT R32, R33, R82, RZ, 0x3c, !PT ;  /* 0x0000005221207212 */ /* 0x000fe200078e3cff */
[----:B------:R-:W-:-:S04]  /*3f70*/  IMAD R33, R2, 0x1800, R67 ;  /* 0x0000180002217824 */ /* 0x000fc800078e0243 */
[----:B------:R-:W-:Y:S02]  /*3f80*/  IMAD R35, R205, 0x200, R32 ;  /* 0x00000200cd237824 */ /* 0x000fe400078e0220 */
[----:B------:R-:W-:Y:S02]  /*3f90*/  IMAD R33, R33, 0x2, R18 ;  /* 0x0000000221217824 */ /* 0x000fe400078e0212 */
[----:B------:R-:W-:-:S04]  /*3fa0*/  IMAD R35, R2, 0x1800, R35 ;  /* 0x0000180002237824 */ /* 0x000fc800078e0223 */
[----:B------:R-:W-:Y:S02]  /*3fb0*/  IMAD R36, R35, 0x2, R18 ;  /* 0x0000000223247824 */ /* 0x000fe400078e0212 */
[----:B------:R-:W1:Y:S04]  /*3fc0*/  LDS.128 R32, [R33+0x1c400] ;  /* 0x01c4000021207984 */ /* 0x000e680000000c00 */
[----:B------:R-:W2:Y:S01]  /*3fd0*/  LDS.128 R36, [R36+0x1c400] ;  /* 0x01c4000024247984 */ /* 0x000ea20000000c00 */
[----:B------:R-:W-:Y:S05]  /*3fe0*/  @P4 BRA `(.L_x_469) ;  /* 0x00000004006c4947 */ /* 0x000fea0003800000 */
[----:B------:R-:W-:Y:S02]  /*3ff0*/  SHF.R.U32.HI R126, RZ, 0x10, R13 ;  /* 0x00000010ff7e7819 */ /* 0x000fe4000001160d */
[----:B------:R-:W-:Y:S02]  /*4000*/  SHF.R.U32.HI R131, RZ, 0x10, R25 ;  /* 0x00000010ff837819 */ /* 0x000fe40000011619 */
[----:B------:R-:W-:Y:S01]  /*4010*/  SHF.R.U64 R125, R12, 0x10, R13 ;  /* 0x000000100c7d7819 */ /* 0x000fe2000000120d */
[----:B-1----:R-:W-:Y:S01]  /*4020*/  IMAD.U32 R13, R33, 0x10000, RZ ;  /* 0x00010000210d7824 */ /* 0x002fe200078e00ff */
[----:B------:R-:W-:Y:S01]  /*4030*/  SHF.R.U64 R127, R14, 0x10, R15 ;  /* 0x000000100e7f7819 */ /* 0x000fe2000000120f */
[----:B------:R-:W-:Y:S01]  /*4040*/  IMAD.U32 R12, R32, 0x10000, RZ ;  /* 0x00010000200c7824 */ /* 0x000fe200078e00ff */
[----:B------:R-:W-:Y:S02]  /*4050*/  PRMT R126, R112, 0x5432, R126 ;  /* 0x00005432707e7816 */ /* 0x000fe4000000007e */
[----:B------:R-:W-:-:S02]  /*4060*/  PRMT R131, R137, 0x5410, R131 ;  /* 0x0000541089837816 */ /* 0x000fc40000000083 */
[--C-:B------:R-:W-:Y:S01]  /*4070*/  SHF.R.U64 R133, R26, 0x10, R27.reuse ;  /* 0x000000101a857819 */ /* 0x100fe2000000121b */
[----:B--2---:R-:W-:Y:S01]  /*4080*/  IMAD.U32 R26, R36, 0x10000, RZ ;  /* 0x00010000241a7824 */ /* 0x004fe200078e00ff */
[----:B------:R-:W-:Y:S01]  /*4090*/  SHF.R.U32.HI R134, RZ, 0x10, R27 ;  /* 0x00000010ff867819 */ /* 0x000fe2000001161b */
[----:B------:R-:W-:Y:S01]  /*40a0*/  IMAD.U32 R27, R37, 0x10000, RZ ;  /* 0x00010000251b7824 */ /* 0x000fe200078e00ff */
[----:B------:R-:W-:Y:S01]  /*40b0*/  PRMT R125, R132, 0x5410, R125 ;  /* 0x00005410847d7816 */ /* 0x000fe2000000007d */
[----:B------:R-:W-:Y:S01]  /*40c0*/  IMAD.U32 R132, R131, 0x10000, RZ ;  /* 0x0001000083847824 */ /* 0x000fe200078e00ff */
[----:B------:R-:W-:Y:S01]  /*40d0*/  PRMT R127, R128, 0x5410, R127 ;  /* 0x00005410807f7816 */ /* 0x000fe2000000007f */
[----:B------:R-:W-:Y:S01]  /*40e0*/  IMAD.U32 R128, R126, 0x10000, RZ ;  /* 0x000100007e807824 */ /* 0x000fe200078e00ff */
[----:B------:R-:W-:Y:S01]  /*40f0*/  SHF.R.U32.HI R129, RZ, 0x10, R15 ;  /* 0x00000010ff817819 */ /* 0x000fe2000001160f */
[----:B------:R-:W-:Y:S01]  /*4100*/  IMAD.U32 R15, R34, 0x10000, RZ ;  /* 0x00010000220f7824 */ /* 0x000fe200078e00ff */
[----:B------:R-:W-:Y:S01]  /*4110*/  LOP3.LUT R14, R33, 0xffff0000, RZ, 0xc0, !PT ;  /* 0xffff0000210e7812 */ /* 0x000fe200078ec0ff */
[----:B------:R-:W-:Y:S01]  /*4120*/  FMUL.FTZ R138, R27, R128 ;  /* 0x000000801b8a7220 */ /* 0x000fe20000410000 */
[----:B------:R-:W-:Y:S01]  /*4130*/  LOP3.LUT R33, R37, 0xffff0000, RZ, 0xc0, !PT ;  /* 0xffff000025217812 */ /* 0x000fe200078ec0ff */
[----:B------:R-:W-:Y:S01]  /*4140*/  IMAD.U32 R37, R39, 0x10000, RZ ;  /* 0x0001000027257824 */ /* 0x000fe200078e00ff */
[----:B------:R-:W-:Y:S01]  /*4150*/  PRMT R133, R136, 0x5410, R133 ;  /* 0x0000541088857816 */ /* 0x000fe20000000085 */
[-C--:B------:R-:W-:Y:S01]  /*4160*/  FMUL.FTZ R136, R27, R132.reuse ;  /* 0x000000841b887220 */ /* 0x080fe20000410000 */
[----:B------:R-:W-:Y:S01]  /*4170*/  LOP3.LUT R131, R131, 0xffff0000, RZ, 0xc0, !PT ;  /* 0xffff000083837812 */ /* 0x000fe200078ec0ff */
[----:B------:R-:W-:Y:S01]  /*4180*/  FFMA.FTZ R138, R13, R132, R138 ;  /* 0x000000840d8a7223 */ /* 0x000fe2000001008a */
[----:B------:R-:W-:Y:S01]  /*4190*/  PRMT R129, R135, 0x5410, R129 ;  /* 0x0000541087817816 */ /* 0x000fe20000000081 */
[----:B------:R-:W-:Y:S01]  /*41a0*/  FFMA.FTZ R136, R13, R128, -R136 ;  /* 0x000000800d887223 */ /* 0x000fe20000010888 */
[----:B------:R-:W-:Y:S01]  /*41b0*/  PRMT R134, R114, 0x5432, R134 ;  /* 0x0000543272867816 */ /* 0x000fe20000000086 */
[----:B------:R-:W-:Y:S01]  /*41c0*/  FMUL.FTZ R135, R33, R131 ;  /* 0x0000008321877220 */ /* 0x000fe20000410000 */
[----:B------:R-:W-:Y:S01]  /*41d0*/  LOP3.LUT R126, R126, 0xffff0000, RZ, 0xc0, !PT ;  /* 0xffff00007e7e7812 */ /* 0x000fe200078ec0ff */
[----:B------:R-:W-:Y:S01]  /*41e0*/  IMAD.U32 R13, R129, 0x10000, RZ ;  /* 0x00010000810d7824 */ /* 0x000fe200078e00ff */
[----:B------:R-:W-:Y:S01]  /*41f0*/  SHF.R.U64 R130, R24, 0x10, R25 ;  /* 0x0000001018827819 */ /* 0x000fe20000001219 */
[----:B------:R-:W-:Y:S01]  /*4200*/  IMAD.U32 R27, R134, 0x10000, RZ ;  /* 0x00010000861b7824 */ /* 0x000fe200078e00ff */
[----:B------:R-:W-:Y:S01]  /*4210*/  LOP3.LUT R39, R39, 0xffff0000, RZ, 0xc0, !PT ;  /* 0xffff000027277812 */ /* 0x000fe200078ec0ff */
[-C--:B------:R-:W-:Y:S01]  /*4220*/  FMUL.FTZ R33, R33, R126.reuse ;  /* 0x0000007e21217220 */ /* 0x080fe20000410000 */
[----:B------:R-:W-:Y:S01]  /*4230*/  FFMA.FTZ R135, R14, R126, -R135 ;  /* 0x0000007e0e877223 */ /* 0x000fe20000010887 */
[----:B------:R-:W-:Y:S01]  /*4240*/  IMAD.U32 R24, R35, 0x10000, RZ ;  /* 0x0001000023187824 */ /* 0x000fe200078e00ff */
[----:B------:R-:W-:Y:S01]  /*4250*/  PRMT R130, R115, 0x5432, R130 ;  /* 0x0000543273827816 */ /* 0x000fe20000000082 */
[C---:B------:R-:W-:Y:S01]  /*4260*/  FMUL.FTZ R126, R37.reuse, R13 ;  /* 0x0000000d257e7220 */ /* 0x040fe20000410000 */
[----:B------:R-:W-:Y:S01]  /*4270*/  FMUL.FTZ R137, R37, R27 ;  /* 0x0000001b25897220 */ /* 0x000fe20000410000 */
[----:B------:R-:W-:Y:S01]  /*4280*/  LOP3.LUT R134, R134, 0xffff0000, RZ, 0xc0, !PT ;  /* 0xffff000086867812 */ /* 0x000fe200078ec0ff */
[----:B------:R-:W-:Y:S01]  /*4290*/  FFMA.FTZ R131, R14, R131, R33 ;  /* 0x000000830e837223 */ /* 0x000fe20000010021 */
[C---:B------:R-:W-:Y:S01]  /*42a0*/  FFMA.FTZ R126, R24.reuse, R27, R126 ;  /* 0x0000001b187e7223 */ /* 0x040fe2000001007e */
[----:B------:R-:W-:Y:S01]  /*42b0*/  FFMA.FTZ R137, R24, R13, -R137 ;  /* 0x0000000d18897223 */ /* 0x000fe20000010889 */
[----:B------:R-:W-:Y:S01]  /*42c0*/  LOP3.LUT R14, R129, 0xffff0000, RZ, 0xc0, !PT ;  /* 0xffff0000810e7812 */ /* 0x000fe200078ec0ff */
[----:B------:R-:W-:Y:S01]  /*42d0*/  IMAD.U32 R27, R130, 0x10000, RZ ;  /* 0x00010000821b7824 */ /* 0x000fe200078e00ff */
[----:B------:R-:W-:Y:S01]  /*42e0*/  LOP3.LUT R25, R35, 0xffff0000, RZ, 0xc0, !PT ;  /* 0xffff000023197812 */ /* 0x000fe200078ec0ff */
[----:B------:R-:W-:-:S02]  /*42f0*/  IMAD.U32 R13, R125, 0x10000, RZ ;  /* 0x000100007d0d7824 */ /* 0x000fc400078e00ff */
[C---:B------:R-:W-:Y:S01]  /*4300*/  FMUL.FTZ R24, R39.reuse, R134 ;  /* 0x0000008627187220 */ /* 0x040fe20000410000 */
[----:B------:R-:W-:Y:S01]  /*4310*/  FMUL.FTZ R37, R26, R27 ;  /* 0x0000001b1a257220 */ /* 0x000fe20000410000 */
[----:B------:R-:W-:Y:S01]  /*4320*/  LOP3.LUT R36, R36, 0xffff0000, RZ, 0xc0, !PT ;  /* 0xffff000024247812 */ /* 0x000fe200078ec0ff */
[-C--:B------:R-:W-:Y:S01]  /*4330*/  FMUL.FTZ R132, R39, R14.reuse ;  /* 0x0000000e27847220 */ /* 0x080fe20000410000 */
[----:B------:R-:W-:Y:S01]  /*4340*/  LOP3.LUT R33, R130, 0xffff0000, RZ, 0xc0, !PT ;  /* 0xffff000082217812 */ /* 0x000fe200078ec0ff */
[-C--:B------:R-:W-:Y:S01]  /*4350*/  FMUL.FTZ R26, R26, R13.reuse ;  /* 0x0000000d1a1a7220 */ /* 0x080fe20000410000 */
[----:B------:R-:W-:Y:S01]  /*4360*/  LOP3.LUT R125, R125, 0xffff0000, RZ, 0xc0, !PT ;  /* 0xffff00007d7d7812 */ /* 0x000fe200078ec0ff */
[C---:B------:R-:W-:Y:S01]  /*4370*/  FFMA.FTZ R128, R25.reuse, R14, -R24 ;  /* 0x0000000e19807223 */ /* 0x040fe20000010818 */
[----:B------:R-:W-:Y:S01]  /*4380*/  LOP3.LUT R32, R32, 0xffff0000, RZ, 0xc0, !PT ;  /* 0xffff000020207812 */ /* 0x000fe200078ec0ff */
[----:B------:R-:W-:Y:S02]  /*4390*/  IMAD.U32 R35, R38, 0x10000, RZ ;  /* 0x0001000026237824 */ /* 0x000fe400078e00ff */
[----:B------:R-:W-:Y:S01]  /*43a0*/  FFMA.FTZ R39, R25, R134, R132 ;  /* 0x0000008619277223 */ /* 0x000fe20000010084 */
[C---:B------:R-:W-:Y:S01]  /*43b0*/  FFMA.FTZ R37, R12.reuse, R13, -R37 ;  /* 0x0000000d0c257223 */ /* 0x040fe20000010825 */
[----:B------:R-:W-:Y:S01]  /*43c0*/  FFMA.FTZ R26, R12, R27, R26 ;  /* 0x0000001b0c1a7223 */ /* 0x000fe2000001001a */
[----:B------:R-:W-:Y:S01]  /*43d0*/  IMAD.U32 R14, R133, 0x10000, RZ ;  /* 0x00010000850e7824 */ /* 0x000fe200078e00ff */
[----:B------:R-:W-:Y:S01]  /*43e0*/  LOP3.LUT R38, R38, 0xffff0000, RZ, 0xc0, !PT ;  /* 0xffff000026267812 */ /* 0x000fe200078ec0ff */
[C---:B------:R-:W-:Y:S01]  /*43f0*/  FMUL.FTZ R25, R36.reuse, R33 ;  /* 0x0000002124197220 */ /* 0x040fe20000410000 */
[-C--:B------:R-:W-:Y:S01]  /*4400*/  FMUL.FTZ R13, R36, R125.reuse ;  /* 0x0000007d240d7220 */ /* 0x080fe20000410000 */
[----:B------:R-:W-:Y:S01]  /*4410*/  IMAD.U32 R12, R127, 0x10000, RZ ;  /* 0x000100007f0c7824 */ /* 0x000fe200078e00ff */
[----:B------:R-:W-:Y:S01]  /*4420*/  LOP3.LUT R133, R133, 0xffff0000, RZ, 0xc0, !PT ;  /* 0xffff000085857812 */ /* 0x000fe200078ec0ff */
[C---:B------:R-:W-:Y:S01]  /*4430*/  FFMA.FTZ R24, R32.reuse, R125, -R25 ;  /* 0x0000007d20187223 */ /* 0x040fe20000010819 */
[----:B------:R-:W-:Y:S01]  /*4440*/  LOP3.LUT R127, R127, 0xffff0000, RZ, 0xc0, !PT ;  /* 0xffff00007f7f7812 */ /* 0x000fe200078ec0ff */
[----:B------:R-:W-:Y:S01]  /*4450*/  FFMA.FTZ R13, R32, R33, R13 ;  /* 0x00000021200d7223 */ /* 0x000fe2000001000d */
[----:B------:R-:W-:Y:S01]  /*4460*/  LOP3.LUT R34, R34, 0xffff0000, RZ, 0xc0, !PT ;  /* 0xffff000022227812 */ /* 0x000fe200078ec0ff */
[C---:B------:R-:W-:Y:S01]  /*4470*/  FMUL.FTZ R32, R35.reuse, R14 ;  /* 0x0000000e23207220 */ /* 0x040fe20000410000 */
        /* <DEDUP_REMOVED lines=9> */
[----:B------:R-:W-:Y:S02]  /*4510*/  F2FP.BF16.F32.PACK_AB R24, R24, R37 ;  /* 0x000000251818723e */ /* 0x000fe400000010ff */
[----:B------:R-:W-:Y:S01]  /*4520*/  F2FP.BF16.F32.PACK_AB R34, R25, R32 ;  /* 0x000000201922723e */ /* 0x000fe200000010ff */
[----:B------:R-:W-:Y:S01]  /*4530*/  IMAD.MOV.U32 R37, RZ, RZ, R131 ;  /* 0x000000ffff257224 */ /* 0x000fe200078e0083 */
[----:B------:R-:W-:Y:S01]  /*4540*/  F2FP.BF16.F32.PACK_AB R38, R38, R35 ;  /* 0x000000232626723e */ /* 0x000fe200000010ff */
[----:B------:R-:W-:Y:S01]  /*4550*/  IMAD.MOV.U32 R35, RZ, RZ, R128 ;  /* 0x000000ffff237224 */ /* 0x000fe200078e0080 */
[----:B------:R-:W-:Y:S02]  /*4560*/  F2FP.BF16.F32.PACK_AB R33, R135, R136 ;  /* 0x000000888721723e */ /* 0x000fe400000010ff */
[----:B------:R-:W-:-:S02]  /*4570*/  F2FP.BF16.F32.PACK_AB R39, R39, R126 ;  /* 0x0000007e2727723e */ /* 0x000fc400000010ff */
[----:B------:R-:W-:Y:S02]  /*4580*/  F2FP.BF16.F32.PACK_AB R36, R13, R26 ;  /* 0x0000001a0d24723e */ /* 0x000fe400000010ff */
[----:B------:R-:W-:-:S07]  /*4590*/  MOV R32, R24 ;  /* 0x0000001800207202 */ /* 0x000fce0000000f00 */
.L_x_469:
[----:B------:R-:W-:Y:S05]  /*45a0*/  BSYNC B2 ;  /* 0x0000000000027941 */ /* 0x000fea0003800000 */
.L_x_468:
[----:B------:R-:W-:Y:S02]  /*45b0*/  ISETP.GE.AND P5, PT, R123, R105, PT ;  /* 0x000000697b00720c */ /* 0x000fe40003fa6270 */
[----:B------:R-:W-:-:S11]  /*45c0*/  P2R R13, PR, RZ, 0x1 ;  /* 0x00000001ff0d7803 */ /* 0x000fd60000000000 */
[--C-:B------:R-:W-:Y:S02]  /*45d0*/  @!P5 SHF.R.S32.HI R12, RZ, 0x1f, R123.reuse ;  /* 0x0000001fff0cd819 */ /* 0x100fe4000001147b */
[----:B------:R-:W-:-:S04]  /*45e0*/  @!P5 IADD3 R110, P0, P6, R20, R110, R123 ;  /* 0x0000006e146ed210 */ /* 0x000fc80007e1e07b */
[----:B------:R-:W-:Y:S02]  /*45f0*/  @!P5 IADD3.X R124, R97, R124, R12, P0, P6 ;  /* 0x0000007c617cd210 */ /* 0x000fe400007ec40c */
[-C--:B------:R-:W-:Y:S02]  /*4600*/  LEA R12, P6, R121, R102.reuse, 0x1 ;  /* 0x00000066790c7211 */ /* 0x080fe400078c08ff */
[----:B------:R-:W-:Y:S02]  /*4610*/  ISETP.NE.AND P0, PT, R13, RZ, PT ;  /* 0x000000ff0d00720c */ /* 0x000fe40003f05270 */
[----:B------:R-:W-:Y:S02]  /*4620*/  LEA.HI.X R13, R121, R103, R122, 0x1, P6 ;  /* 0x00000067790d7211 */ /* 0x000fe400030f0c7a */
[----:B------:R-:W-:-:S03]  /*4630*/  @!P5 LEA R14, P6, R110, R102, 0x1 ;  /* 0x000000666e0ed211 */ /* 0x000fc600078c08ff */
[----:B-1----:R1:W-:Y:S01]  /*4640*/  STG.E.128 desc[UR40][R12.64], R32 ;  /* 0x000000200c007986 */ /* 0x0023e2000c101d28 */
[----:B------:R-:W-:-:S05]  /*4650*/  @!P5 LEA.HI.X R15, R110, R103, R124, 0x1, P6 ;  /* 0x000000676e0fd211 */ /* 0x000fca00030f0c7c */
[----:B--2---:R1:W-:Y:S04]  /*4660*/  @!P5 STG.E.128 desc[UR40][R14.64], R36 ;  /* 0x000000240e00d986 */ /* 0x0043e8000c101d28 */
.L_x_467:
[----:B------:R-:W-:Y:S05]  /*4670*/  BSYNC B1 ;  /* 0x0000000000017941 */ /* 0x000fea0003800000 */
.L_x_466:
[----:B------:R-:W-:Y:S01]  /*4680*/  ISETP.GE.OR P5, PT, R211, R104, P1 ;  /* 0x00000068d300720c */ /* 0x000fe20000fa6670 */
[-C--:B-12---:R-:W-:Y:S02]  /*4690*/  IMAD R12, R81, R106.reuse, RZ ;  /* 0x0000006a510c7224 */ /* 0x086fe400078e02ff */
[----:B------:R-:W-:-:S04]  /*46a0*/  IMAD.WIDE.U32 R108, R211, R106, R108 ;  /* 0x0000006ad36c7225 */ /* 0x000fc800078e006c */
[----:B------:R-:W-:-:S06]  /*46b0*/  IMAD R107, R211, R107, R12 ;  /* 0x0000006bd36b7224 */ /* 0x000fcc00078e020c */
[----:B------:R-:W-:Y:S05]  /*46c0*/  @P5 BRA `(.L_x_456) ;  /* 0x0000000800545947 */ /* 0x000fea0003800000 */
[----:B------:R-:W-:Y:S01]  /*46d0*/  IMAD.IADD R34, R109, 0x1, R107 ;  /* 0x000000016d227824 */ /* 0x000fe200078e026b */
[----:B------:R-:W-:Y:S01]  /*46e0*/  IADD3 R12, P5, P6, R20, R108, R69 ;  /* 0x0000006c140c7210 */ /* 0x000fe20007ebe045 */
[----:B------:R-:W-:Y:S01]  /*46f0*/  BSSY B1, `(.L_x_470) ;  /* 0x000006e000017945 */ /* 0x000fe20003800000 */
[----:B------:R-:W-:Y:S02]  /*4700*/  SEL R113, R78, R113, !P0 ;  /* 0x000000714e717207 */ /* 0x000fe40004000000 */
[----:B------:R-:W-:Y:S02]  /*4710*/  IADD3.X R13, R97, R34, R64, P5, P6 ;  /* 0x00000022610d7210 */ /* 0x000fe40002fec440 */
[----:B------:R-:W-:-:S04]  /*4720*/  LEA R32, P5, R12, R102, 0x1 ;  /* 0x000000660c207211 */ /* 0x000fc800078a08ff */
[----:B------:R-:W-:Y:S02]  /*4730*/  LEA.HI.X R33, R12, R103, R13, 0x1, P5 ;  /* 0x000000670c217211 */ /* 0x000fe400028f0c0d */
[----:B------:R-:W-:-:S04]  /*4740*/  SHF.R.S32.HI R12, RZ, 0x1f, R113 ;  /* 0x0000001fff0c7819 */ /* 0x000fc80000011471 */
[----:B------:R-:W-:-:S04]  /*4750*/  LEA.HI R113, R12, R113, RZ, 0x4 ;  /* 0x000000710c717211 */ /* 0x000fc800078f20ff */
[----:B------:R-:W-:-:S05]  /*4760*/  LEA.HI.SX32 R35, R113, R70, 0x1c ;  /* 0x0000004671237211 */ /* 0x000fca00078fe2ff */
[----:B------:R-:W-:-:S05]  /*4770*/  IMAD.SHL.U32 R35, R35, 0x8, RZ ;  /* 0x0000000823237824 */ /* 0x000fca00078e00ff */
[----:B------:R-:W-:-:S04]  /*4780*/  LOP3.LUT R13, R204, 0x38, R35, 0xf8, !PT ;  /* 0x00000038cc0d7812 */ /* 0x000fc800078ef823 */
[----:B------:R-:W-:-:S05]  /*4790*/  LOP3.LUT R13, R13, R234, RZ, 0x3c, !PT ;  /* 0x000000ea0d0d7212 */ /* 0x000fca00078e3cff */
[----:B------:R-:W-:Y:S02]  /*47a0*/  IMAD.IADD R15, R206, 0x1, R13 ;  /* 0x00000001ce0f7824 */ /* 0x000fe400078e020d */
[C---:B------:R-:W-:Y:S02]  /*47b0*/  IMAD R13, R2.reuse, 0x1800, R65 ;  /* 0x00001800020d7824 */ /* 0x040fe400078e0241 */
[----:B------:R-:W-:Y:S02]  /*47c0*/  IMAD R15, R2, 0x1800, R15 ;  /* 0x00001800020f7824 */ /* 0x000fe400078e020f */
[--C-:B------:R-:W-:Y:S02]  /*47d0*/  IMAD R13, R13, 0x2, R18.reuse ;  /* 0x000000020d0d7824 */ /* 0x100fe400078e0212 */
[----:B------:R-:W-:-:S04]  /*47e0*/  IMAD R24, R15, 0x2, R18 ;  /* 0x000000020f187824 */ /* 0x000fc800078e0212 */
        /* <DEDUP_REMOVED lines=9> */
[----:B------:R-:W-:Y:S01]  /*4880*/  PRMT R116, R116, 0x5410, R113 ;  /* 0x0000541074747816 */ /* 0x000fe20000000071 */
[----:B------:R-:W-:Y:S01]  /*4890*/  IMAD.U32 R4, R12, 0x10000, RZ ;  /* 0x000100000c047824 */ /* 0x000fe200078e00ff */
        /* <DEDUP_REMOVED lines=9> */
[----:B------:R-:W-:Y:S02]  /*4930*/  SHF.R.U32.HI R107, RZ, 0x10, R7 ;  /* 0x00000010ff6b7819 */ /* 0x000fe40000011607 */
[----:B------:R-:W-:Y:S01]  /*4940*/  PRMT R117, R117, 0x5410, R106 ;  /* 0x0000541075757816 */ /* 0x000fe2000000006a */
[C---:B------:R-:W-:Y:S01]  /*4950*/  FMUL.FTZ R106, R11.reuse, R38 ;  /* 0x000000260b6a7220 */ /* 0x040fe20000410000 */
[----:B------:R-:W-:Y:S01]  /*4960*/  PRMT R114, R114, 0x5410, R107 ;  /* 0x0000541072727816 */ /* 0x000fe2000000006b */
[-C--:B------:R-:W-:Y:S01]  /*4970*/  FMUL.FTZ R110, R11, R36.reuse ;  /* 0x000000240b6e7220 */ /* 0x080fe20000410000 */
[----:B------:R-:W-:Y:S01]  /*4980*/  PRMT R118, R118, 0x5410, R37 ;  /* 0x0000541076767816 */ /* 0x000fe20000000025 */
[C---:B------:R-:W-:Y:S01]  /*4990*/  FFMA.FTZ R106, R5.reuse, R36, -R106 ;  /* 0x00000024056a7223 */ /* 0x040fe2000001086a */
[----:B------:R-:W-:Y:S01]  /*49a0*/  SHF.R.U64 R111, R6, 0x10, R7 ;  /* 0x00000010066f7819 */ /* 0x000fe20000001207 */
[----:B------:R-:W-:Y:S01]  /*49b0*/  FFMA.FTZ R110, R5, R38, R110 ;  /* 0x00000026056e7223 */ /* 0x000fe2000001006e */
[----:B------:R-:W-:Y:S01]  /*49c0*/  LOP3.LUT R6, R13, 0xffff0000, RZ, 0xc0, !PT ;  /* 0xffff00000d067812 */ /* 0x000fe200078ec0ff */
[----:B------:R-:W-:Y:S01]  /*49d0*/  IMAD.U32 R5, R114, 0x10000, RZ ;  /* 0x0001000072057824 */ /* 0x000fe200078e00ff */
[----:B------:R-:W-:Y:S01]  /*49e0*/  LOP3.LUT R13, R25, 0xffff0000, RZ, 0xc0, !PT ;  /* 0xffff0000190d7812 */ /* 0x000fe200078ec0ff */
[----:B------:R-:W-:Y:S01]  /*49f0*/  IMAD.U32 R25, R27, 0x10000, RZ ;  /* 0x000100001b197824 */ /* 0x000fe200078e00ff */
[----:B------:R-:W-:Y:S01]  /*4a00*/  LOP3.LUT R120, R120, 0xffff0000, RZ, 0xc0, !PT ;  /* 0xffff000078787812 */ /* 0x000fe200078ec0ff */
[----:B------:R-:W-:Y:S01]  /*4a10*/  IMAD.U32 R11, R118, 0x10000, RZ ;  /* 0x00010000760b7824 */ /* 0x000fe200078e00ff */
[----:B------:R-:W-:Y:S01]  /*4a20*/  LOP3.LUT R116, R116, 0xffff0000, RZ, 0xc0, !PT ;  /* 0xffff000074747812 */ /* 0x000fe200078ec0ff */
[----:B------:R-:W-:Y:S01]  /*4a30*/  FMUL.FTZ R36, R25, R5 ;  /* 0x0000000519247220 */ /* 0x000fe20000410000 */
[----:B------:R-:W-:Y:S01]  /*4a40*/  LOP3.LUT R27, R27, 0xffff0000, RZ, 0xc0, !PT ;  /* 0xffff00001b1b7812 */ /* 0x000fe200078ec0ff */
[-C--:B------:R-:W-:Y:S01]  /*4a50*/  FMUL.FTZ R39, R25, R11.reuse ;  /* 0x0000000b19277220 */ /* 0x080fe20000410000 */
[C---:B------:R-:W-:Y:S01]  /*4a60*/  FMUL.FTZ R37, R13.reuse, R120 ;  /* 0x000000780d257220 */ /* 0x040fe20000410000 */
[----:B------:R-:W-:Y:S01]  /*4a70*/  FMUL.FTZ R13, R13, R116 ;  /* 0x000000740d0d7220 */ /* 0x000fe20000410000 */
[----:B------:R-:W-:Y:S01]  /*4a80*/  LOP3.LUT R118, R118, 0xffff0000, RZ, 0xc0, !PT ;  /* 0xffff000076767812 */ /* 0x000fe200078ec0ff */
[C---:B------:R-:W-:Y:S01]  /*4a90*/  FFMA.FTZ R36, R8.reuse, R11, R36 ;  /* 0x0000000b08247223 */ /* 0x040fe20000010024 */
[----:B------:R-:W-:Y:S01]  /*4aa0*/  FFMA.FTZ R39, R8, R5, -R39 ;  /* 0x0000000508277223 */ /* 0x000fe20000010827 */
[----:B------:R-:W-:Y:S01]  /*4ab0*/  LOP3.LUT R114, R114, 0xffff0000, RZ, 0xc0, !PT ;  /* 0xffff000072727812 */ /* 0x000fe200078ec0ff */
[----:B------:R-:W-:Y:S01]  /*4ac0*/  IMAD.U32 R11, R119, 0x10000, RZ ;  /* 0x00010000770b7824 */ /* 0x000fe200078e00ff */
[----:B------:R-:W-:Y:S01]  /*4ad0*/  LOP3.LUT R9, R15, 0xffff0000, RZ, 0xc0, !PT ;  /* 0xffff00000f097812 */ /* 0x000fe200078ec0ff */
[----:B------:R-:W-:-:S02]  /*4ae0*/  IMAD.U32 R5, R115, 0x10000, RZ ;  /* 0x0001000073057824 */ /* 0x000fc400078e00ff */
[C---:B------:R-:W-:Y:S01]  /*4af0*/  FFMA.FTZ R37, R6.reuse, R116, -R37 ;  /* 0x0000007406257223 */ /* 0x040fe20000010825 */
[----:B------:R-:W-:Y:S01]  /*4b00*/  FFMA.FTZ R25, R6, R120, R13 ;  /* 0x0000007806197223 */ /* 0x000fe2000001000d */
[C---:B------:R-:W-:Y:S01]  /*4b10*/  FMUL.FTZ R6, R27.reuse, R118 ;  /* 0x000000761b067220 */ /* 0x040fe20000410000 */
[----:B------:R-:W-:Y:S01]  /*4b20*/  FMUL.FTZ R13, R10, R11 ;  /* 0x0000000b0a0d7220 */ /* 0x000fe20000410000 */
[----:B------:R-:W-:Y:S01]  /*4b30*/  LOP3.LUT R24, R24, 0xffff0000, RZ, 0xc0, !PT ;  /* 0xffff000018187812 */ /* 0x000fe200078ec0ff */
[-C--:B------:R-:W-:Y:S01]  /*4b40*/  FMUL.FTZ R8, R27, R114.reuse ;  /* 0x000000721b087220 */ /* 0x080fe20000410000 */
[----:B------:R-:W-:Y:S01]  /*4b50*/  LOP3.LUT R119, R119, 0xffff0000, RZ, 0xc0, !PT ;  /* 0xffff000077777812 */ /* 0x000fe200078ec0ff */
[----:B------:R-:W-:Y:S01]  /*4b60*/  FMUL.FTZ R10, R10, R5 ;  /* 0x000000050a0a7220 */ /* 0x000fe20000410000 */
[----:B------:R-:W-:Y:S01]  /*4b70*/  LOP3.LUT R115, R115, 0xffff0000, RZ, 0xc0, !PT ;  /* 0xffff000073737812 */ /* 0x000fe200078ec0ff */
[C---:B------:R-:W-:Y:S01]  /*4b80*/  FFMA.FTZ R114, R9.reuse, R114, -R6 ;  /* 0x0000007209727223 */ /* 0x040fe20000010806 */
[----:B------:R-:W-:Y:S01]  /*4b90*/  PRMT R112, R112, 0x5410, R111 ;  /* 0x0000541070707816 */ /* 0x000fe2000000006f */
[----:B------:R-:W-:Y:S01]  /*4ba0*/  IMAD.U32 R15, R26, 0x10000, RZ ;  /* 0x000100001a0f7824 */ /* 0x000fe200078e00ff */
[----:B------:R-:W-:Y:S01]  /*4bb0*/  LOP3.LUT R12, R12, 0xffff0000, RZ, 0xc0, !PT ;  /* 0xffff00000c0c7812 */ /* 0x000fe200078ec0ff */
[----:B------:R-:W-:Y:S01]  /*4bc0*/  FFMA.FTZ R27, R9, R118, R8 ;  /* 0x00000076091b7223 */ /* 0x000fe20000010008 */
[----:B------:R-:W-:Y:S01]  /*4bd0*/  FFMA.FTZ R10, R4, R11, R10 ;  /* 0x0000000b040a7223 */ /* 0x000fe2000001000a */
[C---:B------:R-:W-:Y:S01]  /*4be0*/  IMAD.U32 R6, R117.reuse, 0x10000, RZ ;  /* 0x0001000075067824 */ /* 0x040fe200078e00ff */
[----:B------:R-:W-:Y:S01]  /*4bf0*/  LOP3.LUT R26, R26, 0xffff0000, RZ, 0xc0, !PT ;  /* 0xffff00001a1a7812 */ /* 0x000fe200078ec0ff */
[----:B------:R-:W-:Y:S01]  /*4c00*/  FMUL.FTZ R9, R24, R119 ;  /* 0x0000007718097220 */ /* 0x000fe20000410000 */
[----:B------:R-:W-:Y:S01]  /*4c10*/  FFMA.FTZ R13, R4, R5, -R13 ;  /* 0x00000005040d7223 */ /* 0x000fe2000001080d */
[----:B------:R-:W-:Y:S01]  /*4c20*/  FMUL.FTZ R11, R24, R115 ;  /* 0x00000073180b7220 */ /* 0x000fe20000410000 */
[----:B------:R-:W-:Y:S01]  /*4c30*/  LOP3.LUT R117, R117, 0xffff0000, RZ, 0xc0, !PT ;  /* 0xffff000075757812 */ /* 0x000fe200078ec0ff */
[C---:B------:R-:W-:Y:S01]  /*4c40*/  IMAD.U32 R4, R112.reuse, 0x10000, RZ ;  /* 0x0001000070047824 */ /* 0x040fe200078e00ff */
[----:B------:R-:W-:Y:S01]  /*4c50*/  LOP3.LUT R5, R112, 0xffff0000, RZ, 0xc0, !PT ;  /* 0xffff000070057812 */ /* 0x000fe200078ec0ff */
[----:B------:R-:W-:-:S02]  /*4c60*/  IMAD.U32 R7, R14, 0x10000, RZ ;  /* 0x000100000e077824 */ /* 0x000fc400078e00ff */
[C---:B------:R-:W-:Y:S01]  /*4c70*/  FFMA.FTZ R8, R12.reuse, R115, -R9 ;  /* 0x000000730c087223 */ /* 0x040fe20000010809 */
        /* <DEDUP_REMOVED lines=21> */
.L_x_471:
[----:B------:R-:W-:Y:S05]  /*4dd0*/  BSYNC B1 ;  /* 0x0000000000017941 */ /* 0x000fea0003800000 */
.L_x_470:
[----:B-1----:R4:W-:Y:S01]  /*4de0*/  STG.E.128 desc[UR40][R32.64], R12 ;  /* 0x0000000c20007986 */ /* 0x0029e2000c101d28 */
[----:B------:R-:W-:-:S13]  /*4df0*/  ISETP.GE.AND P4, PT, R35, R105, PT ;  /* 0x000000692300720c */ /* 0x000fda0003f86270 */
[----:B------:R-:W-:Y:S05]  /*4e00*/  @P4 BRA `(.L_x_456) ;  /* 0x0000000000844947 */ /* 0x000fea0003800000 */
[--C-:B------:R-:W-:Y:S02]  /*4e10*/  SHF.R.S32.HI R4, RZ, 0x1f, R35.reuse ;  /* 0x0000001fff047819 */ /* 0x100fe40000011423 */
[----:B------:R-:W-:-:S04]  /*4e20*/  IADD3 R35, P4, P5, R20, R108, R35 ;  /* 0x0000006c14237210 */ /* 0x000fc80007d9e023 */
[----:B------:R-:W-:Y:S02]  /*4e30*/  IADD3.X R34, R97, R34, R4, P4, P5 ;  /* 0x0000002261227210 */ /* 0x000fe400027ea404 */
[----:B------:R-:W-:-:S04]  /*4e40*/  LEA R102, P4, R35, R102, 0x1 ;  /* 0x0000006623667211 */ /* 0x000fc800078808ff */
[----:B------:R-:W-:-:S05]  /*4e50*/  LEA.HI.X R103, R35, R103, R34, 0x1, P4 ;  /* 0x0000006723677211 */ /* 0x000fca00020f0c22 */
[----:B--2---:R1:W-:Y:S01]  /*4e60*/  STG.E.128 desc[UR40][R102.64], R24 ;  /* 0x0000001866007986 */ /* 0x0043e2000c101d28 */
[----:B------:R-:W-:Y:S05]  /*4e70*/  BRA `(.L_x_456) ;  /* 0x0000000000687947 */ /* 0x000fea0003800000 */
.L_x_439:
[----:B------:R-:W-:-:S06]  /*4e80*/  UISETP.NE.AND UP0, UPT, UR44, 0x3, UPT ;  /* 0x000000032c00788c */ /* 0x000fcc000bf05270 */
[----:B------:R-:W-:-:S13]  /*4e90*/  PLOP3.LUT P3, PT, PT, PT, UP0, 0x80, 0x0 ;  /* 0x000000000000781c */ /* 0x000fda0003f6f008 */
[----:B------:R-:W-:Y:S05]  /*4ea0*/  @!P3 BRA `(.L_x_472) ;  /* 0x000000000004b947 */ /* 0x000fea0003800000 */
[----:B------:R-:W-:Y:S01]  /*4eb0*/  BPT.TRAP 0x1 ;  /* 0x000000040000795c */ /* 0x000fe20000300000 */
.L_x_472:
[----:B------:R-:W-:Y:S01]  /*4ec0*/  IMAD R90, R2, 0x8, R18 ;  /* 0x00000008025a7824 */ /* 0x000fe200078e0212 */
[----:B------:R-:W-:Y:S01]  /*4ed0*/  SHF.L.U32 R101, R23, 0x1f, RZ ;  /* 0x0000001f17657819 */ /* 0x000fe200000006ff */
[----:B------:R-:W-:Y:S01]  /*4ee0*/  IMAD R104, R59, -0x60, R62 ;  /* 0xffffffa03b687824 */ /* 0x000fe200078e023e */
[----:B------:R-:W-:Y:S02]  /*4ef0*/  BSSY B1, `(.L_x_473) ;  /* 0x0000004000017945 */ /* 0x000fe40003800000 */
[----:B------:R-:W0:Y:S02]  /*4f00*/  SYNCS.PHASECHK.TRANS64.TRYWAIT P4, [R90+URZ+0x22890], R101 ;  /* 0x022890655a0075a7 */ /* 0x000e24000808017f */
[----:B------:R-:W-:Y:S01]  /*4f10*/  VIMNMX R104, R104, 0x60, PT ;  /* 0x0000006068687848 */ /* 0x000fe20003fe0100 */
[----:B0-----:R-:W-:Y:S06]  /*4f20*/  @!P4 BRA `(.L_x_474) ;  /* 0x0000010000e8c947 */ /* 0x001fec0003800000 */
.L_x_665:
[----:B------:R-:W-:Y:S05]  /*4f30*/  BSYNC B1 ;  /* 0x0000000000017941 */ /* 0x000fea0003800000 */
.L_x_473:
[-C--:B------:R-:W-:Y:S01]  /*4f40*/  ISETP.GE.AND P5, PT, R19, R104.reuse, PT ;  /* 0x000000681300720c */ /* 0x080fe20003fa6270 */
[----:B------:R-:W-:Y:S01]  /*4f50*/  BSSY B1, `(.L_x_475) ;  /* 0x0000007000017945 */ /* 0x000fe20003800000 */
[----:B------:R-:W-:-:S11]  /*4f60*/  ISETP.GE.AND P4, PT, R211, R104, PT ;  /* 0x00000068d300720c */ /* 0x000fd60003f86270 */
[----:B------:R-:W-:Y:S05]  /*4f70*/  @P5 BRA `(.L_x_476) ;  /* 0x0000000000105947 */ /* 0x000fea0003800000 */
[----:B------:R-:W1:Y:S04]  /*4f80*/  @!P1 LDS.128 R4, [R107] ;  /* 0x000000006b049984 */ /* 0x000e680000000c00 */
[----:B------:R-:W2:Y:S04]  /*4f90*/  @!P2 LDS.128 R8, [R106] ;  /* 0x000000006a08a984 */ /* 0x000ea80000000c00 */
[----:B-1----:R1:W-:Y:S04]  /*4fa0*/  @!P1 STG.E.128 desc[UR40][R14.64], R4 ;  /* 0x000000040e009986 */ /* 0x0023e8000c101d28 */
[----:B--2---:R1:W-:Y:S02]  /*4fb0*/  @!P2 STG.E.128 desc[UR40][R14.64+0x40], R8 ;  /* 0x000040080e00a986 */ /* 0x0043e4000c101d28 */
.L_x_476:
[----:B------:R-:W-:Y:S05]  /*4fc0*/  BSYNC B1 ;  /* 0x0000000000017941 */ /* 0x000fea0003800000 */
.L_x_475:
[----:B------:R-:W-:Y:S05]  /*4fd0*/  @P4 BRA `(.L_x_456) ;  /* 0x0000000000104947 */ /* 0x000fea0003800000 */
[----:B-1----:R-:W1:Y:S04]  /*4fe0*/  @!P1 LDS.128 R4, [R107+0x2000] ;  /* 0x002000006b049984 */ /* 0x002e680000000c00 */
[----:B------:R-:W2:Y:S04]  /*4ff0*/  @!P2 LDS.128 R8, [R106+0x2000] ;  /* 0x002000006a08a984 */ /* 0x000ea80000000c00 */
[----:B-1----:R3:W-:Y:S04]  /*5000*/  @!P1 STG.E.128 desc[UR40][R12.64], R4 ;  /* 0x000000040c009986 */ /* 0x0027e8000c101d28 */
[----:B--2---:R3:W-:Y:S02]  /*5010*/  @!P2 STG.E.128 desc[UR40][R12.64+0x40], R8 ;  /* 0x000040080c00a986 */ /* 0x0047e4000c101d28 */
.L_x_456:
[----:B------:R-:W-:Y:S05]  /*5020*/  BSYNC B0 ;  /* 0x0000000000007941 */ /* 0x000fea0003800000 */
.L_x_438:
[----:B-123--:R-:W1:Y:S01]  /*5030*/  S2R R4, SR_TID.X ;  /* 0x0000000000047919 */ /* 0x00ee620000002100 */
[----:B------:R-:W-:Y:S01]  /*5040*/  @!PT LDS RZ, [RZ] ;  /* 0x00000000fffff984 */ /* 0x000fe20000000800 */
[----:B------:R-:W-:Y:S01]  /*5050*/  @!PT LDS RZ, [RZ] ;  /* 0x00000000fffff984 */ /* 0x000fe20000000800 */
[----:B------:R-:W-:Y:S01]  /*5060*/  @!PT LDS RZ, [RZ] ;  /* 0x00000000fffff984 */ /* 0x000fe20000000800 */
[----:B------:R-:W-:Y:S01]  /*5070*/  @!PT LDS RZ, [RZ] ;  /* 0x00000000fffff984 */ /* 0x000fe20000000800 */
[----:B------:R2:W-:Y:S06]  /*5080*/  MEMBAR.ALL.CTA ;  /* 0x0000000000007992 */ /* 0x0005ec0000008000 */
[----:B--2---:R-:W2:Y:S01]  /*5090*/  FENCE.VIEW.ASYNC.S ;  /* 0x00000000000073c6 */ /* 0x004ea20000000000 */
[----:B------:R-:W-:Y:S05]  /*50a0*/  WARPSYNC.ALL ;  /* 0x0000000000007948 */ /* 0x000fea0003800000 */
[----:B------:R-:W-:Y:S01]  /*50b0*/  BSSY B0, `(.L_x_477) ;  /* 0x0000009000007945 */ /* 0x000fe20003800000 */
[----:B-1----:R-:W-:Y:S01]  /*50c0*/  LOP3.LUT R4, R4, 0x7f, RZ, 0xc0, !PT ;  /* 0x0000007f04047812 */ /* 0x002fe200078ec0ff */
[----:B--2---:R1:W-:Y:S03]  /*50d0*/  BAR.SYNC.DEFER_BLOCKING R79, 0x80 ;  /* 0x0002004f0000751d */ /* 0x0043e60000010000 */
[----:B------:R-:W-:-:S13]  /*50e0*/  ISETP.NE.AND P4, PT, R4, RZ, PT ;  /* 0x000000ff0400720c */ /* 0x000fda0003f85270 */
[----:B------:R-:W-:-:S05]  /*50f0*/  @!P4 VIADD R4, R90, 0x228a0 ;  /* 0x000228a05a04c836 */ /* 0x000fca0000000000 */
[----:B------:R-:W-:-:S04]  /*5100*/  @!P4 PRMT R4, RZ, 0x654, R4 ;  /* 0x00000654ff04c816 */ /* 0x000fc80000000004 */
[----:B------:R1:W-:Y:S01]  /*5110*/  @!P4 SYNCS.ARRIVE.TRANS64.RED.A1T0 RZ, [R4+URZ], RZ ;  /* 0x000000ff04ffc9a7 */ /* 0x0003e2000810043f */
[----:B------:R-:W-:Y:S05]  /*5120*/  @!P3 BRA `(.L_x_478) ;  /* 0x000000000004b947 */ /* 0x000fea0003800000 */
[----:B------:R-:W-:Y:S01]  /*5130*/  BPT.TRAP 0x1 ;  /* 0x000000040000795c */ /* 0x000fe20000300000 */
.L_x_478:
[----:B------:R-:W-:Y:S05]  /*5140*/  BSYNC B0 ;  /* 0x0000000000007941 */ /* 0x000fea0003800000 */
.L_x_477:
[----:B------:R-:W2:Y:S01]  /*5150*/  SYNCS.PHASECHK.TRANS64.TRYWAIT P3, [R90+URZ+0x228b0], R101 ;  /* 0x0228b0655a0075a7 */ /* 0x000ea2000806017f */
[----:B------:R-:W-:Y:S01]  /*5160*/  ULDC UR45, c[0x0][0x310] ;  /* 0x0000c400002d7ab9 */ /* 0x000fe20000000800 */
[----:B------:R-:W-:Y:S01]  /*5170*/  ULDC.64 UR42, c[0x0][0x318] ;  /* 0x0000c600002a7ab9 */ /* 0x000fe20000000a00 */
[----:B------:R-:W-:Y:S01]  /*5180*/  ULDC.64 UR38, c[0x0][0x308] ;  /* 0x0000c20000267ab9 */ /* 0x000fe20000000a00 */
[----:B------:R-:W-:Y:S01]  /*5190*/  BSSY B0, `(.L_x_479) ;  /* 0x0000003000007945 */ /* 0x000fe20003800000 */
[----:B-1----:R-:W-:-:S03]  /*51a0*/  IMAD R4, R2, 0x6000, R77 ;  /* 0x0000600002047824 */ /* 0x002fc600078e024d */
[----:B--2---:R-:W-:Y:S05]  /*51b0*/  @!P3 BRA `(.L_x_480) ;  /* 0x000001000058b947 */ /* 0x004fea0003800000 */
.L_x_666:
[----:B------:R-:W-:Y:S05]  /*51c0*/  BSYNC B0 ;  /* 0x0000000000007941 */ /* 0x000fea0003800000 */
.L_x_479:
[----:B------:R-:W-:Y:S01]  /*51d0*/  ISETP.GE.AND P3, PT, R19, R104, PT ;  /* 0x000000681300720c */ /* 0x000fe20003f66270 */
[----:B------:R-:W-:Y:S01]  /*51e0*/  IMAD.IADD R6, R80, 0x1, R4 ;  /* 0x0000000150067824 */ /* 0x000fe200078e0204 */
[----:B------:R-:W-:Y:S01]  /*51f0*/  BSSY B0, `(.L_x_481) ;  /* 0x0000025000007945 */ /* 0x000fe20003800000 */
[----:B------:R-:W-:Y:S02]  /*5200*/  IMAD R36, R4, 0x2, R61 ;  /* 0x0000000204247824 */ /* 0x000fe400078e023d */
[----:B----4-:R-:W-:-:S04]  /*5210*/  IMAD.WIDE R32, R59, 0x60, R56 ;  /* 0x000000603b207825 */ /* 0x010fc800078e0238 */
[----:B------:R-:W-:-:S04]  /*5220*/  IMAD R37, R6, 0x2, R61 ;  /* 0x0000000206257824 */ /* 0x000fc800078e023d */
[----:B------:R-:W-:Y:S05]  /*5230*/  @P3 BRA `(.L_x_482) ;  /* 0x0000000000803947 */ /* 0x000fea0003800000 */
[----:B------:R-:W-:Y:S02]  /*5240*/  IMAD R7, R33, UR42, RZ ;  /* 0x0000002a21077c24 */ /* 0x000fe4000f8e02ff */
[----:B------:R-:W-:Y:S02]  /*5250*/  IMAD.MOV.U32 R4, RZ, RZ, R40 ;  /* 0x000000ffff047224 */ /* 0x000fe400078e0028 */
[----:B------:R-:W-:Y:S02]  /*5260*/  IMAD.MOV.U32 R5, RZ, RZ, R63 ;  /* 0x000000ffff057224 */ /* 0x000fe400078e003f */
[C---:B------:R-:W-:Y:S02]  /*5270*/  IMAD R7, R32.reuse, UR43, R7 ;  /* 0x0000002b20077c24 */ /* 0x040fe4000f8e0207 */
[----:B------:R-:W-:-:S04]  /*5280*/  IMAD.WIDE.U32 R4, R32, UR42, R4 ;  /* 0x0000002a20047c25 */ /* 0x000fc8000f8e0004 */
[----:B------:R-:W-:Y:S01]  /*5290*/  IMAD.IADD R5, R5, 0x1, R7 ;  /* 0x0000000105057824 */ /* 0x000fe200078e0207 */
[----:B------:R-:W-:-:S04]  /*52a0*/  LEA R34, P3, R4, UR38, 0x1 ;  /* 0x0000002604227c11 */ /* 0x000fc8000f8608ff */
[----:B------:R-:W-:Y:S02]  /*52b0*/  LEA.HI.X R35, R4, UR39, R5, 0x1, P3 ;  /* 0x0000002704237c11 */ /* 0x000fe400098f0c05 */
[----:B------:R-:W-:-:S13]  /*52c0*/  ISETP.GE.AND P3, PT, R16, UR45, PT ;  /* 0x0000002d10007c0c */ /* 0x000fda000bf66270 */
[----:B------:R-:W2:Y:S04]  /*52d0*/  @!P3 LDS.128 R4, [R36] ;  /* 0x000000002404b984 */ /* 0x000ea80000000c00 */
[----:B--2---:R-:W-:Y:S01]  /*52e0*/  @!P3 STG.E.128 desc[UR40][R34.64], R4 ;  /* 0x000000042200b986 */ /* 0x004fe2000c101d28 */
[----:B------:R-:W-:-:S13]  /*52f0*/  ISETP.GE.AND P3, PT, R99, UR45, PT ;  /* 0x0000002d63007c0c */ /* 0x000fda000bf66270 */
[----:B------:R-:W2:Y:S04]  /*5300*/  @!P3 LDS.128 R8, [R37] ;  /* 0x000000002508b984 */ /* 0x000ea80000000c00 */
[----:B--2---:R-:W-:Y:S01]  /*5310*/  @!P3 STG.E.128 desc[UR40][R34.64+0x40], R8 ;  /* 0x000040082200b986 */ /* 0x004fe2000c101d28 */
[----:B------:R-:W-:-:S13]  /*5320*/  ISETP.GE.AND P3, PT, R98, UR45, PT ;  /* 0x0000002d62007c0c */ /* 0x000fda000bf66270 */
[----:B------:R-:W2:Y:S04]  /*5330*/  @!P3 LDS.128 R12, [R36+0x3000] ;  /* 0x00300000240cb984 */ /* 0x000ea80000000c00 */
        /* <DEDUP_REMOVED lines=10> */
[----:B------:R-:W-:-:S13]  /*53e0*/  ISETP.NE.AND P3, PT, R0, RZ, PT ;  /* 0x000000ff0000720c */ /* 0x000fda0003f65270 */
[----:B------:R-:W2:Y:S04]  /*53f0*/  @P3 LDS.128 R12, [R36+0x9000] ;  /* 0x00900000240c3984 */ /* 0x000ea80000000c00 */
[----:B--2---:R-:W-:Y:S01]  /*5400*/  @P3 STG.E.128 desc[UR40][R34.64+0x180], R12 ;  /* 0x0001800c22003986 */ /* 0x004fe2000c101d28 */
[----:B------:R-:W-:-:S13]  /*5410*/  ISETP.NE.AND P3, PT, R3, RZ, PT ;  /* 0x000000ff0300720c */ /* 0x000fda0003f65270 */
[----:B------:R-:W2:Y:S04]  /*5420*/  @P3 LDS.128 R24, [R37+0x9000] ;  /* 0x0090000025183984 */ /* 0x000ea80000000c00 */
[----:B--2---:R2:W-:Y:S02]  /*5430*/  @P3 STG.E.128 desc[UR40][R34.64+0x1c0], R24 ;  /* 0x0001c01822003986 */ /* 0x0045e4000c101d28 */
.L_x_482:
[----:B------:R-:W-:Y:S05]  /*5440*/  BSYNC B0 ;  /* 0x0000000000007941 */ /* 0x000fea0003800000 */
.L_x_481:
[----:B------:R-:W-:Y:S01]  /*5450*/  ISETP.GE.AND P3, PT, R211, R104, PT ;  /* 0x00000068d300720c */ /* 0x000fe20003f66270 */
[----:B------:R-:W-:-:S12]  /*5460*/  BSSY B0, `(.L_x_483) ;  /* 0x0000024000007945 */ /* 0x000fd80003800000 */
[----:B------:R-:W-:Y:S05]  /*5470*/  @P3 BRA `(.L_x_484) ;  /* 0x0000000000883947 */ /* 0x000fea0003800000 */
[----:B------:R-:W-:Y:S01]  /*5480*/  IADD3 R7, P3, R32, 0x40, RZ ;  /* 0x0000004020077810 */ /* 0x000fe20007f7e0ff */
[----:B------:R-:W-:Y:S02]  /*5490*/  IMAD.MOV.U32 R4, RZ, RZ, R40 ;  /* 0x000000ffff047224 */ /* 0x000fe400078e0028 */
[----:B------:R-:W-:Y:S02]  /*54a0*/  IMAD.MOV.U32 R5, RZ, RZ, R63 ;  /* 0x000000ffff057224 */ /* 0x000fe400078e003f */
[----:B------:R-:W-:Y:S02]  /*54b0*/  IMAD.X R32, RZ, RZ, R33, P3 ;  /* 0x000000ffff207224 */ /* 0x000fe400018e0621 */
[----:B------:R-:W-:-:S04]  /*54c0*/  IMAD.WIDE.U32 R4, R7, UR42, R4 ;  /* 0x0000002a07047c25 */ /* 0x000fc8000f8e0004 */
[----:B------:R-:W-:-:S04]  /*54d0*/  IMAD R32, R32, UR42, RZ ;  /* 0x0000002a20207c24 */ /* 0x000fc8000f8e02ff */
[----:B------:R-:W-:Y:S01]  /*54e0*/  IMAD R7, R7, UR43, R32 ;  /* 0x0000002b07077c24 */ /* 0x000fe2000f8e0220 */
[----:B------:R-:W-:-:S03]  /*54f0*/  LEA R32, P3, R4, UR38, 0x1 ;  /* 0x0000002604207c11 */ /* 0x000fc6000f8608ff */
[----:B------:R-:W-:-:S05]  /*5500*/  IMAD.IADD R5, R5, 0x1, R7 ;  /* 0x0000000105057824 */ /* 0x000fca00078e0207 */
[----:B------:R-:W-:Y:S02]  /*5510*/  LEA.HI.X R33, R4, UR39, R5, 0x1, P3 ;  /* 0x0000002704217c11 */ /* 0x000fe400098f0c05 */
[----:B------:R-:W-:-:S13]  /*5520*/  ISETP.GE.AND P3, PT, R16, UR45, PT ;  /* 0x0000002d10007c0c */ /* 0x000fda000bf66270 */
[----:B------:R-:W3:Y:S04]  /*5530*/  @!P3 LDS.128 R4, [R36+0x2000] ;  /* 0x002000002404b984 */ /* 0x000ee80000000c00 */
[----:B---3--:R-:W-:Y:S01]  /*5540*/  @!P3 STG.E.128 desc[UR40][R32.64], R4 ;  /* 0x000000042000b986 */ /* 0x008fe2000c101d28 */
[----:B------:R-:W-:-:S13]  /*5550*/  ISETP.GE.AND P3, PT, R98, UR45, PT ;  /* 0x0000002d62007c0c */ /* 0x000fda000bf66270 */
[----:B------:R-:W3:Y:S04]  /*5560*/  @!P3 LDS.128 R8, [R36+0x5000] ;  /* 0x005000002408b984 */ /* 0x000ee80000000c00 */
[----:B---3--:R-:W-:Y:S01]  /*5570*/  @!P3 STG.E.128 desc[UR40][R32.64+0x80], R8 ;  /* 0x000080082000b986 */ /* 0x008fe2000c101d28 */
[----:B------:R-:W-:-:S13]  /*5580*/  ISETP.GE.AND P3, PT, R94, UR45, PT ;  /* 0x0000002d5e007c0c */ /* 0x000fda000bf66270 */
[----:B------:R-:W3:Y:S04]  /*5590*/  @!P3 LDS.128 R12, [R36+0x8000] ;  /* 0x00800000240cb984 */ /* 0x000ee80000000c00 */
[----:B---3--:R-:W-:Y:S01]  /*55a0*/  @!P3 STG.E.128 desc[UR40][R32.64+0x100], R12 ;  /* 0x0001000c2000b986 */ /* 0x008fe2000c101d28 */
[----:B------:R-:W-:-:S13]  /*55b0*/  ISETP.NE.AND P3, PT, R0, RZ, PT ;  /* 0x000000ff0000720c */ /* 0x000fda0003f65270 */
[----:B--2---:R-:W2:Y:S04]  /*55c0*/  @P3 LDS.128 R24, [R36+0xb000] ;  /* 0x00b0000024183984 */ /* 0x004ea80000000c00 */
[----:B--2---:R-:W-:Y:S01]  /*55d0*/  @P3 STG.E.128 desc[UR40][R32.64+0x180], R24 ;  /* 0x0001801820003986 */ /* 0x004fe2000c101d28 */
        /* <DEDUP_REMOVED lines=11> */
[----:B--2---:R3:W-:Y:S02]  /*5690*/  @P3 STG.E.128 desc[UR40][R32.64+0x1c0], R24 ;  /* 0x0001c01820003986 */ /* 0x0047e4000c101d28 */
.L_x_484:
[----:B------:R-:W-:Y:S05]  /*56a0*/  BSYNC B0 ;  /* 0x0000000000007941 */ /* 0x000fea0003800000 */
.L_x_483:
[----:B------:R-:W-:Y:S01]  /*56b0*/  @!PT LDS RZ, [RZ] ;  /* 0x00000000fffff984 */ /* 0x000fe20000000800 */
[----:B------:R-:W-:Y:S01]  /*56c0*/  @!PT LDS RZ, [RZ] ;  /* 0x00000000fffff984 */ /* 0x000fe20000000800 */
[----:B------:R-:W-:Y:S01]  /*56d0*/  @!PT LDS RZ, [RZ] ;  /* 0x00000000fffff984 */ /* 0x000fe20000000800 */
[----:B------:R-:W-:Y:S01]  /*56e0*/  @!PT LDS RZ, [RZ] ;  /* 0x00000000fffff984 */ /* 0x000fe20000000800 */
[----:B------:R4:W-:Y:S06]  /*56f0*/  MEMBAR.ALL.CTA ;  /* 0x0000000000007992 */ /* 0x0009ec0000008000 */
[----:B----4-:R-:W4:Y:S02]  /*5700*/  FENCE.VIEW.ASYNC.S ;  /* 0x00000000000073c6 */ /* 0x010f240000000000 */
[----:B----4-:R4:W-:Y:S01]  /*5710*/  BAR.SYNC.DEFER_BLOCKING R79, 0x80 ;  /* 0x0002004f0000751d */ /* 0x0109e20000010000 */
[----:B------:R-:W-:Y:S01]  /*5720*/  ISETP.NE.AND P5, PT, R100, RZ, PT ;  /* 0x000000ff6400720c */ /* 0x000fe20003fa5270 */
[----:B------:R-:W-:-:S02]  /*5730*/  VIADD R2, R2, 0x1 ;  /* 0x0000000102027836 */ /* 0x000fc40000000000 */
[----:B01----:R-:W-:-:S03]  /*5740*/  @!P4 VIADD R90, R90, 0x228c0 ;  /* 0x000228c05a5ac836 */ /* 0x003fc60000000000 */
[C---:B------:R-:W-:Y:S02]  /*5750*/  ISETP.NE.AND P3, PT, R2.reuse, 0x2, PT ;  /* 0x000000020200780c */ /* 0x040fe40003f65270 */
[----:B------:R-:W-:Y:S02]  /*5760*/  @!P4 PRMT R90, RZ, 0x654, R90 ;  /* 0x00000654ff5ac816 */ /* 0x000fe4000000005a */
[----:B------:R-:W-:Y:S02]  /*5770*/  SEL R4, RZ, 0x1, P3 ;  /* 0x00000001ff047807 */ /* 0x000fe40001800000 */
[----:B------:R-:W-:Y:S02]  /*5780*/  SEL R2, R2, RZ, P3 ;  /* 0x000000ff02027207 */ /* 0x000fe40001800000 */
[----:B------:R-:W-:Y:S01]  /*5790*/  LOP3.LUT R23, R23, R4, RZ, 0x3c, !PT ;  /* 0x0000000417177212 */ /* 0x000fe200078e3cff */
[----:B------:R4:W-:Y:S01]  /*57a0*/  @!P4 SYNCS.ARRIVE.TRANS64.RED.A1T0 RZ, [R90+URZ], RZ ;  /* 0x000000ff5affc9a7 */ /* 0x0009e2000810043f */
[----:B------:R-:W-:Y:S05]  /*57b0*/  @P5 BRA `(.L_x_485) ;  /* 0xffffffc800b45947 */ /* 0x000fea000383ffff */
[----:B------:R-:W0:Y:S01]  /*57c0*/  S2R R5, SR_TID.X ;  /* 0x0000000000057919 */ /* 0x000e220000002100 */
[----:B------:R-:W-:Y:S02]  /*57d0*/  PLOP3.LUT P0, PT, PT, PT, PT, 0x8, 0x0 ;  /* 0x000000000000781c */ /* 0x000fe40003f0e170 */
[----:B0-----:R-:W-:-:S04]  /*57e0*/  SHF.R.U32.HI R5, RZ, 0x7, R5 ;  /* 0x00000007ff057819 */ /* 0x001fc80000011605 */
[----:B------:R-:W-:-:S13]  /*57f0*/  ISETP.NE.AND P5, PT, R5, 0x1, PT ;  /* 0x000000010500780c */ /* 0x000fda0003fa5270 */
[----:B------:R-:W-:Y:S06]  /*5800*/  @!P5 BAR.ARV 0x9, 0x100 ;  /* 0x024400000000db1d */ /* 0x000fec0000002000 */
.L_x_433:
[----:B------:R-:W-:Y:S02]  /*5810*/  ISETP.GE.AND P2, PT, R176, 0x1, PT ;  /* 0x00000001b000780c */ /* 0x000fe40003f46270 */
[----:B------:R-:W-:Y:S02]  /*5820*/  CS2R R4, SRZ ;  /* 0x0000000000047805 */ /* 0x000fe4000001ff00 */
[----:B------:R-:W-:Y:S01]  /*5830*/  PLOP3.LUT P1, PT, PT, PT, PT, 0x80, 0x0 ;  /* 0x000000000000781c */ /* 0x000fe20003f2f070 */
[----:B------:R-:W-:Y:S01]  /*5840*/  IMAD.MOV.U32 R0, RZ, RZ, RZ ;  /* 0x000000ffff007224 */ /* 0x000fe200078e00ff */
[----:B------:R-:W-:Y:S01]  /*5850*/  CS2R R148, SRZ ;  /* 0x0000000000947805 */ /* 0x000fe2000001ff00 */
[----:B------:R-:W-:Y:S01]  /*5860*/  IMAD.MOV.U32 R150, RZ, RZ, RZ ;  /* 0x000000ffff967224 */ /* 0x000fe200078e00ff */
        /* <DEDUP_REMOVED lines=10> */
[----:B------:R-:W-:Y:S01]  /*5910*/  CS2R R128, SRZ ;  /* 0x0000000000807805 */ /* 0x000fe2000001ff00 */
[----:B------:R-:W-:Y:S01]  /*5920*/  IMAD.MOV.U32 R179, RZ, RZ, RZ ;  /* 0x000000ffffb37224 */ /* 0x000fe200078e00ff */
        /* <DEDUP_REMOVED lines=22> */
[----:B------:R-:W-:Y:S01]  /*5a90*/  CS2R R46, SRZ ;  /* 0x00000000002e7805 */ /* 0x000fe2000001ff00 */
[----:B------:R-:W-:Y:S01]  /*5aa0*/  IMAD.MOV.U32 R3, RZ, RZ, RZ ;  /* 0x000000ffff037224 */ /* 0x000fe200078e00ff */
[----:B------:R-:W-:Y:S02]  /*5ab0*/  CS2R R164, SRZ ;  /* 0x0000000000a47805 */ /* 0x000fe4000001ff00 */
[----:B------:R-:W-:Y:S02]  /*5ac0*/  CS2R R82, SRZ ;  /* 0x0000000000527805 */ /* 0x000fe4000001ff00 */
[----:B------:R-:W-:Y:S02]  /*5ad0*/  CS2R R80, SRZ ;  /* 0x0000000000507805 */ /* 0x000fe4000001ff00 */
[----:B----4-:R-:W-:-:S02]  /*5ae0*/  CS2R R78, SRZ ;  /* 0x00000000004e7805 */ /* 0x010fc4000001ff00 */
        /* <DEDUP_REMOVED lines=17> */
[----:B--2---:R-:W-:-:S02]  /*5c00*/  CS2R R34, SRZ ;  /* 0x0000000000227805 */ /* 0x004fc4000001ff00 */
[----:B------:R-:W-:Y:S02]  /*5c10*/  CS2R R36, SRZ ;  /* 0x0000000000247805 */ /* 0x000fe4000001ff00 */
[----:B---3--:R-:W-:Y:S02]  /*5c20*/  CS2R R32, SRZ ;  /* 0x0000000000207805 */ /* 0x008fe4000001ff00 */
[----:B------:R-:W-:Y:S02]  /*5c30*/  CS2R R26, SRZ ;  /* 0x00000000001a7805 */ /* 0x000fe4000001ff00 */
[----:B------:R-:W-:Y:S01]  /*5c40*/  CS2R R28, SRZ ;  /* 0x00000000001c7805 */ /* 0x000fe2000001ff00 */
[----:B------:R-:W-:Y:S06]  /*5c50*/  @P0 BRA `(.L_x_486) ;  /* 0x00000000000c0947 */ /* 0x000fec0003800000 */
[----:B------:R-:W0:Y:S01]  /*5c60*/  FENCE.VIEW.ASYNC.G ;  /* 0x00000000000073c6 */ /* 0x000e220000000100 */
[----:B------:R-:W-:Y:S05]  /*5c70*/  WARPSYNC.ALL ;  /* 0x0000000000007948 */ /* 0x000fea0003800000 */
[----:B0-----:R-:W-:Y:S06]  /*5c80*/  BAR.ARV 0xc, 0x120 ;  /* 0x0304800000007b1d */ /* 0x001fec0000002000 */
.L_x_486:
[----:B------:R-:W-:Y:S01]  /*5c90*/  CS2R R24, SRZ ;  /* 0x0000000000187805 */ /* 0x000fe2000001ff00 */
[----:B------:R-:W-:Y:S06]  /*5ca0*/  @!P2 BRA `(.L_x_487) ;  /* 0x000000740080a947 */ /* 0x000fec0003800000 */
[----:B------:R-:W-:-:S03]  /*5cb0*/  UMOV UR4, 0xffffffff ;  /* 0xffffffff00047882 */ /* 0x000fc60000000000 */
[----:B------:R-:W-:Y:S05]  /*5cc0*/  BRA.DIV UR4, `(.L_x_488) ;  /* 0x000000f604a87947 */ /* 0x000fea000b800000 */
[----:B------:R0:W1:Y:S02]  /*5cd0*/  SHFL.IDX PT, R14, R230, RZ, 0x1f ;  /* 0x00001fffe60e7589 */ /* 0x00006400000e0000 */
.L_x_669:
[----:B-1----:R-:W-:Y:S01]  /*5ce0*/  LEA.HI R0, R14, R14, RZ, 0x1 ;  /* 0x0000000e0e007211 */ /* 0x002fe200078f08ff */
[----:B------:R-:W-:Y:S01]  /*5cf0*/  VIADD R24, R18, 0x18400 ;  /* 0x0001840012187836 */ /* 0x000fe20000000000 */
[----:B------:R-:W-:Y:S02]  /*5d00*/  BSSY B6, `(.L_x_489) ;  /* 0x0000018000067945 */ /* 0x000fe40003800000 */
[----:B------:R-:W-:Y:S02]  /*5d10*/  LOP3.LUT R3, R0, 0x1e, RZ, 0xc0, !PT ;  /* 0x0000001e00037812 */ /* 0x000fe400078ec0ff */
[----:B------:R-:W-:-:S03]  /*5d20*/  LOP3.LUT P0, RZ, R24, 0x1bf, RZ, 0xc0, !PT ;  /* 0x000001bf18ff7812 */ /* 0x000fc6000780c0ff */
[----:B------:R-:W-:-:S04]  /*5d30*/  IMAD.IADD R3, R14, 0x1, -R3 ;  /* 0x000000010e037824 */ /* 0x000fc800078e0a03 */
[----:B------:R-:W-:-:S05]  /*5d40*/  IMAD R3, R3, 0x2000, R24 ;  /* 0x0000200003037824 */ /* 0x000fca00078e0218 */
[----:B------:R-:W-:-:S04]  /*5d50*/  SHF.R.U32.HI R3, RZ, 0x4, R3 ;  /* 0x00000004ff037819 */ /* 0x000fc80000011603 */
[----:B------:R-:W-:Y:S01]  /*5d60*/  LOP3.LUT R28, R3, 0x3fff, RZ, 0xc0, !PT ;  /* 0x00003fff031c7812 */ /* 0x000fe200078ec0ff */
[----:B------:R-:W-:Y:S06]  /*5d70*/  @!P0 BRA `(.L_x_490) ;  /* 0x0000000000408947 */ /* 0x000fec0003800000 */
        /* <DEDUP_REMOVED lines=9> */
[----:B------:R-:W-:Y:S02]  /*5e10*/  IMAD.U32 R7, RZ, RZ, UR7 ;  /* 0x00000007ff077e24 */ /* 0x000fe4000f8e00ff */
[----:B------:R-:W-:-:S02]  /*5e20*/  IMAD.U32 R11, RZ, RZ, UR5 ;  /* 0x00000005ff0b7e24 */ /* 0x000fc4000f8e00ff */
[----:B------:R-:W-:Y:S02]  /*5e30*/  IMAD.MOV.U32 R8, RZ, RZ, 0x70 ;  /* 0x00000070ff087424 */ /* 0x000fe400078e00ff */
[----:B------:R-:W-:Y:S02]  /*5e40*/  IMAD.MOV.U32 R12, RZ, RZ, 0x1 ;  /* 0x00000001ff0c7424 */ /* 0x000fe400078e00ff */
[----:B-1----:R-:W-:-:S07]  /*5e50*/  IMAD.MOV.U32 R13, RZ, RZ, RZ ;  /* 0x000000ffff0d7224 */ /* 0x002fce00078e00ff */
[----:B------:R-:W-:-:S07]  /*5e60*/  LEPC R20, `(.L_x_490) ;  /* 0x000000001014794e */ /* 0x000fce0000000000 */
[----:B0-2--5:R-:W-:Y:S05]  /*5e70*/  CALL.ABS.NOINC R14 ;  /* 0x000000000e007343 */ /* 0x025fea0003c00000 */
.L_x_490:
[----:B------:R-:W-:Y:S05]  /*5e80*/  BSYNC B6 ;  /* 0x0000000000067941 */ /* 0x000fea0003800000 */
.L_x_489:
[----:B------:R-:W-:Y:S02]  /*5e90*/  ULDC UR4, c[0x0][0x3d4] ;  /* 0x0000f50000047ab9 */ /* 0x000fe40000000800 */
[----:B------:R-:W-:-:S13]  /*5ea0*/  ISETP.LT.AND P0, PT, RZ, UR4, PT ;  /* 0x00000004ff007c0c */ /* 0x000fda000bf01270 */
[----:B------:R-:W-:Y:S05]  /*5eb0*/  @P0 BRA `(.L_x_491) ;  /* 0x00000000003c0947 */ /* 0x000fea0003800000 */
[----:B------:R-:W-:-:S04]  /*5ec0*/  LEA.HI R0, R212, R212, RZ, 0x1 ;  /* 0x000000d4d4007211 */ /* 0x000fc800078f08ff */
[----:B------:R-:W-:-:S05]  /*5ed0*/  LOP3.LUT R3, R0, 0xfffffffe, RZ, 0xc0, !PT ;  /* 0xfffffffe00037812 */ /* 0x000fca00078ec0ff */
[----:B------:R-:W-:-:S05]  /*5ee0*/  IMAD.IADD R3, R212, 0x1, -R3 ;  /* 0x00000001d4037824 */ /* 0x000fca00078e0a03 */
[----:B------:R-:W-:-:S04]  /*5ef0*/  SHF.L.U32 R3, R3, 0x1f, RZ ;  /* 0x0000001f03037819 */ /* 0x000fc800000006ff */
[----:B------:R1:W2:Y:S03]  /*5f00*/  SYNCS.PHASECHK.TRANS64.TRYWAIT P0, [R18+URZ+0x22800], R3 ;  /* 0x02280003120075a7 */ /* 0x0002a6000800017f */
[----:B--2---:R-:W-:Y:S05]  /*5f10*/  @!P0 NANOSLEEP.SYNCS 0x989680 ;  /* 0x009896800000895d */ /* 0x004fea0003900000 */
[----:B------:R-:W2:Y:S01]  /*5f20*/  @!P0 SYNCS.PHASECHK.TRANS64 P0, [R18+URZ+0x22800], R3 ;  /* 0x02280003120085a7 */ /* 0x000ea2000800007f */
[----:B------:R-:W-:Y:S04]  /*5f30*/  BSSY B0, `(.L_x_492) ;  /* 0x0000006000007945 */ /* 0x000fe80003800000 */
[----:B--2---:R-:W-:Y:S05]  /*5f40*/  @P0 BRA `(.L_x_493) ;  /* 0x0000000000100947 */ /* 0x004fea0003800000 */
.L_x_494:
[----:B--2---:R2:W3:Y:S02]  /*5f50*/  SYNCS.PHASECHK.TRANS64.TRYWAIT P0, [R18+URZ+0x22800], R3 ;  /* 0x02280003120075a7 */ /* 0x0044e4000800017f */
[----:B---3--:R-:W-:Y:S05]  /*5f60*/  @!P0 NANOSLEEP.SYNCS 0x989680 ;  /* 0x009896800000895d */ /* 0x008fea0003900000 */
[----:B------:R-:W3:Y:S02]  /*5f70*/  @!P0 SYNCS.PHASECHK.TRANS64 P0, [R18+URZ+0x22800], R3 ;  /* 0x02280003120085a7 */ /* 0x000ee4000800007f */
[----:B---3--:R-:W-:Y:S05]  /*5f80*/  @!P0 BRA `(.L_x_494) ;  /* 0xfffffffc00f08947 */ /* 0x008fea000383ffff */
.L_x_493:
[----:B------:R-:W-:Y:S05]  /*5f90*/  BSYNC B0 ;  /* 0x0000000000007941 */ /* 0x000fea0003800000 */
.L_x_492:
[----:B------:R-:W-:Y:S05]  /*5fa0*/  BRA `(.L_x_495) ;  /* 0x0000002000747947 */ /* 0x000fea0003800000 */
.L_x_491:
[----:B-----5:R-:W-:Y:S01]  /*5fb0*/  SHF.R.S32.HI R0, RZ, 0x1f, R31 ;  /* 0x0000001fff007819 */ /* 0x020fe2000001141f */
[----:B------:R-:W-:Y:S01]  /*5fc0*/  ULDC.64 UR4, c[0x0][0x3d8] ;  /* 0x0000f60000047ab9 */ /* 0x000fe20000000a00 */
[----:B------:R-:W-:Y:S01]  /*5fd0*/  ULDC.64 UR6, c[0x0][0x3e8] ;  /* 0x0000fa0000067ab9 */ /* 0x000fe20000000a00 */
[----:B------:R-:W-:Y:S01]  /*5fe0*/  IMAD.WIDE.U32 R4, R31, UR4, RZ ;  /* 0x000000041f047c25 */ /* 0x000fe2000f8e00ff */
[----:B------:R-:W-:Y:S01]  /*5ff0*/  LOP3.LUT P0, RZ, R24, 0x3ff, RZ, 0xc0, !PT ;  /* 0x000003ff18ff7812 */ /* 0x000fe2000780c0ff */
[----:B------:R-:W-:Y:S02]  /*6000*/  BSSY B6, `(.L_x_496) ;  /* 0x0000031000067945 */ /* 0x000fe40003800000 */
[C---:B------:R-:W-:Y:S02]  /*6010*/  IMAD R6, R0.reuse, UR4, RZ ;  /* 0x0000000400067c24 */ /* 0x040fe4000f8e02ff */
[----:B------:R-:W-:Y:S02]  /*6020*/  IMAD R0, R0, UR6, RZ ;  /* 0x0000000600007c24 */ /* 0x000fe4000f8e02ff */
[----:B------:R-:W-:-:S02]  /*6030*/  IMAD.SHL.U32 R29, R217, 0x4, RZ ;  /* 0x00000004d91d7824 */ /* 0x000fc400078e00ff */
[C---:B------:R-:W-:Y:S01]  /*6040*/  IMAD R9, R31.reuse, UR5, R6 ;  /* 0x000000051f097c24 */ /* 0x040fe2000f8e0206 */
[----:B------:R-:W-:Y:S01]  /*6050*/  ULDC.64 UR4, c[0x0][0x3c8] ;  /* 0x0000f20000047ab9 */ /* 0x000fe20000000a00 */
[----:B------:R-:W-:Y:S01]  /*6060*/  IMAD R27, R31, UR7, R0 ;  /* 0x000000071f1b7c24 */ /* 0x000fe2000f8e0200 */
[-C--:B------:R-:W-:Y:S01]  /*6070*/  IADD3 R0, P3, R29, R4.reuse, RZ ;  /* 0x000000041d007210 */ /* 0x080fe20007f7e0ff */
[----:B------:R-:W-:Y:S01]  /*6080*/  IMAD.IADD R9, R9, 0x1, R5 ;  /* 0x0000000109097824 */ /* 0x000fe200078e0205 */
[----:B------:R-:W-:Y:S01]  /*6090*/  SHF.R.S32.HI R10, RZ, 0x1f, R29 ;  /* 0x0000001fff0a7819 */ /* 0x000fe2000001141d */
[----:B------:R-:W-:Y:S01]  /*60a0*/  IMAD.WIDE.U32 R6, R31, UR6, RZ ;  /* 0x000000061f067c25 */ /* 0x000fe2000f8e00ff */
[----:B------:R-:W-:Y:S01]  /*60b0*/  LEA R24, P2, R4, UR4, 0x1 ;  /* 0x0000000404187c11 */ /* 0x000fe2000f8408ff */
[----:B------:R-:W-:Y:S01]  /*60c0*/  ULDC.64 UR6, c[0x0][0x3e0] ;  /* 0x0000f80000067ab9 */ /* 0x000fe20000000a00 */
[----:B------:R-:W-:Y:S01]  /*60d0*/  IADD3 R5, P1, R16, R4, RZ ;  /* 0x0000000410057210 */ /* 0x000fe20007f3e0ff */
[--C-:B------:R-:W-:Y:S01]  /*60e0*/  IMAD.X R3, R10, 0x1, R9.reuse, P3 ;  /* 0x000000010a037824 */ /* 0x100fe200018e0609 */
[----:B------:R-:W-:Y:S01]  /*60f0*/  LEA.HI.X R25, R4, UR5, R9, 0x1, P2 ;  /* 0x0000000504197c11 */ /* 0x000fe200090f0c09 */
[----:B------:R-:W-:Y:S01]  /*6100*/  IMAD.IADD R27, R27, 0x1, R7 ;  /* 0x000000011b1b7824 */ /* 0x000fe200078e0207 */
[----:B------:R-:W-:Y:S01]  /*6110*/  LEA R32, P2, R0, UR4, 0x1 ;  /* 0x0000000400207c11 */ /* 0x000fe2000f8408ff */
[----:B------:R-:W-:Y:S01]  /*6120*/  IMAD.X R4, R17, 0x1, R9, P1 ;  /* 0x0000000111047824 */ /* 0x000fe200008e0609 */
[----:B------:R-:W-:-:S02]  /*6130*/  IADD3 R8, P4, R29, R6, RZ ;  /* 0x000000061d087210 */ /* 0x000fc40007f9e0ff */
[----:B------:R-:W-:Y:S02]  /*6140*/  LEA.HI.X R33, R0, UR5, R3, 0x1, P2 ;  /* 0x0000000500217c11 */ /* 0x000fe400090f0c03 */
[----:B------:R-:W-:Y:S01]  /*6150*/  IADD3 R0, P3, R16, R6, RZ ;  /* 0x0000000610007210 */ /* 0x000fe20007f7e0ff */
[--C-:B------:R-:W-:Y:S01]  /*6160*/  IMAD.X R7, R10, 0x1, R27.reuse, P4 ;  /* 0x000000010a077824 */ /* 0x100fe200020e061b */
[----:B------:R-:W-:Y:S02]  /*6170*/  LEA R26, P2, R6, UR6, 0x1 ;  /* 0x00000006061a7c11 */ /* 0x000fe4000f8408ff */
[----:B------:R-:W-:Y:S01]  /*6180*/  LEA R34, P5, R8, UR6, 0x1 ;  /* 0x0000000608227c11 */ /* 0x000fe2000f8a08ff */
[----:B------:R-:W-:Y:S01]  /*6190*/  IMAD.X R3, R17, 0x1, R27, P3 ;  /* 0x0000000111037824 */ /* 0x000fe200018e061b */
[----:B------:R-:W-:Y:S02]  /*61a0*/  LEA R36, P4, R5, UR4, 0x1 ;  /* 0x0000000405247c11 */ /* 0x000fe4000f8808ff */
[----:B------:R-:W-:-:S02]  /*61b0*/  LEA R38, P1, R0, UR6, 0x1 ;  /* 0x0000000600267c11 */ /* 0x000fc4000f8208ff */
[----:B------:R-:W-:Y:S02]  /*61c0*/  LEA.HI.X R35, R8, UR7, R7, 0x1, P5 ;  /* 0x0000000708237c11 */ /* 0x000fe4000a8f0c07 */
[----:B------:R-:W-:Y:S02]  /*61d0*/  LEA.HI.X R27, R6, UR7, R27, 0x1, P2 ;  /* 0x00000007061b7c11 */ /* 0x000fe400090f0c1b */
[----:B------:R-:W-:Y:S02]  /*61e0*/  LEA.HI.X R37, R5, UR5, R4, 0x1, P4 ;  /* 0x0000000505257c11 */ /* 0x000fe4000a0f0c04 */
[----:B------:R-:W-:Y:S01]  /*61f0*/  LEA.HI.X R39, R0, UR7, R3, 0x1, P1 ;  /* 0x0000000700277c11 */ /* 0x000fe200088f0c03 */
        /* <DEDUP_REMOVED lines=14> */
[----:B-1----:R-:W-:-:S07]  /*62e0*/  IMAD.MOV.U32 R13, RZ, RZ, RZ ;  /* 0x000000ffff0d7224 */ /* 0x002fce00078e00ff */
[----:B------:R-:W-:-:S07]  /*62f0*/  LEPC R20, `(.L_x_497) ;  /* 0x000000001014794e */ /* 0x000fce0000000000 */
[----:B0-2---:R-:W-:Y:S05]  /*6300*/  CALL.ABS.NOINC R14 ;  /* 0x000000000e007343 */ /* 0x005fea0003c00000 */
.L_x_497:
[----:B------:R-:W-:Y:S05]  /*6310*/  BSYNC B6 ;  /* 0x0000000000067941 */ /* 0x000fea0003800000 */
.L_x_496:
[----:B------:R-:W-:Y:S01]  /*6320*/  ULDC.U8 UR4, c[0x0][0x3f0] ;  /* 0x0000fc0000047ab9 */ /* 0x000fe20000000000 */
[----:B------:R-:W-:Y:S01]  /*6330*/  BSSY B0, `(.L_x_498) ;  /* 0x00001dc000007945 */ /* 0x000fe20003800000 */
[----:B------:R-:W-:-:S13]  /*6340*/  ISETP.NE.AND P0, PT, RZ, UR4, PT ;  /* 0x00000004ff007c0c */ /* 0x000fda000bf05270 */
[----:B------:R-:W-:Y:S05]  /*6350*/  @!P0 BRA `(.L_x_499) ;  /* 0x0000000c00dc8947 */ /* 0x000fea0003800000 */
[----:B------:R-:W-:Y:S01]  /*6360*/  IMAD R30, R85, -0x80, R30 ;  /* 0xffffff80551e7824 */ /* 0x000fe200078e021e */
[----:B------:R-:W-:Y:S01]  /*6370*/  BSSY B1, `(.L_x_500) ;  /* 0x0000019000017945 */ /* 0x000fe20003800000 */
[----:B------:R-:W-:Y:S01]  /*6380*/  IMAD.SHL.U32 R0, R218, 0x40, RZ ;  /* 0x00000040da007824 */ /* 0x000fe200078e00ff */
[----:B------:R-:W-:Y:S02]  /*6390*/  CS2R R4, SRZ ;  /* 0x0000000000047805 */ /* 0x000fe4000001ff00 */
[----:B------:R-:W-:Y:S02]  /*63a0*/  CS2R R6, SRZ ;  /* 0x0000000000067805 */ /* 0x000fe4000001ff00 */
[----:B------:R-:W-:Y:S02]  /*63b0*/  VIMNMX R30, R30, 0x80, PT ;  /* 0x000000801e1e7848 */ /* 0x000fe40003fe0100 */
[----:B------:R-:W-:Y:S02]  /*63c0*/  CS2R R8, SRZ ;  /* 0x0000000000087805 */ /* 0x000fe4000001ff00 */
[----:B------:R-:W-:-:S02]  /*63d0*/  LOP3.LUT R3, R0, 0x1c0, RZ, 0xc0, !PT ;  /* 0x000001c000037812 */ /* 0x000fc400078ec0ff */
[----:B------:R-:W-:Y:S02]  /*63e0*/  CS2R R20, SRZ ;  /* 0x0000000000147805 */ /* 0x000fe4000001ff00 */
[----:B------:R-:W-:Y:S02]  /*63f0*/  ISETP.GE.AND P0, PT, R19, R30, PT ;  /* 0x0000001e1300720c */ /* 0x000fe40003f06270 */
[----:B------:R-:W-:Y:S02]  /*6400*/  LOP3.LUT R0, R3, 0x18, R16, 0xf8, !PT ;  /* 0x0000001803007812 */ /* 0x000fe400078ef810 */
[----:B------:R-:W-:-:S04]  /*6410*/  SHF.R.U32.HI R3, RZ, 0x3, R3 ;  /* 0x00000003ff037819 */ /* 0x000fc80000011603 */
[----:B------:R-:W-:-:S05]  /*6420*/  LOP3.LUT R10, R0, R3, RZ, 0x3c, !PT ;  /* 0x00000003000a7212 */ /* 0x000fca00078e3cff */
[----:B------:R-:W-:Y:S05]  /*6430*/  @P0 BRA `(.L_x_501) ;  /* 0x0000000000300947 */ /* 0x000fea0003800000 */
[C---:B------:R-:W-:Y:S01]  /*6440*/  VIADD R0, R29.reuse, 0x10 ;  /* 0x000000101d007836 */ /* 0x040fe20000000000 */
[----:B------:R-:W-:Y:S01]  /*6450*/  ULDC UR4, c[0x0][0x3d4] ;  /* 0x0000f50000047ab9 */ /* 0x000fe20000000800 */
[----:B------:R-:W-:Y:S02]  /*6460*/  CS2R R8, SRZ ;  /* 0x0000000000087805 */ /* 0x000fe4000001ff00 */
[----:B------:R-:W-:Y:S02]  /*6470*/  ISETP.GE.AND P1, PT, R29, UR4, PT ;  /* 0x000000041d007c0c */ /* 0x000fe4000bf26270 */
[----:B------:R-:W-:Y:S02]  /*6480*/  CS2R R20, SRZ ;  /* 0x0000000000147805 */ /* 0x000fe4000001ff00 */
[----:B------:R-:W-:Y:S02]  /*6490*/  ISETP.GE.AND P2, PT, R0, UR4, PT ;  /* 0x0000000400007c0c */ /* 0x000fe4000bf46270 */
[----:B------:R-:W-:-:S02]  /*64a0*/  CS2R R4, SRZ ;  /* 0x0000000000047805 */ /* 0x000fc4000001ff00 */
[----:B------:R-:W-:-:S05]  /*64b0*/  CS2R R6, SRZ ;  /* 0x0000000000067805 */ /* 0x000fca000001ff00 */
[----:B------:R1:W5:Y:S04]  /*64c0*/  @!P1 LDG.E.64 R8, desc[UR40][R32.64] ;  /* 0x0000002820089981 */ /* 0x000368000c1e1b00 */
[----:B------:R1:W5:Y:S04]  /*64d0*/  @!P2 LDG.E.64 R20, desc[UR40][R32.64+0x20] ;  /* 0x000020282014a981 */ /* 0x000368000c1e1b00 */
[----:B------:R1:W5:Y:S04]  /*64e0*/  @!P1 LDG.E.64 R4, desc[UR40][R34.64] ;  /* 0x0000002822049981 */ /* 0x000368000c1e1b00 */
[----:B------:R1:W5:Y:S02]  /*64f0*/  @!P2 LDG.E.64 R6, desc[UR40][R34.64+0x20] ;  /* 0x000020282206a981 */ /* 0x000364000c1e1b00 */
.L_x_501:
[----:B------:R-:W-:Y:S05]  /*6500*/  BSYNC B1 ;  /* 0x0000000000017941 */ /* 0x000fea0003800000 */
.L_x_500:
[----:B------:R-:W-:Y:S01]  /*6510*/  UMOV UR4, 0xffffffff ;  /* 0xffffffff00047882 */ /* 0x000fe20000000000 */
[----:B-----5:R-:W-:Y:S01]  /*6520*/  IMAD.MOV.U32 R31, RZ, RZ, R8 ;  /* 0x000000ffff1f7224 */ /* 0x020fe200078e0008 */
[--C-:B------:R-:W-:Y:S01]  /*6530*/  SHF.R.U64 R37, R8, 0x10, R9.reuse ;  /* 0x0000001008257819 */ /* 0x100fe20000001209 */
[--C-:B-1----:R-:W-:Y:S01]  /*6540*/  IMAD.MOV.U32 R32, RZ, RZ, R9.reuse ;  /* 0x000000ffff207224 */ /* 0x102fe200078e0009 */
[----:B------:R-:W-:Y:S02]  /*6550*/  SHF.R.U32.HI R38, RZ, 0x10, R9 ;  /* 0x00000010ff267819 */ /* 0x000fe40000011609 */
[----:B------:R-:W-:Y:S01]  /*6560*/  LEA.HI R0, R212, R212, RZ, 0x1 ;  /* 0x000000d4d4007211 */ /* 0x000fe200078f08ff */
[----:B------:R-:W-:Y:S06]  /*6570*/  BRA.DIV UR4, `(.L_x_502) ;  /* 0x000000ee04a47947 */ /* 0x000fec000b800000 */
.L_x_672:
[----:B------:R-:W-:Y:S01]  /*6580*/  UMOV UR4, 0xffffffff ;  /* 0xffffffff00047882 */ /* 0x000fe20000000000 */
[----:B------:R-:W-:Y:S02]  /*6590*/  LOP3.LUT R3, R0, 0xfffffffe, RZ, 0xc0, !PT ;  /* 0xfffffffe00037812 */ /* 0x000fe400078ec0ff */
[----:B------:R-:W-:Y:S05]  /*65a0*/  BRA.DIV UR4, `(.L_x_503) ;  /* 0x000000ee04c07947 */ /* 0x000fea000b800000 */
.L_x_675:
[----:B------:R-:W-:Y:S01]  /*65b0*/  UMOV UR4, 0xffffffff ;  /* 0xffffffff00047882 */ /* 0x000fe20000000000 */
[----:B------:R-:W-:Y:S02]  /*65c0*/  IADD3 R3, R212, -R3, RZ ;  /* 0x80000003d4037210 */ /* 0x000fe40007ffe0ff */
[----:B------:R-:W-:Y:S05]  /*65d0*/  BRA.DIV UR4, `(.L_x_504) ;  /* 0x000000ee04dc7947 */ /* 0x000fea000b800000 */
.L_x_678:
[----:B------:R-:W-:Y:S01]  /*65e0*/  UMOV UR4, 0xffffffff ;  /* 0xffffffff00047882 */ /* 0x000fe20000000000 */
[----:B------:R-:W-:Y:S02]  /*65f0*/  SHF.L.U32 R9, R3, 0x1f, RZ ;  /* 0x0000001f03097819 */ /* 0x000fe400000006ff */
[----:B------:R-:W-:Y:S05]  /*6600*/  BRA.DIV UR4, `(.L_x_505) ;  /* 0x000000ee04f87947 */ /* 0x000fea000b800000 */
.L_x_681:
[----:B------:R-:W1:Y:S01]  /*6610*/  SYNCS.PHASECHK.TRANS64.TRYWAIT P1, [R18+URZ+0x22800], R9 ;  /* 0x02280009120075a7 */ /* 0x000e62000802017f */
[----:B------:R-:W-:Y:S01]  /*6620*/  LOP3.LUT P2, RZ, R218, 0x4, RZ, 0xc0, !PT ;  /* 0x00000004daff7812 */ /* 0x000fe2000784c0ff */
[----:B------:R-:W-:Y:S01]  /*6630*/  IMAD R3, R205, 0x200, R10 ;  /* 0x00000200cd037824 */ /* 0x000fe200078e020a */
[----:B------:R-:W-:Y:S01]  /*6640*/  SHF.R.U64 R13, R4, 0x10, R5 ;  /* 0x00000010040d7819 */ /* 0x000fe20000001205 */
[----:B------:R-:W-:Y:S01]  /*6650*/  IMAD.MOV.U32 R35, RZ, RZ, R6 ;  /* 0x000000ffff237224 */ /* 0x000fe200078e0006 */
[----:B------:R-:W-:Y:S01]  /*6660*/  SHF.R.U64 R6, R6, 0x10, R7 ;  /* 0x0000001006067819 */ /* 0x000fe20000001207 */
[----:B------:R-:W-:Y:S01]  /*6670*/  IMAD R3, R3, 0x2, R18 ;  /* 0x0000000203037824 */ /* 0x000fe200078e0212 */
[--C-:B------:R-:W-:Y:S01]  /*6680*/  SHF.R.U64 R11, R20, 0x10, R21.reuse ;  /* 0x00000010140b7819 */ /* 0x100fe20000001215 */
[----:B------:R-:W-:Y:S01]  /*6690*/  IMAD.MOV.U32 R8, RZ, RZ, R20 ;  /* 0x000000ffff087224 */ /* 0x000fe200078e0014 */
[--C-:B------:R-:W-:Y:S01]  /*66a0*/  SHF.R.U32.HI R12, RZ, 0x10, R21.reuse ;  /* 0x00000010ff0c7819 */ /* 0x100fe20000011615 */
[----:B------:R-:W-:Y:S01]  /*66b0*/  IMAD.MOV.U32 R10, RZ, RZ, R21 ;  /* 0x000000ffff0a7224 */ /* 0x000fe200078e0015 */
[----:B------:R-:W-:Y:S01]  /*66c0*/  BSSY B1, `(.L_x_506) ;  /* 0x0000012000017945 */ /* 0x000fe20003800000 */
[----:B------:R-:W-:Y:S01]  /*66d0*/  IMAD.MOV.U32 R33, RZ, RZ, R4 ;  /* 0x000000ffff217224 */ /* 0x000fe200078e0004 */
[----:B------:R-:W-:Y:S01]  /*66e0*/  PRMT R25, R31, 0x5410, R37 ;  /* 0x000054101f197816 */ /* 0x000fe20000000025 */
[--C-:B------:R-:W-:Y:S01]  /*66f0*/  IMAD.MOV.U32 R34, RZ, RZ, R5.reuse ;  /* 0x000000ffff227224 */ /* 0x100fe200078e0005 */
[----:B------:R-:W-:Y:S01]  /*6700*/  SHF.R.U32.HI R5, RZ, 0x10, R5 ;  /* 0x00000010ff057819 */ /* 0x000fe20000011605 */
[--C-:B------:R-:W-:Y:S01]  /*6710*/  IMAD.MOV.U32 R36, RZ, RZ, R7.reuse ;  /* 0x000000ffff247224 */ /* 0x100fe200078e0007 */
[----:B------:R-:W-:Y:S01]  /*6720*/  SHF.R.U32.HI R7, RZ, 0x10, R7 ;  /* 0x00000010ff077819 */ /* 0x000fe20000011607 */
[C---:B------:R-:W-:Y:S01]  /*6730*/  VIADD R4, R3.reuse, 0x18400 ;  /* 0x0001840003047836 */ /* 0x040fe20000000000 */
[----:B------:R-:W-:Y:S01]  /*6740*/  PRMT R27, R32, 0x5410, R38 ;  /* 0x00005410201b7816 */ /* 0x000fe20000000026 */
[----:B------:R-:W-:Y:S01]  /*6750*/  VIADD R0, R3, 0x18440 ;  /* 0x0001844003007836 */ /* 0x000fe20000000000 */
[----:B------:R-:W-:Y:S01]  /*6760*/  PRMT R31, R8, 0x5410, R11 ;  /* 0x00005410081f7816 */ /* 0x000fe2000000000b */
[----:B------:R-:W-:Y:S01]  /*6770*/  @P2 VIADD R0, R4, 0xffffffc0 ;  /* 0xffffffc004002836 */ /* 0x000fe20000000000 */
[----:B------:R-:W-:-:S02]  /*6780*/  PRMT R32, R10, 0x5410, R12 ;  /* 0x000054100a207816 */ /* 0x000fc4000000000c */
[----:B------:R-:W-:Y:S02]  /*6790*/  PRMT R33, R33, 0x5410, R13 ;  /* 0x0000541021217816 */ /* 0x000fe4000000000d */
[----:B------:R-:W-:Y:S02]  /*67a0*/  PRMT R34, R34, 0x5410, R5 ;  /* 0x0000541022227816 */ /* 0x000fe40000000005 */
[----:B------:R-:W-:Y:S02]  /*67b0*/  PRMT R35, R35, 0x5410, R6 ;  /* 0x0000541023237816 */ /* 0x000fe40000000006 */
[----:B------:R-:W-:Y:S01]  /*67c0*/  PRMT R36, R36, 0x5410, R7 ;  /* 0x0000541024247816 */ /* 0x000fe20000000007 */
[----:B-1----:R-:W-:Y:S06]  /*67d0*/  @!P1 BRA `(.L_x_507) ;  /* 0x000000ec00ac9947 */ /* 0x002fec0003800000 */
.L_x_682:
[----:B------:R-:W-:Y:S05]  /*67e0*/  BSYNC B1 ;  /* 0x0000000000017941 */ /* 0x000fea0003800000 */
.L_x_506:
[----:B------:R-:W-:Y:S04]  /*67f0*/  BSSY B1, `(.L_x_508) ;  /* 0x0000056000017945 */ /* 0x000fe80003800000 */
[----:B------:R-:W-:Y:S05]  /*6800*/  @P0 BRA `(.L_x_509) ;  /* 0x0000000400500947 */ /* 0x000fea0003800000 */
[----:B------:R-:W2:Y:S01]  /*6810*/  LDC R4, c[0x0][0x3d4] ;  /* 0x0000f500ff047b82 */ /* 0x000ea20000000800 */
[C---:B------:R-:W-:Y:S01]  /*6820*/  VIADD R5, R29.reuse, 0x10 ;  /* 0x000000101d057836 */ /* 0x040fe20000000000 */
[----:B------:R-:W-:Y:S01]  /*6830*/  BSSY B2, `(.L_x_510) ;  /* 0x000002a000027945 */ /* 0x000fe20003800000 */
[----:B--2---:R-:W-:-:S03]  /*6840*/  ISETP.GE.AND P0, PT, R29, R4, PT ;  /* 0x000000041d00720c */ /* 0x004fc60003f06270 */
[----:B------:R-:W-:-:S10]  /*6850*/  ISETP.GE.AND P1, PT, R5, R4, PT ;  /* 0x000000040500720c */ /* 0x000fd40003f26270 */
[----:B------:R-:W-:Y:S05]  /*6860*/  @P0 BRA `(.L_x_511) ;  /* 0x0000000000980947 */ /* 0x000fea0003800000 */
[----:B------:R-:W2:Y:S01]  /*6870*/  LDS.128 R4, [R3+0x18400] ;  /* 0x0184000003047984 */ /* 0x000ea20000000c00 */
[C---:B------:R-:W-:Y:S01]  /*6880*/  IMAD.U32 R15, R33.reuse, 0x10000, RZ ;  /* 0x00010000210f7824 */ /* 0x040fe200078e00ff */
[----:B------:R-:W-:Y:S01]  /*6890*/  LOP3.LUT R14, R33, 0xffff0000, RZ, 0xc0, !PT ;  /* 0xffff0000210e7812 */ /* 0x000fe200078ec0ff */
[C---:B------:R-:W-:Y:S01]  /*68a0*/  IMAD.U32 R13, R25.reuse, 0x10000, RZ ;  /* 0x00010000190d7824 */ /* 0x040fe200078e00ff */
[----:B------:R-:W-:Y:S01]  /*68b0*/  LOP3.LUT R12, R25, 0xffff0000, RZ, 0xc0, !PT ;  /* 0xffff0000190c7812 */ /* 0x000fe200078ec0ff */
[C---:B--2---:R-:W-:Y:S01]  /*68c0*/  IMAD.U32 R8, R4.reuse, 0x10000, RZ ;  /* 0x0001000004087824 */ /* 0x044fe200078e00ff */
[----:B------:R-:W-:Y:S01]  /*68d0*/  LOP3.LUT R4, R4, 0xffff0000, RZ, 0xc0, !PT ;  /* 0xffff000004047812 */ /* 0x000fe200078ec0ff */
[C---:B-1----:R-:W-:Y:S01]  /*68e0*/  IMAD.U32 R9, R5.reuse, 0x10000, RZ ;  /* 0x0001000005097824 */ /* 0x042fe200078e00ff */
[----:B------:R-:W-:Y:S01]  /*68f0*/  LOP3.LUT R5, R5, 0xffff0000, RZ, 0xc0, !PT ;  /* 0xffff000005057812 */ /* 0x000fe200078ec0ff */
[C---:B------:R-:W-:Y:S01]  /*6900*/  IMAD.U32 R10, R6.reuse, 0x10000, RZ ;  /* 0x00010000060a7824 */ /* 0x040fe200078e00ff */
[----:B------:R-:W-:Y:S01]  /*6910*/  LOP3.LUT R6, R6, 0xffff0000, RZ, 0xc0, !PT ;  /* 0xffff000006067812 */ /* 0x000fe200078ec0ff */
[C---:B------:R-:W-:Y:S01]  /*6920*/  FMUL.FTZ R21, R4.reuse, R15 ;  /* 0x0000000f04157220 */ /* 0x040fe20000410000 */
[-C--:B------:R-:W-:Y:S01]  /*6930*/  FMUL.FTZ R4, R4, R13.reuse ;  /* 0x0000000d04047220 */ /* 0x080fe20000410000 */
[C---:B------:R-:W-:Y:S01]  /*6940*/  IMAD.U32 R11, R7.reuse, 0x10000, RZ ;  /* 0x00010000070b7824 */ /* 0x040fe200078e00ff */
[----:B------:R-:W-:Y:S01]  /*6950*/  LOP3.LUT R7, R7, 0xffff0000, RZ, 0xc0, !PT ;  /* 0xffff000007077812 */ /* 0x000fe200078ec0ff */
[C---:B------:R-:W-:Y:S01]  /*6960*/  FFMA.FTZ R21, R8.reuse, R13, -R21 ;  /* 0x0000000d08157223 */ /* 0x040fe20000010815 */
[----:B------:R-:W-:Y:S01]  /*6970*/  FFMA.FTZ R20, R8, R15, R4 ;  /* 0x0000000f08147223 */ /* 0x000fe20000010004 */
[C---:B------:R-:W-:Y:S01]  /*6980*/  FMUL.FTZ R24, R5.reuse, R14 ;  /* 0x0000000e05187220 */ /* 0x040fe20000410000 */
[C---:B------:R-:W-:Y:S01]  /*6990*/  LOP3.LUT R8, R34.reuse, 0xffff0000, RZ, 0xc0, !PT ;  /* 0xffff000022087812 */ /* 0x040fe200078ec0ff */
[----:B------:R-:W-:Y:S01]  /*69a0*/  FMUL.FTZ R26, R5, R12 ;  /* 0x0000000c051a7220 */ /* 0x000fe20000410000 */
[----:B------:R-:W-:Y:S01]  /*69b0*/  IMAD.U32 R13, R34, 0x10000, RZ ;  /* 0x00010000220d7824 */ /* 0x000fe200078e00ff */
[C---:B------:R-:W-:Y:S01]  /*69c0*/  LOP3.LUT R4, R27.reuse, 0xffff0000, RZ, 0xc0, !PT ;  /* 0xffff00001b047812 */ /* 0x040fe200078ec0ff */
[----:B------:R-:W-:-:S02]  /*69d0*/  IMAD.U32 R5, R27, 0x10000, RZ ;  /* 0x000100001b057824 */ /* 0x000fc400078e00ff */
[----:B------:R-:W-:Y:S01]  /*69e0*/  FFMA.FTZ R24, R9, R12, -R24 ;  /* 0x0000000c09187223 */ /* 0x000fe20000010818 */
[C---:B------:R-:W-:Y:S01]  /*69f0*/  FMUL.FTZ R15, R6.reuse, R13 ;  /* 0x0000000d060f7220 */ /* 0x040fe20000410000 */
[C---:B------:R-:W-:Y:S01]  /*6a00*/  FMUL.FTZ R12, R7.reuse, R8 ;  /* 0x00000008070c7220 */ /* 0x040fe20000410000 */
[-C--:B------:R-:W-:Y:S01]  /*6a10*/  FMUL.FTZ R6, R6, R5.reuse ;  /* 0x0000000506067220 */ /* 0x080fe20000410000 */
[----:B------:R-:W-:Y:S01]  /*6a20*/  FMUL.FTZ R7, R7, R4 ;  /* 0x0000000407077220 */ /* 0x000fe20000410000 */
[----:B------:R-:W-:Y:S01]  /*6a30*/  FFMA.FTZ R9, R9, R14, R26 ;  /* 0x0000000e09097223 */ /* 0x000fe2000001001a */
[C---:B------:R-:W-:Y:S01]  /*6a40*/  FFMA.FTZ R15, R10.reuse, R5, -R15 ;  /* 0x000000050a0f7223 */ /* 0x040fe2000001080f */
[----:B------:R-:W-:Y:S01]  /*6a50*/  FFMA.FTZ R6, R10, R13, R6 ;  /* 0x0000000d0a067223 */ /* 0x000fe20000010006 */
[C---:B------:R-:W-:Y:S01]  /*6a60*/  FFMA.FTZ R12, R11.reuse, R4, -R12 ;  /* 0x000000040b0c7223 */ /* 0x040fe2000001080c */
[----:B------:R-:W-:Y:S01]  /*6a70*/  FFMA.FTZ R7, R11, R8, R7 ;  /* 0x000000080b077223 */ /* 0x000fe20000010007 */
[----:B------:R-:W-:-:S02]  /*6a80*/  F2FP.BF16.F32.PACK_AB R4, R20, R21 ;  /* 0x000000151404723e */ /* 0x000fc400000010ff */
[----:B------:R-:W-:Y:S02]  /*6a90*/  F2FP.BF16.F32.PACK_AB R5, R9, R24 ;  /* 0x000000180905723e */ /* 0x000fe400000010ff */
[----:B------:R-:W-:Y:S02]  /*6aa0*/  F2FP.BF16.F32.PACK_AB R6, R6, R15 ;  /* 0x0000000f0606723e */ /* 0x000fe400000010ff */
[----:B------:R-:W-:-:S05]  /*6ab0*/  F2FP.BF16.F32.PACK_AB R7, R7, R12 ;  /* 0x0000000c0707723e */ /* 0x000fca00000010ff */
[----:B------:R2:W-:Y:S02]  /*6ac0*/  STS.128 [R3+0x18400], R4 ;  /* 0x0184000403007388 */ /* 0x0005e40000000c00 */
.L_x_511:
[----:B------:R-:W-:Y:S05]  /*6ad0*/  BSYNC B2 ;  /* 0x0000000000027941 */ /* 0x000fea0003800000 */
.L_x_510:
[----:B------:R-:W-:Y:S05]  /*6ae0*/  @P1 BRA `(.L_x_509) ;  /* 0x0000000000981947 */ /* 0x000fea0003800000 */
[----:B--2---:R-:W2:Y:S01]  /*6af0*/  LDS.128 R4, [R0] ;  /* 0x0000000000047984 */ /* 0x004ea20000000c00 */
        /* <DEDUP_REMOVED lines=8> */
[----:B------:R-:W-:Y:S01]  /*6b80*/  IMAD.U32 R10, R6, 0x10000, RZ ;  /* 0x00010000060a7824 */ /* 0x000fe200078e00ff */
[----:B------:R-:W-:Y:S01]  /*6b90*/  SHF.L.U32 R11, R7, 0x10, RZ ;  /* 0x00000010070b7819 */ /* 0x000fe200000006ff */
[C---:B------:R-:W-:Y:S01]  /*6ba0*/  FMUL.FTZ R21, R4.reuse, R15 ;  /* 0x0000000f04157220 */ /* 0x040fe20000410000 */
[-C--:B------:R-:W-:Y:S01]  /*6bb0*/  FMUL.FTZ R4, R4, R13.reuse ;  /* 0x0000000d04047220 */ /* 0x080fe20000410000 */
[----:B------:R-:W-:Y:S01]  /*6bc0*/  LOP3.LUT R6, R6, 0xffff0000, RZ, 0xc0, !PT ;  /* 0xffff000006067812 */ /* 0x000fe200078ec0ff */
[----:B------:R-:W-:Y:S01]  /*6bd0*/  FMUL.FTZ R24, R5, R14 ;  /* 0x0000000e05187220 */ /* 0x000fe20000410000 */
[C---:B------:R-:W-:Y:S01]  /*6be0*/  FFMA.FTZ R21, R8.reuse, R13, -R21 ;  /* 0x0000000d08157223 */ /* 0x040fe20000010815 */
[----:B------:R-:W-:Y:S01]  /*6bf0*/  FFMA.FTZ R20, R8, R15, R4 ;  /* 0x0000000f08147223 */ /* 0x000fe20000010004 */
[----:B------:R-:W-:Y:S01]  /*6c00*/  LOP3.LUT R7, R7, 0xffff0000, RZ, 0xc0, !PT ;  /* 0xffff000007077812 */ /* 0x000fe200078ec0ff */
[----:B------:R-:W-:Y:S01]  /*6c10*/  FMUL.FTZ R26, R5, R12 ;  /* 0x0000000c051a7220 */ /* 0x000fe20000410000 */
[C---:B------:R-:W-:Y:S01]  /*6c20*/  LOP3.LUT R8, R36.reuse, 0xffff0000, RZ, 0xc0, !PT ;  /* 0xffff000024087812 */ /* 0x040fe200078ec0ff */
        /* <DEDUP_REMOVED lines=17> */
[----:B------:R3:W-:Y:S02]  /*6d40*/  STS.128 [R0], R4 ;  /* 0x0000000400007388 */ /* 0x0007e40000000c00 */
.L_x_509:
[----:B------:R-:W-:Y:S05]  /*6d50*/  BSYNC B1 ;  /* 0x0000000000017941 */ /* 0x000fea0003800000 */
.L_x_508:
[----:B------:R-:W-:-:S13]  /*6d60*/  ISETP.GE.AND P0, PT, R211, R30, PT ;  /* 0x0000001ed300720c */ /* 0x000fda0003f06270 */
[----:B------:R-:W-:Y:S05]  /*6d70*/  @P0 BRA `(.L_x_512) ;  /* 0x0000001000dc0947 */ /* 0x000fea0003800000 */
[----:B--23--:R-:W2:Y:S01]  /*6d80*/  LDC R4, c[0x0][0x3d4] ;  /* 0x0000f500ff047b82 */ /* 0x00cea20000000800 */
        /* <DEDUP_REMOVED lines=18> */
[-C--:B------:R-:W-:Y:S01]  /*6eb0*/  FMUL.FTZ R13, R14, R4.reuse ;  /* 0x000000040e0d7220 */ /* 0x080fe20000410000 */
[C---:B------:R-:W-:Y:S01]  /*6ec0*/  FMUL.FTZ R15, R12.reuse, R4 ;  /* 0x000000040c0f7220 */ /* 0x040fe20000410000 */
[C---:B------:R-:W-:Y:S01]  /*6ed0*/  IMAD.U32 R11, R7.reuse, 0x10000, RZ ;  /* 0x00010000070b7824 */ /* 0x040fe200078e00ff */
[----:B------:R-:W-:Y:S01]  /*6ee0*/  LOP3.LUT R7, R7, 0xffff0000, RZ, 0xc0, !PT ;  /* 0xffff000007077812 */ /* 0x000fe200078ec0ff */
[-C--:B------:R-:W-:Y:S01]  /*6ef0*/  FFMA.FTZ R13, R12, R8.reuse, -R13 ;  /* 0x000000080c0d7223 */ /* 0x080fe2000001080d */
[----:B------:R-:W-:Y:S01]  /*6f00*/  FFMA.FTZ R8, R14, R8, R15 ;  /* 0x000000080e087223 */ /* 0x000fe2000001000f */
[----:B------:R-:W-:Y:S01]  /*6f10*/  FMUL.FTZ R4, R33, R5 ;  /* 0x0000000521047220 */ /* 0x000fe20000410000 */
[----:B------:R-:W-:-:S02]  /*6f20*/  IMAD.U32 R14, R27, 0x10000, RZ ;  /* 0x000100001b0e7824 */ /* 0x000fc400078e00ff */
[----:B------:R-:W-:Y:S01]  /*6f30*/  FMUL.FTZ R12, R25, R5 ;  /* 0x00000005190c7220 */ /* 0x000fe20000410000 */
[----:B------:R-:W-:Y:S01]  /*6f40*/  LOP3.LUT R27, R27, 0xffff0000, RZ, 0xc0, !PT ;  /* 0xffff00001b1b7812 */ /* 0x000fe200078ec0ff */
[-C--:B------:R-:W-:Y:S01]  /*6f50*/  FFMA.FTZ R4, R25, R9.reuse, -R4 ;  /* 0x0000000919047223 */ /* 0x080fe20000010804 */
[-C--:B------:R-:W-:Y:S01]  /*6f60*/  FMUL.FTZ R5, R20, R6.reuse ;  /* 0x0000000614057220 */ /* 0x080fe20000410000 */
[C---:B------:R-:W-:Y:S01]  /*6f70*/  FMUL.FTZ R15, R14.reuse, R6 ;  /* 0x000000060e0f7220 */ /* 0x040fe20000410000 */
[----:B------:R-:W-:Y:S01]  /*6f80*/  FFMA.FTZ R9, R33, R9, R12 ;  /* 0x0000000921097223 */ /* 0x000fe2000001000c */
[-C--:B------:R-:W-:Y:S01]  /*6f90*/  FMUL.FTZ R6, R21, R7.reuse ;  /* 0x0000000715067220 */ /* 0x080fe20000410000 */
[C---:B------:R-:W-:Y:S01]  /*6fa0*/  FMUL.FTZ R12, R27.reuse, R7 ;  /* 0x000000071b0c7220 */ /* 0x040fe20000410000 */
[-C--:B------:R-:W-:Y:S01]  /*6fb0*/  FFMA.FTZ R5, R14, R10.reuse, -R5 ;  /* 0x0000000a0e057223 */ /* 0x080fe20000010805 */
[----:B------:R-:W-:Y:S01]  /*6fc0*/  FFMA.FTZ R10, R20, R10, R15 ;  /* 0x0000000a140a7223 */ /* 0x000fe2000001000f */
[-C--:B------:R-:W-:Y:S01]  /*6fd0*/  FFMA.FTZ R6, R27, R11.reuse, -R6 ;  /* 0x0000000b1b067223 */ /* 0x080fe20000010806 */
[----:B------:R-:W-:Y:S01]  /*6fe0*/  FFMA.FTZ R11, R21, R11, R12 ;  /* 0x0000000b150b7223 */ /* 0x000fe2000001000c */
[----:B------:R-:W-:-:S02]  /*6ff0*/  F2FP.BF16.F32.PACK_AB R8, R8, R13 ;  /* 0x0000000d0808723e */ /* 0x000fc400000010ff */
[----:B------:R-:W-:Y:S02]  /*7000*/  F2FP.BF16.F32.PACK_AB R9, R9, R4 ;  /* 0x000000040909723e */ /* 0x000fe400000010ff */
[----:B------:R-:W-:Y:S02]  /*7010*/  F2FP.BF16.F32.PACK_AB R10, R10, R5 ;  /* 0x000000050a0a723e */ /* 0x000fe400000010ff */
[----:B------:R-:W-:-:S05]  /*7020*/  F2FP.BF16.F32.PACK_AB R11, R11, R6 ;  /* 0x000000060b0b723e */ /* 0x000fca00000010ff */
[----:B------:R2:W-:Y:S02]  /*7030*/  STS.128 [R3+0x1a400], R8 ;  /* 0x01a4000803007388 */ /* 0x0005e40000000c00 */
.L_x_514:
[----:B------:R-:W-:Y:S05]  /*7040*/  BSYNC B1 ;  /* 0x0000000000017941 */ /* 0x000fea0003800000 */
.L_x_513:
        /* <DEDUP_REMOVED lines=8> */
[C---:B------:R-:W-:Y:S01]  /*70d0*/  IMAD.U32 R8, R5.reuse, 0x10000, RZ ;  /* 0x0001000005087824 */ /* 0x040fe200078e00ff */
[----:B------:R-:W-:Y:S01]  /*70e0*/  LOP3.LUT R5, R5, 0xffff0000, RZ, 0xc0, !PT ;  /* 0xffff000005057812 */ /* 0x000fe200078ec0ff */
[C---:B-1----:R-:W-:Y:S01]  /*70f0*/  IMAD.U32 R9, R6.reuse, 0x10000, RZ ;  /* 0x0001000006097824 */ /* 0x042fe200078e00ff */
[----:B------:R-:W-:Y:S01]  /*7100*/  LOP3.LUT R6, R6, 0xffff0000, RZ, 0xc0, !PT ;  /* 0xffff000006067812 */ /* 0x000fe200078ec0ff */
[-C--:B------:R-:W-:Y:S01]  /*7110*/  FMUL.FTZ R12, R15, R4.reuse ;  /* 0x000000040f0c7220 */ /* 0x080fe20000410000 */
[----:B------:R-:W-:Y:S01]  /*7120*/  FMUL.FTZ R4, R13, R4 ;  /* 0x000000040d047220 */ /* 0x000fe20000410000 */
[----:B------:R-:W-:-:S02]  /*7130*/  IMAD.U32 R10, R7, 0x10000, RZ ;  /* 0x00010000070a7824 */ /* 0x000fc400078e00ff */
[----:B------:R-:W-:Y:S01]  /*7140*/  FMUL.FTZ R11, R20, R5 ;  /* 0x00000005140b7220 */ /* 0x000fe20000410000 */
[-C--:B------:R-:W-:Y:S01]  /*7150*/  FFMA.FTZ R12, R13, R3.reuse, -R12 ;  /* 0x000000030d0c7223 */ /* 0x080fe2000001080c */
[----:B------:R-:W-:Y:S01]  /*7160*/  FFMA.FTZ R3, R15, R3, R4 ;  /* 0x000000030f037223 */ /* 0x000fe20000010004 */
[----:B------:R-:W-:Y:S01]  /*7170*/  IMAD.U32 R15, R36, 0x10000, RZ ;  /* 0x00010000240f7824 */ /* 0x000fe200078e00ff */
[----:B------:R-:W-:Y:S01]  /*7180*/  LOP3.LUT R7, R7, 0xffff0000, RZ, 0xc0, !PT ;  /* 0xffff000007077812 */ /* 0x000fe200078ec0ff */
[----:B------:R-:W-:Y:S01]  /*7190*/  FMUL.FTZ R5, R14, R5 ;  /* 0x000000050e057220 */ /* 0x000fe20000410000 */
[----:B------:R-:W-:Y:S01]  /*71a0*/  IMAD.U32 R13, R32, 0x10000, RZ ;  /* 0x00010000200d7824 */ /* 0x000fe200078e00ff */
[----:B------:R-:W-:Y:S01]  /*71b0*/  LOP3.LUT R36, R36, 0xffff0000, RZ, 0xc0, !PT ;  /* 0xffff000024247812 */ /* 0x000fe200078ec0ff */
[-C--:B------:R-:W-:Y:S01]  /*71c0*/  FFMA.FTZ R11, R14, R8.reuse, -R11 ;  /* 0x000000080e0b7223 */ /* 0x080fe2000001080b */
[----:B------:R-:W-:Y:S01]  /*71d0*/  LOP3.LUT R32, R32, 0xffff0000, RZ, 0xc0, !PT ;  /* 0xffff000020207812 */ /* 0x000fe200078ec0ff */
[----:B------:R-:W-:Y:S01]  /*71e0*/  FFMA.FTZ R8, R20, R8, R5 ;  /* 0x0000000814087223 */ /* 0x000fe20000010005 */
[-C--:B------:R-:W-:Y:S01]  /*71f0*/  FMUL.FTZ R4, R15, R6.reuse ;  /* 0x000000060f047220 */ /* 0x080fe20000410000 */
[-C--:B------:R-:W-:Y:S01]  /*7200*/  FMUL.FTZ R5, R36, R7.reuse ;  /* 0x0000000724057220 */ /* 0x080fe20000410000 */
[C---:B------:R-:W-:Y:S01]  /*7210*/  FMUL.FTZ R6, R13.reuse, R6 ;  /* 0x000000060d067220 */ /* 0x040fe20000410000 */
[C---:B------:R-:W-:Y:S01]  /*7220*/  FMUL.FTZ R7, R32.reuse, R7 ;  /* 0x0000000720077220 */ /* 0x040fe20000410000 */
[-C--:B------:R-:W-:Y:S01]  /*7230*/  FFMA.FTZ R4, R13, R9.reuse, -R4 ;  /* 0x000000090d047223 */ /* 0x080fe20000010804 */
[-C--:B------:R-:W-:Y:S01]  /*7240*/  FFMA.FTZ R5, R32, R10.reuse, -R5 ;  /* 0x0000000a20057223 */ /* 0x080fe20000010805 */
[----:B------:R-:W-:Y:S01]  /*7250*/  FFMA.FTZ R9, R15, R9, R6 ;  /* 0x000000090f097223 */ /* 0x000fe20000010006 */
[----:B------:R-:W-:Y:S01]  /*7260*/  FFMA.FTZ R10, R36, R10, R7 ;  /* 0x0000000a240a7223 */ /* 0x000fe20000010007 */
[----:B------:R-:W-:-:S02]  /*7270*/  F2FP.BF16.F32.PACK_AB R12, R3, R12 ;  /* 0x0000000c030c723e */ /* 0x000fc400000010ff */
[----:B------:R-:W-:Y:S02]  /*7280*/  F2FP.BF16.F32.PACK_AB R13, R8, R11 ;  /* 0x0000000b080d723e */ /* 0x000fe400000010ff */
[----:B------:R-:W-:Y:S02]  /*7290*/  F2FP.BF16.F32.PACK_AB R14, R9, R4 ;  /* 0x00000004090e723e */ /* 0x000fe400000010ff */
[----:B------:R-:W-:-:S05]  /*72a0*/  F2FP.BF16.F32.PACK_AB R15, R10, R5 ;  /* 0x000000050a0f723e */ /* 0x000fca00000010ff */
[----:B------:R4:W-:Y:S01]  /*72b0*/  STS.128 [R0+0x2000], R12 ;  /* 0x0020000c00007388 */ /* 0x0009e20000000c00 */
[----:B------:R-:W-:Y:S05]  /*72c0*/  BRA `(.L_x_512) ;  /* 0x0000000c00887947 */ /* 0x000fea0003800000 */
.L_x_499:
[----:B------:R-:W1:Y:S01]  /*72d0*/  LDC R45, c[0x0][0x3d4] ;  /* 0x0000f500ff2d7b82 */ /* 0x000e620000000800 */
[----:B------:R-:W-:Y:S01]  /*72e0*/  IMAD R30, R85, -0x80, R30 ;  /* 0xffffff80551e7824 */ /* 0x000fe200078e021e */
[----:B------:R-:W-:Y:S02]  /*72f0*/  CS2R R34, SRZ ;  /* 0x0000000000227805 */ /* 0x000fe4000001ff00 */
[----:B------:R-:W-:Y:S02]  /*7300*/  CS2R R32, SRZ ;  /* 0x0000000000207805 */ /* 0x000fe4000001ff00 */
[----:B------:R-:W-:Y:S02]  /*7310*/  CS2R R6, SRZ ;  /* 0x0000000000067805 */ /* 0x000fe4000001ff00 */
[----:B------:R-:W-:Y:S02]  /*7320*/  CS2R R4, SRZ ;  /* 0x0000000000047805 */ /* 0x000fe4000001ff00 */
[----:B------:R-:W-:-:S02]  /*7330*/  VIMNMX R30, R30, 0x80, PT ;  /* 0x000000801e1e7848 */ /* 0x000fc40003fe0100 */
[----:B-1----:R-:W-:-:S04]  /*7340*/  ISETP.GE.AND P0, PT, R16, R45, PT ;  /* 0x0000002d1000720c */ /* 0x002fc80003f06270 */
[----:B------:R-:W-:-:S13]  /*7350*/  ISETP.GE.OR P1, PT, R19, R30, P0 ;  /* 0x0000001e1300720c */ /* 0x000fda0000726670 */
[----:B------:R1:W5:Y:S04]  /*7360*/  @!P1 LDG.E.128 R32, desc[UR40][R36.64] ;  /* 0x0000002824209981 */ /* 0x000368000c1e1d00 */
[----:B------:R1:W5:Y:S01]  /*7370*/  @!P1 LDG.E.128 R4, desc[UR40][R38.64] ;  /* 0x0000002826049981 */ /* 0x000362000c1e1d00 */
[----:B------:R-:W-:Y:S01]  /*7380*/  UMOV UR4, 0xffffffff ;  /* 0xffffffff00047882 */ /* 0x000fe20000000000 */
[----:B------:R-:W-:Y:S02]  /*7390*/  LEA.HI R0, R212, R212, RZ, 0x1 ;  /* 0x000000d4d4007211 */ /* 0x000fe400078f08ff */
[----:B------:R-:W-:Y:S05]  /*73a0*/  BRA.DIV UR4, `(.L_x_515) ;  /* 0x000000e204cc7947 */ /* 0x000fea000b800000 */
.L_x_685:
[----:B------:R-:W-:Y:S01]  /*73b0*/  UMOV UR4, 0xffffffff ;  /* 0xffffffff00047882 */ /* 0x000fe20000000000 */
[----:B------:R-:W-:Y:S02]  /*73c0*/  LOP3.LUT R3, R0, 0xfffffffe, RZ, 0xc0, !PT ;  /* 0xfffffffe00037812 */ /* 0x000fe400078ec0ff */
[----:B------:R-:W-:Y:S05]  /*73d0*/  BRA.DIV UR4, `(.L_x_516) ;  /* 0x000000e204e87947 */ /* 0x000fea000b800000 */
.L_x_688:
[----:B------:R-:W-:Y:S01]  /*73e0*/  UMOV UR4, 0xffffffff ;  /* 0xffffffff00047882 */ /* 0x000fe20000000000 */
[----:B------:R-:W-:Y:S02]  /*73f0*/  IMAD.IADD R3, R212, 0x1, -R3 ;  /* 0x00000001d4037824 */ /* 0x000fe400078e0a03 */
[----:B------:R-:W-:Y:S05]  /*7400*/  BRA.DIV UR4, `(.L_x_517) ;  /* 0x000000e604047947 */ /* 0x000fea000b800000 */
.L_x_691:
[----:B------:R-:W-:Y:S01]  /*7410*/  UMOV UR4, 0xffffffff ;  /* 0xffffffff00047882 */ /* 0x000fe20000000000 */
[----:B------:R-:W-:Y:S02]  /*7420*/  SHF.L.U32 R3, R3, 0x1f, RZ ;  /* 0x0000001f03037819 */ /* 0x000fe400000006ff */
[----:B------:R-:W-:Y:S05]  /*7430*/  BRA.DIV UR4, `(.L_x_518) ;  /* 0x000000e604207947 */ /* 0x000fea000b800000 */
.L_x_694:
[----:B------:R-:W2:Y:S01]  /*7440*/  SYNCS.PHASECHK.TRANS64.TRYWAIT P1, [R18+URZ+0x22800], R3 ;  /* 0x02280003120075a7 */ /* 0x000ea2000802017f */
[----:B-1---5:R-:W-:Y:S01]  /*7450*/  IMAD.MOV.U32 R37, RZ, RZ, R32 ;  /* 0x000000ffff257224 */ /* 0x022fe200078e0020 */
[--C-:B------:R-:W-:Y:S01]  /*7460*/  SHF.R.U64 R0, R32, 0x10, R33.reuse ;  /* 0x0000001020007819 */ /* 0x100fe20000001221 */
[----:B------:R-:W-:Y:S01]  /*7470*/  IMAD.MOV.U32 R41, RZ, RZ, R4 ;  /* 0x000000ffff297224 */ /* 0x000fe200078e0004 */
[----:B------:R-:W-:Y:S01]  /*7480*/  MOV R42, R5 ;  /* 0x00000005002a7202 */ /* 0x000fe20000000f00 */
[----:B------:R-:W-:Y:S01]  /*7490*/  IMAD.MOV.U32 R38, RZ, RZ, R33 ;  /* 0x000000ffff267224 */ /* 0x000fe200078e0021 */
[----:B------:R-:W-:Y:S01]  /*74a0*/  PRMT R37, R37, 0x5410, R0 ;  /* 0x0000541025257816 */ /* 0x000fe20000000000 */
[----:B------:R-:W-:Y:S01]  /*74b0*/  IMAD.MOV.U32 R39, RZ, RZ, R34 ;  /* 0x000000ffff277224 */ /* 0x000fe200078e0022 */
[----:B------:R-:W-:Y:S01]  /*74c0*/  SHF.R.U64 R0, R4, 0x10, R5 ;  /* 0x0000001004007819 */ /* 0x000fe20000001205 */
[----:B------:R-:W-:Y:S01]  /*74d0*/  IMAD.MOV.U32 R40, RZ, RZ, R35 ;  /* 0x000000ffff287224 */ /* 0x000fe200078e0023 */
[----:B------:R-:W-:Y:S01]  /*74e0*/  SHF.R.U32.HI R4, RZ, 0x10, R5 ;  /* 0x00000010ff047819 */ /* 0x000fe20000011605 */
[----:B------:R-:W-:Y:S01]  /*74f0*/  IMAD.MOV.U32 R43, RZ, RZ, R6 ;  /* 0x000000ffff2b7224 */ /* 0x000fe200078e0006 */
[--C-:B------:R-:W-:Y:S01]  /*7500*/  SHF.R.U64 R5, R6, 0x10, R7.reuse ;  /* 0x0000001006057819 */ /* 0x100fe20000001207 */
[----:B------:R-:W-:Y:S01]  /*7510*/  IMAD.MOV.U32 R44, RZ, RZ, R7 ;  /* 0x000000ffff2c7224 */ /* 0x000fe200078e0007 */
[----:B------:R-:W-:Y:S01]  /*7520*/  SHF.R.U32.HI R8, RZ, 0x10, R33 ;  /* 0x00000010ff087819 */ /* 0x000fe20000011621 */
[----:B------:R-:W-:Y:S01]  /*7530*/  BSSY B1, `(.L_x_519) ;  /* 0x000000e000017945 */ /* 0x000fe20003800000 */
[----:B------:R-:W-:-:S02]  /*7540*/  SHF.R.U64 R9, R34, 0x10, R35 ;  /* 0x0000001022097819 */ /* 0x000fc40000001223 */
[----:B------:R-:W-:Y:S02]  /*7550*/  SHF.R.U32.HI R10, RZ, 0x10, R35 ;  /* 0x00000010ff0a7819 */ /* 0x000fe40000011623 */
[----:B------:R-:W-:Y:S02]  /*7560*/  SHF.R.U32.HI R6, RZ, 0x10, R7 ;  /* 0x00000010ff067819 */ /* 0x000fe40000011607 */
[-C--:B------:R-:W-:Y:S02]  /*7570*/  ISETP.GE.OR P2, PT, R19, R30.reuse, P0 ;  /* 0x0000001e1300720c */ /* 0x080fe40000746670 */
[----:B------:R-:W-:Y:S02]  /*7580*/  ISETP.GE.OR P0, PT, R211, R30, P0 ;  /* 0x0000001ed300720c */ /* 0x000fe40000706670 */
[----:B------:R-:W-:Y:S02]  /*7590*/  PRMT R38, R38, 0x5410, R8 ;  /* 0x0000541026267816 */ /* 0x000fe40000000008 */
[----:B------:R-:W-:-:S02]  /*75a0*/  PRMT R39, R39, 0x5410, R9 ;  /* 0x0000541027277816 */ /* 0x000fc40000000009 */
[----:B------:R-:W-:Y:S02]  /*75b0*/  PRMT R40, R40, 0x5410, R10 ;  /* 0x0000541028287816 */ /* 0x000fe4000000000a */
[----:B------:R-:W-:Y:S02]  /*75c0*/  PRMT R41, R41, 0x5410, R0 ;  /* 0x0000541029297816 */ /* 0x000fe40000000000 */
[----:B------:R-:W-:Y:S02]  /*75d0*/  PRMT R42, R42, 0x5410, R4 ;  /* 0x000054102a2a7816 */ /* 0x000fe40000000004 */
[----:B------:R-:W-:Y:S02]  /*75e0*/  PRMT R43, R43, 0x5410, R5 ;  /* 0x000054102b2b7816 */ /* 0x000fe40000000005 */
[----:B------:R-:W-:Y:S01]  /*75f0*/  PRMT R44, R44, 0x5410, R6 ;  /* 0x000054102c2c7816 */ /* 0x000fe20000000006 */
[----:B--2---:R-:W-:Y:S06]  /*7600*/  @!P1 BRA `(.L_x_520) ;  /* 0x000000e000d49947 */ /* 0x004fec0003800000 */
.L_x_695:
[----:B------:R-:W-:Y:S05]  /*7610*/  BSYNC B1 ;  /* 0x0000000000017941 */ /* 0x000fea0003800000 */
.L_x_519:
[----:B------:R-:W-:Y:S04]  /*7620*/  BSSY B1, `(.L_x_521) ;  /* 0x000005a000017945 */ /* 0x000fe80003800000 */
[----:B------:R-:W-:Y:S05]  /*7630*/  @P2 BRA `(.L_x_522) ;  /* 0x0000000400602947 */ /* 0x000fea0003800000 */
[----:B------:R-:W-:Y:S01]  /*7640*/  IMAD.SHL.U32 R0, R218, 0x40, RZ ;  /* 0x00000040da007824 */ /* 0x000fe200078e00ff */
[C---:B------:R-:W-:Y:S01]  /*7650*/  LOP3.LUT R24, R41.reuse, 0xffff0000, RZ, 0xc0, !PT ;  /* 0xffff000029187812 */ /* 0x040fe200078ec0ff */
[----:B-1----:R-:W-:Y:S02]  /*7660*/  IMAD.IADD R3, R16, 0x1, R45 ;  /* 0x0000000110037824 */ /* 0x002fe400078e022d */
[----:B------:R-:W-:Y:S01]  /*7670*/  IMAD.U32 R27, R41, 0x10000, RZ ;  /* 0x00010000291b7824 */ /* 0x000fe200078e00ff */
[----:B------:R-:W-:Y:S01]  /*7680*/  LOP3.LUT R4, R0, 0x1c0, RZ, 0xc0, !PT ;  /* 0x000001c000047812 */ /* 0x000fe200078ec0ff */
[----:B------:R-:W-:-:S03]  /*7690*/  IMAD.U32 R25, R37, 0x10000, RZ ;  /* 0x0001000025197824 */ /* 0x000fc600078e00ff */
[C---:B------:R-:W-:Y:S02]  /*76a0*/  LOP3.LUT R0, R4.reuse, 0x38, R16, 0xf8, !PT ;  /* 0x0000003804007812 */ /* 0x040fe400078ef810 */
[----:B------:R-:W-:Y:S02]  /*76b0*/  SHF.R.U32.HI R5, RZ, 0x3, R4 ;  /* 0x00000003ff057819 */ /* 0x000fe40000011604 */
[----:B------:R-:W-:Y:S02]  /*76c0*/  LOP3.LUT R4, R4, 0x38, R3, 0xf8, !PT ;  /* 0x0000003804047812 */ /* 0x000fe400078ef803 */
[-C--:B------:R-:W-:Y:S02]  /*76d0*/  LOP3.LUT R0, R0, R5.reuse, RZ, 0x3c, !PT ;  /* 0x0000000500007212 */ /* 0x080fe400078e3cff */
[----:B------:R-:W-:-:S03]  /*76e0*/  LOP3.LUT R4, R4, R5, RZ, 0x3c, !PT ;  /* 0x0000000504047212 */ /* 0x000fc600078e3cff */
[----:B------:R-:W-:-:S04]  /*76f0*/  IMAD R3, R205, 0x200, R0 ;  /* 0x00000200cd037824 */ /* 0x000fc800078e0200 */
[----:B------:R-:W-:Y:S02]  /*7700*/  IMAD R34, R3, 0x2, R18 ;  /* 0x0000000203227824 */ /* 0x000fe400078e0212 */
[----:B------:R-:W-:-:S03]  /*7710*/  IMAD R3, R205, 0x200, R4 ;  /* 0x00000200cd037824 */ /* 0x000fc600078e0204 */
[----:B------:R-:W1:Y:S01]  /*7720*/  LDS.128 R8, [R34+0x18400] ;  /* 0x0184000022087984 */ /* 0x000e620000000c00 */
[----:B------:R-:W-:-:S05]  /*7730*/  IMAD R36, R3, 0x2, R18 ;  /* 0x0000000203247824 */ /* 0x000fca00078e0212 */
[----:B------:R-:W2:Y:S01]  /*7740*/  LDS.128 R4, [R36+0x18400] ;  /* 0x0184000024047984 */ /* 0x000ea20000000c00 */
[C---:B-1----:R-:W-:Y:S01]  /*7750*/  IMAD.U32 R0, R8.reuse, 0x10000, RZ ;  /* 0x0001000008007824 */ /* 0x042fe200078e00ff */
[----:B------:R-:W-:Y:S01]  /*7760*/  LOP3.LUT R3, R8, 0xffff0000, RZ, 0xc0, !PT ;  /* 0xffff000008037812 */ /* 0x000fe200078ec0ff */
        /* <DEDUP_REMOVED lines=8> */
[C---:B------:R-:W-:Y:S01]  /*77f0*/  FMUL.FTZ R29, R14.reuse, R27 ;  /* 0x0000001b0e1d7220 */ /* 0x040fe20000410000 */
[-C--:B------:R-:W-:Y:S01]  /*7800*/  FMUL.FTZ R31, R14, R25.reuse ;  /* 0x000000190e1f7220 */ /* 0x080fe20000410000 */
[----:B------:R-:W-:Y:S01]  /*7810*/  LOP3.LUT R14, R37, 0xffff0000, RZ, 0xc0, !PT ;  /* 0xffff0000250e7812 */ /* 0x000fe200078ec0ff */
[----:B------:R-:W-:Y:S01]  /*7820*/  FMUL.FTZ R30, R4, R24 ;  /* 0x00000018041e7220 */ /* 0x000fe20000410000 */
[----:B------:R-:W-:Y:S01]  /*7830*/  FFMA.FTZ R26, R0, R25, -R29 ;  /* 0x00000019001a7223 */ /* 0x000fe2000001081d */
[----:B------:R-:W-:-:S02]  /*7840*/  IMAD.U32 R29, R43, 0x10000, RZ ;  /* 0x000100002b1d7824 */ /* 0x000fc400078e00ff */
[----:B------:R-:W-:Y:S01]  /*7850*/  FFMA.FTZ R31, R0, R27, R31 ;  /* 0x0000001b001f7223 */ /* 0x000fe2000001001f */
[----:B------:R-:W-:Y:S02]  /*7860*/  IMAD.U32 R25, R39, 0x10000, RZ ;  /* 0x0001000027197824 */ /* 0x000fe400078e00ff */
[-C--:B------:R-:W-:Y:S01]  /*7870*/  FMUL.FTZ R4, R4, R14.reuse ;  /* 0x0000000e04047220 */ /* 0x080fe20000410000 */
[C---:B------:R-:W-:Y:S01]  /*7880*/  FMUL.FTZ R35, R20.reuse, R29 ;  /* 0x0000001d14237220 */ /* 0x040fe20000410000 */
[----:B------:R-:W-:Y:S01]  /*7890*/  LOP3.LUT R27, R43, 0xffff0000, RZ, 0xc0, !PT ;  /* 0xffff00002b1b7812 */ /* 0x000fe200078ec0ff */
[-C--:B------:R-:W-:Y:S01]  /*78a0*/  FMUL.FTZ R20, R20, R25.reuse ;  /* 0x0000001914147220 */ /* 0x080fe20000410000 */
[C---:B------:R-:W-:Y:S01]  /*78b0*/  FFMA.FTZ R33, R3.reuse, R14, -R30 ;  /* 0x0000000e03217223 */ /* 0x040fe2000001081e */
[----:B------:R-:W-:Y:S01]  /*78c0*/  FFMA.FTZ R24, R3, R24, R4 ;  /* 0x0000001803187223 */ /* 0x000fe20000010004 */
[C---:B------:R-:W-:Y:S01]  /*78d0*/  FFMA.FTZ R35, R12.reuse, R25, -R35 ;  /* 0x000000190c237223 */ /* 0x040fe20000010823 */
[----:B------:R-:W-:Y:S01]  /*78e0*/  LOP3.LUT R3, R39, 0xffff0000, RZ, 0xc0, !PT ;  /* 0xffff000027037812 */ /* 0x000fe200078ec0ff */
[----:B------:R-:W-:Y:S01]  /*78f0*/  FFMA.FTZ R20, R12, R29, R20 ;  /* 0x0000001d0c147223 */ /* 0x000fe20000010014 */
[----:B------:R-:W-:Y:S01]  /*7900*/  FMUL.FTZ R25, R6, R27 ;  /* 0x0000001b06197220 */ /* 0x000fe20000410000 */
[C---:B------:R-:W-:Y:S01]  /*7910*/  IMAD.U32 R15, R5.reuse, 0x10000, RZ ;  /* 0x00010000050f7824 */ /* 0x040fe200078e00ff */
[----:B------:R-:W-:Y:S01]  /*7920*/  LOP3.LUT R5, R5, 0xffff0000, RZ, 0xc0, !PT ;  /* 0xffff000005057812 */ /* 0x000fe200078ec0ff */
[----:B------:R-:W-:-:S02]  /*7930*/  IMAD.U32 R12, R42, 0x10000, RZ ;  /* 0x000100002a0c7824 */ /* 0x000fc400078e00ff */
[-C--:B------:R-:W-:Y:S01]  /*7940*/  FMUL.FTZ R29, R6, R3.reuse ;  /* 0x00000003061d7220 */ /* 0x080fe20000410000 */
[----:B------:R-:W-:Y:S02]  /*7950*/  IMAD.U32 R21, R7, 0x10000, RZ ;  /* 0x0001000007157824 */ /* 0x000fe400078e00ff */
[----:B------:R-:W-:Y:S01]  /*7960*/  FFMA.FTZ R30, R10, R3, -R25 ;  /* 0x000000030a1e7223 */ /* 0x000fe20000010819 */
[----:B------:R-:W-:Y:S02]  /*7970*/  IMAD.U32 R0, R38, 0x10000, RZ ;  /* 0x0001000026007824 */ /* 0x000fe400078e00ff */
[----:B------:R-:W-:Y:S01]  /*7980*/  FMUL.FTZ R3, R15, R12 ;  /* 0x0000000c0f037220 */ /* 0x000fe20000410000 */
[----:B------:R-:W-:Y:S02]  /*7990*/  IMAD.U32 R14, R44, 0x10000, RZ ;  /* 0x000100002c0e7824 */ /* 0x000fe400078e00ff */
[----:B------:R-:W-:Y:S01]  /*79a0*/  FFMA.FTZ R29, R10, R27, R29 ;  /* 0x0000001b0a1d7223 */ /* 0x000fe2000001001d */
[----:B------:R-:W-:-:S02]  /*79b0*/  IMAD.U32 R4, R40, 0x10000, RZ ;  /* 0x0001000028047824 */ /* 0x000fc400078e00ff */
[----:B------:R-:W-:Y:S01]  /*79c0*/  FMUL.FTZ R15, R15, R0 ;  /* 0x000000000f0f7220 */ /* 0x000fe20000410000 */
[----:B------:R-:W-:Y:S02]  /*79d0*/  IMAD.U32 R13, R11, 0x10000, RZ ;  /* 0x000100000b0d7824 */ /* 0x000fe400078e00ff */
[C---:B------:R-:W-:Y:S01]  /*79e0*/  FMUL.FTZ R6, R21.reuse, R14 ;  /* 0x0000000e15067220 */ /* 0x040fe20000410000 */
[----:B------:R-:W-:Y:S01]  /*79f0*/  FMUL.FTZ R10, R21, R4 ;  /* 0x00000004150a7220 */ /* 0x000fe20000410000 */
[C---:B------:R-:W-:Y:S01]  /*7a00*/  FFMA.FTZ R3, R8.reuse, R0, -R3 ;  /* 0x0000000008037223 */ /* 0x040fe20000010803 */
[----:B------:R-:W-:Y:S01]  /*7a10*/  FFMA.FTZ R15, R8, R12, R15 ;  /* 0x0000000c080f7223 */ /* 0x000fe2000001000f */
[----:B------:R-:W-:Y:S01]  /*7a20*/  FFMA.FTZ R21, R13, R4, -R6 ;  /* 0x000000040d157223 */ /* 0x000fe20000010806 */
[----:B------:R-:W-:Y:S01]  /*7a30*/  LOP3.LUT R7, R7, 0xffff0000, RZ, 0xc0, !PT ;  /* 0xffff000007077812 */ /* 0x000fe200078ec0ff */
[----:B------:R-:W-:Y:S01]  /*7a40*/  FFMA.FTZ R13, R13, R14, R10 ;  /* 0x0000000e0d0d7223 */ /* 0x000fe2000001000a */
[----:B------:R-:W-:-:S02]  /*7a50*/  LOP3.LUT R6, R42, 0xffff0000, RZ, 0xc0, !PT ;  /* 0xffff00002a067812 */ /* 0x000fc400078ec0ff */
[----:B------:R-:W-:Y:S02]  /*7a60*/  LOP3.LUT R8, R44, 0xffff0000, RZ, 0xc0, !PT ;  /* 0xffff00002c087812 */ /* 0x000fe400078ec0ff */
[----:B------:R-:W-:Y:S01]  /*7a70*/  LOP3.LUT R0, R38, 0xffff0000, RZ, 0xc0, !PT ;  /* 0xffff000026007812 */ /* 0x000fe200078ec0ff */
[----:B------:R-:W-:Y:S01]  /*7a80*/  FMUL.FTZ R10, R5, R6 ;  /* 0x00000006050a7220 */ /* 0x000fe20000410000 */
[----:B------:R-:W-:Y:S01]  /*7a90*/  LOP3.LUT R4, R40, 0xffff0000, RZ, 0xc0, !PT ;  /* 0xffff000028047812 */ /* 0x000fe200078ec0ff */
[----:B------:R-:W-:Y:S01]  /*7aa0*/  FMUL.FTZ R14, R7, R8 ;  /* 0x00000008070e7220 */ /* 0x000fe20000410000 */
[----:B------:R-:W-:Y:S01]  /*7ab0*/  LOP3.LUT R11, R11, 0xffff0000, RZ, 0xc0, !PT ;  /* 0xffff00000b0b7812 */ /* 0x000fe200078ec0ff */
[-C--:B------:R-:W-:Y:S01]  /*7ac0*/  FMUL.FTZ R5, R5, R0.reuse ;  /* 0x0000000005057220 */ /* 0x080fe20000410000 */
[----:B------:R-:W-:Y:S01]  /*7ad0*/  FFMA.FTZ R0, R9, R0, -R10 ;  /* 0x0000000009007223 */ /* 0x000fe2000001080a */
[----:B------:R-:W-:Y:S01]  /*7ae0*/  FMUL.FTZ R7, R7, R4 ;  /* 0x0000000407077220 */ /* 0x000fe20000410000 */
[----:B------:R-:W-:Y:S01]  /*7af0*/  F2FP.BF16.F32.PACK_AB R10, R29, R20 ;  /* 0x000000141d0a723e */ /* 0x000fe200000010ff */
[----:B------:R-:W-:Y:S01]  /*7b00*/  FFMA.FTZ R14, R11, R4, -R14 ;  /* 0x000000040b0e7223 */ /* 0x000fe2000001080e */
[----:B------:R-:W-:Y:S01]  /*7b10*/  FFMA.FTZ R12, R9, R6, R5 ;  /* 0x00000006090c7223 */ /* 0x000fe20000010005 */
[----:B------:R-:W-:Y:S01]  /*7b20*/  FFMA.FTZ R32, R11, R8, R7 ;  /* 0x000000080b207223 */ /* 0x000fe20000010007 */
[----:B------:R-:W-:-:S02]  /*7b30*/  F2FP.BF16.F32.PACK_AB R4, R33, R26 ;  /* 0x0000001a2104723e */ /* 0x000fc400000010ff */
[----:B------:R-:W-:Y:S02]  /*7b40*/  F2FP.BF16.F32.PACK_AB R6, R30, R35 ;  /* 0x000000231e06723e */ /* 0x000fe400000010ff */
[----:B------:R-:W-:Y:S02]  /*7b50*/  F2FP.BF16.F32.PACK_AB R5, R0, R3 ;  /* 0x000000030005723e */ /* 0x000fe400000010ff */
[----:B------:R-:W-:Y:S02]  /*7b60*/  F2FP.BF16.F32.PACK_AB R7, R14, R21 ;  /* 0x000000150e07723e */ /* 0x000fe400000010ff */
[----:B------:R-:W-:Y:S02]  /*7b70*/  F2FP.BF16.F32.PACK_AB R8, R24, R31 ;  /* 0x0000001f1808723e */ /* 0x000fe400000010ff */
[----:B------:R-:W-:Y:S01]  /*7b80*/  F2FP.BF16.F32.PACK_AB R9, R12, R15 ;  /* 0x0000000f0c09723e */ /* 0x000fe200000010ff */
[----:B------:R2:W-:Y:S01]  /*7b90*/  STS.128 [R34+0x18400], R4 ;  /* 0x0184000422007388 */ /* 0x0005e20000000c00 */
[----:B------:R-:W-:-:S05]  /*7ba0*/  F2FP.BF16.F32.PACK_AB R11, R32, R13 ;  /* 0x0000000d200b723e */ /* 0x000fca00000010ff */
[----:B------:R2:W-:Y:S02]  /*7bb0*/  STS.128 [R36+0x18400], R8 ;  /* 0x0184000824007388 */ /* 0x0005e40000000c00 */
.L_x_522:
[----:B------:R-:W-:Y:S05]  /*7bc0*/  BSYNC B1 ;  /* 0x0000000000017941 */ /* 0x000fea0003800000 */
.L_x_521:
[----:B------:R-:W-:Y:S05]  /*7bd0*/  @P0 BRA `(.L_x_512) ;  /* 0x0000000400440947 */ /* 0x000fea0003800000 */
[----:B-1----:R-:W-:Y:S01]  /*7be0*/  IMAD.IADD R3, R16, 0x1, R45 ;  /* 0x0000000110037824 */ /* 0x002fe200078e022d */
[----:B--2---:R-:W1:Y:S01]  /*7bf0*/  LDS.128 R8, [R229+0x18400] ;  /* 0x01840000e5087984 */ /* 0x004e620000000c00 */
[C---:B------:R-:W-:Y:S01]  /*7c00*/  IMAD.U32 R30, R41.reuse, 0x10000, RZ ;  /* 0x00010000291e7824 */ /* 0x040fe200078e00ff */
[----:B------:R-:W-:Y:S01]  /*7c10*/  LOP3.LUT R32, R41, 0xffff0000, RZ, 0xc0, !PT ;  /* 0xffff000029207812 */ /* 0x000fe200078ec0ff */
[----:B------:R-:W-:Y:S01]  /*7c20*/  IMAD.U32 R26, R37, 0x10000, RZ ;  /* 0x00010000251a7824 */ /* 0x000fe200078e00ff */
[----:B------:R-:W-:Y:S01]  /*7c30*/  LOP3.LUT R3, R204, 0x38, R3, 0xf8, !PT ;  /* 0x00000038cc037812 */ /* 0x000fe200078ef803 */
[----:B------:R-:W-:Y:S01]  /*7c40*/  IMAD.U32 R34, R42, 0x10000, RZ ;  /* 0x000100002a227824 */ /* 0x000fe200078e00ff */
[----:B------:R-:W-:Y:S01]  /*7c50*/  LOP3.LUT R41, R44, 0xffff0000, RZ, 0xc0, !PT ;  /* 0xffff00002c297812 */ /* 0x000fe200078ec0ff */
[----:B------:R-:W-:Y:S01]  /*7c60*/  IMAD.U32 R33, R43, 0x10000, RZ ;  /* 0x000100002b217824 */ /* 0x000fe200078e00ff */
[----:B------:R-:W-:Y:S02]  /*7c70*/  LOP3.LUT R3, R3, R234, RZ, 0x3c, !PT ;  /* 0x000000ea03037212 */ /* 0x000fe400078e3cff */
[----:B------:R-:W-:-:S02]  /*7c80*/  LOP3.LUT R35, R38, 0xffff0000, RZ, 0xc0, !PT ;  /* 0xffff000026237812 */ /* 0x000fc400078ec0ff */
[----:B------:R-:W-:-:S05]  /*7c90*/  IADD3 R3, R206, R3, RZ ;  /* 0x00000003ce037210 */ /* 0x000fca0007ffe0ff */
        /* <DEDUP_REMOVED lines=14> */
[-C--:B------:R-:W-:Y:S01]  /*7d80*/  FMUL.FTZ R25, R30, R15.reuse ;  /* 0x0000000f1e197220 */ /* 0x080fe20000410000 */
[----:B------:R-:W-:Y:S01]  /*7d90*/  FMUL.FTZ R15, R26, R15 ;  /* 0x0000000f1a0f7220 */ /* 0x000fe20000410000 */
[----:B------:R-:W-:Y:S01]  /*7da0*/  FMUL.FTZ R27, R32, R4 ;  /* 0x00000004201b7220 */ /* 0x000fe20000410000 */
[----:B------:R-:W-:-:S02]  /*7db0*/  IMAD.U32 R21, R6, 0x10000, RZ ;  /* 0x0001000006157824 */ /* 0x000fc400078e00ff */
[-C--:B------:R-:W-:Y:S01]  /*7dc0*/  FFMA.FTZ R25, R26, R0.reuse, -R25 ;  /* 0x000000001a197223 */ /* 0x080fe20000010819 */
[----:B------:R-:W-:Y:S01]  /*7dd0*/  LOP3.LUT R26, R37, 0xffff0000, RZ, 0xc0, !PT ;  /* 0xffff0000251a7812 */ /* 0x000fe200078ec0ff */
[----:B------:R-:W-:Y:S01]  /*7de0*/  FFMA.FTZ R15, R30, R0, R15 ;  /* 0x000000001e0f7223 */ /* 0x000fe2000001000f */
[----:B------:R-:W-:Y:S01]  /*7df0*/  IMAD.U32 R30, R38, 0x10000, RZ ;  /* 0x00010000261e7824 */ /* 0x000fe200078e00ff */
[----:B------:R-:W-:Y:S01]  /*7e00*/  LOP3.LUT R6, R6, 0xffff0000, RZ, 0xc0, !PT ;  /* 0xffff000006067812 */ /* 0x000fe200078ec0ff */
[----:B------:R-:W-:Y:S02]  /*7e10*/  IMAD.U32 R24, R7, 0x10000, RZ ;  /* 0x0001000007187824 */ /* 0x000fe400078e00ff */
[C---:B------:R-:W-:Y:S01]  /*7e20*/  FMUL.FTZ R29, R26.reuse, R4 ;  /* 0x000000041a1d7220 */ /* 0x040fe20000410000 */
[----:B------:R-:W-:Y:S01]  /*7e30*/  FFMA.FTZ R0, R26, R8, -R27 ;  /* 0x000000081a007223 */ /* 0x000fe2000001081b */
[-C--:B------:R-:W-:Y:S01]  /*7e40*/  FMUL.FTZ R27, R34, R20.reuse ;  /* 0x00000014221b7220 */ /* 0x080fe20000410000 */
[----:B------:R-:W-:Y:S01]  /*7e50*/  FMUL.FTZ R31, R30, R20 ;  /* 0x000000141e1f7220 */ /* 0x000fe20000410000 */
[----:B------:R-:W-:Y:S01]  /*7e60*/  FFMA.FTZ R8, R32, R8, R29 ;  /* 0x0000000820087223 */ /* 0x000fe2000001001d */
[----:B------:R-:W-:-:S02]  /*7e70*/  IMAD.U32 R29, R39, 0x10000, RZ ;  /* 0x00010000271d7824 */ /* 0x000fc400078e00ff */
[-C--:B------:R-:W-:Y:S01]  /*7e80*/  FMUL.FTZ R4, R33, R21.reuse ;  /* 0x0000001521047220 */ /* 0x080fe20000410000 */
[-C--:B------:R-:W-:Y:S01]  /*7e90*/  FFMA.FTZ R27, R30, R12.reuse, -R27 ;  /* 0x0000000c1e1b7223 */ /* 0x080fe2000001081b */
[----:B------:R-:W-:Y:S01]  /*7ea0*/  FFMA.FTZ R31, R34, R12, R31 ;  /* 0x0000000c221f7223 */ /* 0x000fe2000001001f */
[----:B------:R-:W-:Y:S01]  /*7eb0*/  FMUL.FTZ R20, R29, R21 ;  /* 0x000000151d147220 */ /* 0x000fe20000410000 */
[----:B------:R-:W-:Y:S01]  /*7ec0*/  LOP3.LUT R26, R39, 0xffff0000, RZ, 0xc0, !PT ;  /* 0xffff0000271a7812 */ /* 0x000fe200078ec0ff */
[----:B------:R-:W-:Y:S01]  /*7ed0*/  IMAD.U32 R32, R44, 0x10000, RZ ;  /* 0x000100002c207824 */ /* 0x000fe200078e00ff */
[----:B------:R-:W-:Y:S01]  /*7ee0*/  LOP3.LUT R30, R43, 0xffff0000, RZ, 0xc0, !PT ;  /* 0xffff00002b1e7812 */ /* 0x000fe200078ec0ff */
[-C--:B------:R-:W-:Y:S01]  /*7ef0*/  FFMA.FTZ R12, R29, R13.reuse, -R4 ;  /* 0x0000000d1d0c7223 */ /* 0x080fe20000010804 */
[----:B------:R-:W-:Y:S02]  /*7f00*/  IMAD.U32 R4, R40, 0x10000, RZ ;  /* 0x0001000028047824 */ /* 0x000fe400078e00ff */
[----:B------:R-:W-:Y:S01]  /*7f10*/  FFMA.FTZ R20, R33, R13, R20 ;  /* 0x0000000d21147223 */ /* 0x000fe20000010014 */
[----:B------:R-:W-:Y:S01]  /*7f20*/  FMUL.FTZ R13, R32, R24 ;  /* 0x00000018200d7220 */ /* 0x000fe20000410000 */
[----:B------:R-:W-:Y:S01]  /*7f30*/  LOP3.LUT R39, R42, 0xffff0000, RZ, 0xc0, !PT ;  /* 0xffff00002a277812 */ /* 0x000fe200078ec0ff */
[-C--:B------:R-:W-:Y:S01]  /*7f40*/  FMUL.FTZ R21, R30, R6.reuse ;  /* 0x000000061e157220 */ /* 0x080fe20000410000 */
[----:B------:R-:W-:Y:S01]  /*7f50*/  LOP3.LUT R7, R7, 0xffff0000, RZ, 0xc0, !PT ;  /* 0xffff000007077812 */ /* 0x000fe200078ec0ff */
[----:B------:R-:W-:Y:S01]  /*7f60*/  FMUL.FTZ R29, R26, R6 ;  /* 0x000000061a1d7220 */ /* 0x000fe20000410000 */
[----:B------:R-:W-:Y:S01]  /*7f70*/  FMUL.FTZ R33, R4, R24 ;  /* 0x0000001804217220 */ /* 0x000fe20000410000 */
[----:B------:R-:W-:Y:S01]  /*7f80*/  LOP3.LUT R37, R40, 0xffff0000, RZ, 0xc0, !PT ;  /* 0xffff000028257812 */ /* 0x000fe200078ec0ff */
[----:B------:R-:W-:Y:S01]  /*7f90*/  FFMA.FTZ R13, R4, R14, -R13 ;  /* 0x0000000e040d7223 */ /* 0x000fe2000001080d */
[-C--:B------:R-:W-:Y:S01]  /*7fa0*/  FFMA.FTZ R21, R26, R10.reuse, -R21 ;  /* 0x0000000a1a157223 */ /* 0x080fe20000010815 */
[----:B------:R-:W-:Y:S01]  /*7fb0*/  FFMA.FTZ R29, R30, R10, R29 ;  /* 0x0000000a1e1d7223 */ /* 0x000fe2000001001d */
[----:B------:R-:W-:Y:S01]  /*7fc0*/  FMUL.FTZ R4, R39, R5 ;  /* 0x0000000527047220 */ /* 0x000fe20000410000 */
[----:B------:R-:W-:Y:S01]  /*7fd0*/  FFMA.FTZ R33, R32, R14, R33 ;  /* 0x0000000e20217223 */ /* 0x000fe20000010021 */
[----:B------:R-:W-:Y:S01]  /*7fe0*/  FMUL.FTZ R10, R41, R7 ;  /* 0x00000007290a7220 */ /* 0x000fe20000410000 */
[----:B------:R-:W-:Y:S01]  /*7ff0*/  FMUL.FTZ R6, R35, R5 ;  /* 0x0000000523067220 */ /* 0x000fe20000410000 */
[----:B------:R-:W-:Y:S01]  /*8000*/  FMUL.FTZ R14, R37, R7 ;  /* 0x00000007250e7220 */ /* 0x000fe20000410000 */
[----:B------:R-:W-:Y:S01]  /*8010*/  FFMA.FTZ R4, R35, R9, -R4 ;  /* 0x0000000923047223 */ /* 0x000fe20000010804 */
        /* <DEDUP_REMOVED lines=10> */
[----:B------:R-:W-:-:S02]  /*80c0*/  F2FP.BF16.F32.PACK_AB R37, R6, R31 ;  /* 0x0000001f0625723e */ /* 0x000fc400000010ff */
[----:B------:R-:W-:-:S05]  /*80d0*/  F2FP.BF16.F32.PACK_AB R39, R14, R33 ;  /* 0x000000210e27723e */ /* 0x000fca00000010ff */
[----:B------:R1:W-:Y:S02]  /*80e0*/  STS.128 [R3+0x18400], R36 ;  /* 0x0184002403007388 */ /* 0x0003e40000000c00 */
.L_x_512:
[----:B------:R-:W-:Y:S05]  /*80f0*/  BSYNC B0 ;  /* 0x0000000000007941 */ /* 0x000fea0003800000 */
.L_x_498:
[----:B------:R-:W-:Y:S01]  /*8100*/  @!PT LDS RZ, [RZ] ;  /* 0x00000000fffff984 */ /* 0x000fe20000000800 */
[----:B------:R-:W-:Y:S01]  /*8110*/  @!PT LDS RZ, [RZ] ;  /* 0x00000000fffff984 */ /* 0x000fe20000000800 */
[----:B------:R-:W-:Y:S01]  /*8120*/  @!PT LDS RZ, [RZ] ;  /* 0x00000000fffff984 */ /* 0x000fe20000000800 */
[----:B------:R-:W-:Y:S01]  /*8130*/  @!PT LDS RZ, [RZ] ;  /* 0x00000000fffff984 */ /* 0x000fe20000000800 */
[----:B------:R5:W-:Y:S06]  /*8140*/  MEMBAR.ALL.CTA ;  /* 0x0000000000007992 */ /* 0x000bec0000008000 */
[----:B-----5:R-:W5:Y:S01]  /*8150*/  FENCE.VIEW.ASYNC.S ;  /* 0x00000000000073c6 */ /* 0x020f620000000000 */
[----:B------:R-:W-:Y:S05]  /*8160*/  WARPSYNC.ALL ;  /* 0x0000000000007948 */ /* 0x000fea0003800000 */
[----:B-----5:R-:W-:Y:S06]  /*8170*/  BAR.SYNC.DEFER_BLOCKING 0xd, 0x100 ;  /* 0x0344000000007b1d */ /* 0x020fec0000010000 */
.L_x_495:
[----:B---34-:R-:W3:Y:S01]  /*8180*/  S2R R0, SR_TID.X ;  /* 0x0000000000007919 */ /* 0x018ee20000002100 */
[----:B------:R-:W-:Y:S05]  /*8190*/  WARPSYNC.ALL ;  /* 0x0000000000007948 */ /* 0x000fea0003800000 */
[----:B---3--:R-:W-:-:S05]  /*81a0*/  SHF.R.U32.HI R0, RZ, 0x7, R0 ;  /* 0x00000007ff007819 */ /* 0x008fca0000011600 */
[----:B------:R-:W-:Y:S02]  /*81b0*/  VIADD R12, R0, 0x8 ;  /* 0x00000008000c7836 */ /* 0x000fe40000000000 */
[----:B------:R-:W-:-:S03]  /*81c0*/  IMAD.U32 R0, RZ, RZ, UR44 ;  /* 0x0000002cff007e24 */ /* 0x000fc6000f8e00ff */
[----:B------:R3:W-:Y:S02]  /*81d0*/  BAR.SYNC.DEFER_BLOCKING R12, 0x100 ;  /* 0x0004000c0000751d */ /* 0x0007e40000010000 */
[----:B------:R-:W-:-:S13]  /*81e0*/  ISETP.NE.AND P0, PT, R0, 0x3, PT ;  /* 0x000000030000780c */ /* 0x000fda0003f05270 */
[----:B---3--:R-:W-:Y:S05]  /*81f0*/  @!P0 BRA `(.L_x_523) ;  /* 0x0000000000048947 */ /* 0x008fea0003800000 */
[----:B------:R-:W-:Y:S01]  /*8200*/  BPT.TRAP 0x1 ;  /* 0x000000040000795c */ /* 0x000fe20000300000 */
.L_x_523:
[----:B-12---:R-:W-:Y:S01]  /*8210*/  IMAD R3, R22, 0x8, R18 ;  /* 0x0000000816037824 */ /* 0x006fe200078e0212 */
[----:B------:R-:W-:-:S04]  /*8220*/  SHF.L.U32 R72, R200, 0x1f, RZ ;  /* 0x0000001fc8487819 */ /* 0x000fc800000006ff */
[----:B------:R1:W2:Y:S01]  /*8230*/  SYNCS.PHASECHK.TRANS64.TRYWAIT P1, [R3+URZ+0x22830], R72 ;  /* 0x02283048030075a7 */ /* 0x0002a2000802017f */
[----:B------:R-:W-:Y:S05]  /*8240*/  @!P0 BRA `(.L_x_524) ;  /* 0x0000000000048947 */ /* 0x000fea0003800000 */
[----:B------:R-:W-:Y:S01]  /*8250*/  BPT.TRAP 0x1 ;  /* 0x000000040000795c */ /* 0x000fe20000300000 */
.L_x_524:
[----:B------:R-:W-:Y:S01]  /*8260*/  VIADD R0, R18, 0x1c400 ;  /* 0x0001c40012007836 */ /* 0x000fe20000000000 */
[----:B------:R-:W-:Y:S01]  /*8270*/  LOP3.LUT R4, R28, 0x10000, RZ, 0xfc, !PT ;  /* 0x000100001c047812 */ /* 0x000fe200078efcff */
[----:B------:R-:W-:-:S03]  /*8280*/  IMAD.MOV.U32 R5, RZ, RZ, 0x40000040 ;  /* 0x40000040ff057424 */ /* 0x000fc600078e00ff */
[----:B------:R-:W-:-:S04]  /*8290*/  SHF.R.U32.HI R0, RZ, 0x4, R0 ;  /* 0x00000004ff007819 */ /* 0x000fc80000011600 */
[----:B------:R-:W-:-:S04]  /*82a0*/  LOP3.LUT R0, R0, 0x3fff, RZ, 0xc0, !PT ;  /* 0x00003fff00007812 */ /* 0x000fc800078ec0ff */
[----:B------:R-:W-:Y:S01]  /*82b0*/  LOP3.LUT R0, R0, 0x10000, RZ, 0xfc, !PT ;  /* 0x0001000000007812 */ /* 0x000fe200078efcff */
[----:B--2---:R-:W-:Y:S06]  /*82c0*/  @P1 BRA `(.L_x_525) ;  /* 0x0000000000081947 */ /* 0x004fec0003800000 */
[----:B------:R-:W2:Y:S02]  /*82d0*/  SYNCS.PHASECHK.TRANS64.TRYWAIT P1, [R3+URZ+0x22830], R72 ;  /* 0x02283048030075a7 */ /* 0x000ea4000802017f */
[----:B--2---:R-:W-:Y:S05]  /*82e0*/  @!P1 BRA `(.L_x_526) ;  /* 0x000000d400b09947 */ /* 0x004fea0003800000 */
.L_x_525:
[----:B------:R-:W-:Y:S01]  /*82f0*/  IMAD R14, R22, 0x300, R0 ;  /* 0x00000300160e7824 */ /* 0x000fe200078e0200 */
[----:B------:R-:W-:Y:S05]  /*8300*/  WARPSYNC.ALL ;  /* 0x0000000000007948 */ /* 0x000fea0003800000 */
[----:B------:R-:W-:Y:S01]  /*8310*/  IMAD.MOV.U32 R15, RZ, RZ, 0x40000040 ;  /* 0x40000040ff0f7424 */ /* 0x000fe200078e00ff */
[C---:B------:R-:W-:Y:S01]  /*8320*/  R2UR UR4, R4.reuse ;  /* 0x00000000040472ca */ /* 0x040fe200000e0000 */
[----:B-----5:R-:W-:Y:S01]  /*8330*/  WARPGROUP.ARRIVE ;  /* 0x00000000000079c5 */ /* 0x020fe20000000000 */
[----:B------:R-:W-:Y:S01]  /*8340*/  R2UR UR5, R5 ;  /* 0x00000000050572ca */ /* 0x000fe200000e0000 */
[----:B------:R-:W-:Y:S01]  /*8350*/  VIADD R10, R4, 0x2 ;  /* 0x00000002040a7836 */ /* 0x000fe20000000000 */
[C---:B------:R-:W-:Y:S01]  /*8360*/  R2UR UR6, R14.reuse ;  /* 0x000000000e0672ca */ /* 0x040fe200000e0000 */
[----:B------:R-:W-:Y:S01]  /*8370*/  VIADD R6, R14, 0x2 ;  /* 0x000000020e067836 */ /* 0x000fe20000000000 */
[----:B------:R-:W-:Y:S01]  /*8380*/  R2UR UR7, R15 ;  /* 0x000000000f0772ca */ /* 0x000fe200000e0000 */
[----:B------:R-:W-:Y:S01]  /*8390*/  IMAD.MOV.U32 R7, RZ, RZ, 0x40000040 ;  /* 0x40000040ff077424 */ /* 0x000fe200078e00ff */
[----:B------:R-:W-:Y:S01]  /*83a0*/  MOV R11, 0x40000040 ;  /* 0x40000040000b7802 */ /* 0x000fe20000000f00 */
[----:B------:R-:W-:Y:S01]  /*83b0*/  VIADD R8, R4, 0x4 ;  /* 0x0000000404087836 */ /* 0x000fe20000000000 */
[----:B------:R-:W3:Y:S01]  /*83c0*/  S2R R73, SR_TID.X ;  /* 0x0000000000497919 */ /* 0x000ee20000002100 */
[----:B------:R-:W-:-:S02]  /*83d0*/  IMAD.MOV.U32 R9, RZ, RZ, 0x40000040 ;  /* 0x40000040ff097424 */ /* 0x000fc400078e00ff */
[----:B------:R-:W-:-:S06]  /*83e0*/  IMAD.MOV.U32 R15, RZ, RZ, 0x40000040 ;  /* 0x40000040ff0f7424 */ /* 0x000fcc00078e00ff */
[----:B------:R-:W-:Y:S01]  /*83f0*/  HGMMA.64x96x16.F32.BF16 R24, gdesc[UR4], RZ, !UPT, gsb0 ;  /* 0x01600000041879f0 */ /* 0x000fe2000c0018ff */
[----:B------:R-:W-:Y:S02]  /*8400*/  R2UR UR4, R10 ;  /* 0x000000000a0472ca */ /* 0x000fe400000e0000 */
[----:B------:R-:W-:Y:S02]  /*8410*/  R2UR UR5, R11 ;  /* 0x000000000b0572ca */ /* 0x000fe400000e0000 */
[----:B------:R-:W-:Y:S01]  /*8420*/  R2UR UR6, R6 ;  /* 0x00000000060672ca */ /* 0x000fe200000e0000 */
[C---:B------:R-:W-:Y:S01]  /*8430*/  VIADD R6, R14.reuse, 0x4 ;  /* 0x000000040e067836 */ /* 0x040fe20000000000 */
[----:B------:R-:W-:Y:S01]  /*8440*/  R2UR UR7, R7 ;  /* 0x00000000070772ca */ /* 0x000fe200000e0000 */
[----:B------:R-:W-:Y:S02]  /*8450*/  IMAD.MOV.U32 R7, RZ, RZ, 0x40000040 ;  /* 0x40000040ff077424 */ /* 0x000fe400078e00ff */
[----:B------:R-:W-:Y:S01]  /*8460*/  VIADD R14, R14, 0x6 ;  /* 0x000000060e0e7836 */ /* 0x000fe20000000000 */
[----:B---3--:R-:W-:Y:S01]  /*8470*/  LOP3.LUT R73, R73, 0x7f, RZ, 0xc0, !PT ;  /* 0x0000007f49497812 */ /* 0x008fe200078ec0ff */
[----:B------:R-:W-:-:S02]  /*8480*/  WARPGROUP.DEPBAR.LE gsb0, 0x0 ;  /* 0x00008000000079c5 */ /* 0x000fc40000010000 */
[----:B------:R-:W-:-:S06]  /*8490*/  WARPGROUP.ARRIVE ;  /* 0x00000000000079c5 */ /* 0x000fcc0000000000 */
[----:B------:R-:W-:Y:S01]  /*84a0*/  HGMMA.64x96x16.F32.BF16 R24, gdesc[UR4], R24, gsb0 ;  /* 0x01600000041879f0 */ /* 0x000fe20008001818 */
[----:B------:R-:W-:Y:S02]  /*84b0*/  R2UR UR4, R8 ;  /* 0x00000000080472ca */ /* 0x000fe400000e0000 */
[----:B------:R-:W-:Y:S02]  /*84c0*/  R2UR UR5, R9 ;  /* 0x00000000090572ca */ /* 0x000fe400000e0000 */
[----:B------:R-:W-:Y:S01]  /*84d0*/  R2UR UR6, R6 ;  /* 0x00000000060672ca */ /* 0x000fe200000e0000 */
[----:B------:R-:W-:Y:S01]  /*84e0*/  VIADD R6, R4, 0x6 ;  /* 0x0000000604067836 */ /* 0x000fe20000000000 */
[----:B------:R-:W-:Y:S01]  /*84f0*/  R2UR UR7, R7 ;  /* 0x00000000070772ca */ /* 0x000fe200000e0000 */
[----:B------:R-:W-:Y:S01]  /*8500*/  IMAD.MOV.U32 R7, RZ, RZ, 0x40000040 ;  /* 0x40000040ff077424 */ /* 0x000fe200078e00ff */
[----:B------:R-:W-:Y:S02]  /*8510*/  WARPGROUP.DEPBAR.LE gsb0, 0x0 ;  /* 0x00008000000079c5 */ /* 0x000fe40000010000 */
[----:B------:R-:W-:-:S09]  /*8520*/  WARPGROUP.ARRIVE ;  /* 0x00000000000079c5 */ /* 0x000fd20000000000 */
[----:B------:R-:W-:Y:S01]  /*8530*/  HGMMA.64x96x16.F32.BF16 R24, gdesc[UR4], R24, gsb0 ;  /* 0x01600000041879f0 */ /* 0x000fe20008001818 */
[----:B------:R-:W-:Y:S02]  /*8540*/  R2UR UR4, R6 ;  /* 0x00000000060472ca */ /* 0x000fe400000e0000 */
[----:B------:R-:W-:Y:S02]  /*8550*/  R2UR UR5, R7 ;  /* 0x00000000070572ca */ /* 0x000fe400000e0000 */
[----:B------:R-:W-:Y:S02]  /*8560*/  R2UR UR6, R14 ;  /* 0x000000000e0672ca */ /* 0x000fe400000e0000 */
[----:B------:R-:W-:Y:S01]  /*8570*/  R2UR UR7, R15 ;  /* 0x000000000f0772ca */ /* 0x000fe200000e0000 */
[----:B------:R-:W-:-:S04]  /*8580*/  IMAD R15, R177, -0x60, R176 ;  /* 0xffffffa0b10f7824 */ /* 0x000fc800078e02b0 */
[----:B------:R-:W-:-:S04]  /*8590*/  VIADD R20, R15, 0x60 ;  /* 0x000000600f147836 */ /* 0x000fc80000000000 */
[----:B------:R-:W-:-:S05]  /*85a0*/  IMAD R20, R231, -0x2, R20 ;  /* 0xfffffffee7147824 */ /* 0x000fca00078e0214 */
[C---:B------:R-:W-:Y:S02]  /*85b0*/  ISETP.GT.AND P2, PT, R20.reuse, RZ, PT ;  /* 0x000000ff1400720c */ /* 0x040fe40003f44270 */
[C---:B------:R-:W-:Y:S02]  /*85c0*/  ISETP.GT.AND P3, PT, R20.reuse, 0x1, PT ;  /* 0x000000011400780c */ /* 0x040fe40003f64270 */
[C---:B------:R-:W-:Y:S02]  /*85d0*/  ISETP.GT.AND P4, PT, R20.reuse, 0x8, PT ;  /* 0x000000081400780c */ /* 0x040fe40003f84270 */
[C---:B------:R-:W-:Y:S02]  /*85e0*/  ISETP.GT.AND P5, PT, R20.reuse, 0x9, PT ;  /* 0x000000091400780c */ /* 0x040fe40003fa4270 */
[----:B------:R-:W-:Y:S01]  /*85f0*/  ISETP.GT.AND P1, PT, R20, 0x10, PT ;  /* 0x000000101400780c */ /* 0x000fe20003f24270 */
[----:B------:R-:W-:Y:S02]  /*8600*/  WARPGROUP.DEPBAR.LE gsb0, 0x0 ;  /* 0x00008000000079c5 */ /* 0x000fe40000010000 */
[----:B------:R-:W-:-:S06]  /*8610*/  WARPGROUP.ARRIVE ;  /* 0x00000000000079c5 */ /* 0x000fcc0000000000 */
[----:B------:R-:W-:Y:S01]  /*8620*/  HGMMA.64x96x16.F32.BF16 R24, gdesc[UR4], R24, gsb0 ;  /* 0x01600000041879f0 */ /* 0x000fe20008001818 */
[----:B------:R-:W-:Y:S01]  /*8630*/  ULDC UR4, c[0x0][0x9d8] ;  /* 0x0002760000047ab9 */ /* 0x000fe20000000800 */
[----:B------:R-:W-:Y:S02]  /*8640*/  ULDC UR5, c[0x0][0x988] ;  /* 0x0002620000057ab9 */ /* 0x000fe40000000800 */
[----:B------:R-:W-:Y:S01]  /*8650*/  IMAD.U32 R21, RZ, RZ, UR5 ;  /* 0x00000005ff157e24 */ /* 0x000fe2000f8e00ff */
        /* <DEDUP_REMOVED lines=40> */
[----:B0-----:R-:W-:Y:S01]  /*88e0*/  FSEL R76, R28, -INF , P4 ;  /* 0xff8000001c4c7808 */ /* 0x001fe20002000000 */
[----:B------:R-:W-:Y:S01]  /*88f0*/  FMUL.FTZ R57, R57, UR4 ;  /* 0x0000000439397c20 */ /* 0x000fe20008410000 */
[----:B------:R-:W-:Y:S01]  /*8900*/  FMUL.FTZ R54, R54, UR4 ;  /* 0x0000000436367c20 */ /* 0x000fe20008410000 */
[----:B------:R-:W-:Y:S01]  /*8910*/  FMUL.FTZ R60, R60, UR4 ;  /* 0x000000043c3c7c20 */ /* 0x000fe20008410000 */
[----:B------:R-:W-:Y:S01]  /*8920*/  FMNMX.FTZ R15, R76, R15, !PT ;  /* 0x0000000f4c0f7209 */ /* 0x000fe20007810000 */
[----:B------:R-:W-:Y:S01]  /*8930*/  FMUL.FTZ R55, R55, UR4 ;  /* 0x0000000437377c20 */ /* 0x000fe20008410000 */
[----:B------:R-:W-:Y:S01]  /*8940*/  FMUL.FTZ R61, R61, UR4 ;  /* 0x000000043d3d7c20 */ /* 0x000fe20008410000 */
[----:B------:R-:W0:Y:S01]  /*8950*/  MUFU.TANH R32, R32 ;  /* 0x0000002000207308 */ /* 0x000e220000002400 */
        /* <DEDUP_REMOVED lines=10> */
[----:B------:R-:W-:Y:S01]  /*8a00*/  ISETP.GT.AND P2, PT, R20, 0x11, PT ;  /* 0x000000111400780c */ /* 0x000fe20003f44270 */
[----:B------:R-:W-:Y:S01]  /*8a10*/  FMUL.FTZ R69, R69, UR4 ;  /* 0x0000000445457c20 */ /* 0x000fe20008410000 */
[----:B------:R-:W-:Y:S01]  /*8a20*/  FMUL.FTZ R63, R63, UR4 ;  /* 0x000000043f3f7c20 */ /* 0x000fe20008410000 */
[----:B------:R-:W-:Y:S01]  /*8a30*/  FMUL.FTZ R66, R66, UR4 ;  /* 0x0000000442427c20 */ /* 0x000fe20008410000 */
[----:B------:R-:W-:Y:S01]  /*8a40*/  FMUL.FTZ R67, R67, UR4 ;  /* 0x0000000443437c20 */ /* 0x000fe20008410000 */
[----:B------:R-:W4:Y:S01]  /*8a50*/  MUFU.TANH R33, R33 ;  /* 0x0000002100217308 */ /* 0x000f220000002400 */
[----:B0-----:R-:W-:Y:S01]  /*8a60*/  FSEL R80, R32, -INF , P1 ;  /* 0xff80000020507808 */ /* 0x001fe20000800000 */
[----:B------:R-:W-:Y:S01]  /*8a70*/  FMUL.FTZ R70, R70, UR4 ;  /* 0x0000000446467c20 */ /* 0x000fe20008410000 */
[----:B------:R-:W-:-:S02]  /*8a80*/  FMUL.FTZ R71, R71, UR4 ;  /* 0x0000000447477c20 */ /* 0x000fc40008410000 */
[----:B------:R-:W-:-:S03]  /*8a90*/  FMNMX.FTZ R15, R80, R15, !PT ;  /* 0x0000000f500f7209 */ /* 0x000fc60007810000 */
[----:B------:R-:W0:Y:S01]  /*8aa0*/  MUFU.TANH R30, R30 ;  /* 0x0000001e001e7308 */ /* 0x000e220000002400 */
[----:B---3--:R-:W-:Y:S02]  /*8ab0*/  FSEL R13, R13, -INF , P3 ;  /* 0xff8000000d0d7808 */ /* 0x008fe40001800000 */
[----:B------:R-:W-:-:S05]  /*8ac0*/  ISETP.GT.AND P3, PT, R20, 0x18, PT ;  /* 0x000000181400780c */ /* 0x000fca0003f64270 */
[----:B------:R-:W3:Y:S01]  /*8ad0*/  MUFU.TANH R36, R36 ;  /* 0x0000002400247308 */ /* 0x000ee20000002400 */
[----:B----4-:R-:W-:-:S04]  /*8ae0*/  FSEL R82, R33, -INF , P2 ;  /* 0xff80000021527808 */ /* 0x010fc80001000000 */
[----:B------:R-:W-:-:S03]  /*8af0*/  FMNMX.FTZ R15, R82, R15, !PT ;  /* 0x0000000f520f7209 */ /* 0x000fc60007810000 */
[----:B------:R-:W4:Y:S01]  /*8b00*/  MUFU.TANH R31, R31 ;  /* 0x0000001f001f7308 */ /* 0x000f220000002400 */
[----:B0-----:R-:W-:Y:S02]  /*8b10*/  FSEL R24, R30, -INF , P4 ;  /* 0xff8000001e187808 */ /* 0x001fe40002000000 */
[----:B------:R-:W-:-:S05]  /*8b20*/  ISETP.GT.AND P4, PT, R20, 0x19, PT ;  /* 0x000000191400780c */ /* 0x000fca0003f84270 */
[----:B------:R-:W0:Y:S01]  /*8b30*/  MUFU.TANH R37, R37 ;  /* 0x0000002500257308 */ /* 0x000e220000002400 */
[----:B---3--:R-:W-:-:S04]  /*8b40*/  FSEL R84, R36, -INF , P3 ;  /* 0xff80000024547808 */ /* 0x008fc80001800000 */
[----:B------:R-:W-:-:S03]  /*8b50*/  FMNMX.FTZ R15, R84, R15, !PT ;  /* 0x0000000f540f7209 */ /* 0x000fc60007810000 */
[----:B------:R-:W3:Y:S01]  /*8b60*/  MUFU.TANH R34, R34 ;  /* 0x0000002200227308 */ /* 0x000ee20000002400 */
[----:B----4-:R-:W-:Y:S02]  /*8b70*/  FSEL R26, R31, -INF , P5 ;  /* 0xff8000001f1a7808 */ /* 0x010fe40002800000 */
[----:B------:R-:W-:-:S05]  /*8b80*/  ISETP.GT.AND P5, PT, R20, 0x20, PT ;  /* 0x000000201400780c */ /* 0x000fca0003fa4270 */
[----:B------:R-:W4:Y:S01]  /*8b90*/  MUFU.TANH R40, R40 ;  /* 0x0000002800287308 */ /* 0x000f220000002400 */
[----:B0-----:R-:W-:-:S04]  /*8ba0*/  FSEL R86, R37, -INF , P4 ;  /* 0xff80000025567808 */ /* 0x001fc80002000000 */
        /* <DEDUP_REMOVED lines=92> */
[----:B---3--:R-:W-:-:S04]  /*9170*/  FSEL R112, R69, -INF , P5 ;  /* 0xff80000045707808 */ /* 0x008fc80002800000 */
[----:B------:R-:W-:-:S03]  /*9180*/  FMNMX.FTZ R15, R112, R15, !PT ;  /* 0x0000000f700f7209 */ /* 0x000fc60007810000 */
[----:B------:R-:W3:Y:S01]  /*9190*/  MUFU.TANH R67, R67 ;  /* 0x0000004300437308 */ /* 0x000ee20000002400 */
[----:B----4-:R-:W-:Y:S01]  /*91a0*/  FSEL R58, R63, -INF , P1 ;  /* 0xff8000003f3a7808 */ /* 0x010fe20000800000 */
[----:B------:R-:W4:Y:S06]  /*91b0*/  SHFL.BFLY PT, R20, R15, 0x2, 0x1f ;  /* 0x0c401f000f147f89 */ /* 0x000f2c00000e0000 */
[----:B------:R-:W1:Y:S01]  /*91c0*/  MUFU.TANH R70, R70 ;  /* 0x0000004600467308 */ /* 0x000e620000002400 */
[----:B0-----:R-:W-:-:S07]  /*91d0*/  FSEL R66, R66, -INF , P2 ;  /* 0xff80000042427808 */ /* 0x001fce0001000000 */
[----:B------:R-:W0:Y:S01]  /*91e0*/  MUFU.TANH R71, R71 ;  /* 0x0000004700477308 */ /* 0x000e220000002400 */
[----:B---3--:R-:W-:Y:S02]  /*91f0*/  FSEL R62, R67, -INF , P3 ;  /* 0xff800000433e7808 */ /* 0x008fe40001800000 */
[----:B-1----:R-:W-:Y:S02]  /*9200*/  FSEL R70, R70, -INF , P4 ;  /* 0xff80000046467808 */ /* 0x002fe40002000000 */
[----:B----4-:R-:W-:Y:S02]  /*9210*/  FMNMX.FTZ R27, R15, R20, !PT ;  /* 0x000000140f1b7209 */ /* 0x010fe40007810000 */
[----:B------:R-:W-:-:S03]  /*9220*/  FMNMX.FTZ R15, R14, R13, !PT ;  /* 0x0000000d0e0f7209 */ /* 0x000fc60007810000 */
[----:B------:R-:W1:Y:S01]  /*9230*/  SHFL.BFLY PT, R20, R27, 0x1, 0x1f ;  /* 0x0c201f001b147f89 */ /* 0x000e6200000e0000 */
[----:B------:R-:W-:-:S04]  /*9240*/  FMNMX.FTZ R15, R24, R15, !PT ;  /* 0x0000000f180f7209 */ /* 0x000fc80007810000 */
[----:B------:R-:W-:-:S04]  /*9250*/  FMNMX.FTZ R15, R26, R15, !PT ;  /* 0x0000000f1a0f7209 */ /* 0x000fc80007810000 */
[----:B------:R-:W-:Y:S02]  /*9260*/  FMNMX.FTZ R15, R28, R15, !PT ;  /* 0x0000000f1c0f7209 */ /* 0x000fe40007810000 */
[----:B-1----:R-:W-:-:S04]  /*9270*/  FMNMX.FTZ R20, R27, R20, !PT ;  /* 0x000000141b147209 */ /* 0x002fc80007810000 */
[C---:B------:R-:W-:Y:S01]  /*9280*/  FSETP.NEU.FTZ.AND P6, PT, R20.reuse, -INF , PT ;  /* 0xff8000001400780b */ /* 0x040fe20003fdd000 */
[----:B------:R-:W-:-:S05]  /*9290*/  FMUL.FTZ R29, R20, R21 ;  /* 0x00000015141d7220 */ /* 0x000fca0000410000 */
[----:B------:R-:W-:-:S05]  /*92a0*/  FSEL R31, R29, RZ, P6 ;  /* 0x000000ff1d1f7208 */ /* 0x000fca0003000000 */
[--C-:B------:R-:W-:Y:S01]  /*92b0*/  FFMA.FTZ R29, R25, R21, -R31.reuse ;  /* 0x00000015191d7223 */ /* 0x100fe2000001081f */
[----:B------:R-:W-:Y:S01]  /*92c0*/  FMNMX.FTZ R25, R30, R15, !PT ;  /* 0x0000000f1e197209 */ /* 0x000fe20007810000 */
[--C-:B------:R-:W-:Y:S01]  /*92d0*/  FFMA.FTZ R152, R74, R21, -R31.reuse ;  /* 0x000000154a987223 */ /* 0x100fe2000001081f */
[----:B0-----:R-:W-:Y:S01]  /*92e0*/  FSEL R74, R71, -INF , P5 ;  /* 0xff800000474a7808 */ /* 0x001fe20002800000 */
[----:B------:R0:W-:Y:S01]  /*92f0*/  MUFU.EX2 R15, R29 ;  /* 0x0000001d000f7308 */ /* 0x0001e20000000800 */
[----:B------:R-:W-:Y:S01]  /*9300*/  FMNMX.FTZ R25, R32, R25, !PT ;  /* 0x0000001920197209 */ /* 0x000fe20007810000 */
[-CC-:B------:R-:W-:Y:S01]  /*9310*/  FFMA.FTZ R154, R76, R21.reuse, -R31.reuse ;  /* 0x000000154c9a7223 */ /* 0x180fe2000001081f */
[-CC-:B------:R-:W-:Y:S01]  /*9320*/  FFMA.FTZ R78, R78, R21.reuse, -R31.reuse ;  /* 0x000000154e4e7223 */ /* 0x180fe2000001081f */
[--C-:B------:R-:W-:Y:S01]  /*9330*/  FFMA.FTZ R156, R80, R21, -R31.reuse ;  /* 0x00000015509c7223 */ /* 0x100fe2000001081f */
[----:B------:R-:W-:Y:S01]  /*9340*/  FMNMX.FTZ R25, R34, R25, !PT ;  /* 0x0000001922197209 */ /* 0x000fe20007810000 */
[-CC-:B------:R-:W-:Y:S01]  /*9350*/  FFMA.FTZ R82, R82, R21.reuse, -R31.reuse ;  /* 0x0000001552527223 */ /* 0x180fe2000001081f */
[--C-:B------:R-:W-:Y:S01]  /*9360*/  FFMA.FTZ R84, R84, R21, -R31.reuse ;  /* 0x0000001554547223 */ /* 0x100fe2000001081f */
[----:B------:R-:W-:Y:S01]  /*9370*/  MUFU.EX2 R152, R152 ;  /* 0x0000009800987308 */ /* 0x000fe20000000800 */
        /* <DEDUP_REMOVED lines=20> */
[----:B0-----:R-:W-:Y:S01]  /*94c0*/  FMNMX.FTZ R29, R46, R27, !PT ;  /* 0x0000001b2e1d7209 */ /* 0x001fe20007810000 */
[-CC-:B------:R-:W-:Y:S01]  /*94d0*/  FFMA.FTZ R64, R64, R21.reuse, -R31.reuse ;  /* 0x0000001540407223 */ /* 0x180fe2000001081f */
[--C-:B------:R-:W-:Y:S01]  /*94e0*/  FFMA.FTZ R110, R110, R21, -R31.reuse ;  /* 0x000000156e6e7223 */ /* 0x100fe2000001081f */
[----:B------:R-:W-:Y:S01]  /*94f0*/  MUFU.EX2 R156, R156 ;  /* 0x0000009c009c7308 */ /* 0x000fe20000000800 */
[----:B------:R-:W-:Y:S01]  /*9500*/  FMNMX.FTZ R29, R48, R29, !PT ;  /* 0x0000001d301d7209 */ /* 0x000fe20007810000 */
[-CC-:B------:R-:W-:Y:S01]  /*9510*/  FFMA.FTZ R68, R68, R21.reuse, -R31.reuse ;  /* 0x0000001544447223 */ /* 0x180fe2000001081f */
[----:B------:R-:W-:-:S02]  /*9520*/  FFMA.FTZ R31, R112, R21, -R31 ;  /* 0x00000015701f7223 */ /* 0x000fc4000001081f */
[----:B------:R-:W-:-:S03]  /*9530*/  FMNMX.FTZ R29, R50, R29, !PT ;  /* 0x0000001d321d7209 */ /* 0x000fc60007810000 */
[----:B------:R-:W-:Y:S01]  /*9540*/  MUFU.EX2 R27, R82 ;  /* 0x00000052001b7308 */ /* 0x000fe20000000800 */
[----:B------:R-:W-:-:S04]  /*9550*/  FMNMX.FTZ R29, R52, R29, !PT ;  /* 0x0000001d341d7209 */ /* 0x000fc80007810000 */
[----:B------:R-:W-:-:S03]  /*9560*/  FMNMX.FTZ R29, R54, R29, !PT ;  /* 0x0000001d361d7209 */ /* 0x000fc60007810000 */
[----:B------:R-:W-:Y:S01]  /*9570*/  MUFU.EX2 R84, R84 ;  /* 0x0000005400547308 */ /* 0x000fe20000000800 */
[----:B------:R-:W-:-:S04]  /*9580*/  FMNMX.FTZ R29, R56, R29, !PT ;  /* 0x0000001d381d7209 */ /* 0x000fc80007810000 */
[----:B------:R-:W-:-:S03]  /*9590*/  FMNMX.FTZ R29, R58, R29, !PT ;  /* 0x0000001d3a1d7209 */ /* 0x000fc60007810000 */
[----:B------:R-:W0:Y:S01]  /*95a0*/  MUFU.EX2 R33, R86 ;  /* 0x0000005600217308 */ /* 0x000e220000000800 */
[----:B------:R-:W-:-:S04]  /*95b0*/  FMNMX.FTZ R29, R66, R29, !PT ;  /* 0x0000001d421d7209 */ /* 0x000fc80007810000 */
[----:B------:R-:W-:-:S03]  /*95c0*/  FMNMX.FTZ R29, R62, R29, !PT ;  /* 0x0000001d3e1d7209 */ /* 0x000fc60007810000 */
[----:B------:R-:W-:Y:S01]  /*95d0*/  MUFU.EX2 R88, R88 ;  /* 0x0000005800587308 */ /* 0x000fe20000000800 */
[----:B------:R-:W-:-:S04]  /*95e0*/  FMNMX.FTZ R29, R70, R29, !PT ;  /* 0x0000001d461d7209 */ /* 0x000fc80007810000 */
[----:B------:R-:W-:-:S03]  /*95f0*/  FMNMX.FTZ R29, R74, R29, !PT ;  /* 0x0000001d4a1d7209 */ /* 0x000fc60007810000 */
[----:B------:R-:W1:Y:S01]  /*9600*/  MUFU.EX2 R35, R90 ;  /* 0x0000005a00237308 */ /* 0x000e620000000800 */
[----:B0-----:R-:W-:Y:S01]  /*9610*/  F2FP.BF16.F32.PACK_AB R158, R33, R84 ;  /* 0x00000054219e723e */ /* 0x001fe200000010ff */
[----:B------:R-:W0:Y:S06]  /*9620*/  SHFL.BFLY PT, R76, R29, 0x2, 0x1f ;  /* 0x0c401f001d4c7f89 */ /* 0x000e2c00000e0000 */
[----:B------:R-:W-:Y:S08]  /*9630*/  MUFU.EX2 R92, R92 ;  /* 0x0000005c005c7308 */ /* 0x000ff00000000800 */
[----:B------:R-:W3:Y:S01]  /*9640*/  MUFU.EX2 R37, R94 ;  /* 0x0000005e00257308 */ /* 0x000ee20000000800 */
[----:B-1----:R-:W-:-:S07]  /*9650*/  F2FP.BF16.F32.PACK_AB R160, R35, R88 ;  /* 0x0000005823a0723e */ /* 0x002fce00000010ff */
[----:B------:R-:W-:Y:S01]  /*9660*/  MUFU.EX2 R96, R96 ;  /* 0x0000006000607308 */ /* 0x000fe20000000800 */
[----:B0-----:R-:W-:-:S05]  /*9670*/  FMNMX.FTZ R76, R29, R76, !PT ;  /* 0x0000004c1d4c7209 */ /* 0x001fca0007810000 */
[----:B------:R-:W0:Y:S02]  /*9680*/  SHFL.BFLY PT, R29, R76, 0x1, 0x1f ;  /* 0x0c201f004c1d7f89 */ /* 0x000e2400000e0000 */
[----:B------:R-:W1:Y:S01]  /*9690*/  MUFU.EX2 R39, R98 ;  /* 0x0000006200277308 */ /* 0x000e620000000800 */
[----:B---3--:R-:W-:-:S07]  /*96a0*/  F2FP.BF16.F32.PACK_AB R162, R37, R92 ;  /* 0x0000005c25a2723e */ /* 0x008fce00000010ff */
[----:B------:R-:W-:Y:S08]  /*96b0*/  MUFU.EX2 R100, R100 ;  /* 0x0000006400647308 */ /* 0x000ff00000000800 */
[----:B------:R-:W3:Y:S01]  /*96c0*/  MUFU.EX2 R41, R102 ;  /* 0x0000006600297308 */ /* 0x000ee20000000800 */
[----:B-1----:R-:W-:Y:S02]  /*96d0*/  F2FP.BF16.F32.PACK_AB R164, R39, R96 ;  /* 0x0000006027a4723e */ /* 0x002fe400000010ff */
[----:B0-----:R-:W-:-:S05]  /*96e0*/  FMNMX.FTZ R178, R76, R29, !PT ;  /* 0x0000001d4cb27209 */ /* 0x001fca0007810000 */
[----:B------:R-:W-:Y:S01]  /*96f0*/  MUFU.EX2 R104, R104 ;  /* 0x0000006800687308 */ /* 0x000fe20000000800 */
[C---:B------:R-:W-:Y:S01]  /*9700*/  FSETP.NEU.FTZ.AND P1, PT, R178.reuse, -INF , PT ;  /* 0xff800000b200780b */ /* 0x040fe20003f3d000 */
[----:B------:R-:W-:-:S06]  /*9710*/  FMUL.FTZ R47, R178, R21 ;  /* 0x00000015b22f7220 */ /* 0x000fcc0000410000 */
[----:B------:R-:W0:Y:S01]  /*9720*/  MUFU.EX2 R43, R106 ;  /* 0x0000006a002b7308 */ /* 0x000e220000000800 */
[----:B------:R-:W-:Y:S02]  /*9730*/  FSEL R47, R47, RZ, P1 ;  /* 0x000000ff2f2f7208 */ /* 0x000fe40000800000 */
[----:B------:R-:W-:Y:S02]  /*9740*/  ISETP.NE.AND P1, PT, R73, RZ, PT ;  /* 0x000000ff4900720c */ /* 0x000fe40003f25270 */
[----:B------:R-:W1:Y:S01]  /*9750*/  S2R R73, SR_TID.X ;  /* 0x0000000000497919 */ /* 0x000e620000002100 */
[-CC-:B------:R-:W-:Y:S01]  /*9760*/  FFMA.FTZ R14, R14, R21.reuse, -R47.reuse ;  /* 0x000000150e0e7223 */ /* 0x180fe2000001082f */
[-CC-:B------:R-:W-:Y:S01]  /*9770*/  FFMA.FTZ R13, R13, R21.reuse, -R47.reuse ;  /* 0x000000150d0d7223 */ /* 0x180fe2000001082f */
[-CC-:B------:R-:W-:Y:S01]  /*9780*/  FFMA.FTZ R24, R24, R21.reuse, -R47.reuse ;  /* 0x0000001518187223 */ /* 0x180fe2000001082f */
[-CC-:B------:R-:W-:Y:S01]  /*9790*/  FFMA.FTZ R26, R26, R21.reuse, -R47.reuse ;  /* 0x000000151a1a7223 */ /* 0x180fe2000001082f */
[-CC-:B------:R-:W-:Y:S01]  /*97a0*/  FFMA.FTZ R28, R28, R21.reuse, -R47.reuse ;  /* 0x000000151c1c7223 */ /* 0x180fe2000001082f */
[----:B------:R4:W-:Y:S01]  /*97b0*/  MUFU.EX2 R153, R13 ;  /* 0x0000000d00997308 */ /* 0x0009e20000000800 */
[-CC-:B------:R-:W-:Y:S01]  /*97c0*/  FFMA.FTZ R30, R30, R21.reuse, -R47.reuse ;  /* 0x000000151e1e7223 */ /* 0x180fe2000001082f */
[-CC-:B------:R-:W-:Y:S01]  /*97d0*/  FFMA.FTZ R32, R32, R21.reuse, -R47.reuse ;  /* 0x0000001520207223 */ /* 0x180fe2000001082f */
[-CC-:B------:R-:W-:Y:S01]  /*97e0*/  FFMA.FTZ R34, R34, R21.reuse, -R47.reuse ;  /* 0x0000001522227223 */ /* 0x180fe2000001082f */
[-CC-:B------:R-:W-:Y:S01]  /*97f0*/  FFMA.FTZ R36, R36, R21.reuse, -R47.reuse ;  /* 0x0000001524247223 */ /* 0x180fe2000001082f */
[-CC-:B------:R-:W-:Y:S01]  /*9800*/  FFMA.FTZ R38, R38, R21.reuse, -R47.reuse ;  /* 0x0000001526267223 */ /* 0x180fe2000001082f */
[-CC-:B------:R-:W-:Y:S01]  /*9810*/  FFMA.FTZ R40, R40, R21.reuse, -R47.reuse ;  /* 0x0000001528287223 */ /* 0x180fe2000001082f */
[-C--:B------:R-:W-:Y:S01]  /*9820*/  FFMA.FTZ R42, R42, R21.reuse, -R47 ;  /* 0x000000152a2a7223 */ /* 0x080fe2000001082f */
[----:B------:R-:W2:Y:S01]  /*9830*/  MUFU.EX2 R14, R14 ;  /* 0x0000000e000e7308 */ /* 0x000ea20000000800 */
[----:B----4-:R-:W-:Y:S01]  /*9840*/  FADD.FTZ R13, R152, R15 ;  /* 0x0000000f980d7221 */ /* 0x010fe20000010000 */
[-CC-:B------:R-:W-:Y:S01]  /*9850*/  FFMA.FTZ R44, R44, R21.reuse, -R47.reuse ;  /* 0x000000152c2c7223 */ /* 0x180fe2000001082f */
[-CC-:B------:R-:W-:Y:S01]  /*9860*/  FFMA.FTZ R46, R46, R21.reuse, -R47.reuse ;  /* 0x000000152e2e7223 */ /* 0x180fe2000001082f */
[-CC-:B------:R-:W-:Y:S01]  /*9870*/  FFMA.FTZ R48, R48, R21.reuse, -R47.reuse ;  /* 0x0000001530307223 */ /* 0x180fe2000001082f */
[-CC-:B------:R-:W-:Y:S01]  /*9880*/  FFMA.FTZ R50, R50, R21.reuse, -R47.reuse ;  /* 0x0000001532327223 */ /* 0x180fe2000001082f */
[-CC-:B------:R-:W-:Y:S01]  /*9890*/  FFMA.FTZ R52, R52, R21.reuse, -R47.reuse ;  /* 0x0000001534347223 */ /* 0x180fe2000001082f */
[-CC-:B------:R-:W-:Y:S01]  /*98a0*/  FFMA.FTZ R54, R54, R21.reuse, -R47.reuse ;  /* 0x0000001536367223 */ /* 0x180fe2000001082f */
[----:B------:R-:W4:Y:S01]  /*98b0*/  MUFU.EX2 R24, R24 ;  /* 0x0000001800187308 */ /* 0x000f220000000800 */
[-CC-:B------:R-:W-:Y:S01]  /*98c0*/  FFMA.FTZ R56, R56, R21.reuse, -R47.reuse ;  /* 0x0000001538387223 */ /* 0x180fe2000001082f */
[----:B------:R-:W-:Y:S01]  /*98d0*/  F2FP.BF16.F32.PACK_AB R152, R15, R152 ;  /* 0x000000980f98723e */ /* 0x000fe200000010ff */
[-CC-:B------:R-:W-:Y:S01]  /*98e0*/  FFMA.FTZ R58, R58, R21.reuse, -R47.reuse ;  /* 0x000000153a3a7223 */ /* 0x180fe2000001082f */
[-CC-:B------:R-:W-:Y:S01]  /*98f0*/  FFMA.FTZ R66, R66, R21.reuse, -R47.reuse ;  /* 0x0000001542427223 */ /* 0x180fe2000001082f */
[-CC-:B------:R-:W-:Y:S01]  /*9900*/  FFMA.FTZ R62, R62, R21.reuse, -R47.reuse ;  /* 0x000000153e3e7223 */ /* 0x180fe2000001082f */
[-CC-:B------:R-:W-:Y:S01]  /*9910*/  FFMA.FTZ R70, R70, R21.reuse, -R47.reuse ;  /* 0x0000001546467223 */ /* 0x180fe2000001082f */
[----:B------:R-:W-:Y:S01]  /*9920*/  FFMA.FTZ R47, R74, R21, -R47 ;  /* 0x000000154a2f7223 */ /* 0x000fe2000001082f */
[----:B------:R2:W4:Y:S01]  /*9930*/  MUFU.EX2 R155, R26 ;  /* 0x0000001a009b7308 */ /* 0x0005220000000800 */
[----:B---3--:R-:W-:-:S02]  /*9940*/  F2FP.BF16.F32.PACK_AB R166, R41, R100 ;  /* 0x0000006429a6723e */ /* 0x008fc400000010ff */
[----:B-1----:R-:W-:Y:S02]  /*9950*/  SHF.R.U32.HI R73, RZ, 0x7, R73 ;  /* 0x00000007ff497819 */ /* 0x002fe40000011649 */
[----:B0-----:R-:W-:Y:S02]  /*9960*/  F2FP.BF16.F32.PACK_AB R168, R43, R104 ;  /* 0x000000682ba8723e */ /* 0x001fe400000010ff */
[----:B------:R-:W-:Y:S01]  /*9970*/  IADD3 R180, -R73, 0xb, RZ ;  /* 0x0000000b49b47810 */ /* 0x000fe20007ffe1ff */
[----:B------:R-:W0:Y:S01]  /*9980*/  MUFU.EX2 R28, R28 ;  /* 0x0000001c001c7308 */ /* 0x000e220000000800 */
[----:B--2---:R-:W-:Y:S01]  /*9990*/  FADD.FTZ R26, R154, R13 ;  /* 0x0000000d9a1a7221 */ /* 0x004fe20000010000 */
[----:B------:R-:W-:-:S03]  /*99a0*/  F2FP.BF16.F32.PACK_AB R154, R25, R154 ;  /* 0x0000009a199a723e */ /* 0x000fc600000010ff */
[----:B------:R-:W-:-:S03]  /*99b0*/  FADD.FTZ R13, R25, R26 ;  /* 0x0000001a190d7221 */ /* 0x000fc60000010000 */
[----:B------:R1:W2:Y:S01]  /*99c0*/  MUFU.EX2 R157, R30 ;  /* 0x0000001e009d7308 */ /* 0x0002a20000000800 */
[----:B------:R-:W-:Y:S01]  /*99d0*/  FADD.FTZ R26, R156, R13 ;  /* 0x0000000d9c1a7221 */ /* 0x000fe20000010000 */
[----:B------:R-:W-:Y:S01]  /*99e0*/  FADD.FTZ R13, R14, R153 ;  /* 0x000000990e0d7221 */ /* 0x000fe20000010000 */
[----:B------:R-:W-:Y:S02]  /*99f0*/  F2FP.BF16.F32.PACK_AB R153, R153, R14 ;  /* 0x0000000e9999723e */ /* 0x000fe400000010ff */
[----:B------:R-:W-:Y:S01]  /*9a00*/  FADD.FTZ R49, R27, R26 ;  /* 0x0000001a1b317221 */ /* 0x000fe20000010000 */
[----:B----4-:R-:W-:Y:S01]  /*9a10*/  FADD.FTZ R26, R24, R13 ;  /* 0x0000000d181a7221 */ /* 0x010fe20000010000 */
[----:B------:R-:W-:Y:S01]  /*9a20*/  @!P1 VIADD R13, R3, 0x22840 ;  /* 0x00022840030d9836 */ /* 0x000fe20000000000 */
[----:B------:R-:W3:Y:S01]  /*9a30*/  MUFU.EX2 R32, R32 ;  /* 0x0000002000207308 */ /* 0x000ee20000000800 */
[----:B-1----:R-:W-:Y:S01]  /*9a40*/  FADD.FTZ R30, R84, R49 ;  /* 0x00000031541e7221 */ /* 0x002fe20000010000 */
[----:B------:R-:W-:Y:S01]  /*9a50*/  FADD.FTZ R49, R155, R26 ;  /* 0x0000001a9b317221 */ /* 0x000fe20000010000 */
[----:B------:R-:W-:-:S02]  /*9a60*/  F2FP.BF16.F32.PACK_AB R156, R27, R156 ;  /* 0x0000009c1b9c723e */ /* 0x000fc400000010ff */
[----:B------:R-:W-:Y:S01]  /*9a70*/  FADD.FTZ R51, R33, R30 ;  /* 0x0000001e21337221 */ /* 0x000fe20000010000 */
[----:B0-----:R-:W-:Y:S01]  /*9a80*/  FADD.FTZ R26, R28, R49 ;  /* 0x000000311c1a7221 */ /* 0x001fe20000010000 */
[----:B------:R-:W-:Y:S01]  /*9a90*/  @!P1 PRMT R13, RZ, 0x654, R13 ;  /* 0x00000654ff0d9816 */ /* 0x000fe2000000000d */
[----:B------:R-:W0:Y:S01]  /*9aa0*/  MUFU.EX2 R159, R34 ;  /* 0x00000022009f7308 */ /* 0x000e220000000800 */
[----:B------:R-:W-:Y:S01]  /*9ab0*/  FADD.FTZ R30, R88, R51 ;  /* 0x00000033581e7221 */ /* 0x000fe20000010000 */
[----:B--2---:R-:W-:Y:S01]  /*9ac0*/  FADD.FTZ R49, R157, R26 ;  /* 0x0000001a9d317221 */ /* 0x004fe20000010000 */
[----:B------:R1:W-:Y:S06]  /*9ad0*/  BAR.ARV R180, 0x100 ;  /* 0x000400b40000751d */ /* 0x0003ec0000002000 */
[----:B------:R-:W2:Y:S01]  /*9ae0*/  MUFU.EX2 R36, R36 ;  /* 0x0000002400247308 */ /* 0x000ea20000000800 */
[----:B------:R-:W-:Y:S01]  /*9af0*/  FADD.FTZ R51, R35, R30 ;  /* 0x0000001e23337221 */ /* 0x000fe20000010000 */
[----:B---3--:R-:W-:Y:S01]  /*9b00*/  FADD.FTZ R26, R32, R49 ;  /* 0x00000031201a7221 */ /* 0x008fe20000010000 */
[----:B------:R3:W-:Y:S01]  /*9b10*/  @!P1 SYNCS.ARRIVE.TRANS64.RED.A1T0 RZ, [R13+URZ], RZ ;  /* 0x000000ff0dff99a7 */ /* 0x0007e2000810043f */
[----:B------:R-:W-:Y:S01]  /*9b20*/  F2FP.BF16.F32.PACK_AB R155, R155, R24 ;  /* 0x000000189b9b723e */ /* 0x000fe200000010ff */
[----:B------:R-:W-:Y:S01]  /*9b30*/  FADD.FTZ R30, R92, R51 ;  /* 0x000000335c1e7221 */ /* 0x000fe20000010000 */
[----:B------:R-:W-:-:S02]  /*9b40*/  F2FP.BF16.F32.PACK_AB R157, R157, R28 ;  /* 0x0000001c9d9d723e */ /* 0x000fc400000010ff */
[----:B------:R-:W3:Y:S01]  /*9b50*/  MUFU.EX2 R161, R38 ;  /* 0x0000002600a17308 */ /* 0x000ee20000000800 */
[----:B0-----:R-:W-:Y:S01]  /*9b60*/  FADD.FTZ R49, R159, R26 ;  /* 0x0000001a9f317221 */ /* 0x001fe20000010000 */
[----:B------:R-:W-:Y:S01]  /*9b70*/  FADD.FTZ R51, R37, R30 ;  /* 0x0000001e25337221 */ /* 0x000fe20000010000 */
[----:B------:R-:W-:-:S03]  /*9b80*/  F2FP.BF16.F32.PACK_AB R159, R159, R32 ;  /* 0x000000209f9f723e */ /* 0x000fc600000010ff */
[----:B------:R-:W-:Y:S02]  /*9b90*/  FADD.FTZ R30, R96, R51 ;  /* 0x00000033601e7221 */ /* 0x000fe40000010000 */
[----:B------:R-:W0:Y:S01]  /*9ba0*/  MUFU.EX2 R40, R40 ;  /* 0x0000002800287308 */ /* 0x000e220000000800 */
[----:B--2---:R-:W-:Y:S01]  /*9bb0*/  FADD.FTZ R26, R36, R49 ;  /* 0x00000031241a7221 */ /* 0x004fe20000010000 */
[----:B------:R-:W-:-:S04]  /*9bc0*/  FADD.FTZ R49, R39, R30 ;  /* 0x0000001e27317221 */ /* 0x000fc80000010000 */
[----:B------:R-:W-:Y:S02]  /*9bd0*/  FADD.FTZ R30, R100, R49 ;  /* 0x00000031641e7221 */ /* 0x000fe40000010000 */
[----:B------:R-:W2:Y:S01]  /*9be0*/  MUFU.EX2 R163, R42 ;  /* 0x0000002a00a37308 */ /* 0x000ea20000000800 */
[----:B---3--:R-:W-:Y:S01]  /*9bf0*/  FADD.FTZ R13, R161, R26 ;  /* 0x0000001aa10d7221 */ /* 0x008fe20000010000 */
[----:B------:R-:W-:Y:S01]  /*9c00*/  FADD.FTZ R49, R41, R30 ;  /* 0x0000001e29317221 */ /* 0x000fe20000010000 */
[----:B------:R-:W-:-:S03]  /*9c10*/  F2FP.BF16.F32.PACK_AB R161, R161, R36 ;  /* 0x00000024a1a1723e */ /* 0x000fc600000010ff */
[----:B------:R-:W-:Y:S02]  /*9c20*/  FADD.FTZ R30, R104, R49 ;  /* 0x00000031681e7221 */ /* 0x000fe40000010000 */
[----:B------:R-:W3:Y:S01]  /*9c30*/  MUFU.EX2 R44, R44 ;  /* 0x0000002c002c7308 */ /* 0x000ee20000000800 */
[----:B0-----:R-:W-:Y:S01]  /*9c40*/  FADD.FTZ R26, R40, R13 ;  /* 0x0000000d281a7221 */ /* 0x001fe20000010000 */
[----:B------:R-:W-:-:S06]  /*9c50*/  FADD.FTZ R15, R43, R30 ;  /* 0x0000001e2b0f7221 */ /* 0x000fcc0000010000 */
[----:B------:R-:W0:Y:S01]  /*9c60*/  MUFU.EX2 R165, R46 ;  /* 0x0000002e00a57308 */ /* 0x000e220000000800 */
[C---:B--2---:R-:W-:Y:S01]  /*9c70*/  FADD.FTZ R13, R163.reuse, R26 ;  /* 0x0000001aa30d7221 */ /* 0x044fe20000010000 */
[----:B------:R-:W-:-:S06]  /*9c80*/  F2FP.BF16.F32.PACK_AB R163, R163, R40 ;  /* 0x00000028a3a3723e */ /* 0x000fcc00000010ff */
[----:B------:R-:W2:Y:S01]  /*9c90*/  MUFU.EX2 R48, R48 ;  /* 0x0000003000307308 */ /* 0x000ea20000000800 */
[----:B---3--:R-:W-:-:S07]  /*9ca0*/  FADD.FTZ R26, R44, R13 ;  /* 0x0000000d2c1a7221 */ /* 0x008fce0000010000 */
        /* <DEDUP_REMOVED lines=8> */
[C---:B0-----:R-:W-:Y:S01]  /*9d30*/  FADD.FTZ R13, R167.reuse, R26 ;  /* 0x0000001aa70d7221 */ /* 0x041fe20000010000 */
[----:B------:R-:W-:-:S06]  /*9d40*/  F2FP.BF16.F32.PACK_AB R167, R167, R48 ;  /* 0x00000030a7a7723e */ /* 0x000fcc00000010ff */
        /* <DEDUP_REMOVED lines=11> */
[C---:B---3--:R-:W-:Y:S01]  /*9e00*/  FADD.FTZ R15, R29.reuse, R30 ;  /* 0x0000001e1d0f7221 */ /* 0x048fe20000010000 */
[----:B------:R-:W-:-:S06]  /*9e10*/  F2FP.BF16.F32.PACK_AB R172, R29, R64 ;  /* 0x000000401dac723e */ /* 0x000fcc00000010ff */
[----:B------:R-:W3:Y:S01]  /*9e20*/  MUFU.EX2 R171, R58 ;  /* 0x0000003a00ab7308 */ /* 0x000ee20000000800 */
[----:B0-----:R-:W-:-:S07]  /*9e30*/  FADD.FTZ R26, R56, R13 ;  /* 0x0000000d381a7221 */ /* 0x001fce0000010000 */
        /* <DEDUP_REMOVED lines=8> */
[C---:B--2---:R-:W-:Y:S01]  /*9ec0*/  FADD.FTZ R15, R173.reuse, R14 ;  /* 0x0000000ead0f7221 */ /* 0x044fe20000010000 */
[----:B------:R-:W-:-:S06]  /*9ed0*/  F2FP.BF16.F32.PACK_AB R173, R173, R66 ;  /* 0x00000042adad723e */ /* 0x000fcc00000010ff */
[----:B------:R-:W2:Y:S01]  /*9ee0*/  MUFU.EX2 R47, R47 ;  /* 0x0000002f002f7308 */ /* 0x000ea20000000800 */
[----:B---3--:R-:W-:Y:S01]  /*9ef0*/  FADD.FTZ R14, R70, R15 ;  /* 0x0000000f460e7221 */ /* 0x008fe20000010000 */
[C---:B0-----:R-:W-:Y:S01]  /*9f00*/  FADD.FTZ R13, R31.reuse, R30 ;  /* 0x0000001e1f0d7221 */ /* 0x041fe20000010000 */
[----:B------:R-:W-:Y:S02]  /*9f10*/  F2FP.BF16.F32.PACK_AB R174, R31, R68 ;  /* 0x000000441fae723e */ /* 0x000fe400000010ff */
[C---:B--2---:R-:W-:Y:S01]  /*9f20*/  FADD.FTZ R14, R47.reuse, R14 ;  /* 0x0000000e2f0e7221 */ /* 0x044fe20000010000 */
[----:B------:R-:W-:Y:S01]  /*9f30*/  F2FP.BF16.F32.PACK_AB R175, R47, R70 ;  /* 0x000000462faf723e */ /* 0x000fe200000010ff */
[----:B-1----:R-:W-:Y:S06]  /*9f40*/  @!P0 BRA `(.L_x_527) ;  /* 0x0000000000048947 */ /* 0x002fec0003800000 */
[----:B------:R-:W-:Y:S01]  /*9f50*/  BPT.TRAP 0x1 ;  /* 0x000000040000795c */ /* 0x000fe20000300000 */
.L_x_527:
[----:B------:R0:W1:Y:S01]  /*9f60*/  SYNCS.PHASECHK.TRANS64.TRYWAIT P2, [R3+URZ+0x22850], R72 ;  /* 0x02285048030075a7 */ /* 0x000062000804017f */
[----:B------:R-:W-:Y:S05]  /*9f70*/  @!P0 BRA `(.L_x_528) ;  /* 0x0000000000048947 */ /* 0x000fea0003800000 */
[----:B------:R-:W-:Y:S01]  /*9f80*/  BPT.TRAP 0x1 ;  /* 0x000000040000795c */ /* 0x000fe20000300000 */
.L_x_528:
[----:B------:R-:W-:Y:S04]  /*9f90*/  BSSY B0, `(.L_x_529) ;  /* 0x0000004000007945 */ /* 0x000fe80003800000 */
[----:B-1----:R-:W-:Y:S05]  /*9fa0*/  @P2 BRA `(.L_x_530) ;  /* 0x0000000000082947 */ /* 0x002fea0003800000 */
[----:B------:R-:W1:Y:S02]  /*9fb0*/  SYNCS.PHASECHK.TRANS64.TRYWAIT P2, [R3+URZ+0x22850], R72 ;  /* 0x02285048030075a7 */ /* 0x000e64000804017f */
[----:B-1----:R-:W-:Y:S05]  /*9fc0*/  @!P2 BRA `(.L_x_531) ;  /* 0x000000b8008ca947 */ /* 0x002fea0003800000 */
.L_x_530:
[----:B------:R-:W-:Y:S05]  /*9fd0*/  BSYNC B0 ;  /* 0x0000000000007941 */ /* 0x000fea0003800000 */
.L_x_529:
[----:B------:R-:W-:Y:S05]  /*9fe0*/  WARPSYNC.ALL ;  /* 0x0000000000007948 */ /* 0x000fea0003800000 */
[----:B------:R-:W-:Y:S01]  /*9ff0*/  R2UR UR4, R18 ;  /* 0x00000000120472ca */ /* 0x000fe200000e0000 */
[----:B------:R2:W-:Y:S01]  /*a000*/  BAR.SYNC.DEFER_BLOCKING R12, 0x100 ;  /* 0x0004000c0000751d */ /* 0x0005e20000010000 */
[----:B------:R-:W-:Y:S01]  /*a010*/  IMAD.MOV.U32 R183, RZ, RZ, 0xc00 ;  /* 0x00000c00ffb77424 */ /* 0x000fe200078e00ff */
[----:B------:R-:W-:Y:S01]  /*a020*/  ISETP.GE.AND P2, PT, R176, 0x61, PT ;  /* 0x00000061b000780c */ /* 0x000fe20003f46270 */
[----:B01----:R-:W-:-:S03]  /*a030*/  @!P1 VIADD R3, R3, 0x22860 ;  /* 0x0002286003039836 */ /* 0x003fc60000000000 */
[----:B------:R-:W-:Y:S01]  /*a040*/  ULDC UR47, c[0x0][0x9d8] ;  /* 0x00027600002f7ab9 */ /* 0x000fe20000000800 */
[----:B------:R-:W-:Y:S01]  /*a050*/  ULDC UR46, c[0x0][0x988] ;  /* 0x00026200002e7ab9 */ /* 0x000fe20000000800 */
[----:B------:R-:W-:-:S04]  /*a060*/  @!P1 PRMT R3, RZ, 0x654, R3 ;  /* 0x00000654ff039816 */ /* 0x000fc80000000003 */
[----:B------:R-:W-:-:S04]  /*a070*/  UIADD3 UR4, UR4, 0x400, URZ ;  /* 0x0000040004047890 */ /* 0x000fc8000fffe03f */
[----:B------:R-:W-:-:S04]  /*a080*/  USHF.R.U32.HI UR4, URZ, 0x4, UR4 ;  /* 0x000000043f047899 */ /* 0x000fc80008011604 */
[----:B------:R-:W-:-:S04]  /*a090*/  ULOP3.LUT UR4, UR4, 0x3fff, URZ, 0xc0, !UPT ;  /* 0x00003fff04047892 */ /* 0x000fc8000f8ec03f */
[----:B------:R-:W-:Y:S01]  /*a0a0*/  ULOP3.LUT UR37, UR4, 0x3000000, URZ, 0xfc, !UPT ;  /* 0x0300000004257892 */ /* 0x000fe2000f8efc3f */
[----:B------:R-:W-:-:S05]  /*a0b0*/  WARPGROUP.ARRIVE ;  /* 0x00000000000079c5 */ /* 0x000fca0000000000 */
[----:B------:R-:W-:Y:S02]  /*a0c0*/  IMAD R182, R22, R183, UR37 ;  /* 0x0000002516b67e24 */ /* 0x000fe4000f8e02b7 */
[----:B------:R-:W-:-:S03]  /*a0d0*/  IMAD.MOV.U32 R183, RZ, RZ, 0x40000040 ;  /* 0x40000040ffb77424 */ /* 0x000fc600078e00ff */
[----:B------:R-:W-:Y:S02]  /*a0e0*/  R2UR UR6, R182 ;  /* 0x00000000b60672ca */ /* 0x000fe400000e0000 */
[----:B------:R-:W-:Y:S01]  /*a0f0*/  R2UR UR7, R183 ;  /* 0x00000000b70772ca */ /* 0x000fe200000e0000 */
[----:B------:R-:W-:-:S12]  /*a100*/  IMAD.MOV.U32 R183, RZ, RZ, 0x40000040 ;  /* 0x40000040ffb77424 */ /* 0x000fd800078e00ff */
[----:B------:R-:W-:Y:S03]  /*a110*/  HGMMA.64x256x16.F32.BF16 R24, R152, gdesc[UR4].tnspB, RZ, !UPT, gsb0 ;  /* 0x43e0000498187df0 */ /* 0x000fe6000c0018ff */
[----:B------:R-:W-:Y:S02]  /*a120*/  WARPGROUP.DEPBAR.LE gsb0, 0x0 ;  /* 0x00008000000079c5 */ /* 0x000fe40000010000 */
[----:B------:R-:W-:Y:S01]  /*a130*/  VIADD R152, R182, 0x80 ;  /* 0x00000080b6987836 */ /* 0x000fe20000000000 */
[----:B------:R-:W-:Y:S01]  /*a140*/  WARPGROUP.ARRIVE ;  /* 0x00000000000079c5 */ /* 0x000fe20000000000 */
[----:B------:R-:W-:-:S03]  /*a150*/  IMAD.MOV.U32 R153, RZ, RZ, 0x40000040 ;  /* 0x40000040ff997424 */ /* 0x000fc600078e00ff */
[----:B------:R-:W-:Y:S01]  /*a160*/  R2UR UR6, R152 ;  /* 0x00000000980672ca */ /* 0x000fe200000e0000 */
[----:B------:R-:W-:Y:S01]  /*a170*/  VIADD R152, R182, 0x100 ;  /* 0x00000100b6987836 */ /* 0x000fe20000000000 */
[----:B------:R-:W-:Y:S01]  /*a180*/  R2UR UR7, R153 ;  /* 0x00000000990772ca */ /* 0x000fe200000e0000 */
[----:B------:R-:W-:-:S15]  /*a190*/  IMAD.MOV.U32 R153, RZ, RZ, 0x40000040 ;  /* 0x40000040ff997424 */ /* 0x000fde00078e00ff */
[----:B------:R-:W-:Y:S01]  /*a1a0*/  HGMMA.64x256x16.F32.BF16 R24, R156, gdesc[UR4].tnspB, R24, gsb0 ;  /* 0x43e000049c187df0 */ /* 0x000fe20008001818 */
[----:B------:R-:W-:Y:S01]  /*a1b0*/  R2UR UR6, R152 ;  /* 0x00000000980672ca */ /* 0x000fe200000e0000 */
[----:B------:R-:W-:Y:S01]  /*a1c0*/  VIADD R152, R182, 0x180 ;  /* 0x00000180b6987836 */ /* 0x000fe20000000000 */
[----:B------:R-:W-:Y:S01]  /*a1d0*/  R2UR UR7, R153 ;  /* 0x00000000990772ca */ /* 0x000fe200000e0000 */
[----:B------:R-:W-:Y:S01]  /*a1e0*/  IMAD.MOV.U32 R153, RZ, RZ, 0x40000040 ;  /* 0x40000040ff997424 */ /* 0x000fe200078e00ff */
[----:B------:R-:W-:Y:S02]  /*a1f0*/  WARPGROUP.DEPBAR.LE gsb0, 0x0 ;  /* 0x00008000000079c5 */ /* 0x000fe40000010000 */
[----:B------:R-:W-:-:S15]  /*a200*/  WARPGROUP.ARRIVE ;  /* 0x00000000000079c5 */ /* 0x000fde0000000000 */
[----:B------:R-:W-:-:S06]  /*a210*/  NOP ;  /* 0x0000000000007918 */ /* 0x000fcc0000000000 */
[----:B------:R-:W-:Y:S01]  /*a220*/  HGMMA.64x256x16.F32.BF16 R24, R160, gdesc[UR4].tnspB, R24, gsb0 ;  /* 0x43e00004a0187df0 */ /* 0x000fe20008001818 */
[----:B------:R-:W-:Y:S01]  /*a230*/  R2UR UR6, R152 ;  /* 0x00000000980672ca */ /* 0x000fe200000e0000 */
[C---:B------:R-:W-:Y:S01]  /*a240*/  VIADD R152, R182.reuse, 0x200 ;  /* 0x00000200b6987836 */ /* 0x040fe20000000000 */
[----:B------:R-:W-:Y:S01]  /*a250*/  R2UR UR7, R153 ;  /* 0x00000000990772ca */ /* 0x000fe200000e0000 */
[----:B------:R-:W-:Y:S02]  /*a260*/  IMAD.MOV.U32 R153, RZ, RZ, 0x40000040 ;  /* 0x40000040ff997424 */ /* 0x000fe400078e00ff */
[----:B------:R-:W-:Y:S01]  /*a270*/  VIADD R182, R182, 0x280 ;  /* 0x00000280b6b67836 */ /* 0x000fe20000000000 */
[----:B------:R-:W-:Y:S02]  /*a280*/  WARPGROUP.DEPBAR.LE gsb0, 0x0 ;  /* 0x00008000000079c5 */ /* 0x000fe40000010000 */
[----:B------:R-:W-:-:S15]  /*a290*/  WARPGROUP.ARRIVE ;  /* 0x00000000000079c5 */ /* 0x000fde0000000000 */
[----:B------:R-:W-:-:S04]  /*a2a0*/  NOP ;  /* 0x0000000000007918 */ /* 0x000fc80000000000 */
[----:B------:R-:W-:Y:S01]  /*a2b0*/  HGMMA.64x256x16.F32.BF16 R24, R164, gdesc[UR4].tnspB, R24, gsb0 ;  /* 0x43e00004a4187df0 */ /* 0x000fe20008001818 */
[----:B------:R-:W-:Y:S02]  /*a2c0*/  R2UR UR6, R152 ;  /* 0x00000000980672ca */ /* 0x000fe400000e0000 */
[----:B------:R-:W-:Y:S01]  /*a2d0*/  R2UR UR7, R153 ;  /* 0x00000000990772ca */ /* 0x000fe200000e0000 */
[----:B------:R-:W-:Y:S02]  /*a2e0*/  WARPGROUP.DEPBAR.LE gsb0, 0x0 ;  /* 0x00008000000079c5 */ /* 0x000fe40000010000 */
[----:B------:R-:W-:-:S15]  /*a2f0*/  WARPGROUP.ARRIVE ;  /* 0x00000000000079c5 */ /* 0x000fde0000000000 */
[----:B------:R-:W-:-:S07]  /*a300*/  NOP ;  /* 0x0000000000007918 */ /* 0x000fce0000000000 */
[----:B------:R-:W-:Y:S01]  /*a310*/  HGMMA.64x256x16.F32.BF16 R24, R168, gdesc[UR4].tnspB, R24, gsb0 ;  /* 0x43e00004a8187df0 */ /* 0x000fe20008001818 */
[----:B------:R-:W-:Y:S02]  /*a320*/  R2UR UR6, R182 ;  /* 0x00000000b60672ca */ /* 0x000fe400000e0000 */
[----:B------:R-:W-:Y:S01]  /*a330*/  R2UR UR7, R183 ;  /* 0x00000000b70772ca */ /* 0x000fe200000e0000 */
[----:B------:R-:W-:Y:S02]  /*a340*/  WARPGROUP.DEPBAR.LE gsb0, 0x0 ;  /* 0x00008000000079c5 */ /* 0x000fe40000010000 */
[----:B------:R-:W-:-:S15]  /*a350*/  WARPGROUP.ARRIVE ;  /* 0x00000000000079c5 */ /* 0x000fde0000000000 */
[----:B------:R-:W-:-:S07]  /*a360*/  NOP ;  /* 0x0000000000007918 */ /* 0x000fce0000000000 */
[----:B------:R-:W-:Y:S03]  /*a370*/  HGMMA.64x256x16.F32.BF16 R24, R172, gdesc[UR4].tnspB, R24, gsb0 ;  /* 0x43e00004ac187df0 */ /* 0x000fe60008001818 */
[----:B------:R-:W-:Y:S02]  /*a380*/  WARPGROUP.DEPBAR.LE gsb0, 0x0 ;  /* 0x00008000000079c5 */ /* 0x000fe40000010000 */
[----:B------:R2:W-:Y:S01]  /*a390*/  @!P1 SYNCS.ARRIVE.TRANS64.RED.A1T0 RZ, [R3+URZ], RZ ;  /* 0x000000ff03ff99a7 */ /* 0x0005e2000810043f */
[----:B------:R-:W-:Y:S05]  /*a3a0*/  @!P2 BRA `(.L_x_532) ;  /* 0x000000240038a947 */ /* 0x000fea0003800000 */
[----:B--2---:R-:W-:Y:S01]  /*a3b0*/  IADD3 R3, R177, -0x2, RZ ;  /* 0xfffffffeb1037810 */ /* 0x004fe20007ffe0ff */
[----:B------:R-:W-:Y:S02]  /*a3c0*/  IMAD.MOV.U32 R220, RZ, RZ, R178 ;  /* 0x000000ffffdc7224 */ /* 0x000fe400078e00b2 */
[----:B------:R-:W-:-:S07]  /*a3d0*/  IMAD.MOV.U32 R221, RZ, RZ, R20 ;  /* 0x000000ffffdd7224 */ /* 0x000fce00078e0014 */
.L_x_542:
[----:B------:R-:W-:Y:S01]  /*a3e0*/  VIADD R22, R22, 0x1 ;  /* 0x0000000116167836 */ /* 0x000fe20000000000 */
[----:B------:R-:W-:Y:S05]  /*a3f0*/  YIELD ;  /* 0x0000000000007946 */ /* 0x000fea0003800000 */
[----:B------:R-:W-:Y:S02]  /*a400*/  ISETP.NE.AND P3, PT, R22, 0x2, PT ;  /* 0x000000021600780c */ /* 0x000fe40003f65270 */
[C---:B------:R-:W-:Y:S01]  /*a410*/  ISETP.GT.AND P2, PT, R3.reuse, RZ, PT ;  /* 0x000000ff0300720c */ /* 0x040fe20003f44270 */
[----:B------:R-:W-:Y:S01]  /*a420*/  VIADD R3, R3, 0xffffffff ;  /* 0xffffffff03037836 */ /* 0x000fe20000000000 */
[----:B0-----:R-:W-:-:S02]  /*a430*/  SEL R15, RZ, 0x1, P3 ;  /* 0x00000001ff0f7807 */ /* 0x001fc40001800000 */
[----:B------:R-:W-:Y:S02]  /*a440*/  SEL R22, R22, RZ, P3 ;  /* 0x000000ff16167207 */ /* 0x000fe40001800000 */
[----:B------:R-:W-:Y:S01]  /*a450*/  LOP3.LUT R200, R200, R15, RZ, 0x3c, !PT ;  /* 0x0000000fc8c87212 */ /* 0x000fe200078e3cff */
[----:B------:R-:W-:Y:S06]  /*a460*/  @!P0 BRA `(.L_x_533) ;  /* 0x0000000000048947 */ /* 0x000fec0003800000 */
[----:B------:R-:W-:Y:S01]  /*a470*/  BPT.TRAP 0x1 ;  /* 0x000000040000795c */ /* 0x000fe20000300000 */
.L_x_533:
[----:B------:R-:W-:Y:S01]  /*a480*/  IMAD R12, R22, 0x8, R18 ;  /* 0x00000008160c7824 */ /* 0x000fe200078e0212 */
[----:B------:R-:W-:-:S04]  /*a490*/  SHF.L.U32 R15, R200, 0x1f, RZ ;  /* 0x0000001fc80f7819 */ /* 0x000fc800000006ff */
[----:B------:R0:W1:Y:S01]  /*a4a0*/  SYNCS.PHASECHK.TRANS64.TRYWAIT P3, [R12+URZ+0x22830], R15 ;  /* 0x0228300f0c0075a7 */ /* 0x000062000806017f */
[----:B------:R-:W-:Y:S05]  /*a4b0*/  @!P0 BRA `(.L_x_534) ;  /* 0x0000000000048947 */ /* 0x000fea0003800000 */
[----:B------:R-:W-:Y:S01]  /*a4c0*/  BPT.TRAP 0x1 ;  /* 0x000000040000795c */ /* 0x000fe20000300000 */
.L_x_534:
[----:B------:R-:W-:Y:S02]  /*a4d0*/  IMAD R20, R22, 0x300, R0 ;  /* 0x0000030016147824 */ /* 0x000fe400078e0200 */
[----:B------:R-:W-:Y:S01]  /*a4e0*/  IMAD.MOV.U32 R21, RZ, RZ, 0x40000040 ;  /* 0x40000040ff157424 */ /* 0x000fe200078e00ff */
[----:B-1----:R-:W-:Y:S06]  /*a4f0*/  @P3 BRA `(.L_x_535) ;  /* 0x0000000000083947 */ /* 0x002fec0003800000 */
[----:B------:R-:W1:Y:S02]  /*a500*/  SYNCS.PHASECHK.TRANS64.TRYWAIT P3, [R12+URZ+0x22830], R15 ;  /* 0x0228300f0c0075a7 */ /* 0x000e64000806017f */
[----:B-1----:R-:W-:Y:S05]  /*a510*/  @!P3 BRA `(.L_x_536) ;  /* 0x000000b4004cb947 */ /* 0x002fea0003800000 */
.L_x_535:
[----:B------:R-:W-:Y:S05]  /*a520*/  WARPSYNC.ALL ;  /* 0x0000000000007948 */ /* 0x000fea0003800000 */
[C---:B------:R-:W-:Y:S01]  /*a530*/  R2UR UR6, R20.reuse ;  /* 0x00000000140672ca */ /* 0x040fe200000e0000 */
[----:B------:R-:W-:Y:S01]  /*a540*/  WARPGROUP.ARRIVE ;  /* 0x00000000000079c5 */ /* 0x000fe20000000000 */
[----:B------:R-:W-:Y:S01]  /*a550*/  R2UR UR7, R21 ;  /* 0x00000000150772ca */ /* 0x000fe200000e0000 */
[----:B------:R-:W-:Y:S01]  /*a560*/  VIADD R214, R20, 0x2 ;  /* 0x0000000214d67836 */ /* 0x000fe20000000000 */
[----:B------:R-:W-:Y:S01]  /*a570*/  R2UR UR4, R4 ;  /* 0x00000000040472ca */ /* 0x000fe200000e0000 */
[----:B------:R-:W-:Y:S01]  /*a580*/  IMAD.MOV.U32 R215, RZ, RZ, 0x40000040 ;  /* 0x40000040ffd77424 */ /* 0x000fe200078e00ff */
[----:B------:R-:W-:Y:S01]  /*a590*/  R2UR UR5, R5 ;  /* 0x00000000050572ca */ /* 0x000fe200000e0000 */
[----:B------:R-:W-:Y:S01]  /*a5a0*/  IMAD.MOV.U32 R21, RZ, RZ, 0x40000040 ;  /* 0x40000040ff157424 */ /* 0x000fe200078e00ff */
[----:B------:R-:W2:Y:S11]  /*a5b0*/  S2R R226, SR_TID.X ;  /* 0x0000000000e27919 */ /* 0x000eb60000002100 */
[----:B------:R-:W-:Y:S01]  /*a5c0*/  HGMMA.64x96x16.F32.BF16 R152, gdesc[UR4], RZ, !UPT, gsb0 ;  /* 0x01600000049879f0 */ /* 0x000fe2000c0018ff */
[----:B------:R-:W-:Y:S01]  /*a5d0*/  R2UR UR6, R214 ;  /* 0x00000000d60672ca */ /* 0x000fe200000e0000 */
[----:B------:R-:W-:Y:S01]  /*a5e0*/  VIADD R214, R20, 0x4 ;  /* 0x0000000414d67836 */ /* 0x000fe20000000000 */
[----:B------:R-:W-:Y:S01]  /*a5f0*/  R2UR UR7, R215 ;  /* 0x00000000d70772ca */ /* 0x000fe200000e0000 */
[----:B------:R-:W-:Y:S01]  /*a600*/  IMAD.MOV.U32 R215, RZ, RZ, 0x40000040 ;  /* 0x40000040ffd77424 */ /* 0x000fe200078e00ff */
[----:B------:R-:W-:Y:S01]  /*a610*/  R2UR UR4, R10 ;  /* 0x000000000a0472ca */ /* 0x000fe200000e0000 */
[----:B------:R-:W-:Y:S01]  /*a620*/  VIADD R20, R20, 0x6 ;  /* 0x0000000614147836 */ /* 0x000fe20000000000 */
[----:B------:R-:W-:Y:S01]  /*a630*/  R2UR UR5, R11 ;  /* 0x000000000b0572ca */ /* 0x000fe200000e0000 */
[----:B------:R-:W-:-:S02]  /*a640*/  WARPGROUP.DEPBAR.LE gsb0, 0x0 ;  /* 0x00008000000079c5 */ /* 0x000fc40000010000 */
[----:B------:R-:W-:-:S10]  /*a650*/  WARPGROUP.ARRIVE ;  /* 0x00000000000079c5 */ /* 0x000fd40000000000 */
[----:B------:R-:W-:Y:S01]  /*a660*/  HGMMA.64x96x16.F32.BF16 R152, gdesc[UR4], R152, gsb0 ;  /* 0x01600000049879f0 */ /* 0x000fe20008001898 */
[----:B------:R-:W-:Y:S02]  /*a670*/  R2UR UR6, R214 ;  /* 0x00000000d60672ca */ /* 0x000fe400000e0000 */
[----:B------:R-:W-:Y:S02]  /*a680*/  R2UR UR7, R215 ;  /* 0x00000000d70772ca */ /* 0x000fe400000e0000 */
[----:B------:R-:W-:Y:S02]  /*a690*/  R2UR UR4, R8 ;  /* 0x00000000080472ca */ /* 0x000fe400000e0000 */
[----:B------:R-:W-:Y:S01]  /*a6a0*/  R2UR UR5, R9 ;  /* 0x00000000090572ca */ /* 0x000fe200000e0000 */
[----:B------:R-:W-:Y:S02]  /*a6b0*/  WARPGROUP.DEPBAR.LE gsb0, 0x0 ;  /* 0x00008000000079c5 */ /* 0x000fe40000010000 */
        /* <DEDUP_REMOVED lines=33> */
[----:B---3--:R-:W-:Y:S01]  /*a8d0*/  FMNMX.FTZ R20, R152, R221, !PT ;  /* 0x000000dd98147209 */ /* 0x008fe20007810000 */
[----:B------:R-:W-:Y:S01]  /*a8e0*/  FMUL.FTZ R192, R192, UR47 ;  /* 0x0000002fc0c07c20 */ /* 0x000fe20008410000 */
[----:B------:R-:W-:Y:S01]  /*a8f0*/  FMUL.FTZ R214, R193, UR47 ;  /* 0x0000002fc1d67c20 */ /* 0x000fe20008410000 */
[----:B------:R-:W-:Y:S01]  /*a900*/  FMUL.FTZ R193, R196, UR47 ;  /* 0x0000002fc4c17c20 */ /* 0x000fe20008410000 */
[----:B------:R-:W-:Y:S01]  /*a910*/  FMUL.FTZ R196, R197, UR47 ;  /* 0x0000002fc5c47c20 */ /* 0x000fe20008410000 */
[----:B------:R-:W-:Y:S01]  /*a920*/  FMUL.FTZ R154, R154, UR47 ;  /* 0x0000002f9a9a7c20 */ /* 0x000fe20008410000 */
[----:B------:R-:W-:Y:S01]  /*a930*/  FMUL.FTZ R155, R155, UR47 ;  /* 0x0000002f9b9b7c20 */ /* 0x000fe20008410000 */
[----:B------:R-:W3:Y:S01]  /*a940*/  MUFU.TANH R157, R157 ;  /* 0x0000009d009d7308 */ /* 0x000ee20000002400 */
[----:B----4-:R-:W-:Y:S01]  /*a950*/  FMNMX.FTZ R21, R153, R20, !PT ;  /* 0x0000001499157209 */ /* 0x010fe20007810000 */
[----:B------:R-:W-:Y:S01]  /*a960*/  FMUL.FTZ R158, R158, UR47 ;  /* 0x0000002f9e9e7c20 */ /* 0x000fe20008410000 */
[----:B------:R-:W-:Y:S01]  /*a970*/  FMUL.FTZ R159, R159, UR47 ;  /* 0x0000002f9f9f7c20 */ /* 0x000fe20008410000 */
[----:B------:R-:W-:Y:S01]  /*a980*/  FMUL.FTZ R162, R162, UR47 ;  /* 0x0000002fa2a27c20 */ /* 0x000fe20008410000 */
[----:B------:R-:W-:Y:S01]  /*a990*/  FMUL.FTZ R197, R178, UR47 ;  /* 0x0000002fb2c57c20 */ /* 0x000fe20008410000 */
[----:B------:R-:W-:Y:S01]  /*a9a0*/  FMUL.FTZ R163, R163, UR47 ;  /* 0x0000002fa3a37c20 */ /* 0x000fe20008410000 */
[----:B------:R-:W-:Y:S01]  /*a9b0*/  FMUL.FTZ R166, R166, UR47 ;  /* 0x0000002fa6a67c20 */ /* 0x000fe20008410000 */
[----:B------:R-:W4:Y:S01]  /*a9c0*/  MUFU.TANH R160, R160 ;  /* 0x000000a000a07308 */ /* 0x000f220000002400 */
[----:B-----5:R-:W-:Y:S01]  /*a9d0*/  FMNMX.FTZ R20, R156, R21, !PT ;  /* 0x000000159c147209 */ /* 0x020fe20007810000 */
        /* <DEDUP_REMOVED lines=19> */
[----:B------:R-:W-:-:S03]  /*ab10*/  FMUL.FTZ R199, R199, UR47 ;  /* 0x0000002fc7c77c20 */ /* 0x000fc60008410000 */
[----:B------:R-:W4:Y:S01]  /*ab20*/  MUFU.TANH R165, R165 ;  /* 0x000000a500a57308 */ /* 0x000f220000002400 */
[----:B-----5:R-:W-:-:S07]  /*ab30*/  FMNMX.FTZ R21, R161, R20, !PT ;  /* 0x00000014a1157209 */ /* 0x020fce0007810000 */
[----:B------:R-:W5:Y:S01]  /*ab40*/  MUFU.TANH R168, R168 ;  /* 0x000000a800a87308 */ /* 0x000f620000002400 */
[----:B---3--:R-:W-:-:S07]  /*ab50*/  FMNMX.FTZ R20, R164, R21, !PT ;  /* 0x00000015a4147209 */ /* 0x008fce0007810000 */
[----:B------:R-:W3:Y:S01]  /*ab60*/  MUFU.TANH R169, R169 ;  /* 0x000000a900a97308 */ /* 0x000ee20000002400 */
[----:B----4-:R-:W-:-:S07]  /*ab70*/  FMNMX.FTZ R21, R165, R20, !PT ;  /* 0x00000014a5157209 */ /* 0x010fce0007810000 */
        /* <DEDUP_REMOVED lines=31> */
[----:B-----5:R-:W-:-:S05]  /*ad70*/  FMNMX.FTZ R20, R196, R21, !PT ;  /* 0x00000015c4147209 */ /* 0x020fca0007810000 */
[----:B------:R-:W5:Y:S02]  /*ad80*/  SHFL.BFLY PT, R21, R20, 0x2, 0x1f ;  /* 0x0c401f0014157f89 */ /* 0x000f6400000e0000 */
[----:B------:R-:W0:Y:S08]  /*ad90*/  MUFU.TANH R158, R158 ;  /* 0x0000009e009e7308 */ /* 0x000e300000002400 */
[----:B------:R-:W1:Y:S08]  /*ada0*/  MUFU.TANH R159, R159 ;  /* 0x0000009f009f7308 */ /* 0x000e700000002400 */
[----:B------:R-:W2:Y:S01]  /*adb0*/  MUFU.TANH R162, R162 ;  /* 0x000000a200a27308 */ /* 0x000ea20000002400 */
[----:B-----5:R-:W-:-:S07]  /*adc0*/  FMNMX.FTZ R21, R20, R21, !PT ;  /* 0x0000001514157209 */ /* 0x020fce0007810000 */
[----:B------:R-:W5:Y:S01]  /*add0*/  MUFU.TANH R163, R163 ;  /* 0x000000a300a37308 */ /* 0x000f620000002400 */
[----:B------:R-:W3:Y:S07]  /*ade0*/  SHFL.BFLY PT, R20, R21, 0x1, 0x1f ;  /* 0x0c201f0015147f89 */ /* 0x000eee00000e0000 */
[----:B------:R-:W5:Y:S08]  /*adf0*/  MUFU.TANH R166, R166 ;  /* 0x000000a600a67308 */ /* 0x000f700000002400 */
[----:B------:R-:W5:Y:S08]  /*ae00*/  MUFU.TANH R167, R167 ;  /* 0x000000a700a77308 */ /* 0x000f700000002400 */
[----:B------:R-:W5:Y:S01]  /*ae10*/  MUFU.TANH R170, R170 ;  /* 0x000000aa00aa7308 */ /* 0x000f620000002400 */
[----:B---3--:R-:W-:Y:S01]  /*ae20*/  FMNMX.FTZ R20, R21, R20, !PT ;  /* 0x0000001415147209 */ /* 0x008fe20007810000 */
[----:B------:R-:W-:-:S04]  /*ae30*/  IMAD.U32 R21, RZ, RZ, UR46 ;  /* 0x0000002eff157e24 */ /* 0x000fc8000f8e00ff */
[C---:B------:R-:W-:Y:S02]  /*ae40*/  FADD.FTZ R178, -R20.reuse, R221 ;  /* 0x000000dd14b27221 */ /* 0x040fe40000010100 */
[----:B------:R-:W3:Y:S01]  /*ae50*/  MUFU.TANH R171, R171 ;  /* 0x000000ab00ab7308 */ /* 0x000ee20000002400 */
[-C--:B------:R-:W-:Y:S01]  /*ae60*/  FMUL.FTZ R222, R20, R21.reuse ;  /* 0x0000001514de7220 */ /* 0x080fe20000410000 */
[-C--:B------:R-:W-:Y:S01]  /*ae70*/  FMUL.FTZ R215, R178, R21.reuse ;  /* 0x00000015b2d77220 */ /* 0x080fe20000410000 */
[----:B------:R-:W-:Y:S02]  /*ae80*/  FMNMX.FTZ R178, R154, R220, !PT ;  /* 0x000000dc9ab27209 */ /* 0x000fe40007810000 */
[-CC-:B------:R-:W-:Y:S01]  /*ae90*/  FFMA.FTZ R152, R152, R21.reuse, -R222.reuse ;  /* 0x0000001598987223 */ /* 0x180fe200000108de */
[-CC-:B------:R-:W-:Y:S01]  /*aea0*/  FFMA.FTZ R153, R153, R21.reuse, -R222.reuse ;  /* 0x0000001599997223 */ /* 0x180fe200000108de */
[-CC-:B------:R-:W-:Y:S01]  /*aeb0*/  FFMA.FTZ R156, R156, R21.reuse, -R222.reuse ;  /* 0x000000159c9c7223 */ /* 0x180fe200000108de */
[----:B----4-:R-:W-:Y:S01]  /*aec0*/  FMNMX.FTZ R221, R155, R178, !PT ;  /* 0x000000b29bdd7209 */ /* 0x010fe20007810000 */
[----:B------:R-:W4:Y:S01]  /*aed0*/  MUFU.TANH R174, R174 ;  /* 0x000000ae00ae7308 */ /* 0x000f220000002400 */
[-CC-:B------:R-:W-:Y:S01]  /*aee0*/  FFMA.FTZ R157, R157, R21.reuse, -R222.reuse ;  /* 0x000000159d9d7223 */ /* 0x180fe200000108de */
[--C-:B------:R-:W-:Y:S01]  /*aef0*/  FFMA.FTZ R160, R160, R21, -R222.reuse ;  /* 0x00000015a0a07223 */ /* 0x100fe200000108de */
[----:B0-----:R-:W-:Y:S01]  /*af00*/  FMNMX.FTZ R178, R158, R221, !PT ;  /* 0x000000dd9eb27209 */ /* 0x001fe20007810000 */
[-CC-:B------:R-:W-:Y:S01]  /*af10*/  FFMA.FTZ R161, R161, R21.reuse, -R222.reuse ;  /* 0x00000015a1a17223 */ /* 0x180fe200000108de */
[-CC-:B------:R-:W-:Y:S01]  /*af20*/  FFMA.FTZ R164, R164, R21.reuse, -R222.reuse ;  /* 0x00000015a4a47223 */ /* 0x180fe200000108de */
[-CC-:B------:R-:W-:Y:S01]  /*af30*/  FFMA.FTZ R165, R165, R21.reuse, -R222.reuse ;  /* 0x00000015a5a57223 */ /* 0x180fe200000108de */
[----:B-1----:R-:W-:Y:S01]  /*af40*/  FMNMX.FTZ R221, R159, R178, !PT ;  /* 0x000000b29fdd7209 */ /* 0x002fe20007810000 */
[----:B------:R-:W0:Y:S01]  /*af50*/  MUFU.TANH R175, R175 ;  /* 0x000000af00af7308 */ /* 0x000e220000002400 */
[-CC-:B------:R-:W-:Y:S01]  /*af60*/  FFMA.FTZ R168, R168, R21.reuse, -R222.reuse ;  /* 0x00000015a8a87223 */ /* 0x180fe200000108de */
[--C-:B------:R-:W-:Y:S01]  /*af70*/  FFMA.FTZ R169, R169, R21, -R222.reuse ;  /* 0x00000015a9a97223 */ /* 0x100fe200000108de */
[----:B--2---:R-:W-:Y:S01]  /*af80*/  FMNMX.FTZ R178, R162, R221, !PT ;  /* 0x000000dda2b27209 */ /* 0x004fe20007810000 */
[-CC-:B------:R-:W-:Y:S01]  /*af90*/  FFMA.FTZ R172, R172, R21.reuse, -R222.reuse ;  /* 0x00000015acac7223 */ /* 0x180fe200000108de */
[-CC-:B------:R-:W-:Y:S01]  /*afa0*/  FFMA.FTZ R173, R173, R21.reuse, -R222.reuse ;  /* 0x00000015adad7223 */ /* 0x180fe200000108de */
[-CC-:B------:R-:W-:Y:S01]  /*afb0*/  FFMA.FTZ R176, R176, R21.reuse, -R222.reuse ;  /* 0x00000015b0b07223 */ /* 0x180fe200000108de */
[----:B-----5:R-:W-:Y:S01]  /*afc0*/  FMNMX.FTZ R221, R163, R178, !PT ;  /* 0x000000b2a3dd7209 */ /* 0x020fe20007810000 */
[----:B------:R-:W1:Y:S01]  /*afd0*/  MUFU.TANH R197, R197 ;  /* 0x000000c500c57308 */ /* 0x000e620000002400 */
[-CC-:B------:R-:W-:Y:S01]  /*afe0*/  FFMA.FTZ R177, R177, R21.reuse, -R222.reuse ;  /* 0x00000015b1b17223 */ /* 0x180fe200000108de */
[--C-:B------:R-:W-:Y:S01]  /*aff0*/  FFMA.FTZ R181, R181, R21, -R222.reuse ;  /* 0x00000015b5b57223 */ /* 0x100fe200000108de */
[----:B------:R-:W-:Y:S01]  /*b000*/  FMNMX.FTZ R178, R166, R221, !PT ;  /* 0x000000dda6b27209 */ /* 0x000fe20007810000 */
[-CC-:B------:R-:W-:Y:S01]  /*b010*/  FFMA.FTZ R184, R184, R21.reuse, -R222.reuse ;  /* 0x00000015b8b87223 */ /* 0x180fe200000108de */
[-CC-:B------:R-:W-:Y:S01]  /*b020*/  FFMA.FTZ R185, R185, R21.reuse, -R222.reuse ;  /* 0x00000015b9b97223 */ /* 0x180fe200000108de */
[-CC-:B------:R-:W-:Y:S01]  /*b030*/  FFMA.FTZ R188, R188, R21.reuse, -R222.reuse ;  /* 0x00000015bcbc7223 */ /* 0x180fe200000108de */
[----:B------:R-:W-:Y:S01]  /*b040*/  FMNMX.FTZ R221, R167, R178, !PT ;  /* 0x000000b2a7dd7209 */ /* 0x000fe20007810000 */
[----:B------:R-:W2:Y:S01]  /*b050*/  MUFU.TANH R179, R179 ;  /* 0x000000b300b37308 */ /* 0x000ea20000002400 */
[-CC-:B------:R-:W-:Y:S01]  /*b060*/  FFMA.FTZ R189, R189, R21.reuse, -R222.reuse ;  /* 0x00000015bdbd7223 */ /* 0x180fe200000108de */
[--C-:B------:R-:W-:Y:S01]  /*b070*/  FFMA.FTZ R192, R192, R21, -R222.reuse ;  /* 0x00000015c0c07223 */ /* 0x100fe200000108de */
[----:B------:R-:W-:Y:S01]  /*b080*/  FMNMX.FTZ R178, R170, R221, !PT ;  /* 0x000000ddaab27209 */ /* 0x000fe20007810000 */
[-CC-:B------:R-:W-:Y:S01]  /*b090*/  FFMA.FTZ R214, R214, R21.reuse, -R222.reuse ;  /* 0x00000015d6d67223 */ /* 0x180fe200000108de */
[-CC-:B------:R-:W-:Y:S01]  /*b0a0*/  FFMA.FTZ R193, R193, R21.reuse, -R222.reuse ;  /* 0x00000015c1c17223 */ /* 0x180fe200000108de */
[----:B------:R-:W-:Y:S01]  /*b0b0*/  FFMA.FTZ R224, R196, R21, -R222 ;  /* 0x00000015c4e07223 */ /* 0x000fe200000108de */
[----:B---3--:R-:W-:Y:S01]  /*b0c0*/  FMNMX.FTZ R221, R171, R178, !PT ;  /* 0x000000b2abdd7209 */ /* 0x008fe20007810000 */
[----:B------:R-:W3:Y:S03]  /*b0d0*/  MUFU.TANH R182, R182 ;  /* 0x000000b600b67308 */ /* 0x000ee60000002400 */
[----:B----4-:R-:W-:-:S04]  /*b0e0*/  FMNMX.FTZ R178, R174, R221, !PT ;  /* 0x000000ddaeb27209 */ /* 0x010fc80007810000 */
[----:B0-----:R-:W-:Y:S01]  /*b0f0*/  FMNMX.FTZ R178, R175, R178, !PT ;  /* 0x000000b2afb27209 */ /* 0x001fe20007810000 */
[----:B------:R-:W0:Y:S03]  /*b100*/  MUFU.TANH R183, R183 ;  /* 0x000000b700b77308 */ /* 0x000e260000002400 */
[----:B-1----:R-:W-:-:S04]  /*b110*/  FMNMX.FTZ R178, R197, R178, !PT ;  /* 0x000000b2c5b27209 */ /* 0x002fc80007810000 */
[----:B--2---:R-:W-:Y:S01]  /*b120*/  FMNMX.FTZ R221, R179, R178, !PT ;  /* 0x000000b2b3dd7209 */ /* 0x004fe20007810000 */
[----:B------:R-:W1:Y:S03]  /*b130*/  MUFU.TANH R186, R186 ;  /* 0x000000ba00ba7308 */ /* 0x000e660000002400 */
[----:B---3--:R-:W-:-:S05]  /*b140*/  FMNMX.FTZ R178, R182, R221, !PT ;  /* 0x000000ddb6b27209 */ /* 0x008fca0007810000 */
        /* <DEDUP_REMOVED lines=14> */
[----:B------:R-:W0:Y:S01]  /*b230*/  MUFU.EX2 R215, R215 ;  /* 0x000000d700d77308 */ /* 0x000e220000000800 */
[----:B-1----:R-:W-:Y:S01]  /*b240*/  FMNMX.FTZ R178, R198, R221, !PT ;  /* 0x000000ddc6b27209 */ /* 0x002fe20007810000 */
[----:B------:R-:W-:-:S06]  /*b250*/  FFMA.FTZ R221, R180, R21, -R222 ;  /* 0x00000015b4dd7223 */ /* 0x000fcc00000108de */
[----:B------:R-:W1:Y:S01]  /*b260*/  MUFU.EX2 R152, R152 ;  /* 0x0000009800987308 */ /* 0x000e620000000800 */
[----:B--2---:R-:W-:-:S05]  /*b270*/  FMNMX.FTZ R178, R199, R178, !PT ;  /* 0x000000b2c7b27209 */ /* 0x004fca0007810000 */
[----:B------:R-:W2:Y:S02]  /*b280*/  SHFL.BFLY PT, R223, R178, 0x2, 0x1f ;  /* 0x0c401f00b2df7f89 */ /* 0x000ea400000e0000 */
[----:B------:R-:W3:Y:S01]  /*b290*/  MUFU.EX2 R153, R153 ;  /* 0x0000009900997308 */ /* 0x000ee20000000800 */
[-C--:B0-----:R-:W-:Y:S01]  /*b2a0*/  FMUL.FTZ R24, R24, R215.reuse ;  /* 0x000000d718187220 */ /* 0x081fe20000410000 */
        /* <DEDUP_REMOVED lines=19> */
[----:B------:R-:W-:Y:S01]  /*b3e0*/  FMUL.FTZ R60, R60, R215 ;  /* 0x000000d73c3c7220 */ /* 0x000fe20000410000 */
[----:B--2---:R-:W-:Y:S01]  /*b3f0*/  FMNMX.FTZ R180, R178, R223, !PT ;  /* 0x000000dfb2b47209 */ /* 0x004fe20007810000 */
[-C--:B------:R-:W-:Y:S01]  /*b400*/  FMUL.FTZ R61, R61, R215.reuse ;  /* 0x000000d73d3d7220 */ /* 0x080fe20000410000 */
[----:B------:R-:W-:Y:S01]  /*b410*/  MUFU.EX2 R160, R160 ;  /* 0x000000a000a07308 */ /* 0x000fe20000000800 */
[-C--:B------:R-:W-:Y:S01]  /*b420*/  FMUL.FTZ R64, R64, R215.reuse ;  /* 0x000000d740407220 */ /* 0x080fe20000410000 */
[-C--:B------:R-:W-:Y:S01]  /*b430*/  FMUL.FTZ R65, R65, R215.reuse ;  /* 0x000000d741417220 */ /* 0x080fe20000410000 */
[----:B------:R-:W0:Y:S01]  /*b440*/  SHFL.BFLY PT, R223, R180, 0x1, 0x1f ;  /* 0x0c201f00b4df7f89 */ /* 0x000e2200000e0000 */
        /* <DEDUP_REMOVED lines=22> */
[----:B------:R-:W-:Y:S01]  /*b5b0*/  FMUL.FTZ R105, R105, R215 ;  /* 0x000000d769697220 */ /* 0x000fe20000410000 */
[----:B0-----:R-:W-:Y:S01]  /*b5c0*/  FMNMX.FTZ R178, R180, R223, !PT ;  /* 0x000000dfb4b27209 */ /* 0x001fe20007810000 */
[-C--:B------:R-:W-:Y:S01]  /*b5d0*/  FMUL.FTZ R108, R108, R215.reuse ;  /* 0x000000d76c6c7220 */ /* 0x080fe20000410000 */
[-C--:B------:R-:W-:Y:S01]  /*b5e0*/  FMUL.FTZ R109, R109, R215.reuse ;  /* 0x000000d76d6d7220 */ /* 0x080fe20000410000 */
[-C--:B------:R-:W-:Y:S01]  /*b5f0*/  FMUL.FTZ R112, R112, R215.reuse ;  /* 0x000000d770707220 */ /* 0x080fe20000410000 */
[----:B------:R-:W-:Y:S01]  /*b600*/  FMUL.FTZ R113, R113, R215 ;  /* 0x000000d771717220 */ /* 0x000fe20000410000 */
[C---:B------:R-:W-:Y:S01]  /*b610*/  FMUL.FTZ R228, R178.reuse, R21 ;  /* 0x00000015b2e47220 */ /* 0x040fe20000410000 */
[----:B------:R-:W-:Y:S01]  /*b620*/  FADD.FTZ R180, -R178, R220 ;  /* 0x000000dcb2b47221 */ /* 0x000fe20000010100 */
[----:B------:R-:W-:Y:S01]  /*b630*/  MUFU.EX2 R168, R168 ;  /* 0x000000a800a87308 */ /* 0x000fe20000000800 */
[----:B------:R-:W-:Y:S01]  /*b640*/  FMUL.FTZ R116, R116, R215 ;  /* 0x000000d774747220 */ /* 0x000fe20000410000 */
[-CC-:B------:R-:W-:Y:S01]  /*b650*/  FFMA.FTZ R222, R154, R21.reuse, -R228.reuse ;  /* 0x000000159ade7223 */ /* 0x180fe200000108e4 */
[-C--:B------:R-:W-:Y:S01]  /*b660*/  FMUL.FTZ R180, R180, R21.reuse ;  /* 0x00000015b4b47220 */ /* 0x080fe20000410000 */
[-CC-:B------:R-:W-:Y:S01]  /*b670*/  FFMA.FTZ R155, R155, R21.reuse, -R228.reuse ;  /* 0x000000159b9b7223 */ /* 0x180fe200000108e4 */
[-CC-:B------:R-:W-:Y:S01]  /*b680*/  FFMA.FTZ R223, R158, R21.reuse, -R228.reuse ;  /* 0x000000159edf7223 */ /* 0x180fe200000108e4 */
[-CC-:B------:R-:W-:Y:S01]  /*b690*/  FFMA.FTZ R159, R159, R21.reuse, -R228.reuse ;  /* 0x000000159f9f7223 */ /* 0x180fe200000108e4 */
[----:B------:R-:W-:Y:S01]  /*b6a0*/  @!P1 VIADD R154, R12, 0x22840 ;  /* 0x000228400c9a9836 */ /* 0x000fe20000000000 */
[----:B------:R0:W-:Y:S01]  /*b6b0*/  MUFU.EX2 R196, R180 ;  /* 0x000000b400c47308 */ /* 0x0001e20000000800 */
[-CC-:B------:R-:W-:Y:S01]  /*b6c0*/  FFMA.FTZ R163, R163, R21.reuse, -R228.reuse ;  /* 0x00000015a3a37223 */ /* 0x180fe200000108e4 */
[-CC-:B------:R-:W-:Y:S01]  /*b6d0*/  FFMA.FTZ R225, R166, R21.reuse, -R228.reuse ;  /* 0x00000015a6e17223 */ /* 0x180fe200000108e4 */
[----:B------:R-:W-:Y:S01]  /*b6e0*/  FFMA.FTZ R166, R182, R21, -R228 ;  /* 0x00000015b6a67223 */ /* 0x000fe200000108e4 */
[----:B-1----:R-:W-:Y:S01]  /*b6f0*/  FFMA.FTZ R182, R215, R13, R152 ;  /* 0x0000000dd7b67223 */ /* 0x002fe20000010098 */
[----:B------:R-:W-:Y:S01]  /*b700*/  @!P1 PRMT R154, RZ, 0x654, R154 ;  /* 0x00000654ff9a9816 */ /* 0x000fe2000000009a */
[-C--:B------:R-:W-:Y:S01]  /*b710*/  FFMA.FTZ R167, R167, R21.reuse, -R228 ;  /* 0x00000015a7a77223 */ /* 0x080fe200000108e4 */
[C---:B---3--:R-:W-:Y:S01]  /*b720*/  F2FP.BF16.F32.PACK_AB R152, R153.reuse, R152 ;  /* 0x000000989998723e */ /* 0x048fe200000010ff */
[----:B------:R-:W1:Y:S01]  /*b730*/  MUFU.EX2 R222, R222 ;  /* 0x000000de00de7308 */ /* 0x000e620000000800 */
[----:B0-----:R-:W-:Y:S01]  /*b740*/  SHF.R.U32.HI R180, RZ, 0x7, R226 ;  /* 0x00000007ffb47819 */ /* 0x001fe200000116e2 */
[----:B------:R-:W-:Y:S01]  /*b750*/  FADD.FTZ R13, R153, R182 ;  /* 0x000000b6990d7221 */ /* 0x000fe20000010000 */
[-CC-:B------:R-:W-:Y:S01]  /*b760*/  FFMA.FTZ R226, R171, R21.reuse, -R228.reuse ;  /* 0x00000015abe27223 */ /* 0x180fe200000108e4 */
[-CC-:B------:R-:W-:Y:S01]  /*b770*/  FFMA.FTZ R174, R174, R21.reuse, -R228.reuse ;  /* 0x00000015aeae7223 */ /* 0x180fe200000108e4 */
[----:B------:R-:W-:Y:S01]  /*b780*/  IADD3 R180, -R180, 0xb, RZ ;  /* 0x0000000bb4b47810 */ /* 0x000fe20007ffe1ff */
[-CC-:B------:R-:W-:Y:S01]  /*b790*/  FFMA.FTZ R197, R197, R21.reuse, -R228.reuse ;  /* 0x00000015c5c57223 */ /* 0x180fe200000108e4 */
[----:B------:R-:W-:Y:S01]  /*b7a0*/  FFMA.FTZ R158, R183, R21, -R228 ;  /* 0x00000015b79e7223 */ /* 0x000fe200000108e4 */
[----:B------:R-:W0:Y:S01]  /*b7b0*/  MUFU.EX2 R155, R155 ;  /* 0x0000009b009b7308 */ /* 0x000e220000000800 */
[-C--:B------:R-:W-:Y:S01]  /*b7c0*/  FMUL.FTZ R117, R117, R215.reuse ;  /* 0x000000d775757220 */ /* 0x080fe20000410000 */
[----:B------:R2:W-:Y:S06]  /*b7d0*/  BAR.ARV R180, 0x100 ;  /* 0x000400b40000751d */ /* 0x0005ec0000002000 */
[----:B------:R-:W3:Y:S01]  /*b7e0*/  MUFU.EX2 R223, R223 ;  /* 0x000000df00df7308 */ /* 0x000ee20000000800 */
[----:B-1----:R-:W-:Y:S01]  /*b7f0*/  FFMA.FTZ R14, R196, R14, R222 ;  /* 0x0000000ec40e7223 */ /* 0x002fe200000100de */
[----:B------:R1:W-:Y:S01]  /*b800*/  @!P1 SYNCS.ARRIVE.TRANS64.RED.A1T0 RZ, [R154+URZ], RZ ;  /* 0x000000ff9aff99a7 */ /* 0x0003e2000810043f */
[-C--:B------:R-:W-:Y:S01]  /*b810*/  FMUL.FTZ R120, R120, R215.reuse ;  /* 0x000000d778787220 */ /* 0x080fe20000410000 */
[-C--:B------:R-:W-:Y:S01]  /*b820*/  FMUL.FTZ R121, R121, R215.reuse ;  /* 0x000000d779797220 */ /* 0x080fe20000410000 */
[-C--:B------:R-:W-:Y:S01]  /*b830*/  FMUL.FTZ R124, R124, R215.reuse ;  /* 0x000000d77c7c7220 */ /* 0x080fe20000410000 */
[-C--:B------:R-:W-:Y:S01]  /*b840*/  FMUL.FTZ R125, R125, R215.reuse ;  /* 0x000000d77d7d7220 */ /* 0x080fe20000410000 */
[----:B------:R-:W-:Y:S01]  /*b850*/  FMUL.FTZ R128, R128, R215 ;  /* 0x000000d780807220 */ /* 0x000fe20000410000 */
[----:B------:R4:W-:Y:S01]  /*b860*/  MUFU.EX2 R220, R224 ;  /* 0x000000e000dc7308 */ /* 0x0009e20000000800 */
[----:B0-----:R-:W-:Y:S01]  /*b870*/  FADD.FTZ R14, R155, R14 ;  /* 0x0000000e9b0e7221 */ /* 0x001fe20000010000 */
[--C-:B-1----:R-:W-:Y:S01]  /*b880*/  FFMA.FTZ R154, R179, R21, -R228.reuse ;  /* 0x00000015b39a7223 */ /* 0x102fe200000108e4 */
[-C--:B------:R-:W-:Y:S01]  /*b890*/  FMUL.FTZ R129, R129, R215.reuse ;  /* 0x000000d781817220 */ /* 0x080fe20000410000 */
[-C--:B------:R-:W-:Y:S01]  /*b8a0*/  FMUL.FTZ R132, R132, R215.reuse ;  /* 0x000000d784847220 */ /* 0x080fe20000410000 */
[-C--:B------:R-:W-:Y:S01]  /*b8b0*/  FMUL.FTZ R133, R133, R215.reuse ;  /* 0x000000d785857220 */ /* 0x080fe20000410000 */
[-C--:B------:R-:W-:Y:S01]  /*b8c0*/  FMUL.FTZ R136, R136, R215.reuse ;  /* 0x000000d788887220 */ /* 0x080fe20000410000 */
[----:B------:R-:W-:Y:S01]  /*b8d0*/  FMUL.FTZ R137, R137, R215 ;  /* 0x000000d789897220 */ /* 0x000fe20000410000 */
[----:B------:R-:W0:Y:S01]  /*b8e0*/  MUFU.EX2 R159, R159 ;  /* 0x0000009f009f7308 */ /* 0x000e220000000800 */
[-CC-:B----4-:R-:W-:Y:S01]  /*b8f0*/  FFMA.FTZ R224, R162, R21.reuse, -R228.reuse ;  /* 0x00000015a2e07223 */ /* 0x190fe200000108e4 */
[-CC-:B------:R-:W-:Y:S01]  /*b900*/  FFMA.FTZ R162, R170, R21.reuse, -R228.reuse ;  /* 0x00000015aaa27223 */ /* 0x180fe200000108e4 */
[----:B------:R-:W-:Y:S01]  /*b910*/  FFMA.FTZ R170, R175, R21, -R228 ;  /* 0x00000015afaa7223 */ /* 0x000fe200000108e4 */
[----:B---3--:R-:W-:Y:S01]  /*b920*/  FADD.FTZ R14, R223, R14 ;  /* 0x0000000edf0e7221 */ /* 0x008fe20000010000 */
[-C--:B------:R-:W-:Y:S01]  /*b930*/  FMUL.FTZ R140, R140, R215.reuse ;  /* 0x000000d78c8c7220 */ /* 0x080fe20000410000 */
[-C--:B------:R-:W-:Y:S01]  /*b940*/  FMUL.FTZ R141, R141, R215.reuse ;  /* 0x000000d78d8d7220 */ /* 0x080fe20000410000 */
[-C--:B------:R-:W-:Y:S01]  /*b950*/  FMUL.FTZ R144, R144, R215.reuse ;  /* 0x000000d790907220 */ /* 0x080fe20000410000 */
[----:B------:R-:W1:Y:S01]  /*b960*/  MUFU.EX2 R224, R224 ;  /* 0x000000e000e07308 */ /* 0x000e620000000800 */
[-C--:B------:R-:W-:Y:S01]  /*b970*/  FMUL.FTZ R145, R145, R215.reuse ;  /* 0x000000d791917220 */ /* 0x080fe20000410000 */
[-C--:B------:R-:W-:Y:S01]  /*b980*/  FMUL.FTZ R148, R148, R215.reuse ;  /* 0x000000d794947220 */ /* 0x080fe20000410000 */
[----:B------:R-:W-:Y:S01]  /*b990*/  FMUL.FTZ R149, R149, R215 ;  /* 0x000000d795957220 */ /* 0x000fe20000410000 */
[-CC-:B------:R-:W-:Y:S01]  /*b9a0*/  FFMA.FTZ R187, R187, R21.reuse, -R228.reuse ;  /* 0x00000015bbbb7223 */ /* 0x180fe200000108e4 */
[-CC-:B------:R-:W-:Y:S01]  /*b9b0*/  FFMA.FTZ R190, R190, R21.reuse, -R228.reuse ;  /* 0x00000015bebe7223 */ /* 0x180fe200000108e4 */
[-CC-:B------:R-:W-:Y:S01]  /*b9c0*/  FFMA.FTZ R191, R191, R21.reuse, -R228.reuse ;  /* 0x00000015bfbf7223 */ /* 0x180fe200000108e4 */
[-C--:B------:R-:W-:Y:S01]  /*b9d0*/  FFMA.FTZ R194, R194, R21.reuse, -R228 ;  /* 0x00000015c2c27223 */ /* 0x080fe200000108e4 */
[----:B------:R-:W3:Y:S01]  /*b9e0*/  MUFU.EX2 R163, R163 ;  /* 0x000000a300a37308 */ /* 0x000ee20000000800 */
[----:B0-----:R-:W-:Y:S01]  /*b9f0*/  FADD.FTZ R153, R159, R14 ;  /* 0x0000000e9f997221 */ /* 0x001fe20000010000 */
[-CC-:B------:R-:W-:Y:S01]  /*ba00*/  FFMA.FTZ R195, R195, R21.reuse, -R228.reuse ;  /* 0x00000015c3c37223 */ /* 0x180fe200000108e4 */
[-CC-:B------:R-:W-:Y:S01]  /*ba10*/  FFMA.FTZ R198, R198, R21.reuse, -R228.reuse ;  /* 0x00000015c6c67223 */ /* 0x180fe200000108e4 */
[-C--:B------:R-:W-:Y:S01]  /*ba20*/  FFMA.FTZ R199, R199, R21.reuse, -R228 ;  /* 0x00000015c7c77223 */ /* 0x080fe200000108e4 */
        /* <DEDUP_REMOVED lines=21> */
[----:B0-----:R-:W-:Y:S01]  /*bb80*/  FADD.FTZ R14, R225, R14 ;  /* 0x0000000ee10e7221 */ /* 0x001fe20000010000 */
[-C--:B------:R-:W-:Y:S01]  /*bb90*/  FMUL.FTZ R55, R55, R196.reuse ;  /* 0x000000c437377220 */ /* 0x080fe20000410000 */
[-C--:B------:R-:W-:Y:S01]  /*bba0*/  FMUL.FTZ R58, R58, R196.reuse ;  /* 0x000000c43a3a7220 */ /* 0x080fe20000410000 */
[----:B------:R-:W-:Y:S01]  /*bbb0*/  FADD.FTZ R13, R157, R170 ;  /* 0x000000aa9d0d7221 */ /* 0x000fe20000010000 */
[-C--:B------:R-:W-:Y:S01]  /*bbc0*/  FMUL.FTZ R59, R59, R196.reuse ;  /* 0x000000c43b3b7220 */ /* 0x080fe20000410000 */
[-C--:B------:R-:W-:Y:S01]  /*bbd0*/  FMUL.FTZ R62, R62, R196.reuse ;  /* 0x000000c43e3e7220 */ /* 0x080fe20000410000 */
[----:B------:R0:W1:Y:S01]  /*bbe0*/  MUFU.EX2 R171, R162 ;  /* 0x000000a200ab7308 */ /* 0x0000620000000800 */
[----:B------:R-:W-:Y:S01]  /*bbf0*/  FADD.FTZ R170, R160, R13 ;  /* 0x0000000da0aa7221 */ /* 0x000fe20000010000 */
[-C--:B------:R-:W-:Y:S01]  /*bc00*/  FMUL.FTZ R63, R63, R196.reuse ;  /* 0x000000c43f3f7220 */ /* 0x080fe20000410000 */
[-C--:B------:R-:W-:Y:S01]  /*bc10*/  FMUL.FTZ R66, R66, R196.reuse ;  /* 0x000000c442427220 */ /* 0x080fe20000410000 */
[-C--:B------:R-:W-:Y:S01]  /*bc20*/  FMUL.FTZ R67, R67, R196.reuse ;  /* 0x000000c443437220 */ /* 0x080fe20000410000 */
[----:B------:R-:W-:Y:S01]  /*bc30*/  FADD.FTZ R13, R161, R170 ;  /* 0x000000aaa10d7221 */ /* 0x000fe20000010000 */
[-C--:B------:R-:W-:Y:S01]  /*bc40*/  FMUL.FTZ R70, R70, R196.reuse ;  /* 0x000000c446467220 */ /* 0x080fe20000410000 */
[-C--:B------:R-:W-:Y:S01]  /*bc50*/  FMUL.FTZ R71, R71, R196.reuse ;  /* 0x000000c447477220 */ /* 0x080fe20000410000 */
[----:B------:R-:W-:Y:S01]  /*bc60*/  MUFU.EX2 R169, R169 ;  /* 0x000000a900a97308 */ /* 0x000fe20000000800 */
[----:B------:R-:W-:Y:S01]  /*bc70*/  FADD.FTZ R170, R164, R13 ;  /* 0x0000000da4aa7221 */ /* 0x000fe20000010000 */
[----:B---3--:R-:W-:Y:S01]  /*bc80*/  FADD.FTZ R14, R167, R14 ;  /* 0x0000000ea70e7221 */ /* 0x008fe20000010000 */
[----:B0-----:R-:W-:Y:S01]  /*bc90*/  FFMA.FTZ R162, R186, R21, -R228 ;  /* 0x00000015baa27223 */ /* 0x001fe200000108e4 */
[-C--:B------:R-:W-:Y:S01]  /*bca0*/  FMUL.FTZ R74, R74, R196.reuse ;  /* 0x000000c44a4a7220 */ /* 0x080fe20000410000 */
[----:B------:R-:W-:Y:S01]  /*bcb0*/  FADD.FTZ R13, R165, R170 ;  /* 0x000000aaa50d7221 */ /* 0x000fe20000010000 */
        /* <DEDUP_REMOVED lines=19> */
[----:B0-----:R-:W-:Y:S01]  /*bdf0*/  FADD.FTZ R14, R226, R153 ;  /* 0x00000099e20e7221 */ /* 0x001fe20000010000 */
        /* <DEDUP_REMOVED lines=14> */
[----:B------:R0:W-:Y:S01]  /*bee0*/  MUFU.EX2 R183, R154 ;  /* 0x0000009a00b77308 */ /* 0x0001e20000000800 */
[----:B-1----:R-:W-:Y:S01]  /*bef0*/  FADD.FTZ R14, R175, R14 ;  /* 0x0000000eaf0e7221 */ /* 0x002fe20000010000 */
[-C--:B------:R-:W-:Y:S01]  /*bf00*/  FMUL.FTZ R131, R131, R196.reuse ;  /* 0x000000c483837220 */ /* 0x080fe20000410000 */
[-C--:B------:R-:W-:Y:S01]  /*bf10*/  FMUL.FTZ R134, R134, R196.reuse ;  /* 0x000000c486867220 */ /* 0x080fe20000410000 */
[-C--:B------:R-:W-:Y:S01]  /*bf20*/  FMUL.FTZ R135, R135, R196.reuse ;  /* 0x000000c487877220 */ /* 0x080fe20000410000 */
[----:B------:R-:W-:Y:S01]  /*bf30*/  FADD.FTZ R153, R179, R14 ;  /* 0x0000000eb3997221 */ /* 0x000fe20000010000 */
[-C--:B------:R-:W-:Y:S01]  /*bf40*/  FMUL.FTZ R138, R138, R196.reuse ;  /* 0x000000c48a8a7220 */ /* 0x080fe20000410000 */
[----:B------:R-:W-:Y:S01]  /*bf50*/  FMUL.FTZ R139, R139, R196 ;  /* 0x000000c48b8b7220 */ /* 0x000fe20000410000 */
[----:B------:R-:W-:Y:S01]  /*bf60*/  MUFU.EX2 R176, R176 ;  /* 0x000000b000b07308 */ /* 0x000fe20000000800 */
[----:B0-----:R-:W-:Y:S01]  /*bf70*/  F2FP.BF16.F32.PACK_AB R154, R157, R156 ;  /* 0x0000009c9d9a723e */ /* 0x001fe200000010ff */
[----:B------:R-:W-:Y:S01]  /*bf80*/  FMUL.FTZ R142, R142, R196 ;  /* 0x000000c48e8e7220 */ /* 0x000fe20000410000 */
[----:B------:R-:W-:Y:S01]  /*bf90*/  F2FP.BF16.F32.PACK_AB R156, R161, R160 ;  /* 0x000000a0a19c723e */ /* 0x000fe200000010ff */
[----:B------:R-:W-:Y:S01]  /*bfa0*/  FADD.FTZ R160, R168, R13 ;  /* 0x0000000da8a07221 */ /* 0x000fe20000010000 */
[----:B------:R-:W-:Y:S01]  /*bfb0*/  F2FP.BF16.F32.PACK_AB R161, R226, R171 ;  /* 0x000000abe2a1723e */ /* 0x000fe200000010ff */
[----:B------:R-:W-:Y:S01]  /*bfc0*/  FMUL.FTZ R143, R143, R196 ;  /* 0x000000c48f8f7220 */ /* 0x000fe20000410000 */
[----:B------:R-:W-:Y:S01]  /*bfd0*/  F2FP.BF16.F32.PACK_AB R157, R163, R224 ;  /* 0x000000e0a39d723e */ /* 0x000fe200000010ff */
[----:B------:R-:W0:Y:S01]  /*bfe0*/  MUFU.EX2 R182, R197 ;  /* 0x000000c500b67308 */ /* 0x000e220000000800 */
[C---:B------:R-:W-:Y:S01]  /*bff0*/  FADD.FTZ R13, R169.reuse, R160 ;  /* 0x000000a0a90d7221 */ /* 0x040fe20000010000 */
[----:B------:R-:W-:Y:S01]  /*c000*/  F2FP.BF16.F32.PACK_AB R160, R169, R168 ;  /* 0x000000a8a9a0723e */ /* 0x000fe200000010ff */
[-C--:B------:R-:W-:Y:S01]  /*c010*/  FMUL.FTZ R146, R146, R196.reuse ;  /* 0x000000c492927220 */ /* 0x080fe20000410000 */
[----:B------:R-:W-:Y:S01]  /*c020*/  F2FP.BF16.F32.PACK_AB R163, R179, R175 ;  /* 0x000000afb3a3723e */ /* 0x000fe200000010ff */
[-C--:B------:R-:W-:Y:S01]  /*c030*/  FMUL.FTZ R147, R147, R196.reuse ;  /* 0x000000c493937220 */ /* 0x080fe20000410000 */
[-C--:B------:R-:W-:Y:S01]  /*c040*/  FMUL.FTZ R150, R150, R196.reuse ;  /* 0x000000c496967220 */ /* 0x080fe20000410000 */
[----:B------:R-:W-:Y:S01]  /*c050*/  FMUL.FTZ R151, R151, R196 ;  /* 0x000000c497977220 */ /* 0x000fe20000410000 */
[----:B------:R-:W1:Y:S08]  /*c060*/  MUFU.EX2 R177, R177 ;  /* 0x000000b100b17308 */ /* 0x000e700000000800 */
[----:B------:R3:W-:Y:S01]  /*c070*/  MUFU.EX2 R197, R158 ;  /* 0x0000009e00c57308 */ /* 0x0007e20000000800 */
[----:B0-----:R-:W-:-:S04]  /*c080*/  FADD.FTZ R14, R182, R153 ;  /* 0x00000099b60e7221 */ /* 0x001fc80000010000 */
[----:B------:R-:W-:-:S03]  /*c090*/  FADD.FTZ R153, R183, R14 ;  /* 0x0000000eb7997221 */ /* 0x000fc60000010000 */
[----:B------:R-:W0:Y:S01]  /*c0a0*/  MUFU.EX2 R221, R221 ;  /* 0x000000dd00dd7308 */ /* 0x000e220000000800 */
[----:B---3--:R-:W-:Y:S01]  /*c0b0*/  F2FP.BF16.F32.PACK_AB R158, R165, R164 ;  /* 0x000000a4a59e723e */ /* 0x008fe200000010ff */
[----:B------:R-:W-:-:S04]  /*c0c0*/  FADD.FTZ R164, R172, R13 ;  /* 0x0000000daca47221 */ /* 0x000fc80000010000 */
[----:B------:R-:W-:Y:S02]  /*c0d0*/  FADD.FTZ R13, R173, R164 ;  /* 0x000000a4ad0d7221 */ /* 0x000fe40000010000 */
[----:B------:R0:W3:Y:S02]  /*c0e0*/  MUFU.EX2 R186, R166 ;  /* 0x000000a600ba7308 */ /* 0x0000e40000000800 */
[----:B------:R-:W-:-:S04]  /*c0f0*/  FADD.FTZ R164, R176, R13 ;  /* 0x0000000db0a47221 */ /* 0x000fc80000010000 */
[----:B-1----:R-:W-:Y:S02]  /*c100*/  FADD.FTZ R164, R177, R164 ;  /* 0x000000a4b1a47221 */ /* 0x002fe40000010000 */
[----:B------:R-:W1:Y:S02]  /*c110*/  MUFU.EX2 R181, R181 ;  /* 0x000000b500b57308 */ /* 0x000e640000000800 */
[----:B0-----:R-:W-:Y:S01]  /*c120*/  FADD.FTZ R166, R221, R164 ;  /* 0x000000a4dda67221 */ /* 0x001fe20000010000 */
[----:B------:R-:W-:-:S05]  /*c130*/  F2FP.BF16.F32.PACK_AB R164, R177, R176 ;  /* 0x000000b0b1a4723e */ /* 0x000fca00000010ff */
[----:B------:R-:W0:Y:S01]  /*c140*/  MUFU.EX2 R184, R184 ;  /* 0x000000b800b87308 */ /* 0x000e220000000800 */
[----:B---3--:R-:W-:-:S04]  /*c150*/  FADD.FTZ R14, R186, R153 ;  /* 0x00000099ba0e7221 */ /* 0x008fc80000010000 */
[----:B------:R-:W-:-:S03]  /*c160*/  FADD.FTZ R14, R197, R14 ;  /* 0x0000000ec50e7221 */ /* 0x000fc60000010000 */
[----:B------:R3:W4:Y:S01]  /*c170*/  MUFU.EX2 R215, R162 ;  /* 0x000000a200d77308 */ /* 0x0007220000000800 */
[C---:B-1----:R-:W-:Y:S01]  /*c180*/  FADD.FTZ R13, R181.reuse, R166 ;  /* 0x000000a6b50d7221 */ /* 0x042fe20000010000 */
[----:B------:R-:W-:-:S06]  /*c190*/  F2FP.BF16.F32.PACK_AB R166, R181, R221 ;  /* 0x000000ddb5a6723e */ /* 0x000fcc00000010ff */
[----:B------:R-:W1:Y:S01]  /*c1a0*/  MUFU.EX2 R185, R185 ;  /* 0x000000b900b97308 */ /* 0x000e620000000800 */
[----:B---3--:R-:W-:Y:S01]  /*c1b0*/  F2FP.BF16.F32.PACK_AB R162, R173, R172 ;  /* 0x000000acada2723e */ /* 0x008fe200000010ff */
[----:B0-----:R-:W-:-:S06]  /*c1c0*/  FADD.FTZ R168, R184, R13 ;  /* 0x0000000db8a87221 */ /* 0x001fcc0000010000 */
[----:B------:R-:W0:Y:S01]  /*c1d0*/  MUFU.EX2 R169, R187 ;  /* 0x000000bb00a97308 */ /* 0x000e220000000800 */
[----:B----4-:R-:W-:-:S07]  /*c1e0*/  FADD.FTZ R14, R215, R14 ;  /* 0x0000000ed70e7221 */ /* 0x010fce0000010000 */
[----:B------:R-:W3:Y:S01]  /*c1f0*/  MUFU.EX2 R188, R188 ;  /* 0x000000bc00bc7308 */ /* 0x000ee20000000800 */
[C---:B-1----:R-:W-:Y:S01]  /*c200*/  FADD.FTZ R13, R185.reuse, R168 ;  /* 0x000000a8b90d7221 */ /* 0x042fe20000010000 */
[----:B------:R-:W-:-:S06]  /*c210*/  F2FP.BF16.F32.PACK_AB R168, R185, R184 ;  /* 0x000000b8b9a8723e */ /* 0x000fcc00000010ff */
[----:B------:R-:W1:Y:S01]  /*c220*/  MUFU.EX2 R190, R190 ;  /* 0x000000be00be7308 */ /* 0x000e620000000800 */
[C---:B0-----:R-:W-:Y:S01]  /*c230*/  FADD.FTZ R153, R169.reuse, R14 ;  /* 0x0000000ea9997221 */ /* 0x041fe20000010000 */
[----:B------:R-:W-:-:S06]  /*c240*/  F2FP.BF16.F32.PACK_AB R169, R169, R215 ;  /* 0x000000d7a9a9723e */ /* 0x000fcc00000010ff */
[----:B------:R-:W0:Y:S01]  /*c250*/  MUFU.EX2 R189, R189 ;  /* 0x000000bd00bd7308 */ /* 0x000e220000000800 */
[----:B---3--:R-:W-:-:S07]  /*c260*/  FADD.FTZ R170, R188, R13 ;  /* 0x0000000dbcaa7221 */ /* 0x008fce0000010000 */
[----:B------:R-:W3:Y:S01]  /*c270*/  MUFU.EX2 R191, R191 ;  /* 0x000000bf00bf7308 */ /* 0x000ee20000000800 */
[----:B-1----:R-:W-:Y:S01]  /*c280*/  FADD.FTZ R14, R190, R153 ;  /* 0x00000099be0e7221 */ /* 0x002fe20000010000 */
[----:B------:R-:W-:Y:S02]  /*c290*/  F2FP.BF16.F32.PACK_AB R153, R155, R222 ;  /* 0x000000de9b99723e */ /* 0x000fe400000010ff */
[----:B------:R-:W-:Y:S02]  /*c2a0*/  F2FP.BF16.F32.PACK_AB R155, R159, R223 ;  /* 0x000000df9f9b723e */ /* 0x000fe400000010ff */
[----:B------:R-:W-:Y:S02]  /*c2b0*/  F2FP.BF16.F32.PACK_AB R159, R167, R225 ;  /* 0x000000e1a79f723e */ /* 0x000fe400000010ff */
[----:B------:R-:W1:Y:S01]  /*c2c0*/  MUFU.EX2 R192, R192 ;  /* 0x000000c000c07308 */ /* 0x000e620000000800 */
[C---:B0-----:R-:W-:Y:S01]  /*c2d0*/  FADD.FTZ R13, R189.reuse, R170 ;  /* 0x000000aabd0d7221 */ /* 0x041fe20000010000 */
[----:B------:R-:W-:-:S02]  /*c2e0*/  F2FP.BF16.F32.PACK_AB R170, R189, R188 ;  /* 0x000000bcbdaa723e */ /* 0x000fc400000010ff */
[----:B------:R-:W-:-:S04]  /*c2f0*/  F2FP.BF16.F32.PACK_AB R167, R197, R186 ;  /* 0x000000bac5a7723e */ /* 0x000fc800000010ff */
[----:B------:R-:W0:Y:S01]  /*c300*/  MUFU.EX2 R173, R194 ;  /* 0x000000c200ad7308 */ /* 0x000e220000000800 */
[----:B---3--:R-:W-:-:S07]  /*c310*/  FADD.FTZ R14, R191, R14 ;  /* 0x0000000ebf0e7221 */ /* 0x008fce0000010000 */
[----:B------:R-:W3:Y:S01]  /*c320*/  MUFU.EX2 R214, R214 ;  /* 0x000000d600d67308 */ /* 0x000ee20000000800 */
[----:B-1----:R-:W-:-:S07]  /*c330*/  FADD.FTZ R13, R192, R13 ;  /* 0x0000000dc00d7221 */ /* 0x002fce0000010000 */
[----:B------:R-:W1:Y:S01]  /*c340*/  MUFU.EX2 R176, R195 ;  /* 0x000000c300b07308 */ /* 0x000e620000000800 */
[----:B0-----:R-:W-:-:S07]  /*c350*/  FADD.FTZ R165, R173, R14 ;  /* 0x0000000eada57221 */ /* 0x001fce0000010000 */
[----:B------:R-:W0:Y:S01]  /*c360*/  MUFU.EX2 R193, R193 ;  /* 0x000000c100c17308 */ /* 0x000e220000000800 */
[----:B---3--:R-:W-:-:S07]  /*c370*/  FADD.FTZ R172, R214, R13 ;  /* 0x0000000dd6ac7221 */ /* 0x008fce0000010000 */
[----:B------:R-:W3:Y:S01]  /*c380*/  MUFU.EX2 R198, R198 ;  /* 0x000000c600c67308 */ /* 0x000ee20000000800 */
[C---:B-1----:R-:W-:Y:S01]  /*c390*/  FADD.FTZ R171, R176.reuse, R165 ;  /* 0x000000a5b0ab7221 */ /* 0x042fe20000010000 */
[----:B------:R-:W-:Y:S02]  /*c3a0*/  F2FP.BF16.F32.PACK_AB R165, R183, R182 ;  /* 0x000000b6b7a5723e */ /* 0x000fe400000010ff */
[----:B------:R-:W-:-:S04]  /*c3b0*/  F2FP.BF16.F32.PACK_AB R173, R176, R173 ;  /* 0x000000adb0ad723e */ /* 0x000fc800000010ff */
[----:B------:R-:W1:Y:S01]  /*c3c0*/  MUFU.EX2 R199, R199 ;  /* 0x000000c700c77308 */ /* 0x000e620000000800 */
[----:B0-----:R-:W-:Y:S01]  /*c3d0*/  FADD.FTZ R13, R193, R172 ;  /* 0x000000acc10d7221 */ /* 0x001fe20000010000 */
[----:B------:R-:W-:Y:S02]  /*c3e0*/  F2FP.BF16.F32.PACK_AB R172, R214, R192 ;  /* 0x000000c0d6ac723e */ /* 0x000fe400000010ff */
[C---:B------:R-:W-:Y:S01]  /*c3f0*/  F2FP.BF16.F32.PACK_AB R174, R220.reuse, R193 ;  /* 0x000000c1dcae723e */ /* 0x040fe200000010ff */
[----:B------:R-:W-:Y:S01]  /*c400*/  FADD.FTZ R13, R220, R13 ;  /* 0x0000000ddc0d7221 */ /* 0x000fe20000010000 */
[----:B---3--:R-:W-:Y:S01]  /*c410*/  FADD.FTZ R14, R198, R171 ;  /* 0x000000abc60e7221 */ /* 0x008fe20000010000 */
[----:B------:R-:W-:-:S03]  /*c420*/  F2FP.BF16.F32.PACK_AB R171, R191, R190 ;  /* 0x000000bebfab723e */ /* 0x000fc600000010ff */
[C---:B-1----:R-:W-:Y:S01]  /*c430*/  FADD.FTZ R14, R199.reuse, R14 ;  /* 0x0000000ec70e7221 */ /* 0x042fe20000010000 */
[----:B------:R-:W-:Y:S01]  /*c440*/  F2FP.BF16.F32.PACK_AB R175, R199, R198 ;  /* 0x000000c6c7af723e */ /* 0x000fe200000010ff */
[----:B--2---:R-:W-:Y:S06]  /*c450*/  @!P0 BRA `(.L_x_537) ;  /* 0x0000000000048947 */ /* 0x004fec0003800000 */
[----:B------:R-:W-:Y:S01]  /*c460*/  BPT.TRAP 0x1 ;  /* 0x000000040000795c */ /* 0x000fe20000300000 */
.L_x_537:
[----:B------:R0:W1:Y:S01]  /*c470*/  SYNCS.PHASECHK.TRANS64.TRYWAIT P3, [R12+URZ+0x22850], R15 ;  /* 0x0228500f0c0075a7 */ /* 0x000062000806017f */
[----:B------:R-:W-:Y:S05]  /*c480*/  @!P0 BRA `(.L_x_538) ;  /* 0x0000000000048947 */ /* 0x000fea0003800000 */
[----:B------:R-:W-:Y:S01]  /*c490*/  BPT.TRAP 0x1 ;  /* 0x000000040000795c */ /* 0x000fe20000300000 */
.L_x_538:
[----:B------:R-:W-:Y:S04]  /*c4a0*/  BSSY B0, `(.L_x_539) ;  /* 0x0000004000007945 */ /* 0x000fe80003800000 */
[----:B-1----:R-:W-:Y:S05]  /*c4b0*/  @P3 BRA `(.L_x_540) ;  /* 0x0000000000083947 */ /* 0x002fea0003800000 */
[----:B------:R-:W1:Y:S02]  /*c4c0*/  SYNCS.PHASECHK.TRANS64.TRYWAIT P3, [R12+URZ+0x22850], R15 ;  /* 0x0228500f0c0075a7 */ /* 0x000e64000806017f */
[----:B-1----:R-:W-:Y:S05]  /*c4d0*/  @!P3 BRA `(.L_x_541) ;  /* 0x000000940070b947 */ /* 0x002fea0003800000 */
.L_x_540:
[----:B------:R-:W-:Y:S05]  /*c4e0*/  BSYNC B0 ;  /* 0x0000000000007941 */ /* 0x000fea0003800000 */
.L_x_539:
[----:B------:R-:W2:Y:S01]  /*c4f0*/  S2R R179, SR_TID.X ;  /* 0x0000000000b37919 */ /* 0x000ea20000002100 */
[----:B------:R-:W-:Y:S05]  /*c500*/  WARPSYNC.ALL ;  /* 0x0000000000007948 */ /* 0x000fea0003800000 */
[----:B------:R-:W-:Y:S02]  /*c510*/  IMAD.MOV.U32 R177, RZ, RZ, 0xc00 ;  /* 0x00000c00ffb17424 */ /* 0x000fe400078e00ff */
[----:B01----:R-:W-:Y:S02]  /*c520*/  @!P1 VIADD R12, R12, 0x22860 ;  /* 0x000228600c0c9836 */ /* 0x003fe40000000000 */
[----:B------:R-:W-:-:S02]  /*c530*/  IMAD R176, R22, R177, UR37 ;  /* 0x0000002516b07e24 */ /* 0x000fc4000f8e02b1 */
[----:B------:R-:W-:Y:S01]  /*c540*/  IMAD.MOV.U32 R177, RZ, RZ, 0x40000040 ;  /* 0x40000040ffb17424 */ /* 0x000fe200078e00ff */
[----:B------:R-:W-:Y:S01]  /*c550*/  @!P1 PRMT R12, RZ, 0x654, R12 ;  /* 0x00000654ff0c9816 */ /* 0x000fe2000000000c */
[----:B------:R-:W-:Y:S01]  /*c560*/  IMAD.MOV.U32 R220, RZ, RZ, R178 ;  /* 0x000000ffffdc7224 */ /* 0x000fe200078e00b2 */
[----:B------:R-:W-:Y:S01]  /*c570*/  R2UR UR6, R176 ;  /* 0x00000000b00672ca */ /* 0x000fe200000e0000 */
[----:B------:R-:W-:Y:S01]  /*c580*/  IMAD.MOV.U32 R221, RZ, RZ, R20 ;  /* 0x000000ffffdd7224 */ /* 0x000fe200078e0014 */
[----:B------:R-:W-:Y:S01]  /*c590*/  R2UR UR7, R177 ;  /* 0x00000000b10772ca */ /* 0x000fe200000e0000 */
[----:B------:R-:W-:Y:S01]  /*c5a0*/  IMAD.MOV.U32 R177, RZ, RZ, 0x40000040 ;  /* 0x40000040ffb17424 */ /* 0x000fe200078e00ff */
[----:B--2---:R-:W-:-:S05]  /*c5b0*/  SHF.R.U32.HI R179, RZ, 0x7, R179 ;  /* 0x00000007ffb37819 */ /* 0x004fca00000116b3 */
[----:B------:R-:W-:-:S05]  /*c5c0*/  VIADD R15, R179, 0x8 ;  /* 0x00000008b30f7836 */ /* 0x000fca0000000000 */
[----:B------:R0:W-:Y:S06]  /*c5d0*/  BAR.SYNC.DEFER_BLOCKING R15, 0x100 ;  /* 0x0004000f0000751d */ /* 0x0001ec0000010000 */
[----:B------:R-:W-:-:S06]  /*c5e0*/  WARPGROUP.ARRIVE ;  /* 0x00000000000079c5 */ /* 0x000fcc0000000000 */
[----:B------:R-:W-:Y:S03]  /*c5f0*/  HGMMA.64x256x16.F32.BF16 R24, R152, gdesc[UR4].tnspB, R24, gsb0 ;  /* 0x43e0000498187df0 */ /* 0x000fe60008001818 */
        /* <DEDUP_REMOVED lines=20> */
[----:B------:R-:W-:Y:S01]  /*c740*/  IMAD.MOV.U32 R153, RZ, RZ, 0x40000040 ;  /* 0x40000040ff997424 */ /* 0x000fe200078e00ff */
[----:B------:R-:W-:Y:S01]  /*c750*/  IADD3 R176, R176, 0x280, RZ ;  /* 0x00000280b0b07810 */ /* 0x000fe20007ffe0ff */
[----:B------:R-:W-:Y:S02]  /*c760*/  WARPGROUP.DEPBAR.LE gsb0, 0x0 ;  /* 0x00008000000079c5 */ /* 0x000fe40000010000 */
[----:B------:R-:W-:-:S15]  /*c770*/  WARPGROUP.ARRIVE ;  /* 0x00000000000079c5 */ /* 0x000fde0000000000 */
[----:B------:R-:W-:-:S05]  /*c780*/  NOP ;  /* 0x0000000000007918 */ /* 0x000fca0000000000 */
        /* <DEDUP_REMOVED lines=15> */
[----:B------:R-:W-:Y:S05]  /*c880*/  @P2 BRA `(.L_x_542) ;  /* 0xffffffd800d42947 */ /* 0x000fea000383ffff */
.L_x_532:
[----:B------:R-:W-:Y:S05]  /*c890*/  WARPSYNC.ALL ;  /* 0x0000000000007948 */ /* 0x000fea0003800000 */
[----:B------:R-:W1:Y:S01]  /*c8a0*/  SHFL.BFLY PT, R0, R13, 0x2, 0x1f ;  /* 0x0c401f000d007f89 */ /* 0x000e6200000e0000 */
[----:B------:R-:W-:Y:S01]  /*c8b0*/  IMAD.MOV.U32 R4, RZ, RZ, RZ ;  /* 0x000000ffff047224 */ /* 0x000fe200078e00ff */
[----:B------:R3:W-:Y:S06]  /*c8c0*/  BAR.ARV R180, 0x100 ;  /* 0x000400b40000751d */ /* 0x0007ec0000002000 */
[----:B------:R-:W-:-:S02]  /*c8d0*/  VIADD R22, R22, 0x1 ;  /* 0x0000000116167836 */ /* 0x000fc40000000000 */
[----:B------:R-:W-:Y:S06]  /*c8e0*/  BAR.ARV 0x8, 0x120 ;  /* 0x0204800000007b1d */ /* 0x000fec0000002000 */
[----:B------:R-:W-:Y:S01]  /*c8f0*/  ISETP.NE.AND P0, PT, R22, 0x2, PT ;  /* 0x000000021600780c */ /* 0x000fe20003f05270 */
[----:B------:R-:W-:Y:S01]  /*c900*/  VIADD R212, R212, 0x1 ;  /* 0x00000001d4d47836 */ /* 0x000fe20000000000 */
[----:B--2---:R-:W2:Y:S01]  /*c910*/  SHFL.BFLY PT, R3, R14, 0x2, 0x1f ;  /* 0x0c401f000e037f89 */ /* 0x004ea200000e0000 */
[----:B------:R-:W-:Y:S02]  /*c920*/  PLOP3.LUT P1, PT, PT, PT, PT, 0x8, 0x0 ;  /* 0x000000000000781c */ /* 0x000fe40003f2e170 */
[----:B------:R-:W-:Y:S01]  /*c930*/  SEL R5, RZ, 0x1, P0 ;  /* 0x00000001ff057807 */ /* 0x000fe20000000000 */
[----:B-1----:R-:W-:Y:S01]  /*c940*/  FADD.FTZ R0, R0, R13 ;  /* 0x0000000d00007221 */ /* 0x002fe20000010000 */
[----:B------:R-:W-:-:S02]  /*c950*/  SEL R22, R22, RZ, P0 ;  /* 0x000000ff16167207 */ /* 0x000fc40000000000 */
[----:B------:R-:W-:Y:S01]  /*c960*/  LOP3.LUT R200, R200, R5, RZ, 0x3c, !PT ;  /* 0x00000005c8c87212 */ /* 0x000fe200078e3cff */
[----:B------:R-:W-:Y:S01]  /*c970*/  IMAD.MOV.U32 R5, RZ, RZ, -0x800000 ;  /* 0xff800000ff057424 */ /* 0x000fe200078e00ff */
[----:B------:R-:W1:Y:S01]  /*c980*/  SHFL.BFLY PT, R7, R0, 0x1, 0x1f ;  /* 0x0c201f0000077f89 */ /* 0x000e6200000e0000 */
[----:B--2---:R-:W-:-:S05]  /*c990*/  FADD.FTZ R3, R3, R14 ;  /* 0x0000000e03037221 */ /* 0x004fca0000010000 */
[----:B------:R-:W2:Y:S01]  /*c9a0*/  SHFL.BFLY PT, R6, R3, 0x1, 0x1f ;  /* 0x0c201f0003067f89 */ /* 0x000ea200000e0000 */
[----:B-1----:R-:W-:Y:S01]  /*c9b0*/  FADD.FTZ R7, R0, R7 ;  /* 0x0000000700077221 */ /* 0x002fe20000010000 */
[----:B------:R-:W-:-:S04]  /*c9c0*/  IMAD.MOV.U32 R0, RZ, RZ, RZ ;  /* 0x000000ffff007224 */ /* 0x000fc800078e00ff */
[----:B------:R-:W-:-:S13]  /*c9d0*/  FSETP.NE.FTZ.AND P2, PT, R7, RZ, PT ;  /* 0x000000ff0700720b */ /* 0x000fda0003f55000 */
[----:B------:R-:W1:Y:S01]  /*c9e0*/  @P2 MUFU.LG2 R10, R7 ;  /* 0x00000007000a2308 */ /* 0x000e620000000c00 */
[----:B------:R-:W-:Y:S01]  /*c9f0*/  @P2 FMUL.FTZ R11, R21, 0.69314718246459960938 ;  /* 0x3f317218150b2820 */ /* 0x000fe20000410000 */
[----:B--2---:R-:W-:-:S05]  /*ca00*/  FADD.FTZ R6, R3, R6 ;  /* 0x0000000603067221 */ /* 0x004fca0000010000 */
[----:B------:R-:W-:Y:S01]  /*ca10*/  FSETP.NE.FTZ.AND P3, PT, R6, RZ, PT ;  /* 0x000000ff0600720b */ /* 0x000fe20003f75000 */
[----:B------:R-:W2:Y:S01]  /*ca20*/  @P2 MUFU.RCP R4, R7 ;  /* 0x0000000700042308 */ /* 0x000ea20000001000 */
[----:B-1----:R-:W-:-:S11]  /*ca30*/  @P2 FMUL.FTZ R10, R10, 0.69314718246459960938 ;  /* 0x3f3172180a0a2820 */ /* 0x002fd60000410000 */
[----:B0-----:R-:W0:Y:S01]  /*ca40*/  @P3 MUFU.LG2 R12, R6 ;  /* 0x00000006000c3308 */ /* 0x001e220000000c00 */
[----:B------:R-:W-:Y:S01]  /*ca50*/  @P3 FMUL.FTZ R21, R21, 0.69314718246459960938 ;  /* 0x3f31721815153820 */ /* 0x000fe20000410000 */
[----:B------:R-:W-:Y:S01]  /*ca60*/  @P2 FFMA.FTZ R5, R11, R20, R10 ;  /* 0x000000140b052223 */ /* 0x000fe2000001000a */
[-C--:B--2---:R-:W-:Y:S01]  /*ca70*/  FMUL.FTZ R164, R80, R4.reuse ;  /* 0x0000000450a47220 */ /* 0x084fe20000410000 */
[-C--:B------:R-:W-:Y:S01]  /*ca80*/  FMUL.FTZ R167, R92, R4.reuse ;  /* 0x000000045ca77220 */ /* 0x080fe20000410000 */
[----:B------:R-:W-:-:S03]  /*ca90*/  FMUL.FTZ R24, R24, R4 ;  /* 0x0000000418187220 */ /* 0x000fc60000410000 */
[----:B------:R-:W1:Y:S01]  /*caa0*/  @P3 MUFU.RCP R0, R6 ;  /* 0x0000000600003308 */ /* 0x000e620000001000 */
        /* <DEDUP_REMOVED lines=8> */
[----:B0-----:R-:W-:Y:S01]  /*cb30*/  @P3 FMUL.FTZ R12, R12, 0.69314718246459960938 ;  /* 0x3f3172180c0c3820 */ /* 0x001fe20000410000 */
[-C--:B------:R-:W-:Y:S01]  /*cb40*/  FMUL.FTZ R41, R41, R4.reuse ;  /* 0x0000000429297220 */ /* 0x080fe20000410000 */
[-C--:B------:R-:W-:Y:S01]  /*cb50*/  FMUL.FTZ R44, R44, R4.reuse ;  /* 0x000000042c2c7220 */ /* 0x080fe20000410000 */
[-C--:B------:R-:W-:Y:S01]  /*cb60*/  FMUL.FTZ R45, R45, R4.reuse ;  /* 0x000000042d2d7220 */ /* 0x080fe20000410000 */
[-C--:B------:R-:W-:Y:S01]  /*cb70*/  FMUL.FTZ R48, R48, R4.reuse ;  /* 0x0000000430307220 */ /* 0x080fe20000410000 */
[-C--:B------:R-:W-:Y:S01]  /*cb80*/  FMUL.FTZ R49, R49, R4.reuse ;  /* 0x0000000431317220 */ /* 0x080fe20000410000 */
[-C--:B------:R-:W-:Y:S01]  /*cb90*/  FMUL.FTZ R52, R52, R4.reuse ;  /* 0x0000000434347220 */ /* 0x080fe20000410000 */
[----:B------:R-:W-:Y:S01]  /*cba0*/  FMUL.FTZ R53, R53, R4 ;  /* 0x0000000435357220 */ /* 0x000fe20000410000 */
[-C--:B-1----:R-:W-:Y:S01]  /*cbb0*/  FMUL.FTZ R9, R43, R0.reuse ;  /* 0x000000002b097220 */ /* 0x082fe20000410000 */
[-C--:B------:R-:W-:Y:S01]  /*cbc0*/  FMUL.FTZ R8, R51, R0.reuse ;  /* 0x0000000033087220 */ /* 0x080fe20000410000 */
[-C--:B------:R-:W-:Y:S01]  /*cbd0*/  FMUL.FTZ R7, R59, R0.reuse ;  /* 0x000000003b077220 */ /* 0x080fe20000410000 */
[----:B------:R-:W-:Y:S01]  /*cbe0*/  FMUL.FTZ R6, R67, R0 ;  /* 0x0000000043067220 */ /* 0x000fe20000410000 */
        /* <DEDUP_REMOVED lines=51> */
[----:B------:R-:W-:Y:S01]  /*cf20*/  FMUL.FTZ R67, R71, R0 ;  /* 0x0000000047437220 */ /* 0x000fe20000410000 */
[----:B------:R-:W-:-:S02]  /*cf30*/  IMAD.MOV.U32 R4, RZ, RZ, -0x800000 ;  /* 0xff800000ff047424 */ /* 0x000fc400078e00ff */
        /* <DEDUP_REMOVED lines=54> */
[----:B---3--:R-:W-:-:S07]  /*d2a0*/  @P3 FFMA.FTZ R4, R21, R178, R12 ;  /* 0x000000b215043223 */ /* 0x008fce000001000c */
.L_x_487:
[----:B------:R-:W-:Y:S05]  /*d2b0*/  WARPSYNC.ALL ;  /* 0x0000000000007948 */ /* 0x000fea0003800000 */
[----:B------:R-:W0:Y:S08]  /*d2c0*/  S2UR UR5, SR_CgaCtaId ;  /* 0x00000000000579c3 */ /* 0x000e300000008800 */
[----:B------:R-:W-:Y:S06]  /*d2d0*/  BAR.SYNC.DEFER_BLOCKING 0x5, 0x120 ;  /* 0x0144800000007b1d */ /* 0x000fec0000010000 */
[----:B------:R-:W-:Y:S01]  /*d2e0*/  UMOV UR4, 0x400 ;  /* 0x0000040000047882 */ /* 0x000fe20000000000 */
[----:B------:R-:W-:Y:S01]  /*d2f0*/  BSSY B0, `(.L_x_543) ;  /* 0x000028f000007945 */ /* 0x000fe20003800000 */
[----:B0-----:R-:W-:-:S06]  /*d300*/  ULEA UR4, UR5, UR4, 0x18 ;  /* 0x0000000405047291 */ /* 0x001fcc000f8ec03f */
[----:B------:R-:W-:-:S05]  /*d310*/  IMAD.U32 R18, RZ, RZ, UR4 ;  /* 0x00000004ff127e24 */ /* 0x000fca000f8e00ff */
[----:B------:R0:W1:Y:S01]  /*d320*/  LDS.128 R84, [R18+0x228d0] ;  /* 0x0228d00012547984 */ /* 0x0000620000000c00 */
[----:B------:R-:W-:Y:S06]  /*d330*/  BAR.ARV 0x4, 0x120 ;  /* 0x0104800000007b1d */ /* 0x000fec0000002000 */
[----:B------:R-:W-:Y:S05]  /*d340*/  @P1 BRA `(.L_x_544) ;  /* 0x0000001c00481947 */ /* 0x000fea0003800000 */
[----:B------:R-:W2:Y:S01]  /*d350*/  S2R R13, SR_SWINHI ;  /* 0x00000000000d7919 */ /* 0x000ea20000002f00 */
[----:B------:R-:W-:Y:S05]  /*d360*/  WARPSYNC.ALL ;  /* 0x0000000000007948 */ /* 0x000fea0003800000 */
[----:B------:R-:W-:Y:S01]  /*d370*/  BAR.SYNC.DEFER_BLOCKING 0x1, 0x100 ;  /* 0x0044000000007b1d */ /* 0x000fe20000010000 */
[----:B------:R-:W-:Y:S02]  /*d380*/  F2FP.BF16.F32.PACK_AB R24, R25, R24 ;  /* 0x000000181918723e */ /* 0x000fe400000010ff */
[----:B------:R-:W-:Y:S02]  /*d390*/  F2FP.BF16.F32.PACK_AB R25, R92, R26 ;  /* 0x0000001a5c19723e */ /* 0x000fe400000010ff */
[----:B------:R-:W-:Y:S01]  /*d3a0*/  F2FP.BF16.F32.PACK_AB R32, R33, R32 ;  /* 0x000000202120723e */ /* 0x000fe200000010ff */
[----:B------:R-:W-:Y:S01]  /*d3b0*/  ULDC.64 UR4, c[0x0][0xbd8] ;  /* 0x0002f60000047ab9 */ /* 0x000fe20000000a00 */
[----:B------:R-:W-:-:S02]  /*d3c0*/  F2FP.BF16.F32.PACK_AB R26, R29, R28 ;  /* 0x0000001c1d1a723e */ /* 0x000fc400000010ff */
[----:B------:R-:W-:Y:S02]  /*d3d0*/  F2FP.BF16.F32.PACK_AB R27, R88, R27 ;  /* 0x0000001b581b723e */ /* 0x000fe400000010ff */
[----:B------:R-:W-:Y:S02]  /*d3e0*/  F2FP.BF16.F32.PACK_AB R33, R80, R34 ;  /* 0x000000225021723e */ /* 0x000fe400000010ff */
[----:B------:R-:W-:Y:S02]  /*d3f0*/  F2FP.BF16.F32.PACK_AB R40, R41, R40 ;  /* 0x000000282928723e */ /* 0x000fe400000010ff */
[----:B------:R-:W-:Y:S02]  /*d400*/  F2FP.BF16.F32.PACK_AB R34, R37, R36 ;  /* 0x000000242522723e */ /* 0x000fe400000010ff */
[----:B------:R-:W-:Y:S02]  /*d410*/  F2FP.BF16.F32.PACK_AB R35, R76, R35 ;  /* 0x000000234c23723e */ /* 0x000fe400000010ff */
[----:B------:R-:W-:-:S02]  /*d420*/  F2FP.BF16.F32.PACK_AB R41, R9, R42 ;  /* 0x0000002a0929723e */ /* 0x000fc400000010ff */
[----:B------:R-:W-:Y:S02]  /*d430*/  F2FP.BF16.F32.PACK_AB R48, R49, R48 ;  /* 0x000000303130723e */ /* 0x000fe400000010ff */
[----:B------:R-:W-:Y:S02]  /*d440*/  F2FP.BF16.F32.PACK_AB R42, R45, R44 ;  /* 0x0000002c2d2a723e */ /* 0x000fe400000010ff */
[----:B------:R-:W-:Y:S02]  /*d450*/  F2FP.BF16.F32.PACK_AB R43, R47, R43 ;  /* 0x0000002b2f2b723e */ /* 0x000fe400000010ff */
[----:B------:R-:W-:Y:S02]  /*d460*/  MOV R10, R18 ;  /* 0x00000012000a7202 */ /* 0x000fe40000000f00 */
[----:B--2---:R-:W-:Y:S02]  /*d470*/  MOV R11, R13 ;  /* 0x0000000d000b7202 */ /* 0x004fe40000000f00 */
[----:B------:R-:W-:-:S02]  /*d480*/  F2FP.BF16.F32.PACK_AB R49, R8, R50 ;  /* 0x000000320831723e */ /* 0x000fc400000010ff */
[----:B------:R-:W-:Y:S01]  /*d490*/  F2FP.BF16.F32.PACK_AB R56, R57, R56 ;  /* 0x000000383938723e */ /* 0x000fe200000010ff */
[----:B------:R-:W-:Y:S01]  /*d4a0*/  IMAD.WIDE R130, R233, 0x2, R10 ;  /* 0x00000002e9827825 */ /* 0x000fe200078e020a */
[----:B------:R-:W-:Y:S02]  /*d4b0*/  F2FP.BF16.F32.PACK_AB R50, R53, R52 ;  /* 0x000000343532723e */ /* 0x000fe400000010ff */
[----:B------:R-:W-:Y:S02]  /*d4c0*/  F2FP.BF16.F32.PACK_AB R51, R55, R51 ;  /* 0x000000333733723e */ /* 0x000fe400000010ff */
[C---:B------:R-:W-:Y:S02]  /*d4d0*/  IADD3 R177, P1, R130.reuse, 0x20, RZ ;  /* 0x0000002082b17810 */ /* 0x040fe40007f3e0ff */
[C---:B------:R-:W-:Y:S02]  /*d4e0*/  IADD3 R183, P3, R130.reuse, 0x60, RZ ;  /* 0x0000006082b77810 */ /* 0x040fe40007f7e0ff */
[C---:B------:R-:W-:Y:S01]  /*d4f0*/  IADD3 R181, P2, R130.reuse, 0x40, RZ ;  /* 0x0000004082b57810 */ /* 0x040fe20007f5e0ff */
[--C-:B------:R-:W-:Y:S01]  /*d500*/  IMAD.X R21, RZ, RZ, R131.reuse, P1 ;  /* 0x000000ffff157224 */ /* 0x100fe200008e0683 */
[----:B------:R-:W-:Y:S01]  /*d510*/  IADD3 R185, P4, R130, 0x4000, RZ ;  /* 0x0000400082b97810 */ /* 0x000fe20007f9e0ff */
[--C-:B------:R-:W-:Y:S01]  /*d520*/  IMAD.X R39, RZ, RZ, R131.reuse, P3 ;  /* 0x000000ffff277224 */ /* 0x100fe200018e0683 */
[----:B------:R-:W-:Y:S01]  /*d530*/  LOP3.LUT R20, R177, 0x380, RZ, 0xc0, !PT ;  /* 0x00000380b1147812 */ /* 0x000fe200078ec0ff */
[--C-:B-----5:R-:W-:Y:S01]  /*d540*/  IMAD.X R31, RZ, RZ, R131.reuse, P2 ;  /* 0x000000ffff1f7224 */ /* 0x120fe200010e0683 */
[----:B------:R-:W-:Y:S01]  /*d550*/  LOP3.LUT R38, R183, 0x380, RZ, 0xc0, !PT ;  /* 0x00000380b7267812 */ /* 0x000fe200078ec0ff */
[----:B------:R-:W-:Y:S01]  /*d560*/  IMAD.X R91, RZ, RZ, R131, P4 ;  /* 0x000000ffff5b7224 */ /* 0x000fe200020e0683 */
[----:B------:R-:W-:-:S02]  /*d570*/  SHF.R.U64 R20, R20, 0x3, RZ ;  /* 0x0000000314147819 */ /* 0x000fc400000012ff */
[----:B------:R-:W-:Y:S02]  /*d580*/  IADD3 R106, P2, R130, 0x8000, RZ ;  /* 0x00008000826a7810 */ /* 0x000fe40007f5e0ff */
[----:B------:R-:W-:Y:S02]  /*d590*/  SHF.R.U64 R38, R38, 0x3, RZ ;  /* 0x0000000326267819 */ /* 0x000fe400000012ff */
[C---:B------:R-:W-:Y:S01]  /*d5a0*/  IADD3 R114, P4, R130.reuse, 0x8040, RZ ;  /* 0x0000804082727810 */ /* 0x040fe20007f9e0ff */
[--C-:B------:R-:W-:Y:S01]  /*d5b0*/  IMAD.X R107, RZ, RZ, R131.reuse, P2 ;  /* 0x000000ffff6b7224 */ /* 0x100fe200010e0683 */
[----:B------:R-:W-:Y:S02]  /*d5c0*/  IADD3 R189, P0, R130, 0x4040, RZ ;  /* 0x0000404082bd7810 */ /* 0x000fe40007f1e0ff */
[----:B------:R-:W-:Y:S01]  /*d5d0*/  LOP3.LUT R20, R20, R177, RZ, 0x3c, !PT ;  /* 0x000000b114147212 */ /* 0x000fe200078e3cff */
[--C-:B------:R-:W-:Y:S01]  /*d5e0*/  IMAD.X R115, RZ, RZ, R131.reuse, P4 ;  /* 0x000000ffff737224 */ /* 0x100fe200020e0683 */
[----:B------:R-:W-:Y:S01]  /*d5f0*/  IADD3 R110, P3, R130, 0x8020, RZ ;  /* 0x00008020826e7810 */ /* 0x000fe20007f7e0ff */
[----:B------:R-:W-:Y:S01]  /*d600*/  IMAD.X R99, RZ, RZ, R131, P0 ;  /* 0x000000ffff637224 */ /* 0x000fe200000e0683 */
[----:B------:R-:W-:-:S02]  /*d610*/  LOP3.LUT R38, R38, R183, RZ, 0x3c, !PT ;  /* 0x000000b726267212 */ /* 0x000fc400078e3cff */
[----:B------:R-:W-:Y:S01]  /*d620*/  LOP3.LUT R177, R106, 0x380, RZ, 0xc0, !PT ;  /* 0x000003806ab17812 */ /* 0x000fe200078ec0ff */
[----:B------:R-:W-:Y:S01]  /*d630*/  IMAD.X R111, RZ, RZ, R131, P3 ;  /* 0x000000ffff6f7224 */ /* 0x000fe200018e0683 */
[----:B------:R-:W-:Y:S02]  /*d640*/  LOP3.LUT R183, R114, 0x380, RZ, 0xc0, !PT ;  /* 0x0000038072b77812 */ /* 0x000fe400078ec0ff */
[----:B------:R-:W-:Y:S02]  /*d650*/  LOP3.LUT R30, R181, 0x380, RZ, 0xc0, !PT ;  /* 0x00000380b51e7812 */ /* 0x000fe400078ec0ff */
[C---:B------:R-:W-:Y:S02]  /*d660*/  LOP3.LUT R15, R130.reuse, 0x380, RZ, 0xc0, !PT ;  /* 0x00000380820f7812 */ /* 0x040fe400078ec0ff */
[----:B------:R-:W-:Y:S02]  /*d670*/  SHF.R.U64 R177, R177, 0x3, RZ ;  /* 0x00000003b1b17819 */ /* 0x000fe400000012ff */
[----:B------:R-:W-:-:S02]  /*d680*/  IADD3 R187, P5, R130, 0x4020, RZ ;  /* 0x0000402082bb7810 */ /* 0x000fc40007fbe0ff */
[C---:B------:R-:W-:Y:S02]  /*d690*/  IADD3 R191, P1, R130.reuse, 0x4060, RZ ;  /* 0x0000406082bf7810 */ /* 0x040fe40007f3e0ff */
[C---:B------:R-:W-:Y:S01]  /*d6a0*/  IADD3 R12, P0, R130.reuse, 0xc000, RZ ;  /* 0x0000c000820c7810 */ /* 0x040fe20007f1e0ff */
[--C-:B------:R-:W-:Y:S01]  /*d6b0*/  IMAD.X R95, RZ, RZ, R131.reuse, P5 ;  /* 0x000000ffff5f7224 */ /* 0x100fe200028e0683 */
[----:B------:R-:W-:Y:S01]  /*d6c0*/  SHF.R.U64 R183, R183, 0x3, RZ ;  /* 0x00000003b7b77819 */ /* 0x000fe200000012ff */
[--C-:B------:R-:W-:Y:S01]  /*d6d0*/  IMAD.X R103, RZ, RZ, R131.reuse, P1 ;  /* 0x000000ffff677224 */ /* 0x100fe200008e0683 */
[C---:B------:R-:W-:Y:S01]  /*d6e0*/  IADD3 R151, P2, R130.reuse, 0xc040, RZ ;  /* 0x0000c04082977810 */ /* 0x040fe20007f5e0ff */
[--C-:B------:R-:W-:Y:S01]  /*d6f0*/  IMAD.X R123, RZ, RZ, R131.reuse, P0 ;  /* 0x000000ffff7b7224 */ /* 0x100fe200000e0683 */
[----:B------:R-:W-:Y:S02]  /*d700*/  IADD3 R14, P3, R130, 0xc060, RZ ;  /* 0x0000c060820e7810 */ /* 0x000fe40007f7e0ff */
[----:B------:R-:W-:Y:S01]  /*d710*/  SHF.R.U64 R30, R30, 0x3, RZ ;  /* 0x000000031e1e7819 */ /* 0x000fe200000012ff */
[----:B------:R-:W-:Y:S01]  /*d720*/  IMAD.X R13, RZ, RZ, R131, P2 ;  /* 0x000000ffff0d7224 */ /* 0x000fe200010e0683 */
[----:B------:R-:W-:-:S02]  /*d730*/  SHF.R.U64 R15, R15, 0x3, RZ ;  /* 0x000000030f0f7819 */ /* 0x000fc400000012ff */
[----:B------:R-:W-:Y:S02]  /*d740*/  LOP3.LUT R90, R185, 0x380, RZ, 0xc0, !PT ;  /* 0x00000380b95a7812 */ /* 0x000fe400078ec0ff */
[----:B------:R-:W-:Y:S02]  /*d750*/  LOP3.LUT R106, R177, R106, RZ, 0x3c, !PT ;  /* 0x0000006ab16a7212 */ /* 0x000fe400078e3cff */
[----:B------:R-:W-:Y:S02]  /*d760*/  LOP3.LUT R94, R187, 0x380, RZ, 0xc0, !PT ;  /* 0x00000380bb5e7812 */ /* 0x000fe400078ec0ff */
[----:B------:R-:W-:Y:S02]  /*d770*/  LOP3.LUT R114, R183, R114, RZ, 0x3c, !PT ;  /* 0x00000072b7727212 */ /* 0x000fe400078e3cff */
[----:B------:R-:W-:Y:S02]  /*d780*/  LOP3.LUT R177, R12, 0x380, RZ, 0xc0, !PT ;  /* 0x000003800cb17812 */ /* 0x000fe400078ec0ff */
[----:B------:R-:W-:-:S02]  /*d790*/  LOP3.LUT R30, R30, R181, RZ, 0x3c, !PT ;  /* 0x000000b51e1e7212 */ /* 0x000fc400078e3cff */
[----:B------:R-:W-:Y:S02]  /*d7a0*/  LOP3.LUT R98, R189, 0x380, RZ, 0xc0, !PT ;  /* 0x00000380bd627812 */ /* 0x000fe400078ec0ff */
[----:B------:R-:W-:Y:S02]  /*d7b0*/  LOP3.LUT R176, R151, 0x380, RZ, 0xc0, !PT ;  /* 0x0000038097b07812 */ /* 0x000fe400078ec0ff */
[----:B------:R-:W-:Y:S02]  /*d7c0*/  LOP3.LUT R183, R14, 0x380, RZ, 0xc0, !PT ;  /* 0x000003800eb77812 */ /* 0x000fe400078ec0ff */
[C---:B------:R-:W-:Y:S02]  /*d7d0*/  IADD3 R118, P5, R130.reuse, 0x8060, RZ ;  /* 0x0000806082767810 */ /* 0x040fe40007fbe0ff */
[----:B-1----:R-:W-:Y:S02]  /*d7e0*/  IADD3 R84, P1, R130, 0xc020, RZ ;  /* 0x0000c02082547810 */ /* 0x002fe40007f3e0ff */
[----:B------:R-:W-:Y:S01]  /*d7f0*/  LOP3.LUT R102, R191, 0x380, RZ, 0xc0, !PT ;  /* 0x00000380bf667812 */ /* 0x000fe200078ec0ff */
[--C-:B------:R-:W-:Y:S01]  /*d800*/  IMAD.X R119, RZ, RZ, R131.reuse, P5 ;  /* 0x000000ffff777224 */ /* 0x100fe200028e0683 */
[----:B------:R-:W-:Y:S01]  /*d810*/  LOP3.LUT R181, R110, 0x380, RZ, 0xc0, !PT ;  /* 0x000003806eb57812 */ /* 0x000fe200078ec0ff */
[----:B------:R-:W-:Y:S01]  /*d820*/  IMAD.X R127, RZ, RZ, R131, P1 ;  /* 0x000000ffff7f7224 */ /* 0x000fe200008e0683 */
[----:B------:R-:W-:-:S02]  /*d830*/  LOP3.LUT R130, R15, R130, RZ, 0x3c, !PT ;  /* 0x000000820f827212 */ /* 0x000fc400078e3cff */
[----:B------:R-:W-:Y:S02]  /*d840*/  SHF.R.U64 R90, R90, 0x3, RZ ;  /* 0x000000035a5a7819 */ /* 0x000fe400000012ff */
[----:B------:R-:W-:Y:S02]  /*d850*/  SHF.R.U64 R94, R94, 0x3, RZ ;  /* 0x000000035e5e7819 */ /* 0x000fe400000012ff */
[----:B------:R-:W-:Y:S02]  /*d860*/  SHF.R.U64 R177, R177, 0x3, RZ ;  /* 0x00000003b1b17819 */ /* 0x000fe400000012ff */
[----:B------:R-:W-:Y:S02]  /*d870*/  SHF.R.U64 R98, R98, 0x3, RZ ;  /* 0x0000000362627819 */ /* 0x000fe400000012ff */
[----:B------:R-:W-:Y:S02]  /*d880*/  SHF.R.U64 R176, R176, 0x3, RZ ;  /* 0x00000003b0b07819 */ /* 0x000fe400000012ff */
[----:B------:R-:W-:-:S02]  /*d890*/  SHF.R.U64 R183, R183, 0x3, RZ ;  /* 0x00000003b7b77819 */ /* 0x000fc400000012ff */
[----:B------:R-:W-:Y:S02]  /*d8a0*/  SHF.R.U64 R102, R102, 0x3, RZ ;  /* 0x0000000366667819 */ /* 0x000fe400000012ff */
[----:B------:R-:W-:Y:S02]  /*d8b0*/  SHF.R.U64 R181, R181, 0x3, RZ ;  /* 0x00000003b5b57819 */ /* 0x000fe400000012ff */
[----:B------:R-:W-:Y:S02]  /*d8c0*/  LOP3.LUT R90, R90, R185, RZ, 0x3c, !PT ;  /* 0x000000b95a5a7212 */ /* 0x000fe400078e3cff */
[----:B------:R-:W-:Y:S02]  /*d8d0*/  MOV R130, R130 ;  /* 0x0000008200827202 */ /* 0x000fe40000000f00 */
[----:B------:R-:W-:Y:S02]  /*d8e0*/  LOP3.LUT R94, R94, R187, RZ, 0x3c, !PT ;  /* 0x000000bb5e5e7212 */ /* 0x000fe400078e3cff */
[----:B------:R-:W-:Y:S01]  /*d8f0*/  LOP3.LUT R122, R177, R12, RZ, 0x3c, !PT ;  /* 0x0000000cb17a7212 */ /* 0x000fe200078e3cff */
[----:B------:R1:W-:Y:S01]  /*d900*/  STSM.16.M88.4 [R130], R24 ;  /* 0x0000001882007844 */ /* 0x0003e20000000200 */
[----:B------:R-:W-:-:S02]  /*d910*/  MOV R28, R20 ;  /* 0x00000014001c7202 */ /* 0x000fc40000000f00 */
[----:B------:R-:W-:Y:S02]  /*d920*/  IADD3.X R15, RZ, R131, RZ, P3, !PT ;  /* 0x00000083ff0f7210 */ /* 0x000fe40001ffe4ff */
[----:B------:R-:W-:Y:S01]  /*d930*/  LOP3.LUT R98, R98, R189, RZ, 0x3c, !PT ;  /* 0x000000bd62627212 */ /* 0x000fe200078e3cff */
[----:B------:R2:W-:Y:S01]  /*d940*/  STSM.16.M88.4 [R28], R32 ;  /* 0x000000201c007844 */ /* 0x0005e20000000200 */
[----:B------:R-:W-:Y:S02]  /*d950*/  LOP3.LUT R185, R118, 0x380, RZ, 0xc0, !PT ;  /* 0x0000038076b97812 */ /* 0x000fe400078ec0ff */
[----:B------:R-:W-:Y:S02]  /*d960*/  LOP3.LUT R12, R176, R151, RZ, 0x3c, !PT ;  /* 0x00000097b00c7212 */ /* 0x000fe400078e3cff */
[----:B------:R-:W-:Y:S02]  /*d970*/  LOP3.LUT R14, R183, R14, RZ, 0x3c, !PT ;  /* 0x0000000eb70e7212 */ /* 0x000fe400078e3cff */
[----:B------:R-:W-:-:S02]  /*d980*/  MOV R30, R30 ;  /* 0x0000001e001e7202 */ /* 0x000fc40000000f00 */
[----:B------:R-:W-:Y:S02]  /*d990*/  LOP3.LUT R102, R102, R191, RZ, 0x3c, !PT ;  /* 0x000000bf66667212 */ /* 0x000fe400078e3cff */
[----:B------:R-:W-:Y:S01]  /*d9a0*/  LOP3.LUT R110, R181, R110, RZ, 0x3c, !PT ;  /* 0x0000006eb56e7212 */ /* 0x000fe200078e3cff */
[----:B------:R3:W-:Y:S01]  /*d9b0*/  STSM.16.M88.4 [R30], R40 ;  /* 0x000000281e007844 */ /* 0x0007e20000000200 */
[----:B------:R-:W-:Y:S02]  /*d9c0*/  MOV R38, R38 ;  /* 0x0000002600267202 */ /* 0x000fe40000000f00 */
[----:B------:R-:W-:Y:S02]  /*d9d0*/  F2FP.BF16.F32.PACK_AB R57, R7, R58 ;  /* 0x0000003a0739723e */ /* 0x000fe400000010ff */
[----:B------:R-:W-:Y:S01]  /*d9e0*/  F2FP.BF16.F32.PACK_AB R64, R65, R64 ;  /* 0x000000404140723e */ /* 0x000fe200000010ff */
[----:B------:R-:W-:Y:S01]  /*d9f0*/  STSM.16.M88.4 [R38], R48 ;  /* 0x0000003026007844 */ /* 0x000fe20000000200 */
[----:B------:R-:W-:-:S02]  /*da00*/  LOP3.LUT R181, R84, 0x380, RZ, 0xc0, !PT ;  /* 0x0000038054b57812 */ /* 0x000fc400078ec0ff */
[----:B------:R-:W-:Y:S02]  /*da10*/  MOV R90, R90 ;  /* 0x0000005a005a7202 */ /* 0x000fe40000000f00 */
[----:B------:R-:W-:Y:S02]  /*da20*/  F2FP.BF16.F32.PACK_AB R58, R61, R60 ;  /* 0x0000003c3d3a723e */ /* 0x000fe400000010ff */
[----:B------:R-:W-:Y:S02]  /*da30*/  F2FP.BF16.F32.PACK_AB R59, R63, R59 ;  /* 0x0000003b3f3b723e */ /* 0x000fe400000010ff */
[----:B------:R-:W-:Y:S02]  /*da40*/  F2FP.BF16.F32.PACK_AB R65, R6, R66 ;  /* 0x000000420641723e */ /* 0x000fe400000010ff */
[----:B------:R-:W-:Y:S01]  /*da50*/  F2FP.BF16.F32.PACK_AB R72, R73, R72 ;  /* 0x000000484948723e */ /* 0x000fe200000010ff */
[----:B------:R-:W-:Y:S01]  /*da60*/  STSM.16.M88.4 [R90], R56 ;  /* 0x000000385a007844 */ /* 0x000fe20000000200 */
[----:B------:R-:W-:-:S02]  /*da70*/  MOV R94, R94 ;  /* 0x0000005e005e7202 */ /* 0x000fc40000000f00 */
[----:B------:R-:W-:Y:S02]  /*da80*/  F2FP.BF16.F32.PACK_AB R66, R69, R68 ;  /* 0x000000444542723e */ /* 0x000fe400000010ff */
[----:B------:R-:W-:Y:S02]  /*da90*/  F2FP.BF16.F32.PACK_AB R67, R67, R70 ;  /* 0x000000464343723e */ /* 0x000fe400000010ff */
[----:B------:R-:W-:Y:S02]  /*daa0*/  F2FP.BF16.F32.PACK_AB R73, R75, R74 ;  /* 0x0000004a4b49723e */ /* 0x000fe400000010ff */
[----:B------:R-:W-:Y:S01]  /*dab0*/  SHF.R.U64 R185, R185, 0x3, RZ ;  /* 0x00000003b9b97819 */ /* 0x000fe200000012ff */
[----:B------:R-:W-:Y:S01]  /*dac0*/  STSM.16.M88.4 [R94], R64 ;  /* 0x000000405e007844 */ /* 0x000fe20000000200 */
[----:B------:R-:W-:Y:S02]  /*dad0*/  MOV R98, R98 ;  /* 0x0000006200627202 */ /* 0x000fe40000000f00 */
[----:B------:R-:W-:-:S02]  /*dae0*/  MOV R21, R12 ;  /* 0x0000000c00157202 */ /* 0x000fc40000000f00 */
[----:B------:R-:W-:Y:S02]  /*daf0*/  MOV R20, R14 ;  /* 0x0000000e00147202 */ /* 0x000fe40000000f00 */
[----:B------:R-:W-:Y:S02]  /*db00*/  F2FP.BF16.F32.PACK_AB R74, R77, R163 ;  /* 0x000000a34d4a723e */ /* 0x000fe400000010ff */
[----:B------:R-:W-:Y:S02]  /*db10*/  F2FP.BF16.F32.PACK_AB R75, R79, R78 ;  /* 0x0000004e4f4b723e */ /* 0x000fe400000010ff */
[----:B------:R-:W-:Y:S02]  /*db20*/  MOV R102, R102 ;  /* 0x0000006600667202 */ /* 0x000fe40000000f00 */
[----:B------:R-:W-:Y:S01]  /*db30*/  F2FP.BF16.F32.PACK_AB R12, R81, R164 ;  /* 0x000000a4510c723e */ /* 0x000fe200000010ff */
[----:B------:R-:W-:Y:S01]  /*db40*/  STSM.16.M88.4 [R98], R72 ;  /* 0x0000004862007844 */ /* 0x000fe20000000200 */
[----:B------:R-:W-:-:S02]  /*db50*/  F2FP.BF16.F32.PACK_AB R13, R83, R82 ;  /* 0x00000052530d723e */ /* 0x000fc400000010ff */
[----:B------:R-:W-:Y:S01]  /*db60*/  F2FP.BF16.F32.PACK_AB R14, R3, R165 ;  /* 0x000000a5030e723e */ /* 0x000fe200000010ff */
[----:B------:R-:W-:Y:S01]  /*db70*/  IMAD.MOV.U32 R3, RZ, RZ, RZ ;  /* 0x000000ffff037224 */ /* 0x000fe200078e00ff */
[----:B------:R-:W-:Y:S02]  /*db80*/  F2FP.BF16.F32.PACK_AB R15, R54, R46 ;  /* 0x0000002e360f723e */ /* 0x000fe400000010ff */
[----:B------:R-:W-:Y:S02]  /*db90*/  SHF.R.U64 R181, R181, 0x3, RZ ;  /* 0x00000003b5b57819 */ /* 0x000fe400000012ff */
[----:B------:R-:W-:Y:S01]  /*dba0*/  LOP3.LUT R118, R185, R118, RZ, 0x3c, !PT ;  /* 0x00000076b9767212 */ /* 0x000fe200078e3cff */
[----:B------:R4:W-:Y:S01]  /*dbb0*/  STSM.16.M88.4 [R102], R12 ;  /* 0x0000000c66007844 */ /* 0x0009e20000000200 */
[----:B------:R-:W-:Y:S02]  /*dbc0*/  MOV R106, R106 ;  /* 0x0000006a006a7202 */ /* 0x000fe40000000f00 */
[----:B-1----:R-:W-:-:S02]  /*dbd0*/  F2FP.BF16.F32.PACK_AB R24, R89, R166 ;  /* 0x000000a65918723e */ /* 0x002fc400000010ff */
[----:B------:R-:W-:Y:S02]  /*dbe0*/  F2FP.BF16.F32.PACK_AB R25, R71, R62 ;  /* 0x0000003e4719723e */ /* 0x000fe400000010ff */
[----:B------:R-:W-:Y:S02]  /*dbf0*/  F2FP.BF16.F32.PACK_AB R26, R93, R167 ;  /* 0x000000a75d1a723e */ /* 0x000fe400000010ff */
[----:B------:R-:W-:Y:S02]  /*dc00*/  F2FP.BF16.F32.PACK_AB R27, R100, R96 ;  /* 0x00000060641b723e */ /* 0x000fe400000010ff */
[----:B------:R-:W-:Y:S02]  /*dc10*/  LOP3.LUT R126, R181, R84, RZ, 0x3c, !PT ;  /* 0x00000054b57e7212 */ /* 0x000fe400078e3cff */
[----:B------:R-:W-:Y:S01]  /*dc20*/  MOV R110, R110 ;  /* 0x0000006e006e7202 */ /* 0x000fe20000000f00 */
[----:B------:R-:W-:Y:S01]  /*dc30*/  STSM.16.M88.4 [R106], R24 ;  /* 0x000000186a007844 */ /* 0x000fe20000000200 */
[----:B--2---:R-:W-:-:S02]  /*dc40*/  F2FP.BF16.F32.PACK_AB R28, R97, R168 ;  /* 0x000000a8611c723e */ /* 0x004fc400000010ff */
[----:B------:R-:W-:Y:S02]  /*dc50*/  F2FP.BF16.F32.PACK_AB R29, R108, R104 ;  /* 0x000000686c1d723e */ /* 0x000fe400000010ff */
[----:B---3--:R-:W-:Y:S02]  /*dc60*/  F2FP.BF16.F32.PACK_AB R30, R101, R169 ;  /* 0x000000a9651e723e */ /* 0x008fe400000010ff */
[----:B------:R-:W-:Y:S02]  /*dc70*/  F2FP.BF16.F32.PACK_AB R31, R116, R112 ;  /* 0x00000070741f723e */ /* 0x000fe400000010ff */
[----:B------:R-:W-:Y:S02]  /*dc80*/  MOV R114, R114 ;  /* 0x0000007200727202 */ /* 0x000fe40000000f00 */
[----:B----4-:R-:W-:Y:S01]  /*dc90*/  F2FP.BF16.F32.PACK_AB R12, R105, R170 ;  /* 0x000000aa690c723e */ /* 0x010fe200000010ff */
[----:B------:R-:W-:Y:S01]  /*dca0*/  STSM.16.M88.4 [R110], R28 ;  /* 0x0000001c6e007844 */ /* 0x000fe20000000200 */
[----:B------:R-:W-:-:S02]  /*dcb0*/  F2FP.BF16.F32.PACK_AB R13, R124, R120 ;  /* 0x000000787c0d723e */ /* 0x000fc400000010ff */
[----:B------:R-:W-:Y:S02]  /*dcc0*/  F2FP.BF16.F32.PACK_AB R14, R109, R171 ;  /* 0x000000ab6d0e723e */ /* 0x000fe400000010ff */
[----:B------:R-:W-:Y:S02]  /*dcd0*/  F2FP.BF16.F32.PACK_AB R15, R152, R128 ;  /* 0x00000080980f723e */ /* 0x000fe400000010ff */
[----:B------:R-:W-:Y:S02]  /*dce0*/  F2FP.BF16.F32.PACK_AB R153, R154, R153 ;  /* 0x000000999a99723e */ /* 0x000fe400000010ff */
[----:B------:R-:W-:Y:S01]  /*dcf0*/  MOV R118, R118 ;  /* 0x0000007600767202 */ /* 0x000fe20000000f00 */
[----:B------:R1:W-:Y:S01]  /*dd00*/  STSM.16.M88.4 [R114], R12 ;  /* 0x0000000c72007844 */ /* 0x0003e20000000200 */
[----:B------:R-:W-:Y:S02]  /*dd10*/  F2FP.BF16.F32.PACK_AB R152, R113, R172 ;  /* 0x000000ac7198723e */ /* 0x000fe400000010ff */
[----:B------:R-:W-:-:S02]  /*dd20*/  F2FP.BF16.F32.PACK_AB R154, R117, R173 ;  /* 0x000000ad759a723e */ /* 0x000fc400000010ff */
[----:B------:R-:W-:Y:S02]  /*dd30*/  F2FP.BF16.F32.PACK_AB R155, R156, R155 ;  /* 0x0000009b9c9b723e */ /* 0x000fe400000010ff */
[----:B------:R-:W-:Y:S02]  /*dd40*/  F2FP.BF16.F32.PACK_AB R157, R158, R157 ;  /* 0x0000009d9e9d723e */ /* 0x000fe400000010ff */
[----:B------:R-:W-:Y:S01]  /*dd50*/  MOV R122, R122 ;  /* 0x0000007a007a7202 */ /* 0x000fe20000000f00 */
[----:B------:R2:W-:Y:S01]  /*dd60*/  STSM.16.M88.4 [R118], R152 ;  /* 0x0000009876007844 */ /* 0x0005e20000000200 */
[----:B------:R-:W-:Y:S02]  /*dd70*/  F2FP.BF16.F32.PACK_AB R156, R121, R174 ;  /* 0x000000ae799c723e */ /* 0x000fe400000010ff */
[----:B------:R-:W-:Y:S02]  /*dd80*/  F2FP.BF16.F32.PACK_AB R158, R125, R175 ;  /* 0x000000af7d9e723e */ /* 0x000fe400000010ff */
[----:B------:R-:W-:-:S02]  /*dd90*/  F2FP.BF16.F32.PACK_AB R159, R160, R159 ;  /* 0x0000009fa09f723e */ /* 0x000fc400000010ff */
[----:B------:R-:W-:Y:S02]  /*dda0*/  F2FP.BF16.F32.PACK_AB R161, R162, R161 ;  /* 0x000000a1a2a1723e */ /* 0x000fe400000010ff */
[----:B------:R-:W-:Y:S01]  /*ddb0*/  F2FP.BF16.F32.PACK_AB R136, R137, R136 ;  /* 0x000000888988723e */ /* 0x000fe200000010ff */
[----:B------:R2:W-:Y:S01]  /*ddc0*/  STSM.16.M88.4 [R122], R156 ;  /* 0x0000009c7a007844 */ /* 0x0005e20000000200 */
[----:B------:R-:W-:Y:S02]  /*ddd0*/  ISETP.NE.U32.AND P0, PT, RZ, UR4, PT ;  /* 0x00000004ff007c0c */ /* 0x000fe4000bf05070 */
[----:B------:R-:W-:Y:S02]  /*dde0*/  IADD3 R6, P1, R208, UR4, RZ ;  /* 0x00000004d0067c10 */ /* 0x000fe4000ff3e0ff */
[----:B------:R-:W-:Y:S02]  /*ddf0*/  MOV R126, R126 ;  /* 0x0000007e007e7202 */ /* 0x000fe40000000f00 */
[----:B------:R-:W-:-:S02]  /*de00*/  F2FP.BF16.F32.PACK_AB R160, R129, R179 ;  /* 0x000000b381a0723e */ /* 0x000fc400000010ff */
[----:B------:R-:W-:Y:S02]  /*de10*/  F2FP.BF16.F32.PACK_AB R162, R133, R132 ;  /* 0x0000008485a2723e */ /* 0x000fe400000010ff */
[----:B------:R-:W-:Y:S02]  /*de20*/  F2FP.BF16.F32.PACK_AB R163, R135, R134 ;  /* 0x0000008687a3723e */ /* 0x000fe400000010ff */
[----:B------:R-:W-:Y:S02]  /*de30*/  F2FP.BF16.F32.PACK_AB R137, R139, R138 ;  /* 0x0000008a8b89723e */ /* 0x000fe400000010ff */
[----:B------:R-:W-:Y:S01]  /*de40*/  F2FP.BF16.F32.PACK_AB R144, R145, R144 ;  /* 0x000000909190723e */ /* 0x000fe200000010ff */
[----:B------:R2:W-:Y:S01]  /*de50*/  STSM.16.M88.4 [R126], R160 ;  /* 0x000000a07e007844 */ /* 0x0005e20000000200 */
[----:B------:R-:W-:Y:S02]  /*de60*/  F2FP.BF16.F32.PACK_AB R138, R141, R140 ;  /* 0x0000008c8d8a723e */ /* 0x000fe400000010ff */
[----:B------:R-:W-:-:S02]  /*de70*/  F2FP.BF16.F32.PACK_AB R139, R143, R142 ;  /* 0x0000008e8f8b723e */ /* 0x000fc400000010ff */
[----:B------:R-:W-:Y:S02]  /*de80*/  F2FP.BF16.F32.PACK_AB R145, R147, R146 ;  /* 0x000000929391723e */ /* 0x000fe400000010ff */
[----:B------:R-:W-:Y:S01]  /*de90*/  F2FP.BF16.F32.PACK_AB R146, R149, R148 ;  /* 0x000000949592723e */ /* 0x000fe200000010ff */
[----:B------:R2:W-:Y:S01]  /*dea0*/  STSM.16.M88.4 [R21], R136 ;  /* 0x0000008815007844 */ /* 0x0005e20000000200 */
[----:B------:R-:W-:Y:S02]  /*deb0*/  F2FP.BF16.F32.PACK_AB R147, R0, R150 ;  /* 0x000000960093723e */ /* 0x000fe400000010ff */
[----:B------:R-:W-:Y:S02]  /*dec0*/  ISETP.NE.AND.EX P0, PT, RZ, UR5, PT, P0 ;  /* 0x00000005ff007c0c */ /* 0x000fe4000bf05300 */
[----:B------:R-:W-:Y:S01]  /*ded0*/  IADD3.X R7, R209, UR5, RZ, P1, !PT ;  /* 0x00000005d1077c10 */ /* 0x000fe20008ffe4ff */
[----:B------:R-:W-:Y:S01]  /*dee0*/  ULDC.64 UR4, c[0x0][0xbe0] ;  /* 0x0002f80000047ab9 */ /* 0x000fe20000000a00 */
[----:B------:R2:W-:Y:S01]  /*def0*/  STSM.16.M88.4 [R20], R144 ;  /* 0x0000009014007844 */ /* 0x0005e20000000200 */
[----:B------:R-:W-:Y:S01]  /*df00*/  BAR.SYNC.DEFER_BLOCKING 0x1, 0x100 ;  /* 0x0044000000007b1d */ /* 0x000fe20000010000 */
[----:B------:R-:W-:-:S04]  /*df10*/  ISETP.NE.U32.AND P1, PT, RZ, UR4, PT ;  /* 0x00000004ff007c0c */ /* 0x000fc8000bf25070 */
[----:B------:R-:W-:-:S13]  /*df20*/  ISETP.NE.AND.EX P1, PT, RZ, UR5, PT, P1 ;  /* 0x00000005ff007c0c */ /* 0x000fda000bf25310 */
[----:B------:R-:W-:Y:S01]  /*df30*/  @P1 IADD3 R208, P2, R208, UR4, RZ ;  /* 0x00000004d0d01c10 */ /* 0x000fe2000ff5e0ff */
[----:B------:R-:W-:Y:S02]  /*df40*/  ULDC UR4, c[0x0][0xa88] ;  /* 0x0002a20000047ab9 */ /* 0x000fe40000000800 */
[----:B------:R-:W-:Y:S01]  /*df50*/  IMAD.U32 R0, RZ, RZ, UR4 ;  /* 0x00000004ff007e24 */ /* 0x000fe2000f8e00ff */
[----:B------:R-:W-:Y:S01]  /*df60*/  @P1 IADD3.X R209, R209, UR5, RZ, P2, !PT ;  /* 0x00000005d1d11c10 */ /* 0x000fe200097fe4ff */
[----:B------:R2:W5:Y:S01]  /*df70*/  @P0 LDG.E R3, desc[UR40][R6.64] ;  /* 0x0000002806030981 */ /* 0x000562000c1e1900 */
[----:B------:R-:W-:-:S03]  /*df80*/  IMAD R9, R202, 0x40, R201 ;  /* 0x00000040ca097824 */ /* 0x000fc600078e02c9 */
[----:B------:R2:W5:Y:S01]  /*df90*/  @P1 LDG.E R0, desc[UR40][R208.64] ;  /* 0x00000028d0001981 */ /* 0x000562000c1e1900 */
[----:B------:R-:W-:-:S03]  /*dfa0*/  IMAD.WIDE R10, R9, 0x2, R10 ;  /* 0x00000002090a7825 */ /* 0x000fc600078e020a */
[----:B-1----:R-:W-:Y:S01]  /*dfb0*/  IADD3 R13, P4, R10, 0x1000, RZ ;  /* 0x000010000a0d7810 */ /* 0x002fe20007f9e0ff */
[----:B------:R-:W-:-:S12]  /*dfc0*/  @P1 BRA `(.L_x_545) ;  /* 0x0000000000101947 */ /* 0x000fd80003800000 */
[----:B------:R-:W-:Y:S05]  /*dfd0*/  @!P0 BRA `(.L_x_545) ;  /* 0x00000000000c8947 */ /* 0x000fea0003800000 */
[----:B------:R-:W3:Y:S04]  /*dfe0*/  LDG.E R9, desc[UR40][R6.64] ;  /* 0x0000002806097981 */ /* 0x000ee8000c1e1900 */
[----:B-----5:R-:W3:Y:S02]  /*dff0*/  LDG.E R0, desc[UR40][R6.64+0x4] ;  /* 0x0000042806007981 */ /* 0x020ee4000c1e1900 */
[----:B---3--:R-:W-:-:S07]  /*e000*/  IMAD.IADD R0, R0, 0x1, -R9 ;  /* 0x0000000100007824 */ /* 0x008fce00078e0a09 */
.L_x_545:
[----:B------:R-:W-:Y:S01]  /*e010*/  SHF.R.S32.HI R79, RZ, 0x1f, R207 ;  /* 0x0000001fff4f7819 */ /* 0x000fe200000114cf */
[----:B------:R-:W-:Y:S01]  /*e020*/  ULDC.64 UR4, c[0x0][0xb70] ;  /* 0x0002dc0000047ab9 */ /* 0x000fe20000000a00 */
[--C-:B--2--5:R-:W-:Y:S01]  /*e030*/  SHF.R.S32.HI R21, RZ, 0x1f, R3.reuse ;  /* 0x0000001fff157819 */ /* 0x124fe20000011403 */
[----:B------:R-:W-:Y:S01]  /*e040*/  IMAD.MOV.U32 R20, RZ, RZ, R3 ;  /* 0x000000ffff147224 */ /* 0x000fe200078e0003 */
[----:B------:R-:W-:Y:S01]  /*e050*/  SEL R219, R219, RZ, !P0 ;  /* 0x000000ffdbdb7207 */ /* 0x000fe20004000000 */
[----:B------:R-:W-:Y:S01]  /*e060*/  IMAD R6, R79, UR4, RZ ;  /* 0x000000044f067c24 */ /* 0x000fe2000f8e02ff */
[----:B------:R-:W-:Y:S01]  /*e070*/  SEL R81, R210, RZ, !P0 ;  /* 0x000000ffd2517207 */ /* 0x000fe20004000000 */
[----:B------:R-:W-:Y:S01]  /*e080*/  IMAD R15, R213, 0x80, R232 ;  /* 0x00000080d50f7824 */ /* 0x000fe200078e02e8 */
[C---:B------:R-:W-:Y:S01]  /*e090*/  IADD3 R29, P0, R10.reuse, 0x3000, RZ ;  /* 0x000030000a1d7810 */ /* 0x040fe20007f1e0ff */
[C---:B------:R-:W-:Y:S01]  /*e0a0*/  IMAD R9, R207.reuse, UR5, R6 ;  /* 0x00000005cf097c24 */ /* 0x040fe2000f8e0206 */
[C---:B------:R-:W-:Y:S01]  /*e0b0*/  IADD3 R25, P5, R10.reuse, 0x2000, RZ ;  /* 0x000020000a197810 */ /* 0x040fe20007fbe0ff */
[----:B------:R-:W-:Y:S01]  /*e0c0*/  IMAD.WIDE.U32 R6, R207, UR4, R20 ;  /* 0x00000004cf067c25 */ /* 0x000fe2000f8e0014 */
[----:B------:R-:W-:Y:S01]  /*e0d0*/  ULDC.64 UR4, c[0x0][0xb78] ;  /* 0x0002de0000047ab9 */ /* 0x000fe20000000a00 */
[----:B------:R-:W-:-:S02]  /*e0e0*/  IADD3 R33, P1, R10, 0x4000, RZ ;  /* 0x000040000a217810 */ /* 0x000fc40007f3e0ff */
[----:B------:R-:W-:Y:S01]  /*e0f0*/  IMAD.IADD R7, R7, 0x1, R9 ;  /* 0x0000000107077824 */ /* 0x000fe200078e0209 */
[----:B------:R-:W-:Y:S01]  /*e100*/  LOP3.LUT R28, R29, 0x380, RZ, 0xc0, !PT ;  /* 0x000003801d1c7812 */ /* 0x000fe200078ec0ff */
[----:B------:R-:W-:Y:S01]  /*e110*/  IMAD R8, R219, UR4, RZ ;  /* 0x00000004db087c24 */ /* 0x000fe2000f8e02ff */
[----:B------:R-:W-:Y:S01]  /*e120*/  IADD3 R37, P2, R10, 0x5000, RZ ;  /* 0x000050000a257810 */ /* 0x000fe20007f5e0ff */
[----:B------:R-:W-:Y:S01]  /*e130*/  IMAD.WIDE.U32 R6, R81, UR4, R6 ;  /* 0x0000000451067c25 */ /* 0x000fe2000f8e0006 */
[----:B------:R-:W-:Y:S02]  /*e140*/  LOP3.LUT R12, R13, 0x380, RZ, 0xc0, !PT ;  /* 0x000003800d0c7812 */ /* 0x000fe400078ec0ff */
[----:B------:R-:W-:Y:S01]  /*e150*/  LOP3.LUT R24, R25, 0x380, RZ, 0xc0, !PT ;  /* 0x0000038019187812 */ /* 0x000fe200078ec0ff */
[----:B------:R-:W-:Y:S01]  /*e160*/  IMAD R8, R81, UR5, R8 ;  /* 0x0000000551087c24 */ /* 0x000fe2000f8e0208 */
[----:B------:R-:W-:Y:S01]  /*e170*/  SHF.R.S32.HI R9, RZ, 0x1f, R15 ;  /* 0x0000001fff097819 */ /* 0x000fe2000001140f */
[----:B------:R-:W-:Y:S01]  /*e180*/  ULDC.64 UR4, c[0x0][0xb40] ;  /* 0x0002d00000047ab9 */ /* 0x000fe20000000a00 */
[----:B------:R-:W-:-:S02]  /*e190*/  IADD3 R6, P3, R15, R6, RZ ;  /* 0x000000060f067210 */ /* 0x000fc40007f7e0ff */
[----:B------:R-:W-:Y:S02]  /*e1a0*/  LOP3.LUT R32, R33, 0x380, RZ, 0xc0, !PT ;  /* 0x0000038021207812 */ /* 0x000fe400078ec0ff */
[----:B------:R-:W-:Y:S02]  /*e1b0*/  SHF.R.U64 R28, R28, 0x3, RZ ;  /* 0x000000031c1c7819 */ /* 0x000fe400000012ff */
[----:B------:R-:W-:Y:S02]  /*e1c0*/  LOP3.LUT R36, R37, 0x380, RZ, 0xc0, !PT ;  /* 0x0000038025247812 */ /* 0x000fe400078ec0ff */
[----:B------:R-:W-:Y:S02]  /*e1d0*/  SHF.R.U64 R12, R12, 0x3, RZ ;  /* 0x000000030c0c7819 */ /* 0x000fe400000012ff */
[----:B------:R-:W-:Y:S02]  /*e1e0*/  SHF.R.U64 R24, R24, 0x3, RZ ;  /* 0x0000000318187819 */ /* 0x000fe400000012ff */
[----:B------:R-:W-:-:S02]  /*e1f0*/  IADD3.X R9, R9, R7, R8, P3, !PT ;  /* 0x0000000709097210 */ /* 0x000fc40001ffe408 */
[----:B------:R-:W-:Y:S02]  /*e200*/  SHF.R.U64 R32, R32, 0x3, RZ ;  /* 0x0000000320207819 */ /* 0x000fe400000012ff */
[----:B------:R-:W-:Y:S01]  /*e210*/  LOP3.LUT R28, R28, R29, RZ, 0x3c, !PT ;  /* 0x0000001d1c1c7212 */ /* 0x000fe200078e3cff */
[--C-:B------:R-:W-:Y:S01]  /*e220*/  IMAD.X R29, RZ, RZ, R11.reuse, P0 ;  /* 0x000000ffff1d7224 */ /* 0x100fe200000e060b */
[----:B------:R-:W-:Y:S02]  /*e230*/  SHF.R.U64 R36, R36, 0x3, RZ ;  /* 0x0000000324247819 */ /* 0x000fe400000012ff */
[----:B------:R-:W-:Y:S02]  /*e240*/  LEA R58, P3, R6, UR4, 0x2 ;  /* 0x00000004063a7c11 */ /* 0x000fe4000f8610ff */
[----:B------:R-:W-:Y:S02]  /*e250*/  IADD3 R53, P0, R10, 0x9000, RZ ;  /* 0x000090000a357810 */ /* 0x000fe40007f1e0ff */
        /* <DEDUP_REMOVED lines=8> */
[----:B------:R-:W-:Y:S01]  /*e2e0*/  LEA.HI.X R59, R6, UR5, R9, 0x2, P3 ;  /* 0x00000005063b7c11 */ /* 0x000fe200098f1409 */
[----:B------:R-:W-:Y:S01]  /*e2f0*/  VIADD R9, R15, 0x8 ;  /* 0x000000080f097836 */ /* 0x000fe20000000000 */
[C---:B------:R-:W-:Y:S01]  /*e300*/  IADD3 R41, P3, R10.reuse, 0x6000, RZ ;  /* 0x000060000a297810 */ /* 0x040fe20007f7e0ff */
[----:B------:R-:W-:Y:S01]  /*e310*/  ULDC.64 UR4, c[0x0][0xaa0] ;  /* 0x0002a80000047ab9 */ /* 0x000fe20000000a00 */
[----:B------:R-:W-:-:S02]  /*e320*/  IADD3 R45, P4, R10, 0x7000, RZ ;  /* 0x000070000a2d7810 */ /* 0x000fc40007f9e0ff */
[C---:B------:R-:W-:Y:S02]  /*e330*/  IADD3 R49, P5, R10.reuse, 0x8000, RZ ;  /* 0x000080000a317810 */ /* 0x040fe40007fbe0ff */
[----:B------:R-:W-:Y:S02]  /*e340*/  LOP3.LUT R52, R53, 0x380, RZ, 0xc0, !PT ;  /* 0x0000038035347812 */ /* 0x000fe400078ec0ff */
[C---:B------:R-:W-:Y:S02]  /*e350*/  IADD3 R7, P1, R10.reuse, 0xa000, RZ ;  /* 0x0000a0000a077810 */ /* 0x040fe40007f3e0ff */
[----:B------:R-:W-:Y:S02]  /*e360*/  IADD3 R57, P2, R10, 0xb000, RZ ;  /* 0x0000b0000a397810 */ /* 0x000fe40007f5e0ff */
[----:B------:R-:W-:Y:S02]  /*e370*/  LOP3.LUT R40, R41, 0x380, RZ, 0xc0, !PT ;  /* 0x0000038029287812 */ /* 0x000fe400078ec0ff */
[----:B------:R-:W-:-:S02]  /*e380*/  LOP3.LUT R44, R45, 0x380, RZ, 0xc0, !PT ;  /* 0x000003802d2c7812 */ /* 0x000fc400078ec0ff */
[----:B------:R-:W-:Y:S02]  /*e390*/  LOP3.LUT R48, R49, 0x380, RZ, 0xc0, !PT ;  /* 0x0000038031307812 */ /* 0x000fe400078ec0ff */
[----:B------:R-:W-:Y:S02]  /*e3a0*/  SHF.R.U64 R52, R52, 0x3, RZ ;  /* 0x0000000334347819 */ /* 0x000fe400000012ff */
[----:B------:R-:W-:Y:S02]  /*e3b0*/  LOP3.LUT R6, R7, 0x380, RZ, 0xc0, !PT ;  /* 0x0000038007067812 */ /* 0x000fe400078ec0ff */
[----:B------:R-:W-:Y:S02]  /*e3c0*/  LOP3.LUT R56, R57, 0x380, RZ, 0xc0, !PT ;  /* 0x0000038039387812 */ /* 0x000fe400078ec0ff */
[----:B------:R-:W-:Y:S02]  /*e3d0*/  SHF.R.U64 R40, R40, 0x3, RZ ;  /* 0x0000000328287819 */ /* 0x000fe400000012ff */
[----:B------:R-:W-:-:S02]  /*e3e0*/  SHF.R.U64 R44, R44, 0x3, RZ ;  /* 0x000000032c2c7819 */ /* 0x000fc400000012ff */
[----:B------:R-:W-:Y:S02]  /*e3f0*/  SHF.R.U64 R48, R48, 0x3, RZ ;  /* 0x0000000330307819 */ /* 0x000fe400000012ff */
[----:B------:R-:W-:Y:S01]  /*e400*/  LOP3.LUT R52, R52, R53, RZ, 0x3c, !PT ;  /* 0x0000003534347212 */ /* 0x000fe200078e3cff */
[--C-:B------:R-:W-:Y:S01]  /*e410*/  IMAD.X R53, RZ, RZ, R11.reuse, P0 ;  /* 0x000000ffff357224 */ /* 0x100fe200000e060b */
        /* <DEDUP_REMOVED lines=13> */
[----:B------:R-:W-:-:S02]  /*e4f0*/  IADD3 R73, P3, R10, 0xc000, RZ ;  /* 0x0000c0000a497810 */ /* 0x000fc40007f7e0ff */
[C---:B------:R-:W-:Y:S02]  /*e500*/  IADD3 R69, P4, R10.reuse, 0xd000, RZ ;  /* 0x0000d0000a457810 */ /* 0x040fe40007f9e0ff */
[C---:B------:R-:W-:Y:S02]  /*e510*/  IADD3 R65, P5, R10.reuse, 0xe000, RZ ;  /* 0x0000e0000a417810 */ /* 0x040fe40007fbe0ff */
[-C--:B------:R-:W-:Y:S02]  /*e520*/  ISETP.GE.OR P1, PT, R15, R0.reuse, P0 ;  /* 0x000000000f00720c */ /* 0x080fe40000726670 */
[C---:B------:R-:W-:Y:S02]  /*e530*/  LOP3.LUT R8, R10.reuse, 0x380, RZ, 0xc0, !PT ;  /* 0x000003800a087812 */ /* 0x040fe400078ec0ff */
[----:B------:R-:W-:Y:S02]  /*e540*/  IADD3 R15, P2, R10, 0xf000, RZ ;  /* 0x0000f0000a0f7810 */ /* 0x000fe40007f5e0ff */
[----:B------:R-:W-:-:S02]  /*e550*/  ISETP.GE.OR P0, PT, R9, R0, P0 ;  /* 0x000000000900720c */ /* 0x000fc40000706670 */
[----:B------:R-:W-:Y:S01]  /*e560*/  LOP3.LUT R72, R73, 0x380, RZ, 0xc0, !PT ;  /* 0x0000038049487812 */ /* 0x000fe200078ec0ff */
[----:B------:R-:W-:Y:S01]  /*e570*/  IMAD.X R61, RZ, RZ, R11, P2 ;  /* 0x000000ffff3d7224 */ /* 0x000fe200010e060b */
[----:B------:R-:W-:Y:S02]  /*e580*/  LOP3.LUT R68, R69, 0x380, RZ, 0xc0, !PT ;  /* 0x0000038045447812 */ /* 0x000fe400078ec0ff */
[----:B------:R-:W-:Y:S01]  /*e590*/  LOP3.LUT R64, R65, 0x380, RZ, 0xc0, !PT ;  /* 0x0000038041407812 */ /* 0x000fe200078ec0ff */
[----:B------:R-:W-:Y:S01]  /*e5a0*/  @!P1 STG.E desc[UR40][R58.64], R5 ;  /* 0x000000053a009986 */ /* 0x000fe2000c101928 */
[----:B------:R-:W-:Y:S02]  /*e5b0*/  SHF.R.U64 R9, R8, 0x3, RZ ;  /* 0x0000000308097819 */ /* 0x000fe400000012ff */
[----:B------:R-:W-:Y:S02]  /*e5c0*/  LOP3.LUT R8, R15, 0x380, RZ, 0xc0, !PT ;  /* 0x000003800f087812 */ /* 0x000fe400078ec0ff */
[----:B------:R-:W-:Y:S01]  /*e5d0*/  SHF.R.U64 R72, R72, 0x3, RZ ;  /* 0x0000000348487819 */ /* 0x000fe200000012ff */
[----:B------:R1:W-:Y:S01]  /*e5e0*/  @!P0 STG.E desc[UR40][R58.64+0x20], R4 ;  /* 0x000020043a008986 */ /* 0x0003e2000c101928 */
[----:B------:R-:W-:-:S02]  /*e5f0*/  SHF.R.U64 R68, R68, 0x3, RZ ;  /* 0x0000000344447819 */ /* 0x000fc400000012ff */
[----:B------:R-:W-:Y:S01]  /*e600*/  SHF.R.U64 R64, R64, 0x3, RZ ;  /* 0x0000000340407819 */ /* 0x000fe200000012ff */
[----:B------:R-:W-:Y:S01]  /*e610*/  IMAD.MOV.U32 R76, RZ, RZ, R201 ;  /* 0x000000ffff4c7224 */ /* 0x000fe200078e00c9 */
[----:B------:R-:W-:Y:S01]  /*e620*/  SHF.R.U64 R8, R8, 0x3, RZ ;  /* 0x0000000308087819 */ /* 0x000fe200000012ff */
[----:B------:R-:W5:Y:S01]  /*e630*/  LD.E.128 R24, desc[UR40][R24.64] ;  /* 0x0000002818187980 */ /* 0x000f62000c101d00 */
[----:B------:R-:W-:Y:S01]  /*e640*/  LOP3.LUT R72, R72, R73, RZ, 0x3c, !PT ;  /* 0x0000004948487212 */ /* 0x000fe200078e3cff */
[--C-:B------:R-:W-:Y:S01]  /*e650*/  IMAD.X R73, RZ, RZ, R11.reuse, P3 ;  /* 0x000000ffff497224 */ /* 0x100fe200018e060b */
[----:B------:R-:W-:Y:S01]  /*e660*/  LOP3.LUT R68, R68, R69, RZ, 0x3c, !PT ;  /* 0x0000004544447212 */ /* 0x000fe200078e3cff */
[--C-:B------:R-:W-:Y:S01]  /*e670*/  IMAD.X R69, RZ, RZ, R11.reuse, P4 ;  /* 0x000000ffff457224 */ /* 0x100fe200020e060b */
[----:B------:R-:W-:Y:S01]  /*e680*/  LOP3.LUT R64, R64, R65, RZ, 0x3c, !PT ;  /* 0x0000004140407212 */ /* 0x000fe200078e3cff */
[----:B------:R-:W-:Y:S01]  /*e690*/  IMAD.X R65, RZ, RZ, R11, P5 ;  /* 0x000000ffff417224 */ /* 0x000fe200028e060b */
[----:B------:R-:W-:Y:S01]  /*e6a0*/  LOP3.LUT R10, R9, R10, RZ, 0x3c, !PT ;  /* 0x0000000a090a7212 */ /* 0x000fe200078e3cff */
[----:B------:R-:W5:Y:S01]  /*e6b0*/  LD.E.128 R28, desc[UR40][R28.64] ;  /* 0x000000281c1c7980 */ /* 0x000f62000c101d00 */
[----:B------:R-:W-:-:S02]  /*e6c0*/  LOP3.LUT R60, R8, R15, RZ, 0x3c, !PT ;  /* 0x0000000f083c7212 */ /* 0x000fc400078e3cff */
[----:B------:R-:W-:Y:S01]  /*e6d0*/  SHF.R.S32.HI R77, RZ, 0x1f, R201 ;  /* 0x0000001fff4d7819 */ /* 0x000fe200000114c9 */
[----:B------:R-:W5:Y:S01]  /*e6e0*/  LD.E.128 R12, desc[UR40][R12.64] ;  /* 0x000000280c0c7980 */ /* 0x000f62000c101d00 */
[----:B------:R-:W-:-:S03]  /*e6f0*/  IMAD R78, R21, UR4, RZ ;  /* 0x00000004154e7c24 */ /* 0x000fc6000f8e02ff */
[----:B------:R-:W5:Y:S01]  /*e700*/  LD.E.128 R8, desc[UR40][R10.64] ;  /* 0x000000280a087980 */ /* 0x000f62000c101d00 */
[----:B------:R-:W-:-:S03]  /*e710*/  IMAD.WIDE.U32 R20, R3, UR4, R76 ;  /* 0x0000000403147c25 */ /* 0x000fc6000f8e004c */
[----:B------:R-:W5:Y:S04]  /*e720*/  LD.E.128 R32, desc[UR40][R32.64] ;  /* 0x0000002820207980 */ /* 0x000f68000c101d00 */
[----:B------:R-:W5:Y:S04]  /*e730*/  LD.E.128 R36, desc[UR40][R36.64] ;  /* 0x0000002824247980 */ /* 0x000f68000c101d00 */
[----:B------:R-:W5:Y:S04]  /*e740*/  LD.E.128 R40, desc[UR40][R40.64] ;  /* 0x0000002828287980 */ /* 0x000f68000c101d00 */
[----:B------:R-:W5:Y:S04]  /*e750*/  LD.E.128 R44, desc[UR40][R44.64] ;  /* 0x000000282c2c7980 */ /* 0x000f68000c101d00 */
[----:B------:R-:W5:Y:S04]  /*e760*/  LD.E.128 R48, desc[UR40][R48.64] ;  /* 0x0000002830307980 */ /* 0x000f68000c101d00 */
[----:B------:R-:W5:Y:S04]  /*e770*/  LD.E.128 R52, desc[UR40][R52.64] ;  /* 0x0000002834347980 */ /* 0x000f68000c101d00 */
[----:B-1----:R-:W5:Y:S04]  /*e780*/  LD.E.128 R4, desc[UR40][R6.64] ;  /* 0x0000002806047980 */ /* 0x002f68000c101d00 */
[----:B------:R-:W5:Y:S04]  /*e790*/  LD.E.128 R56, desc[UR40][R56.64] ;  /* 0x0000002838387980 */ /* 0x000f68000c101d00 */
[----:B------:R-:W5:Y:S04]  /*e7a0*/  LD.E.128 R72, desc[UR40][R72.64] ;  /* 0x0000002848487980 */ /* 0x000f68000c101d00 */
[----:B------:R-:W5:Y:S04]  /*e7b0*/  LD.E.128 R68, desc[UR40][R68.64] ;  /* 0x0000002844447980 */ /* 0x000f68000c101d00 */
[----:B------:R-:W5:Y:S04]  /*e7c0*/  LD.E.128 R64, desc[UR40][R64.64] ;  /* 0x0000002840407980 */ /* 0x000f68000c101d00 */
[----:B------:R-:W5:Y:S01]  /*e7d0*/  LD.E.128 R60, desc[UR40][R60.64] ;  /* 0x000000283c3c7980 */ /* 0x000f62000c101d00 */
[----:B------:R-:W-:Y:S01]  /*e7e0*/  IMAD R3, R3, UR5, R78 ;  /* 0x0000000503037c24 */ /* 0x000fe2000f8e024e */
[----:B------:R-:W-:Y:S01]  /*e7f0*/  ULDC.64 UR4, c[0x0][0xae0] ;  /* 0x0002b80000047ab9 */ /* 0x000fe20000000a00 */
[----:B------:R-:W-:Y:S01]  /*e800*/  @!PT LDS RZ, [RZ] ;  /* 0x00000000fffff984 */ /* 0x000fe20000000800 */
[----:B------:R-:W-:Y:S01]  /*e810*/  @!PT LDS RZ, [RZ] ;  /* 0x00000000fffff984 */ /* 0x000fe20000000800 */
[----:B------:R-:W-:Y:S01]  /*e820*/  @!PT LDS RZ, [RZ] ;  /* 0x00000000fffff984 */ /* 0x000fe20000000800 */
[----:B------:R-:W-:Y:S01]  /*e830*/  @!PT LDS RZ, [RZ] ;  /* 0x00000000fffff984 */ /* 0x000fe20000000800 */
[----:B------:R1:W-:Y:S06]  /*e840*/  MEMBAR.ALL.CTA ;  /* 0x0000000000007992 */ /* 0x0003ec0000008000 */
[----:B-1----:R-:W1:Y:S01]  /*e850*/  FENCE.VIEW.ASYNC.S ;  /* 0x00000000000073c6 */ /* 0x002e620000000000 */
[----:B------:R-:W-:-:S02]  /*e860*/  IMAD R78, R79, UR4, RZ ;  /* 0x000000044f4e7c24 */ /* 0x000fc4000f8e02ff */
[----:B------:R-:W-:Y:S02]  /*e870*/  IMAD R79, R213, -0x80, R0 ;  /* 0xffffff80d54f7824 */ /* 0x000fe400078e0200 */
[C---:B------:R-:W-:Y:S02]  /*e880*/  VIADD R0, R202.reuse, 0x40 ;  /* 0x00000040ca007836 */ /* 0x040fe40000000000 */
[----:B------:R-:W-:Y:S01]  /*e890*/  IMAD.IADD R21, R21, 0x1, R3 ;  /* 0x0000000115157824 */ /* 0x000fe200078e0203 */
[CC--:B------:R-:W-:Y:S01]  /*e8a0*/  ISETP.GE.AND P3, PT, R202.reuse, R79.reuse, PT ;  /* 0x0000004fca00720c */ /* 0x0c0fe20003f66270 */
[C---:B------:R-:W-:Y:S01]  /*e8b0*/  IMAD R77, R207.reuse, UR5, R78 ;  /* 0x00000005cf4d7c24 */ /* 0x040fe2000f8e024e */
[----:B------:R-:W-:Y:S01]  /*e8c0*/  IADD3 R3, R202, 0x20, RZ ;  /* 0x00000020ca037810 */ /* 0x000fe20007ffe0ff */
[----:B------:R-:W-:Y:S01]  /*e8d0*/  IMAD.WIDE.U32 R20, R207, UR4, R20 ;  /* 0x00000004cf147c25 */ /* 0x000fe2000f8e0014 */
[----:B------:R-:W-:Y:S01]  /*e8e0*/  ISETP.GE.AND P0, PT, R0, R79, PT ;  /* 0x0000004f0000720c */ /* 0x000fe20003f06270 */
[----:B------:R-:W-:-:S02]  /*e8f0*/  ULDC.64 UR4, c[0x0][0xae8] ;  /* 0x0002ba0000047ab9 */ /* 0x000fc40000000a00 */
[----:B------:R-:W-:Y:S01]  /*e900*/  VIADD R0, R18, 0x22820 ;  /* 0x0002282012007836 */ /* 0x000fe20000000000 */
[-C--:B------:R-:W-:Y:S01]  /*e910*/  ISETP.GE.AND P2, PT, R3, R79.reuse, PT ;  /* 0x0000004f0300720c */ /* 0x080fe20003f46270 */
[----:B------:R-:W-:Y:S02]  /*e920*/  VIADD R76, R202, 0x60 ;  /* 0x00000060ca4c7836 */ /* 0x000fe40000000000 */
[----:B------:R-:W-:Y:S01]  /*e930*/  IMAD.IADD R21, R21, 0x1, R77 ;  /* 0x0000000115157824 */ /* 0x000fe200078e024d */
[----:B------:R-:W-:Y:S01]  /*e940*/  PRMT R0, RZ, 0x654, R0 ;  /* 0x00000654ff007816 */ /* 0x000fe20000000000 */
[----:B------:R-:W-:Y:S01]  /*e950*/  IMAD R3, R219, UR4, RZ ;  /* 0x00000004db037c24 */ /* 0x000fe2000f8e02ff */
[----:B------:R-:W-:Y:S01]  /*e960*/  ISETP.GE.AND P1, PT, R76, R79, PT ;  /* 0x0000004f4c00720c */ /* 0x000fe20003f26270 */
[C---:B------:R-:W-:Y:S01]  /*e970*/  IMAD.WIDE.U32 R78, R81.reuse, UR4, R20 ;  /* 0x00000004514e7c25 */ /* 0x040fe2000f8e0014 */
[----:B------:R-:W-:Y:S01]  /*e980*/  SHF.R.S32.HI R203, RZ, 0x1f, R202 ;  /* 0x0000001fffcb7819 */ /* 0x000fe200000114ca */
[----:B-1----:R1:W-:Y:S01]  /*e990*/  SYNCS.ARRIVE.TRANS64.RED.A1T0 RZ, [R0+URZ], RZ ;  /* 0x000000ff00ff79a7 */ /* 0x0023e2000810043f */
[----:B------:R-:W-:Y:S01]  /*e9a0*/  BSSY B1, `(.L_x_546) ;  /* 0x000001b000017945 */ /* 0x000fe20003800000 */
[----:B------:R-:W-:-:S02]  /*e9b0*/  IMAD R3, R81, UR5, R3 ;  /* 0x0000000551037c24 */ /* 0x000fc4000f8e0203 */
[----:B------:R-:W-:-:S04]  /*e9c0*/  IMAD.WIDE R76, R213, 0x80, R202 ;  /* 0x00000080d54c7825 */ /* 0x000fc800078e02ca */
[----:B------:R-:W-:Y:S01]  /*e9d0*/  IMAD.IADD R83, R79, 0x1, R3 ;  /* 0x000000014f537824 */ /* 0x000fe200078e0203 */
[----:B-1----:R-:W-:Y:S06]  /*e9e0*/  @P3 BRA `(.L_x_547) ;  /* 0x0000000000583947 */ /* 0x002fec0003800000 */
[----:B------:R-:W-:Y:S01]  /*e9f0*/  ULDC.64 UR4, c[0x0][0xad8] ;  /* 0x0002b60000047ab9 */ /* 0x000fe20000000a00 */
[----:B------:R-:W-:Y:S01]  /*ea00*/  IMAD.MOV.U32 R20, RZ, RZ, R78 ;  /* 0x000000ffff147224 */ /* 0x000fe200078e004e */
[----:B------:R-:W-:Y:S01]  /*ea10*/  ULDC.64 UR6, c[0x0][0xa80] ;  /* 0x0002a00000067ab9 */ /* 0x000fe20000000a00 */
[----:B------:R-:W-:Y:S02]  /*ea20*/  IMAD.MOV.U32 R21, RZ, RZ, R83 ;  /* 0x000000ffff157224 */ /* 0x000fe400078e0053 */
[----:B------:R-:W-:Y:S02]  /*ea30*/  IMAD R3, R77, UR4, RZ ;  /* 0x000000044d037c24 */ /* 0x000fe4000f8e02ff */
[C---:B------:R-:W-:Y:S01]  /*ea40*/  IMAD.WIDE.U32 R20, R76.reuse, UR4, R20 ;  /* 0x000000044c147c25 */ /* 0x040fe2000f8e0014 */
[----:B------:R-:W-:Y:S02]  /*ea50*/  ULDC UR4, c[0x0][0xa8c] ;  /* 0x0002a30000047ab9 */ /* 0x000fe40000000800 */
[C---:B------:R-:W-:Y:S01]  /*ea60*/  ISETP.GE.AND P5, PT, R201.reuse, UR4, PT ;  /* 0x00000004c9007c0c */ /* 0x040fe2000bfa6270 */
[----:B------:R-:W-:Y:S01]  /*ea70*/  IMAD R3, R76, UR5, R3 ;  /* 0x000000054c037c24 */ /* 0x000fe2000f8e0203 */
[----:B------:R-:W-:Y:S01]  /*ea80*/  LEA R80, P3, R20, UR6, 0x1 ;  /* 0x0000000614507c11 */ /* 0x000fe2000f8608ff */
[----:B------:R-:W-:-:S02]  /*ea90*/  VIADD R0, R201, 0x40 ;  /* 0x00000040c9007836 */ /* 0x000fc40000000000 */
[----:B------:R-:W-:-:S03]  /*eaa0*/  IMAD.IADD R3, R21, 0x1, R3 ;  /* 0x0000000115037824 */ /* 0x000fc600078e0203 */
[----:B------:R-:W-:Y:S01]  /*eab0*/  ISETP.GE.AND P4, PT, R0, UR4, PT ;  /* 0x0000000400007c0c */ /* 0x000fe2000bf86270 */
[C---:B------:R-:W-:Y:S01]  /*eac0*/  VIADD R0, R201.reuse, 0xc0 ;  /* 0x000000c0c9007836 */ /* 0x040fe20000000000 */
[----:B------:R-:W-:Y:S01]  /*ead0*/  LEA.HI.X R81, R20, UR7, R3, 0x1, P3 ;  /* 0x0000000714517c11 */ /* 0x000fe200098f0c03 */
[----:B------:R-:W-:-:S04]  /*eae0*/  VIADD R3, R201, 0x80 ;  /* 0x00000080c9037836 */ /* 0x000fc80000000000 */
[----:B-----5:R1:W-:Y:S01]  /*eaf0*/  @!P5 STG.E.128 desc[UR40][R80.64], R8 ;  /* 0x000000085000d986 */ /* 0x0203e2000c101d28 */
[----:B------:R-:W-:Y:S02]  /*eb00*/  ISETP.GE.AND P3, PT, R3, UR4, PT ;  /* 0x0000000403007c0c */ /* 0x000fe4000bf66270 */
[----:B------:R-:W-:-:S03]  /*eb10*/  ISETP.GE.AND P5, PT, R0, UR4, PT ;  /* 0x0000000400007c0c */ /* 0x000fc6000bfa6270 */
[----:B------:R1:W-:Y:S08]  /*eb20*/  @!P4 STG.E.128 desc[UR40][R80.64+0x80], R32 ;  /* 0x000080205000c986 */ /* 0x0003f0000c101d28 */
[----:B------:R1:W-:Y:S04]  /*eb30*/  @!P3 STG.E.128 desc[UR40][R80.64+0x100], R48 ;  /* 0x000100305000b986 */ /* 0x0003e8000c101d28 */
[----:B------:R1:W-:Y:S02]  /*eb40*/  @!P5 STG.E.128 desc[UR40][R80.64+0x180], R72 ;  /* 0x000180485000d986 */ /* 0x0003e4000c101d28 */
.L_x_547:
[----:B------:R-:W-:Y:S05]  /*eb50*/  BSYNC B1 ;  /* 0x0000000000017941 */ /* 0x000fea0003800000 */
.L_x_546:
[----:B------:R-:W-:Y:S04]  /*eb60*/  BSSY B1, `(.L_x_548) ;  /* 0x000001a000017945 */ /* 0x000fe80003800000 */
[----:B------:R-:W-:Y:S05]  /*eb70*/  @P2 BRA `(.L_x_549) ;  /* 0x0000000000602947 */ /* 0x000fea0003800000 */
[----:B------:R-:W-:Y:S01]  /*eb80*/  IADD3 R3, P2, R76, 0x20, RZ ;  /* 0x000000204c037810 */ /* 0x000fe20007f5e0ff */
[----:B------:R-:W-:Y:S01]  /*eb90*/  ULDC.64 UR6, c[0x0][0xad8] ;  /* 0x0002b60000067ab9 */ /* 0x000fe20000000a00 */
[----:B-1---5:R-:W-:Y:S01]  /*eba0*/  IMAD.MOV.U32 R8, RZ, RZ, R78 ;  /* 0x000000ffff087224 */ /* 0x022fe200078e004e */
[----:B------:R-:W-:Y:S01]  /*ebb0*/  ULDC UR4, c[0x0][0xa8c] ;  /* 0x0002a30000047ab9 */ /* 0x000fe20000000800 */
[----:B------:R-:W-:Y:S01]  /*ebc0*/  IMAD.MOV.U32 R9, RZ, RZ, R83 ;  /* 0x000000ffff097224 */ /* 0x000fe200078e0053 */
[C---:B------:R-:W-:Y:S01]  /*ebd0*/  ISETP.GE.AND P4, PT, R201.reuse, UR4, PT ;  /* 0x00000004c9007c0c */ /* 0x040fe2000bf86270 */
[----:B------:R-:W-:Y:S02]  /*ebe0*/  IMAD.X R0, RZ, RZ, R77, P2 ;  /* 0x000000ffff007224 */ /* 0x000fe400010e064d */
[----:B------:R-:W-:Y:S02]  /*ebf0*/  VIADD R10, R201, 0x40 ;  /* 0x00000040c90a7836 */ /* 0x000fe40000000000 */
[----:B------:R-:W-:-:S02]  /*ec00*/  IMAD R0, R0, UR6, RZ ;  /* 0x0000000600007c24 */ /* 0x000fc4000f8e02ff */
[----:B------:R-:W-:Y:S01]  /*ec10*/  IMAD.WIDE.U32 R8, R3, UR6, R8 ;  /* 0x0000000603087c25 */ /* 0x000fe2000f8e0008 */
[----:B------:R-:W-:-:S03]  /*ec20*/  ISETP.GE.AND P3, PT, R10, UR4, PT ;  /* 0x000000040a007c0c */ /* 0x000fc6000bf66270 */
[----:B------:R-:W-:Y:S01]  /*ec30*/  IMAD R3, R3, UR7, R0 ;  /* 0x0000000703037c24 */ /* 0x000fe2000f8e0200 */
[----:B------:R-:W-:Y:S01]  /*ec40*/  ULDC.64 UR6, c[0x0][0xa80] ;  /* 0x0002a00000067ab9 */ /* 0x000fe20000000a00 */
[----:B------:R-:W-:Y:S01]  /*ec50*/  VIADD R0, R201, 0x80 ;  /* 0x00000080c9007836 */ /* 0x000fe20000000000 */
[----:B------:R-:W-:Y:S01]  /*ec60*/  LEA R10, P5, R8, UR6, 0x1 ;  /* 0x00000006080a7c11 */ /* 0x000fe2000f8a08ff */
[----:B------:R-:W-:Y:S02]  /*ec70*/  IMAD.IADD R3, R9, 0x1, R3 ;  /* 0x0000000109037824 */ /* 0x000fe400078e0203 */
[----:B------:R-:W-:Y:S01]  /*ec80*/  VIADD R9, R201, 0xc0 ;  /* 0x000000c0c9097836 */ /* 0x000fe20000000000 */
[----:B------:R-:W-:Y:S02]  /*ec90*/  ISETP.GE.AND P2, PT, R0, UR4, PT ;  /* 0x0000000400007c0c */ /* 0x000fe4000bf46270 */
[----:B------:R-:W-:Y:S02]  /*eca0*/  LEA.HI.X R11, R8, UR7, R3, 0x1, P5 ;  /* 0x00000007080b7c11 */ /* 0x000fe4000a8f0c03 */
[----:B------:R-:W-:-:S03]  /*ecb0*/  ISETP.GE.AND P5, PT, R9, UR4, PT ;  /* 0x0000000409007c0c */ /* 0x000fc6000bfa6270 */
[----:B------:R2:W-:Y:S04]  /*ecc0*/  @!P4 STG.E.128 desc[UR40][R10.64], R12 ;  /* 0x0000000c0a00c986 */ /* 0x0005e8000c101d28 */
[----:B------:R2:W-:Y:S04]  /*ecd0*/  @!P3 STG.E.128 desc[UR40][R10.64+0x80], R36 ;  /* 0x000080240a00b986 */ /* 0x0005e8000c101d28 */
[----:B------:R2:W-:Y:S04]  /*ece0*/  @!P2 STG.E.128 desc[UR40][R10.64+0x100], R52 ;  /* 0x000100340a00a986 */ /* 0x0005e8000c101d28 */
[----:B------:R2:W-:Y:S02]  /*ecf0*/  @!P5 STG.E.128 desc[UR40][R10.64+0x180], R68 ;  /* 0x000180440a00d986 */ /* 0x0005e4000c101d28 */
.L_x_549:
[----:B------:R-:W-:Y:S05]  /*ed00*/  BSYNC B1 ;  /* 0x0000000000017941 */ /* 0x000fea0003800000 */
.L_x_548:
        /* <DEDUP_REMOVED lines=14> */
[----:B--2---:R-:W-:Y:S02]  /*edf0*/  VIADD R10, R201, 0xc0 ;  /* 0x000000c0c90a7836 */ /* 0x004fe40000000000 */
[----:B------:R-:W-:-:S03]  /*ee00*/  IMAD.WIDE.U32 R8, R3, UR6, R8 ;  /* 0x0000000603087c25 */ /* 0x000fc6000f8e0008 */
[----:B------:R-:W-:Y:S01]  /*ee10*/  ISETP.GE.AND P5, PT, R10, UR4, PT ;  /* 0x000000040a007c0c */ /* 0x000fe2000bfa6270 */
[----:B------:R-:W-:Y:S01]  /*ee20*/  IMAD R3, R3, UR7, R0 ;  /* 0x0000000703037c24 */ /* 0x000fe2000f8e0200 */
[----:B------:R-:W-:Y:S02]  /*ee30*/  ULDC.64 UR6, c[0x0][0xa80] ;  /* 0x0002a00000067ab9 */ /* 0x000fe40000000a00 */
[----:B------:R-:W-:Y:S01]  /*ee40*/  LEA R10, P0, R8, UR6, 0x1 ;  /* 0x00000006080a7c11 */ /* 0x000fe2000f8008ff */
[----:B------:R-:W-:-:S05]  /*ee50*/  IMAD.IADD R3, R9, 0x1, R3 ;  /* 0x0000000109037824 */ /* 0x000fca00078e0203 */
[----:B------:R-:W-:-:S05]  /*ee60*/  LEA.HI.X R11, R8, UR7, R3, 0x1, P0 ;  /* 0x00000007080b7c11 */ /* 0x000fca00080f0c03 */
[----:B------:R3:W-:Y:S04]  /*ee70*/  @!P2 STG.E.128 desc[UR40][R10.64], R24 ;  /* 0x000000180a00a986 */ /* 0x0007e8000c101d28 */
[----:B------:R3:W-:Y:S04]  /*ee80*/  @!P3 STG.E.128 desc[UR40][R10.64+0x80], R40 ;  /* 0x000080280a00b986 */ /* 0x0007e8000c101d28 */
[----:B------:R3:W-:Y:S04]  /*ee90*/  @!P4 STG.E.128 desc[UR40][R10.64+0x100], R4 ;  /* 0x000100040a00c986 */ /* 0x0007e8000c101d28 */
[----:B------:R3:W-:Y:S02]  /*eea0*/  @!P5 STG.E.128 desc[UR40][R10.64+0x180], R64 ;  /* 0x000180400a00d986 */ /* 0x0007e4000c101d28 */
.L_x_551:
[----:B------:R-:W-:Y:S05]  /*eeb0*/  BSYNC B1 ;  /* 0x0000000000017941 */ /* 0x000fea0003800000 */
.L_x_550:
[----:B------:R-:W-:Y:S05]  /*eec0*/  @P1 BRA `(.L_x_552) ;  /* 0x0000000c00441947 */ /* 0x000fea0003800000 */
[----:B------:R-:W-:Y:S01]  /*eed0*/  IADD3 R3, P0, R76, 0x60, RZ ;  /* 0x000000604c037810 */ /* 0x000fe20007f1e0ff */
[C---:B------:R-:W-:Y:S01]  /*eee0*/  VIADD R0, R201.reuse, 0x40 ;  /* 0x00000040c9007836 */ /* 0x040fe20000000000 */
[----:B------:R-:W-:Y:S01]  /*eef0*/  ULDC UR4, c[0x0][0xa8c] ;  /* 0x0002a30000047ab9 */ /* 0x000fe20000000800 */
[----:B------:R-:W-:Y:S01]  /*ef00*/  ULDC.64 UR6, c[0x0][0xad8] ;  /* 0x0002b60000067ab9 */ /* 0x000fe20000000a00 */
[----:B------:R-:W-:Y:S01]  /*ef10*/  IADD3.X R76, RZ, R77, RZ, P0, !PT ;  /* 0x0000004dff4c7210 */ /* 0x000fe200007fe4ff */
[----:B---3-5:R-:W-:Y:S01]  /*ef20*/  IMAD.MOV.U32 R4, RZ, RZ, R78 ;  /* 0x000000ffff047224 */ /* 0x028fe200078e004e */
[----:B------:R-:W-:Y:S01]  /*ef30*/  ISETP.GE.AND P2, PT, R0, UR4, PT ;  /* 0x0000000400007c0c */ /* 0x000fe2000bf46270 */
[----:B------:R-:W-:Y:S01]  /*ef40*/  IMAD.MOV.U32 R5, RZ, RZ, R83 ;  /* 0x000000ffff057224 */ /* 0x000fe200078e0053 */
[C---:B------:R-:W-:Y:S01]  /*ef50*/  ISETP.GE.AND P1, PT, R201.reuse, UR4, PT ;  /* 0x00000004c9007c0c */ /* 0x040fe2000bf26270 */
[----:B------:R-:W-:Y:S02]  /*ef60*/  IMAD R76, R76, UR6, RZ ;  /* 0x000000064c4c7c24 */ /* 0x000fe4000f8e02ff */
[----:B------:R-:W-:-:S02]  /*ef70*/  VIADD R0, R201, 0x80 ;  /* 0x00000080c9007836 */ /* 0x000fc40000000000 */
        /* <DEDUP_REMOVED lines=15> */
.L_x_544:
[----:B------:R-:W-:Y:S01]  /*f070*/  ULDC.64 UR4, c[0x0][0xbd8] ;  /* 0x0002f60000047ab9 */ /* 0x000fe20000000a00 */
[----:B------:R-:W-:Y:S01]  /*f080*/  IMAD.MOV.U32 R3, RZ, RZ, RZ ;  /* 0x000000ffff037224 */ /* 0x000fe200078e00ff */
[----:B------:R-:W-:Y:S02]  /*f090*/  ISETP.NE.U32.AND P0, PT, RZ, UR4, PT ;  /* 0x00000004ff007c0c */ /* 0x000fe4000bf05070 */
[----:B------:R-:W-:Y:S02]  /*f0a0*/  IADD3 R4, P1, R208, UR4, RZ ;  /* 0x00000004d0047c10 */ /* 0x000fe4000ff3e0ff */
[----:B------:R-:W-:Y:S02]  /*f0b0*/  ISETP.NE.AND.EX P0, PT, RZ, UR5, PT, P0 ;  /* 0x00000005ff007c0c */ /* 0x000fe4000bf05300 */
[----:B------:R-:W-:Y:S01]  /*f0c0*/  IADD3.X R5, R209, UR5, RZ, P1, !PT ;  /* 0x00000005d1057c10 */ /* 0x000fe20008ffe4ff */
[----:B------:R-:W-:Y:S02]  /*f0d0*/  ULDC.64 UR4, c[0x0][0xbe0] ;  /* 0x0002f80000047ab9 */ /* 0x000fe40000000a00 */
[----:B------:R-:W-:-:S04]  /*f0e0*/  ISETP.NE.U32.AND P1, PT, RZ, UR4, PT ;  /* 0x00000004ff007c0c */ /* 0x000fc8000bf25070 */
[----:B------:R-:W-:-:S04]  /*f0f0*/  ISETP.NE.AND.EX P1, PT, RZ, UR5, PT, P1 ;  /* 0x00000005ff007c0c */ /* 0x000fc8000bf25310 */
[----:B------:R2:W5:Y:S09]  /*f100*/  @P0 LDG.E R3, desc[UR40][R4.64] ;  /* 0x0000002804030981 */ /* 0x000572000c1e1900 */
[----:B------:R-:W-:Y:S01]  /*f110*/  @P1 IADD3 R208, P2, R208, UR4, RZ ;  /* 0x00000004d0d01c10 */ /* 0x000fe2000ff5e0ff */
[----:B------:R-:W-:-:S02]  /*f120*/  ULDC UR4, c[0x0][0xa88] ;  /* 0x0002a20000047ab9 */ /* 0x000fc40000000800 */
[----:B------:R-:W-:Y:S01]  /*f130*/  IMAD.U32 R0, RZ, RZ, UR4 ;  /* 0x00000004ff007e24 */ /* 0x000fe2000f8e00ff */
[----:B------:R-:W-:-:S05]  /*f140*/  @P1 IADD3.X R209, R209, UR5, RZ, P2, !PT ;  /* 0x00000005d1d11c10 */ /* 0x000fca00097fe4ff */
[----:B------:R2:W5:Y:S01]  /*f150*/  @P1 LDG.E R0, desc[UR40][R208.64] ;  /* 0x00000028d0001981 */ /* 0x000562000c1e1900 */
[----:B------:R-:W-:Y:S01]  /*f160*/  ISETP.GE.AND P2, PT, R235, 0x80, PT ;  /* 0x00000080eb00780c */ /* 0x000fe20003f46270 */
[----:B------:R-:W-:-:S12]  /*f170*/  @P1 BRA `(.L_x_553) ;  /* 0x0000000000101947 */ /* 0x000fd80003800000 */
[----:B------:R-:W-:Y:S05]  /*f180*/  @!P0 BRA `(.L_x_553) ;  /* 0x00000000000c8947 */ /* 0x000fea0003800000 */
[----:B------:R-:W3:Y:S04]  /*f190*/  LDG.E R7, desc[UR40][R4.64] ;  /* 0x0000002804077981 */ /* 0x000ee8000c1e1900 */
[----:B-----5:R-:W3:Y:S02]  /*f1a0*/  LDG.E R0, desc[UR40][R4.64+0x4] ;  /* 0x0000042804007981 */ /* 0x020ee4000c1e1900 */
[----:B---3--:R-:W-:-:S07]  /*f1b0*/  IMAD.IADD R0, R0, 0x1, -R7 ;  /* 0x0000000100007824 */ /* 0x008fce00078e0a07 */
.L_x_553:
[----:B------:R-:W-:Y:S01]  /*f1c0*/  BSSY B1, `(.L_x_554) ;  /* 0x000001d000017945 */ /* 0x000fe20003800000 */
[----:B------:R-:W-:Y:S02]  /*f1d0*/  SHF.R.S32.HI R9, RZ, 0x1f, R207 ;  /* 0x0000001fff097819 */ /* 0x000fe400000114cf */
[----:B------:R-:W-:Y:S02]  /*f1e0*/  SHF.R.S32.HI R10, RZ, 0x1f, R201 ;  /* 0x0000001fff0a7819 */ /* 0x000fe400000114c9 */
[----:B------:R-:W-:Y:S02]  /*f1f0*/  SEL R13, R210, RZ, !P0 ;  /* 0x000000ffd20d7207 */ /* 0x000fe40004000000 */
[----:B------:R-:W-:Y:S02]  /*f200*/  SEL R219, R219, RZ, !P0 ;  /* 0x000000ffdbdb7207 */ /* 0x000fe40004000000 */
[----:B-----5:R-:W-:Y:S01]  /*f210*/  SHF.R.S32.HI R8, RZ, 0x1f, R3 ;  /* 0x0000001fff087819 */ /* 0x020fe20000011403 */
[----:B------:R-:W-:Y:S06]  /*f220*/  @P2 BRA `(.L_x_555) ;  /* 0x0000000000582947 */ /* 0x000fec0003800000 */
[----:B--2---:R-:W2:Y:S02]  /*f230*/  S2R R4, SR_TID.X ;  /* 0x0000000000047919 */ /* 0x004ea40000002100 */
[----:B--2---:R-:W-:-:S04]  /*f240*/  IMAD R4, R213, 0x80, R4 ;  /* 0x00000080d5047824 */ /* 0x004fc800078e0204 */
[----:B------:R-:W-:-:S05]  /*f250*/  VIADD R5, R4, 0xffffff80 ;  /* 0xffffff8004057836 */ /* 0x000fca0000000000 */
[----:B------:R-:W-:-:S13]  /*f260*/  ISETP.GE.AND P0, PT, R5, R0, PT ;  /* 0x000000000500720c */ /* 0x000fda0003f06270 */
[----:B------:R-:W-:Y:S05]  /*f270*/  @P0 BRA `(.L_x_555) ;  /* 0x0000000000440947 */ /* 0x000fea0003800000 */
[----:B------:R-:W-:Y:S01]  /*f280*/  IADD3 R4, P0, R5, R3, RZ ;  /* 0x0000000305047210 */ /* 0x000fe20007f1e0ff */
[----:B------:R-:W-:Y:S02]  /*f290*/  ULDC.64 UR4, c[0x0][0xb70] ;  /* 0x0002dc0000047ab9 */ /* 0x000fe40000000a00 */
[----:B------:R-:W-:Y:S01]  /*f2a0*/  IMAD R6, R9, UR4, RZ ;  /* 0x0000000409067c24 */ /* 0x000fe2000f8e02ff */
[----:B------:R-:W-:-:S03]  /*f2b0*/  LEA.HI.X.SX32 R5, R5, R8, 0x1, P0 ;  /* 0x0000000805057211 */ /* 0x000fc600000f0eff */
[C---:B------:R-:W-:Y:S02]  /*f2c0*/  IMAD R7, R207.reuse, UR5, R6 ;  /* 0x00000005cf077c24 */ /* 0x040fe4000f8e0206 */
[----:B------:R-:W-:Y:S01]  /*f2d0*/  IMAD.WIDE.U32 R4, R207, UR4, R4 ;  /* 0x00000004cf047c25 */ /* 0x000fe2000f8e0004 */
[----:B------:R-:W-:-:S03]  /*f2e0*/  ULDC.64 UR4, c[0x0][0xb78] ;  /* 0x0002de0000047ab9 */ /* 0x000fc60000000a00 */
[----:B------:R-:W-:Y:S02]  /*f2f0*/  IMAD R6, R219, UR4, RZ ;  /* 0x00000004db067c24 */ /* 0x000fe4000f8e02ff */
[----:B------:R-:W-:Y:S02]  /*f300*/  IMAD.IADD R5, R5, 0x1, R7 ;  /* 0x0000000105057824 */ /* 0x000fe400078e0207 */
[C---:B------:R-:W-:Y:S02]  /*f310*/  IMAD R7, R13.reuse, UR5, R6 ;  /* 0x000000050d077c24 */ /* 0x040fe4000f8e0206 */
[----:B------:R-:W-:Y:S01]  /*f320*/  IMAD.WIDE.U32 R4, R13, UR4, R4 ;  /* 0x000000040d047c25 */ /* 0x000fe2000f8e0004 */
[----:B------:R-:W-:-:S03]  /*f330*/  ULDC.64 UR4, c[0x0][0xb40] ;  /* 0x0002d00000047ab9 */ /* 0x000fc60000000a00 */
[----:B------:R-:W-:Y:S01]  /*f340*/  IMAD.IADD R5, R5, 0x1, R7 ;  /* 0x0000000105057824 */ /* 0x000fe200078e0207 */
[----:B------:R-:W-:-:S04]  /*f350*/  LEA R6, P0, R4, UR4, 0x2 ;  /* 0x0000000404067c11 */ /* 0x000fc8000f8010ff */
[----:B------:R-:W-:Y:S01]  /*f360*/  LEA.HI.X R7, R4, UR5, R5, 0x2, P0 ;  /* 0x0000000504077c11 */ /* 0x000fe200080f1405 */
[----:B------:R-:W-:-:S05]  /*f370*/  IMAD.MOV.U32 R5, RZ, RZ, -0x800000 ;  /* 0xff800000ff057424 */ /* 0x000fca00078e00ff */
[----:B------:R3:W-:Y:S03]  /*f380*/  STG.E desc[UR40][R6.64], R5 ;  /* 0x0000000506007986 */ /* 0x0007e6000c101928 */
.L_x_555:
[----:B------:R-:W-:Y:S05]  /*f390*/  BSYNC B1 ;  /* 0x0000000000017941 */ /* 0x000fea0003800000 */
.L_x_554:
[----:B------:R-:W-:Y:S01]  /*f3a0*/  ULDC.64 UR4, c[0x0][0xaa0] ;  /* 0x0002a80000047ab9 */ /* 0x000fe20000000a00 */
[----:B--2---:R-:W-:Y:S01]  /*f3b0*/  IMAD.MOV.U32 R4, RZ, RZ, R201 ;  /* 0x000000ffff047224 */ /* 0x004fe200078e00c9 */
[----:B------:R-:W-:Y:S01]  /*f3c0*/  BSSY B1, `(.L_x_556) ;  /* 0x000002f000017945 */ /* 0x000fe20003800000 */
[----:B---3--:R-:W-:Y:S02]  /*f3d0*/  IMAD.MOV.U32 R5, RZ, RZ, R10 ;  /* 0x000000ffff057224 */ /* 0x008fe400078e000a */
[----:B------:R-:W-:Y:S02]  /*f3e0*/  IMAD R6, R8, UR4, RZ ;  /* 0x0000000408067c24 */ /* 0x000fe4000f8e02ff */
[----:B------:R-:W-:-:S04]  /*f3f0*/  IMAD.WIDE.U32 R4, R3, UR4, R4 ;  /* 0x0000000403047c25 */ /* 0x000fc8000f8e0004 */
[----:B------:R-:W-:Y:S01]  /*f400*/  IMAD R3, R3, UR5, R6 ;  /* 0x0000000503037c24 */ /* 0x000fe2000f8e0206 */
[----:B------:R-:W-:Y:S01]  /*f410*/  ULDC.64 UR4, c[0x0][0xae0] ;  /* 0x0002b80000047ab9 */ /* 0x000fe20000000a00 */
[----:B------:R-:W-:Y:S02]  /*f420*/  IMAD R11, R213, -0x80, R0 ;  /* 0xffffff80d50b7824 */ /* 0x000fe400078e0200 */
[----:B------:R-:W-:Y:S01]  /*f430*/  IMAD R6, R9, UR4, RZ ;  /* 0x0000000409067c24 */ /* 0x000fe2000f8e02ff */
[----:B------:R-:W-:Y:S01]  /*f440*/  SHF.R.S32.HI R9, RZ, 0x1f, R202 ;  /* 0x0000001fff097819 */ /* 0x000fe200000114ca */
[----:B------:R-:W-:Y:S01]  /*f450*/  IMAD.IADD R5, R5, 0x1, R3 ;  /* 0x0000000105057824 */ /* 0x000fe200078e0203 */
[C---:B------:R-:W-:Y:S01]  /*f460*/  ISETP.GE.AND P1, PT, R202.reuse, R11, PT ;  /* 0x0000000bca00720c */ /* 0x040fe20003f26270 */
[----:B------:R-:W-:Y:S02]  /*f470*/  VIADD R0, R202, 0x20 ;  /* 0x00000020ca007836 */ /* 0x000fe40000000000 */
[----:B------:R-:W-:-:S02]  /*f480*/  IMAD R3, R207, UR5, R6 ;  /* 0x00000005cf037c24 */ /* 0x000fc4000f8e0206 */
[----:B------:R-:W-:Y:S01]  /*f490*/  IMAD.WIDE.U32 R4, R207, UR4, R4 ;  /* 0x00000004cf047c25 */ /* 0x000fe2000f8e0004 */
[----:B------:R-:W-:Y:S01]  /*f4a0*/  ULDC.64 UR4, c[0x0][0xae8] ;  /* 0x0002ba0000047ab9 */ /* 0x000fe20000000a00 */
[----:B------:R-:W-:Y:S02]  /*f4b0*/  ISETP.GE.AND P0, PT, R0, R11, PT ;  /* 0x0000000b0000720c */ /* 0x000fe40003f06270 */
[----:B------:R-:W-:Y:S02]  /*f4c0*/  IMAD.IADD R5, R5, 0x1, R3 ;  /* 0x0000000105057824 */ /* 0x000fe400078e0203 */
[----:B------:R-:W-:Y:S02]  /*f4d0*/  IMAD R0, R219, UR4, RZ ;  /* 0x00000004db007c24 */ /* 0x000fe4000f8e02ff */
[----:B------:R-:W-:-:S04]  /*f4e0*/  IMAD.WIDE.U32 R6, R13, UR4, R4 ;  /* 0x000000040d067c25 */ /* 0x000fc8000f8e0004 */
[----:B------:R-:W-:Y:S02]  /*f4f0*/  IMAD R3, R13, UR5, R0 ;  /* 0x000000050d037c24 */ /* 0x000fe4000f8e0200 */
[----:B------:R-:W-:Y:S02]  /*f500*/  IMAD.MOV.U32 R8, RZ, RZ, R202 ;  /* 0x000000ffff087224 */ /* 0x000fe400078e00ca */
[----:B------:R-:W-:Y:S02]  /*f510*/  VIADD R0, R202, 0x40 ;  /* 0x00000040ca007836 */ /* 0x000fe40000000000 */
[----:B------:R-:W-:-:S04]  /*f520*/  IMAD.WIDE R8, R213, 0x80, R8 ;  /* 0x00000080d5087825 */ /* 0x000fc800078e0208 */
[----:B------:R-:W-:Y:S01]  /*f530*/  IMAD.IADD R13, R7, 0x1, R3 ;  /* 0x00000001070d7824 */ /* 0x000fe200078e0203 */
[----:B------:R-:W-:Y:S06]  /*f540*/  @P1 BRA `(.L_x_557) ;  /* 0x0000000000581947 */ /* 0x000fec0003800000 */
[C---:B------:R-:W-:Y:S01]  /*f550*/  VIADD R4, R201.reuse, 0x80 ;  /* 0x00000080c9047836 */ /* 0x040fe20000000000 */
[----:B------:R-:W-:Y:S01]  /*f560*/  ULDC UR4, c[0x0][0xa8c] ;  /* 0x0002a30000047ab9 */ /* 0x000fe20000000800 */
[C---:B------:R-:W-:Y:S01]  /*f570*/  VIADD R3, R201.reuse, 0x40 ;  /* 0x00000040c9037836 */ /* 0x040fe20000000000 */
[----:B------:R-:W-:Y:S01]  /*f580*/  ULDC.64 UR6, c[0x0][0xad8] ;  /* 0x0002b60000067ab9 */ /* 0x000fe20000000a00 */
[----:B------:R-:W-:Y:S01]  /*f590*/  VIADD R10, R201, 0xc0 ;  /* 0x000000c0c90a7836 */ /* 0x000fe20000000000 */
[----:B------:R-:W-:Y:S01]  /*f5a0*/  ISETP.GE.AND P4, PT, R4, UR4, PT ;  /* 0x0000000404007c0c */ /* 0x000fe2000bf86270 */
[----:B------:R-:W-:Y:S01]  /*f5b0*/  IMAD.MOV.U32 R5, RZ, RZ, R13 ;  /* 0x000000ffff057224 */ /* 0x000fe200078e000d */
[----:B------:R-:W-:Y:S01]  /*f5c0*/  ISETP.GE.AND P3, PT, R3, UR4, PT ;  /* 0x0000000403007c0c */ /* 0x000fe2000bf66270 */
[----:B------:R-:W-:Y:S01]  /*f5d0*/  IMAD R3, R9, UR6, RZ ;  /* 0x0000000609037c24 */ /* 0x000fe2000f8e02ff */
[----:B------:R-:W-:Y:S02]  /*f5e0*/  MOV R4, R6 ;  /* 0x0000000600047202 */ /* 0x000fe40000000f00 */
[----:B------:R-:W-:Y:S01]  /*f5f0*/  ISETP.GE.AND P2, PT, R201, UR4, PT ;  /* 0x00000004c9007c0c */ /* 0x000fe2000bf46270 */
[----:B------:R-:W-:Y:S01]  /*f600*/  IMAD R3, R8, UR7, R3 ;  /* 0x0000000708037c24 */ /* 0x000fe2000f8e0203 */
[----:B------:R-:W-:Y:S01]  /*f610*/  ISETP.GE.AND P5, PT, R10, UR4, PT ;  /* 0x000000040a007c0c */ /* 0x000fe2000bfa6270 */
        /* <DEDUP_REMOVED lines=9> */
.L_x_557:
[----:B------:R-:W-:Y:S05]  /*f6b0*/  BSYNC B1 ;  /* 0x0000000000017941 */ /* 0x000fea0003800000 */
.L_x_556:
[----:B------:R-:W-:Y:S01]  /*f6c0*/  BSSY B1, `(.L_x_558) ;  /* 0x000001c000017945 */ /* 0x000fe20003800000 */
[----:B------:R-:W-:Y:S01]  /*f6d0*/  ISETP.GE.AND P1, PT, R0, R11, PT ;  /* 0x0000000b0000720c */ /* 0x000fe20003f26270 */
[----:B------:R-:W-:Y:S02]  /*f6e0*/  VIADD R10, R202, 0x60 ;  /* 0x00000060ca0a7836 */ /* 0x000fe40000000000 */
        /* <DEDUP_REMOVED lines=18> */
[----:B--2---:R-:W-:Y:S01]  /*f810*/  LEA R14, P0, R4, UR6, 0x1 ;  /* 0x00000006040e7c11 */ /* 0x004fe2000f8008ff */
[----:B------:R-:W-:-:S05]  /*f820*/  IMAD.IADD R3, R5, 0x1, R3 ;  /* 0x0000000105037824 */ /* 0x000fca00078e0203 */
[----:B------:R-:W-:-:S05]  /*f830*/  LEA.HI.X R15, R4, UR7, R3, 0x1, P0 ;  /* 0x00000007040f7c11 */ /* 0x000fca00080f0c03 */
[----:B------:R3:W-:Y:S04]  /*f840*/  @!P2 STG.E.128 desc[UR40][R14.64], RZ ;  /* 0x000000ff0e00a986 */ /* 0x0007e8000c101d28 */
[----:B------:R3:W-:Y:S04]  /*f850*/  @!P3 STG.E.128 desc[UR40][R14.64+0x80], RZ ;  /* 0x000080ff0e00b986 */ /* 0x0007e8000c101d28 */
[----:B------:R3:W-:Y:S04]  /*f860*/  @!P4 STG.E.128 desc[UR40][R14.64+0x100], RZ ;  /* 0x000100ff0e00c986 */ /* 0x0007e8000c101d28 */
[----:B------:R3:W-:Y:S02]  /*f870*/  @!P5 STG.E.128 desc[UR40][R14.64+0x180], RZ ;  /* 0x000180ff0e00d986 */ /* 0x0007e4000c101d28 */
.L_x_559:
[----:B------:R-:W-:Y:S05]  /*f880*/  BSYNC B1 ;  /* 0x0000000000017941 */ /* 0x000fea0003800000 */
.L_x_558:
        /* <DEDUP_REMOVED lines=27> */
.L_x_561:
[----:B------:R-:W-:Y:S05]  /*fa40*/  BSYNC B1 ;  /* 0x0000000000017941 */ /* 0x000fea0003800000 */
.L_x_560:
[----:B------:R-:W-:Y:S05]  /*fa50*/  @P0 BRA `(.L_x_552) ;  /* 0x0000000000600947 */ /* 0x000fea0003800000 */
[----:B------:R-:W-:Y:S01]  /*fa60*/  IADD3 R3, P0, R8, 0x60, RZ ;  /* 0x0000006008037810 */ /* 0x000fe20007f1e0ff */
[C---:B------:R-:W-:Y:S01]  /*fa70*/  VIADD R0, R201.reuse, 0x40 ;  /* 0x00000040c9007836 */ /* 0x040fe20000000000 */
[----:B------:R-:W-:Y:S01]  /*fa80*/  ULDC UR4, c[0x0][0xa8c] ;  /* 0x0002a30000047ab9 */ /* 0x000fe20000000800 */
[----:B------:R-:W-:Y:S01]  /*fa90*/  ULDC.64 UR6, c[0x0][0xad8] ;  /* 0x0002b60000067ab9 */ /* 0x000fe20000000a00 */
[----:B------:R-:W-:Y:S01]  /*faa0*/  IMAD.MOV.U32 R4, RZ, RZ, R6 ;  /* 0x000000ffff047224 */ /* 0x000fe200078e0006 */
[C---:B------:R-:W-:Y:S01]  /*fab0*/  ISETP.GE.AND P1, PT, R201.reuse, UR4, PT ;  /* 0x00000004c9007c0c */ /* 0x040fe2000bf26270 */
        /* <DEDUP_REMOVED lines=18> */
.L_x_552:
[----:B------:R-:W-:Y:S05]  /*fbe0*/  BSYNC B0 ;  /* 0x0000000000007941 */ /* 0x000fea0003800000 */
.L_x_543:
[----:B------:R-:W-:Y:S02]  /*fbf0*/  ULDC UR4, c[0x0][0xc14] ;  /* 0x0003050000047ab9 */ /* 0x000fe40000000800 */
[----:B-1----:R-:W-:-:S13]  /*fc00*/  ISETP.GE.AND P0, PT, R87, UR4, PT ;  /* 0x0000000457007c0c */ /* 0x002fda000bf06270 */
[----:B------:R-:W-:Y:S05]  /*fc10*/  @!P0 BRA `(.L_x_562) ;  /* 0xffffff1000d48947 */ /* 0x000fea000383ffff */
[----:B------:R-:W-:Y:S05]  /*fc20*/  BRA `(.L_x_429) ;  /* 0x0000005400787947 */ /* 0x000fea0003800000 */
.L_x_427:
[----:B------:R-:W-:-:S08]  /*fc30*/  NOP ;  /* 0x0000000000007918 */ /* 0x000fd00000000000 */
[----:B------:R-:W0:-:S00]  /*fc40*/  USETMAXREG.DEALLOC.CTAPOOL 0x18 ;  /* 0x00000018000079c8 */ /* 0x000e0000080e0500 */
[----:B0-----:R-:W-:-:S06]  /*fc50*/  LOP3.LUT R0, R0, 0x3, RZ, 0xc0, !PT ;  /* 0x0000000300007812 */ /* 0x001fcc00078ec0ff */
[----:B------:R-:W0:Y:S02]  /*fc60*/  SHFL.IDX PT, R0, R0, RZ, 0x1f ;  /* 0x00001fff00007589 */ /* 0x000e2400000e0000 */
[----:B0-----:R-:W-:-:S13]  /*fc70*/  ISETP.NE.AND P0, PT, R0, RZ, PT ;  /* 0x000000ff0000720c */ /* 0x001fda0003f05270 */
[----:B------:R-:W-:Y:S05]  /*fc80*/  @P0 BRA `(.L_x_429) ;  /* 0x0000005400600947 */ /* 0x000fea0003800000 */
[----:B------:R-:W0:Y:S01]  /*fc90*/  S2R R2, SR_TID.X ;  /* 0x0000000000027919 */ /* 0x000e220000002100 */
[----:B------:R-:W-:Y:S01]  /*fca0*/  LOP3.LUT R0, R0, 0xffffffdf, RZ, 0xc0, !PT ;  /* 0xffffffdf00007812 */ /* 0x000fe200078ec0ff */
[----:B------:R-:W-:Y:S01]  /*fcb0*/  ULDC UR5, c[0x0][0xc14] ;  /* 0x0003050000057ab9 */ /* 0x000fe20000000800 */
[----:B------:R-:W-:Y:S01]  /*fcc0*/  IMAD.MOV.U32 R4, RZ, RZ, RZ ;  /* 0x000000ffff047224 */ /* 0x000fe200078e00ff */
        /* <DEDUP_REMOVED lines=19> */
[----:B0-----:R-:W-:-:S04]  /*fe00*/  SEL R5, R5, RZ, P1 ;  /* 0x000000ff05057207 */ /* 0x001fc80000800000 */
[----:B------:R-:W-:-:S05]  /*fe10*/  IADD3 R5, R4, R5, RZ ;  /* 0x0000000504057210 */ /* 0x000fca0007ffe0ff */
        /* <DEDUP_REMOVED lines=30> */
.L_x_567:
        /* <DEDUP_REMOVED lines=9> */
[C---:B------:R-:W-:Y:S01]  /*10090*/  ISETP.NE.AND P1, PT, R8.reuse, 0x1f, PT ;  /* 0x0000001f0800780c */ /* 0x040fe20003f25270 */
[----:B------:R-:W-:-:S05]  /*100a0*/  IMAD.IADD R7, R8, 0x1, R19 ;  /* 0x0000000108077824 */ /* 0x000fca00078e0213 */
[----:B------:R-:W-:-:S13]  /*100b0*/  ISETP.GE.OR P0, PT, R7, UR5, !P1 ;  /* 0x0000000507007c0c */ /* 0x000fda000cf06670 */
[----:B------:R-:W-:Y:S05]  /*100c0*/  @P0 BRA `(.L_x_566) ;  /* 0x00000000000c0947 */ /* 0x000fea0003800000 */
[----:B------:R-:W0:Y:S02]  /*100d0*/  LDC.64 R2, c[0x0][0xc58] ;  /* 0x00031600ff027b82 */ /* 0x000e240000000a00 */
[----:B0-----:R-:W-:-:S05]  /*100e0*/  IMAD.WIDE R2, R7, 0x4, R2 ;  /* 0x0000000407027825 */ /* 0x001fca00078e0202 */
[----:B------:R0:W5:Y:S02]  /*100f0*/  LDG.E R4, desc[UR40][R2.64] ;  /* 0x0000002802047981 */ /* 0x000164000c1e1900 */
.L_x_566:
[----:B------:R-:W-:Y:S05]  /*10100*/  BSYNC B0 ;  /* 0x0000000000007941 */ /* 0x000fea0003800000 */
.L_x_565:
        /* <DEDUP_REMOVED lines=26> */
.L_x_563:
        /* <DEDUP_REMOVED lines=16> */
.L_x_568:
[----:B-1----:R-:W-:Y:S01]  /*103b0*/  IMAD R16, R16, UR4, R7 ;  /* 0x0000000410107c24 */ /* 0x002fe2000f8e0207 */
[----:B0-----:R-:W-:Y:S01]  /*103c0*/  MOV R2, RZ ;  /* 0x000000ff00027202 */ /* 0x001fe20000000f00 */
[----:B------:R-:W-:Y:S02]  /*103d0*/  IMAD R7, R11, R6, RZ ;  /* 0x000000060b077224 */ /* 0x000fe400078e02ff */
[----:B------:R-:W-:Y:S01]  /*103e0*/  IMAD.IADD R19, R5, 0x1, R19 ;  /* 0x0000000105137824 */ /* 0x000fe200078e0213 */
[----:B------:R-:W-:Y:S01]  /*103f0*/  IADD3 R9, -R16, UR6, RZ ;  /* 0x0000000610097c10 */ /* 0x000fe2000fffe1ff */
[----:B------:R-:W-:Y:S01]  /*10400*/  IMAD.HI.U32 R2, R3, R7, R2 ;  /* 0x0000000703027227 */ /* 0x000fe200078e0002 */
[----:B------:R-:W-:Y:S02]  /*10410*/  IABS R7, R4 ;  /* 0x0000000400077213 */ /* 0x000fe40000000000 */
[----:B------:R-:W-:-:S03]  /*10420*/  IABS R3, R9 ;  /* 0x0000000900037213 */ /* 0x000fc60000000000 */
[----:B------:R-:W-:Y:S02]  /*10430*/  IMAD.MOV R7, RZ, RZ, -R7 ;  /* 0x000000ffff077224 */ /* 0x000fe400078e0a07 */
        /* <DEDUP_REMOVED lines=16> */
.L_x_564:
[----:B------:R-:W-:Y:S02]  /*10540*/  IMAD.MOV.U32 R17, RZ, RZ, RZ ;  /* 0x000000ffff117224 */ /* 0x000fe400078e00ff */
[----:B------:R-:W-:Y:S02]  /*10550*/  IMAD.U32 R16, RZ, RZ, UR6 ;  /* 0x00000006ff107e24 */ /* 0x000fe4000f8e00ff */
[----:B------:R-:W-:-:S07]  /*10560*/  IMAD.MOV.U32 R18, RZ, RZ, RZ ;  /* 0x000000ffff127224 */ /* 0x000fce00078e00ff */
.L_x_569:
        /* <DEDUP_REMOVED lines=16> */
[----:B------:R-:W-:Y:S01]  /*10670*/  ULDC.64 UR38, c[0x0][0x198] ;  /* 0x0000660000267ab9 */ /* 0x000fe20000000a00 */
[----:B------:R-:W-:Y:S02]  /*10680*/  ULDC UR37, c[0x0][0xc] ;  /* 0x0000030000257ab9 */ /* 0x000fe40000000800 */
[----:B------:R0:W-:Y:S04]  /*10690*/  STL [R1+0x8], R0 ;  /* 0x0000080001007387 */ /* 0x0001e80000100800 */
[----:B------:R0:W-:Y:S04]  /*106a0*/  STL [R1+0x4], RZ ;  /* 0x000004ff01007387 */ /* 0x0001e80000100800 */
[----:B------:R0:W-:Y:S04]  /*106b0*/  STL [R1+0xc], R0 ;  /* 0x00000c0001007387 */ /* 0x0001e80000100800 */
[----:B------:R0:W-:Y:S02]  /*106c0*/  STL [R1+0x28], RZ ;  /* 0x000028ff01007387 */ /* 0x0001e40000100800 */
.L_x_652:
[----:B-1-3--:R-:W1:Y:S02]  /*106d0*/  LDC.64 R2, c[0x0][0xc60] ;  /* 0x00031800ff027b82 */ /* 0x00ae640000000a00 */
[----:B-1----:R-:W-:-:S05]  /*106e0*/  IMAD.WIDE R2, R19, 0x4, R2 ;  /* 0x0000000413027825 */ /* 0x002fca00078e0202 */
[----:B--2---:R-:W0:Y:S01]  /*106f0*/  LDG.E R11, desc[UR40][R2.64] ;  /* 0x00000028020b7981 */ /* 0x004e22000c1e1900 */
[----:B------:R-:W-:Y:S05]  /*10700*/  YIELD ;  /* 0x0000000000007946 */ /* 0x000fea0003800000 */
[----:B------:R-:W-:Y:S01]  /*10710*/  ULDC.64 UR4, c[0x0][0xa28] ;  /* 0x00028a0000047ab9 */ /* 0x000fe20000000a00 */
[----:B------:R-:W-:Y:S01]  /*10720*/  IMAD.MOV.U32 R6, RZ, RZ, RZ ;  /* 0x000000ffff067224 */ /* 0x000fe200078e00ff */
[----:B------:R-:W-:Y:S01]  /*10730*/  ISETP.NE.U32.AND P0, PT, RZ, UR4, PT ;  /* 0x00000004ff007c0c */ /* 0x000fe2000bf05070 */
[----:B------:R-:W-:Y:S01]  /*10740*/  IMAD.MOV.U32 R4, RZ, RZ, RZ ;  /* 0x000000ffff047224 */ /* 0x000fe200078e00ff */
[----:B------:R-:W-:-:S02]  /*10750*/  ULDC.64 UR6, c[0x0][0xa10] ;  /* 0x0002840000067ab9 */ /* 0x000fc40000000a00 */
[----:B------:R-:W-:Y:S02]  /*10760*/  ISETP.NE.AND.EX P0, PT, RZ, UR5, PT, P0 ;  /* 0x00000005ff007c0c */ /* 0x000fe4000bf05300 */
[----:B0-----:R-:W-:Y:S01]  /*10770*/  SHF.R.S32.HI R0, RZ, 0x1f, R11 ;  /* 0x0000001fff007819 */ /* 0x001fe2000001140b */
[----:B------:R-:W-:Y:S10]  /*10780*/  STL [R1+0x14], R11 ;  /* 0x0000140b01007387 */ /* 0x000ff40000100800 */
[----:B------:R-:W-:-:S04]  /*10790*/  @P0 LEA R2, P1, R11, UR4, 0x2 ;  /* 0x000000040b020c11 */ /* 0x000fc8000f8210ff */
        /* <DEDUP_REMOVED lines=9> */
[----:B------:R-:W-:Y:S01]  /*10830*/  ISETP.NE.U32.AND P1, PT, RZ, UR4, PT ;  /* 0x00000004ff007c0c */ /* 0x000fe2000bf25070 */
[----:B------:R-:W-:Y:S01]  /*10840*/  IMAD.MOV.U32 R10, RZ, RZ, RZ ;  /* 0x000000ffff0a7224 */ /* 0x000fe200078e00ff */
[C---:B------:R-:W-:Y:S02]  /*10850*/  SHF.L.U64.HI R0, R11.reuse, 0x2, R0 ;  /* 0x000000020b007819 */ /* 0x040fe40000010200 */
[----:B------:R-:W-:Y:S01]  /*10860*/  ISETP.NE.AND.EX P1, PT, RZ, UR5, PT, P1 ;  /* 0x00000005ff007c0c */ /* 0x000fe2000bf25310 */
[----:B--2---:R0:W-:Y:S02]  /*10870*/  STL [R1+0x34], R4 ;  /* 0x0000340401007387 */ /* 0x0041e40000100800 */
[----:B0-----:R-:W-:-:S10]  /*10880*/  IMAD.SHL.U32 R4, R11, 0x4, RZ ;  /* 0x000000040b047824 */ /* 0x001fd400078e00ff */
[----:B------:R-:W-:Y:S01]  /*10890*/  @P1 IADD3 R8, P0, R4, UR4, RZ ;  /* 0x0000000404081c10 */ /* 0x000fe2000ff1e0ff */
[----:B------:R0:W-:Y:S03]  /*108a0*/  STL [R1+0x20], R4 ;  /* 0x0000200401007387 */ /* 0x0001e60000100800 */
[----:B------:R-:W-:Y:S01]  /*108b0*/  @P1 IADD3.X R9, R0, UR5, RZ, P0, !PT ;  /* 0x0000000500091c10 */ /* 0x000fe200087fe4ff */
[----:B------:R-:W-:Y:S01]  /*108c0*/  ULDC.64 UR4, c[0x0][0xa08] ;  /* 0x0002820000047ab9 */ /* 0x000fe20000000a00 */
[----:B------:R1:W-:Y:S01]  /*108d0*/  STL [R1+0x24], R0 ;  /* 0x0000240001007387 */ /* 0x0003e20000100800 */
[----:B------:R-:W-:Y:S02]  /*108e0*/  IADD3 R2, P0, R4, UR4, RZ ;  /* 0x0000000404027c10 */ /* 0x000fe4000ff1e0ff */
[----:B------:R-:W-:Y:S02]  /*108f0*/  ISETP.NE.U32.AND P2, PT, RZ, UR4, PT ;  /* 0x00000004ff007c0c */ /* 0x000fe4000bf45070 */
[----:B------:R-:W-:-:S02]  /*10900*/  IADD3.X R3, R0, UR5, RZ, P0, !PT ;  /* 0x0000000500037c10 */ /* 0x000fc400087fe4ff */
[----:B------:R-:W-:Y:S01]  /*10910*/  ISETP.NE.AND.EX P2, PT, RZ, UR5, PT, P2 ;  /* 0x00000005ff007c0c */ /* 0x000fe2000bf45320 */
[----:B------:R-:W-:Y:S01]  /*10920*/  ULDC.64 UR4, c[0x0][0x3f8] ;  /* 0x0000fe0000047ab9 */ /* 0x000fe20000000a00 */
[----:B0-----:R-:W-:Y:S01]  /*10930*/  IADD3 R4, P0, R4, UR6, RZ ;  /* 0x0000000604047c10 */ /* 0x001fe2000ff1e0ff */
[----:B------:R-:W-:-:S03]  /*10940*/  UISETP.NE.U32.AND UP0, UPT, UR4, URZ, UPT ;  /* 0x0000003f0400728c */ /* 0x000fc6000bf05070 */
[----:B------:R-:W-:Y:S01]  /*10950*/  ULDC UR4, c[0x0][0x404] ;  /* 0x0001010000047ab9 */ /* 0x000fe20000000800 */
[----:B------:R-:W-:Y:S01]  /*10960*/  UISETP.NE.AND.EX UP0, UPT, UR5, URZ, UPT, UP0 ;  /* 0x0000003f0500728c */ /* 0x000fe2000bf05300 */
[----:B------:R-:W-:Y:S02]  /*10970*/  IADD3.X R5, R0, UR7, RZ, P0, !PT ;  /* 0x0000000700057c10 */ /* 0x000fe400087fe4ff */
[----:B------:R-:W-:Y:S01]  /*10980*/  ULDC UR5, c[0x0][0x2e0] ;  /* 0x0000b80000057ab9 */ /* 0x000fe20000000800 */
[----:B------:R-:W-:Y:S02]  /*10990*/  USEL UR4, UR4, 0x1, UP0 ;  /* 0x0000000104047887 */ /* 0x000fe40008000000 */
[----:B------:R0:W5:Y:S02]  /*109a0*/  @P2 LDG.E R10, desc[UR40][R2.64] ;  /* 0x00000028020a2981 */ /* 0x000164000c1e1900 */
[----:B------:R-:W-:-:S06]  /*109b0*/  UIMAD UR4, UR4, UR5, URZ ;  /* 0x00000005040472a4 */ /* 0x000fcc000f8e023f */
[----:B------:R-:W-:-:S06]  /*109c0*/  IMAD.U32 R7, RZ, RZ, UR4 ;  /* 0x00000004ff077e24 */ /* 0x000fcc000f8e00ff */
[----:B------:R0:W5:Y:S01]  /*109d0*/  @P1 LDG.E R7, desc[UR40][R8.64] ;  /* 0x0000002808071981 */ /* 0x000162000c1e1900 */
[----:B------:R-:W-:Y:S01]  /*109e0*/  ISETP.NE.U32.AND P0, PT, RZ, UR6, PT ;  /* 0x00000006ff007c0c */ /* 0x000fe2000bf05070 */
[----:B------:R-:W-:Y:S02]  /*109f0*/  ULDC UR4, c[0x0][0x338] ;  /* 0x0000ce0000047ab9 */ /* 0x000fe40000000800 */
[----:B-1----:R-:W-:Y:S01]  /*10a00*/  IMAD.U32 R0, RZ, RZ, UR4 ;  /* 0x00000004ff007e24 */ /* 0x002fe2000f8e00ff */
[----:B------:R-:W-:Y:S01]  /*10a10*/  ISETP.NE.AND.EX P0, PT, RZ, UR7, PT, P0 ;  /* 0x00000007ff007c0c */ /* 0x000fe2000bf05300 */
[----:B------:R-:W-:-:S12]  /*10a20*/  @P1 BRA `(.L_x_571) ;  /* 0x0000000000101947 */ /* 0x000fd80003800000 */
[----:B------:R-:W-:Y:S05]  /*10a30*/  @!P2 BRA `(.L_x_571) ;  /* 0x00000000000ca947 */ /* 0x000fea0003800000 */
[----:B-----5:R-:W2:Y:S04]  /*10a40*/  LDG.E R7, desc[UR40][R2.64] ;  /* 0x0000002802077981 */ /* 0x020ea8000c1e1900 */
[----:B0-----:R-:W2:Y:S02]  /*10a50*/  LDG.E R2, desc[UR40][R2.64+0x4] ;  /* 0x0000042802027981 */ /* 0x001ea4000c1e1900 */
[----:B--2---:R-:W-:-:S07]  /*10a60*/  IMAD.IADD R7, R2, 0x1, -R7 ;  /* 0x0000000102077824 */ /* 0x004fce00078e0a07 */
.L_x_571:
[----:B0-----:R-:W2:Y:S04]  /*10a70*/  @P0 LDG.E R2, desc[UR40][R4.64] ;  /* 0x0000002804020981 */ /* 0x001ea8000c1e1900 */
[----:B------:R-:W2:Y:S01]  /*10a80*/  @P0 LDG.E R3, desc[UR40][R4.64+0x4] ;  /* 0x0000042804030981 */ /* 0x000ea2000c1e1900 */
[----:B-----5:R-:W-:Y:S02]  /*10a90*/  IMAD.IADD R7, R7, 0x1, -R6 ;  /* 0x0000000107077824 */ /* 0x020fe400078e0a06 */
[----:B--2---:R-:W-:-:S04]  /*10aa0*/  @P0 IMAD.IADD R0, R3, 0x1, -R2 ;  /* 0x0000000103000824 */ /* 0x004fc800078e0a02 */
[----:B------:R-:W-:-:S04]  /*10ab0*/  IMAD.IADD R8, R7, 0x1, R0 ;  /* 0x0000000107087824 */ /* 0x000fc800078e0200 */
[----:B------:R-:W-:Y:S01]  /*10ac0*/  VIADD R2, R8, 0x5f ;  /* 0x0000005f08027836 */ /* 0x000fe20000000000 */
[----:B------:R0:W-:Y:S03]  /*10ad0*/  STL [R1+0x2c], R8 ;  /* 0x00002c0801007387 */ /* 0x0001e60000100800 */
[----:B------:R-:W-:-:S05]  /*10ae0*/  IMAD.HI R2, R2, 0x2aaaaaab, RZ ;  /* 0x2aaaaaab02027827 */ /* 0x000fca00078e02ff */
[----:B------:R-:W-:-:S04]  /*10af0*/  SHF.R.U32.HI R3, RZ, 0x1f, R2 ;  /* 0x0000001fff037819 */ /* 0x000fc80000011602 */
[----:B0-----:R-:W-:-:S05]  /*10b00*/  LEA.HI.SX32 R8, R2, R3, 0x1c ;  /* 0x0000000302087211 */ /* 0x001fca00078fe2ff */
[--C-:B------:R-:W-:Y:S01]  /*10b10*/  IMAD R2, R8, 0x60, -R7.reuse ;  /* 0x0000006008027824 */ /* 0x100fe200078e0a07 */
[----:B------:R0:W-:Y:S01]  /*10b20*/  STL [R1+0x1c], R8 ;  /* 0x00001c0801007387 */ /* 0x0001e20000100800 */
[----:B------:R-:W-:-:S03]  /*10b30*/  IMAD.MOV R7, RZ, RZ, -R7 ;  /* 0x000000ffff077224 */ /* 0x000fc600078e0a07 */
[----:B------:R-:W-:Y:S02]  /*10b40*/  VIMNMX R0, R2, R0, PT ;  /* 0x0000000002007248 */ /* 0x000fe40003fe0100 */
[----:B------:R-:W-:-:S04]  /*10b50*/  VIMNMX R2, RZ, R7, !PT ;  /* 0x00000007ff027248 */ /* 0x000fc80007fe0100 */
[----:B------:R-:W-:Y:S01]  /*10b60*/  ISETP.GT.AND P1, PT, R0, R2, PT ;  /* 0x000000020000720c */ /* 0x000fe20003f24270 */
[----:B0-----:R-:W-:-:S05]  /*10b70*/  IMAD.WIDE.U32 R8, R2, -0x55555555, RZ ;  /* 0xaaaaaaab02087825 */ /* 0x001fca00078e00ff */
[----:B------:R-:W-:-:S07]  /*10b80*/  SHF.R.U32.HI R2, RZ, 0x6, R9 ;  /* 0x00000006ff027819 */ /* 0x000fce0000011609 */
[----:B------:R-:W-:Y:S01]  /*10b90*/  @P1 IADD3 R3, R0, 0x5f, RZ ;  /* 0x0000005f00031810 */ /* 0x000fe20007ffe0ff */
[----:B------:R-:W-:-:S04]  /*10ba0*/  IMAD.MOV.U32 R0, RZ, RZ, R2 ;  /* 0x000000ffff007224 */ /* 0x000fc800078e0002 */
[----:B------:R-:W-:-:S05]  /*10bb0*/  @P1 IMAD.HI R3, R3, 0x2aaaaaab, RZ ;  /* 0x2aaaaaab03031827 */ /* 0x000fca00078e02ff */
[----:B------:R-:W-:-:S04]  /*10bc0*/  @P1 SHF.R.U32.HI R7, RZ, 0x1f, R3 ;  /* 0x0000001fff071819 */ /* 0x000fc80000011603 */
[----:B------:R-:W-:Y:S01]  /*10bd0*/  @P1 LEA.HI.SX32 R0, R3, R7, 0x1c ;  /* 0x0000000703001211 */ /* 0x000fe200078fe2ff */
[----:B------:R-:W-:-:S06]  /*10be0*/  IMAD.MOV.U32 R7, RZ, RZ, RZ ;  /* 0x000000ffff077224 */ /* 0x000fcc00078e00ff */
[----:B------:R0:W5:Y:S01]  /*10bf0*/  @P0 LDG.E R7, desc[UR40][R4.64] ;  /* 0x0000002804070981 */ /* 0x000162000c1e1900 */
[----:B------:R-:W-:Y:S01]  /*10c00*/  IMAD.IADD R3, R10, 0x1, R6 ;  /* 0x000000010a037824 */ /* 0x000fe200078e0206 */
[----:B------:R-:W-:Y:S01]  /*10c10*/  ISETP.GT.AND P1, PT, R0, R2, PT ;  /* 0x000000020000720c */ /* 0x000fe20003f24270 */
[----:B------:R-:W-:Y:S01]  /*10c20*/  BSSY B0, `(.L_x_572) ;  /* 0x00000d6000007945 */ /* 0x000fe20003800000 */
[----:B------:R-:W-:Y:S02]  /*10c30*/  PLOP3.LUT P2, PT, PT, PT, PT, 0x80, 0x0 ;  /* 0x000000000000781c */ /* 0x000fe40003f4f070 */
[----:B------:R0:W-:Y:S09]  /*10c40*/  STL [R1+0x10], R3 ;  /* 0x0000100301007387 */ /* 0x0001f20000100800 */
[----:B------:R-:W-:Y:S05]  /*10c50*/  @!P1 BRA `(.L_x_573) ;  /* 0x0000000c00489947 */ /* 0x000fea0003800000 */
[----:B0-----:R-:W0:Y:S01]  /*10c60*/  LDC R3, c[0x0][0x428] ;  /* 0x00010a00ff037b82 */ /* 0x001e220000000800 */
[----:B------:R-:W-:Y:S01]  /*10c70*/  UMOV UR4, 0xffffffff ;  /* 0xffffffff00047882 */ /* 0x000fe20000000000 */
[----:B------:R-:W-:Y:S01]  /*10c80*/  IMAD.MOV.U32 R4, RZ, RZ, R18 ;  /* 0x000000ffff047224 */ /* 0x000fe200078e0012 */
[----:B0-----:R-:W-:-:S13]  /*10c90*/  ISETP.NE.AND P1, PT, R3, 0x1, PT ;  /* 0x000000010300780c */ /* 0x001fda0003f25270 */
[----:B------:R-:W0:Y:S08]  /*10ca0*/  @P1 LDC R3, c[0x0][0x42c] ;  /* 0x00010b00ff031b82 */ /* 0x000e300000000800 */
[----:B------:R-:W1:Y:S01]  /*10cb0*/  @P1 LDC R5, c[0x0][0x430] ;  /* 0x00010c00ff051b82 */ /* 0x000e620000000800 */
[----:B0-----:R-:W-:-:S05]  /*10cc0*/  @P1 IMAD.HI.U32 R3, R18, R3, RZ ;  /* 0x0000000312031227 */ /* 0x001fca00078e00ff */
[----:B-1----:R-:W-:Y:S02]  /*10cd0*/  @P1 SHF.R.U32.HI R4, RZ, R5, R3 ;  /* 0x00000005ff041219 */ /* 0x002fe40000011603 */
[----:B------:R-:W-:Y:S01]  /*10ce0*/  SEL R3, R11, RZ, !P0 ;  /* 0x000000ff0b037207 */ /* 0x000fe20004000000 */
[----:B------:R-:W-:Y:S06]  /*10cf0*/  BRA.DIV UR4, `(.L_x_574) ;  /* 0x0000004e047c7947 */ /* 0x000fec000b800000 */
.L_x_698:
[----:B------:R-:W-:-:S03]  /*10d00*/  UMOV UR4, 0xffffffff ;  /* 0xffffffff00047882 */ /* 0x000fc60000000000 */
[----:B------:R-:W-:Y:S05]  /*10d10*/  BRA.DIV UR4, `(.L_x_575) ;  /* 0x0000004e04a87947 */ /* 0x000fea000b800000 */
[----:B------:R-:W-:-:S13]  /*10d20*/  ELECT P6, URZ, PT ;  /* 0x00000000003f782f */ /* 0x000fda00038c0000 */
.L_x_701:
[----:B------:R-:W2:Y:S01]  /*10d30*/  LDL R5, [R1+0x28] ;  /* 0x0000280001057983 */ /* 0x000ea20000100800 */
[----:B------:R-:W-:Y:S01]  /*10d40*/  MOV R8, 0x400 ;  /* 0x0000040000087802 */ /* 0x000fe20000000f00 */
[----:B------:R-:W-:Y:S01]  /*10d50*/  BSSY B1, `(.L_x_576) ;  /* 0x000000a000017945 */ /* 0x000fe20003800000 */
[----:B--2---:R-:W-:-:S05]  /*10d60*/  VIADD R5, R5, 0x1 ;  /* 0x0000000105057836 */ /* 0x004fca0000000000 */
[----:B------:R-:W-:-:S04]  /*10d70*/  LEA.HI R6, R5, R5, RZ, 0x1 ;  /* 0x0000000505067211 */ /* 0x000fc800078f08ff */
[----:B------:R-:W-:-:S05]  /*10d80*/  LOP3.LUT R6, R6, 0xfffffffe, RZ, 0xc0, !PT ;  /* 0xfffffffe06067812 */ /* 0x000fca00078ec0ff */
[----:B------:R-:W-:Y:S02]  /*10d90*/  IMAD.IADD R6, R5, 0x1, -R6 ;  /* 0x0000000105067824 */ /* 0x000fe400078e0a06 */
[----:B------:R-:W0:Y:S03]  /*10da0*/  S2R R5, SR_CgaCtaId ;  /* 0x0000000000057919 */ /* 0x000e260000008800 */
[----:B------:R-:W-:Y:S02]  /*10db0*/  SHF.L.U32 R6, R6, 0x1f, RZ ;  /* 0x0000001f06067819 */ /* 0x000fe400000006ff */
[----:B0-----:R-:W-:-:S04]  /*10dc0*/  LEA R5, R5, R8, 0x18 ;  /* 0x0000000805057211 */ /* 0x001fc800078ec0ff */
[----:B------:R-:W0:Y:S02]  /*10dd0*/  SYNCS.PHASECHK.TRANS64.TRYWAIT P0, [R5+URZ+0x22820], R6 ;  /* 0x02282006050075a7 */ /* 0x000e24000800017f */
[----:B0-----:R-:W-:Y:S05]  /*10de0*/  @!P0 BRA `(.L_x_577) ;  /* 0x0000004c00948947 */ /* 0x001fea0003800000 */
.L_x_702:
[----:B------:R-:W-:Y:S05]  /*10df0*/  BSYNC B1 ;  /* 0x0000000000017941 */ /* 0x000fea0003800000 */
.L_x_576:
[----:B------:R-:W-:Y:S04]  /*10e00*/  BSSY B1, `(.L_x_578) ;  /* 0x000004d000017945 */ /* 0x000fe80003800000 */
[----:B------:R-:W-:Y:S05]  /*10e10*/  @!P6 BRA `(.L_x_579) ;  /* 0x00000004002ce947 */ /* 0x000fea0003800000 */
[----:B------:R-:W0:Y:S04]  /*10e20*/  LDL R9, [R1+0x4] ;  /* 0x0000040001097983 */ /* 0x000e280000100800 */
[----:B------:R-:W2:Y:S01]  /*10e30*/  LDL R8, [R1+0xc] ;  /* 0x00000c0001087983 */ /* 0x000ea20000100800 */
[----:B0-----:R-:W-:Y:S01]  /*10e40*/  IMAD R6, R9, 0x8, R5 ;  /* 0x0000000809067824 */ /* 0x001fe200078e0205 */
[----:B--2---:R-:W-:-:S04]  /*10e50*/  SHF.L.U32 R9, R8, 0x1f, RZ ;  /* 0x0000001f08097819 */ /* 0x004fc800000006ff */
[----:B------:R-:W0:Y:S02]  /*10e60*/  SYNCS.PHASECHK.TRANS64.TRYWAIT P0, [R6+URZ+0x228a0], R9 ;  /* 0x0228a009060075a7 */ /* 0x000e24000800017f */
[----:B0-----:R-:W-:Y:S05]  /*10e70*/  @!P0 BRA `(.L_x_580) ;  /* 0x0000004c00848947 */ /* 0x001fea0003800000 */
.L_x_703:
[----:B------:R-:W1:Y:S02]  /*10e80*/  S2R R8, SR_TID.X ;  /* 0x0000000000087919 */ /* 0x000e640000002100 */
[----:B-1----:R-:W-:-:S04]  /*10e90*/  LOP3.LUT R8, R8, 0x7f, RZ, 0xc0, !PT ;  /* 0x0000007f08087812 */ /* 0x002fc800078ec0ff */
[----:B------:R-:W-:-:S13]  /*10ea0*/  ISETP.NE.AND P1, PT, R8, RZ, PT ;  /* 0x000000ff0800720c */ /* 0x000fda0003f25270 */
[----:B------:R-:W-:Y:S05]  /*10eb0*/  @P1 BRA `(.L_x_581) ;  /* 0x00000000001c1947 */ /* 0x000fea0003800000 */
[----:B------:R-:W1:Y:S02]  /*10ec0*/  S2R R8, SR_TID.X ;  /* 0x0000000000087919 */ /* 0x000e640000002100 */
[----:B-1----:R-:W-:-:S04]  /*10ed0*/  LOP3.LUT R8, R8, 0x1f, RZ, 0xc0, !PT ;  /* 0x0000001f08087812 */ /* 0x002fc800078ec0ff */
[----:B------:R-:W-:Y:S01]  /*10ee0*/  ISETP.NE.AND P0, PT, R8, RZ, PT ;  /* 0x000000ff0800720c */ /* 0x000fe20003f05270 */
[----:B------:R-:W-:-:S04]  /*10ef0*/  IMAD.MOV.U32 R8, RZ, RZ, 0x3000 ;  /* 0x00003000ff087424 */ /* 0x000fc800078e00ff */
[----:B------:R1:W-:Y:S08]  /*10f00*/  SYNCS.ARRIVE.TRANS64 RZ, [R6+URZ+0x22890], R8 ;  /* 0x0228900806ff79a7 */ /* 0x0003f0000800003f */
[----:B------:R-:W-:Y:S05]  /*10f10*/  @!P0 BRA `(.L_x_581) ;  /* 0x0000000000048947 */ /* 0x000fea0003800000 */
[----:B------:R-:W-:Y:S01]  /*10f20*/  BPT.TRAP 0x1 ;  /* 0x000000040000795c */ /* 0x000fe20000300000 */
.L_x_581:
[----:B-1----:R-:W2:Y:S01]  /*10f30*/  LDL R8, [R1+0x4] ;  /* 0x0000040001087983 */ /* 0x002ea20000100800 */
[----:B------:R-:W-:Y:S01]  /*10f40*/  R2UR UR9, R6 ;  /* 0x00000000060972ca */ /* 0x000fe200000e0000 */
[----:B------:R-:W-:Y:S01]  /*10f50*/  UIADD3 UR4, UP0, UR38, 0x570, URZ ;  /* 0x0000057026047890 */ /* 0x000fe2000ff1e03f */
[----:B------:R-:W-:Y:S01]  /*10f60*/  R2UR UR12, R4 ;  /* 0x00000000040c72ca */ /* 0x000fe200000e0000 */
[----:B------:R-:W-:Y:S01]  /*10f70*/  UMOV UR6, 0x0 ;  /* 0x0000000000067882 */ /* 0x000fe20000000000 */
[----:B------:R-:W-:Y:S01]  /*10f80*/  R2UR UR13, R3 ;  /* 0x00000000030d72ca */ /* 0x000fe200000e0000 */
[----:B------:R-:W-:Y:S01]  /*10f90*/  UIADD3.X UR5, URZ, UR39, URZ, UP0, !UPT ;  /* 0x000000273f057290 */ /* 0x000fe200087fe43f */
[----:B------:R-:W-:Y:S01]  /*10fa0*/  UMOV UR7, 0x12f00000 ;  /* 0x12f0000000077882 */ /* 0x000fe20000000000 */
[----:B------:R-:W-:-:S06]  /*10fb0*/  UMOV UR10, URZ ;  /* 0x0000003f000a7c82 */ /* 0x000fcc0008000000 */
[----:B------:R-:W-:Y:S01]  /*10fc0*/  UIADD3 UR9, UR9, 0x22890, URZ ;  /* 0x0002289009097890 */ /* 0x000fe2000fffe03f */
[----:B--2---:R-:W-:-:S05]  /*10fd0*/  IMAD R8, R8, 0x3000, R5 ;  /* 0x0000300008087824 */ /* 0x004fca00078e0205 */
[----:B------:R-:W-:Y:S01]  /*10fe0*/  R2UR UR8, R8 ;  /* 0x00000000080872ca */ /* 0x000fe200000e0000 */
[----:B-----5:R-:W-:-:S04]  /*10ff0*/  IMAD R8, R0, 0x60, R7 ;  /* 0x0000006000087824 */ /* 0x020fc800078e0207 */
[----:B------:R-:W-:-:S05]  /*11000*/  VIADD R8, R8, 0xffffffa0 ;  /* 0xffffffa008087836 */ /* 0x000fca0000000000 */
[----:B------:R-:W-:-:S03]  /*11010*/  R2UR UR11, R8 ;  /* 0x00000000080b72ca */ /* 0x000fc600000e0000 */
[----:B------:R-:W-:-:S10]  /*11020*/  UIADD3 UR8, UR8, 0x1c400, URZ ;  /* 0x0001c40008087890 */ /* 0x000fd4000fffe03f */
[----:B------:R1:W-:Y:S01]  /*11030*/  UTMALDG.4D [UR8], [UR4], desc[UR6] ;  /* 0x00000608040075b4 */ /* 0x0003e20008019000 */
[----:B------:R-:W2:Y:S02]  /*11040*/  SYNCS.PHASECHK.TRANS64.TRYWAIT P0, [R6+URZ+0x228c0], R9 ;  /* 0x0228c009060075a7 */ /* 0x000ea4000800017f */
[----:B-12---:R-:W-:Y:S05]  /*11050*/  @!P0 BRA `(.L_x_582) ;  /* 0x0000004c00208947 */ /* 0x006fea0003800000 */
.L_x_704:
[----:B------:R-:W-:Y:S05]  /*11060*/  @P1 BRA `(.L_x_583) ;  /* 0x00000000001c1947 */ /* 0x000fea0003800000 */
[----:B------:R-:W2:Y:S01]  /*11070*/  S2R R10, SR_TID.X ;  /* 0x00000000000a7919 */ /* 0x000ea20000002100 */
[----:B01----:R-:W-:-:S04]  /*11080*/  IMAD.MOV.U32 R9, RZ, RZ, 0xc000 ;  /* 0x0000c000ff097424 */ /* 0x003fc800078e00ff */
[----:B------:R3:W-:Y:S01]  /*11090*/  SYNCS.ARRIVE.TRANS64 RZ, [R6+URZ+0x228b0], R9 ;  /* 0x0228b00906ff79a7 */ /* 0x0007e2000800003f */
[----:B--2---:R-:W-:-:S04]  /*110a0*/  LOP3.LUT R10, R10, 0x1f, RZ, 0xc0, !PT ;  /* 0x0000001f0a0a7812 */ /* 0x004fc800078ec0ff */
[----:B------:R-:W-:-:S13]  /*110b0*/  ISETP.NE.AND P0, PT, R10, RZ, PT ;  /* 0x000000ff0a00720c */ /* 0x000fda0003f05270 */
[----:B---3--:R-:W-:Y:S05]  /*110c0*/  @!P0 BRA `(.L_x_583) ;  /* 0x0000000000048947 */ /* 0x008fea0003800000 */
[----:B------:R-:W-:Y:S01]  /*110d0*/  BPT.TRAP 0x1 ;  /* 0x000000040000795c */ /* 0x000fe20000300000 */
.L_x_583:
[----:B01----:R-:W2:Y:S01]  /*110e0*/  LDL R9, [R1+0x4] ;  /* 0x0000040001097983 */ /* 0x003ea20000100800 */
[----:B------:R-:W-:Y:S01]  /*110f0*/  R2UR UR9, R6 ;  /* 0x00000000060972ca */ /* 0x000fe200000e0000 */
[----:B------:R-:W-:Y:S01]  /*11100*/  UIADD3 UR4, UP0, UR38, 0x670, URZ ;  /* 0x0000067026047890 */ /* 0x000fe2000ff1e03f */
[----:B------:R-:W-:Y:S01]  /*11110*/  R2UR UR11, R8 ;  /* 0x00000000080b72ca */ /* 0x000fe200000e0000 */
[----:B------:R-:W-:Y:S01]  /*11120*/  UMOV UR10, URZ ;  /* 0x0000003f000a7c82 */ /* 0x000fe20008000000 */
[----:B------:R-:W-:Y:S01]  /*11130*/  R2UR UR12, R4 ;  /* 0x00000000040c72ca */ /* 0x000fe200000e0000 */
[----:B------:R-:W-:Y:S01]  /*11140*/  UIADD3.X UR5, URZ, UR39, URZ, UP0, !UPT ;  /* 0x000000273f057290 */ /* 0x000fe200087fe43f */
[----:B------:R-:W-:Y:S01]  /*11150*/  R2UR UR13, R3 ;  /* 0x00000000030d72ca */ /* 0x000fe200000e0000 */
[----:B------:R-:W-:Y:S01]  /*11160*/  UMOV UR6, 0x0 ;  /* 0x0000000000067882 */ /* 0x000fe20000000000 */
[----:B------:R-:W-:Y:S01]  /*11170*/  UMOV UR7, 0x12f00000 ;  /* 0x12f0000000077882 */ /* 0x000fe20000000000 */
[----:B------:R-:W-:-:S04]  /*11180*/  UMOV UR16, 0x40 ;  /* 0x0000004000107882 */ /* 0x000fc80000000000 */
[----:B------:R-:W-:Y:S01]  /*11190*/  UIADD3 UR9, UR9, 0x228b0, URZ ;  /* 0x000228b009097890 */ /* 0x000fe2000fffe03f */
        /* <DEDUP_REMOVED lines=19> */
.L_x_579:
[----:B------:R-:W-:Y:S05]  /*112d0*/  BSYNC B1 ;  /* 0x0000000000017941 */ /* 0x000fea0003800000 */
.L_x_578:
[----:B0-----:R-:W2:Y:S04]  /*112e0*/  LDL.LU R6, [R1+0x4] ;  /* 0x0000040001067983 */ /* 0x001ea80000300800 */
[----:B------:R-:W3:Y:S01]  /*112f0*/  LDL.LU R9, [R1+0xc] ;  /* 0x00000c0001097983 */ /* 0x000ee20000300800 */
[----:B------:R-:W-:Y:S01]  /*11300*/  PLOP3.LUT P2, PT, PT, PT, PT, 0x8, 0x0 ;  /* 0x000000000000781c */ /* 0x000fe20003f4e170 */
[----:B--2---:R-:W-:-:S05]  /*11310*/  VIADD R6, R6, 0x1 ;  /* 0x0000000106067836 */ /* 0x004fca0000000000 */
[----:B------:R-:W-:-:S04]  /*11320*/  ISETP.NE.AND P0, PT, R6, 0x2, PT ;  /* 0x000000020600780c */ /* 0x000fc80003f05270 */
[----:B------:R-:W-:Y:S02]  /*11330*/  SEL R8, RZ, 0x1, P0 ;  /* 0x00000001ff087807 */ /* 0x000fe40000000000 */
[----:B------:R-:W-:Y:S01]  /*11340*/  SEL R10, R6, RZ, P0 ;  /* 0x000000ff060a7207 */ /* 0x000fe20000000000 */
[----:B------:R-:W-:Y:S01]  /*11350*/  VIADD R6, R0, 0xfffffffe ;  /* 0xfffffffe00067836 */ /* 0x000fe20000000000 */
[----:B---3--:R-:W-:-:S03]  /*11360*/  LOP3.LUT R9, R9, R8, RZ, 0x3c, !PT ;  /* 0x0000000809097212 */ /* 0x008fc600078e3cff */
[----:B------:R1:W-:Y:S01]  /*11370*/  STL [R1+0x4], R10 ;  /* 0x0000040a01007387 */ /* 0x0003e20000100800 */
[----:B------:R-:W-:-:S03]  /*11380*/  ISETP.GE.AND P0, PT, R6, R2, PT ;  /* 0x000000020600720c */ /* 0x000fc60003f06270 */
[----:B------:R1:W-:Y:S10]  /*11390*/  STL [R1+0xc], R9 ;  /* 0x00000c0901007387 */ /* 0x0003f40000100800 */
[----:B-1----:R-:W-:Y:S05]  /*113a0*/  @!P0 BRA `(.L_x_573) ;  /* 0x0000000400748947 */ /* 0x002fea0003800000 */
[C---:B-----5:R-:W-:Y:S02]  /*113b0*/  IMAD R6, R0.reuse, 0x60, R7 ;  /* 0x0000006000067824 */ /* 0x060fe400078e0207 */
[----:B------:R-:W-:Y:S02]  /*113c0*/  VIADD R0, R0, 0xffffffff ;  /* 0xffffffff00007836 */ /* 0x000fe40000000000 */
[----:B------:R-:W-:-:S07]  /*113d0*/  VIADD R6, R6, 0xffffff40 ;  /* 0xffffff4006067836 */ /* 0x000fce0000000000 */
.L_x_590:
[----:B------:R-:W-:Y:S05]  /*113e0*/  YIELD ;  /* 0x0000000000007946 */ /* 0x000fea0003800000 */
[----:B------:R-:W-:Y:S04]  /*113f0*/  BSSY B1, `(.L_x_584) ;  /* 0x000004b000017945 */ /* 0x000fe80003800000 */
[----:B-1----:R-:W-:Y:S05]  /*11400*/  @!P6 BRA `(.L_x_585) ;  /* 0x000000040024e947 */ /* 0x002fea0003800000 */
[----:B------:R-:W2:Y:S04]  /*11410*/  LDL R7, [R1+0x4] ;  /* 0x0000040001077983 */ /* 0x000ea80000100800 */
[----:B------:R-:W3:Y:S01]  /*11420*/  LDL R8, [R1+0xc] ;  /* 0x00000c0001087983 */ /* 0x000ee20000100800 */
[----:B--2---:R-:W-:Y:S01]  /*11430*/  IMAD R7, R7, 0x8, R5 ;  /* 0x0000000807077824 */ /* 0x004fe200078e0205 */
[----:B---3--:R-:W-:-:S04]  /*11440*/  SHF.L.U32 R8, R8, 0x1f, RZ ;  /* 0x0000001f08087819 */ /* 0x008fc800000006ff */
[----:B------:R-:W0:Y:S02]  /*11450*/  SYNCS.PHASECHK.TRANS64.TRYWAIT P0, [R7+URZ+0x228a0], R8 ;  /* 0x0228a008070075a7 */ /* 0x000e24000800017f */
[----:B0-----:R-:W-:Y:S05]  /*11460*/  @!P0 BRA `(.L_x_586) ;  /* 0x0000004800308947 */ /* 0x001fea0003800000 */
.L_x_705:
        /* <DEDUP_REMOVED lines=11> */
.L_x_587:
[----:B-1----:R-:W2:Y:S01]  /*11520*/  LDL R9, [R1+0x4] ;  /* 0x0000040001097983 */ /* 0x002ea20000100800 */
[----:B------:R-:W-:Y:S01]  /*11530*/  R2UR UR9, R7 ;  /* 0x00000000070972ca */ /* 0x000fe200000e0000 */
[----:B------:R-:W-:Y:S01]  /*11540*/  UIADD3 UR4, UP0, UR38, 0x570, URZ ;  /* 0x0000057026047890 */ /* 0x000fe2000ff1e03f */
[----:B------:R-:W-:Y:S01]  /*11550*/  R2UR UR11, R6 ;  /* 0x00000000060b72ca */ /* 0x000fe200000e0000 */
[----:B------:R-:W-:Y:S01]  /*11560*/  UMOV UR6, 0x0 ;  /* 0x0000000000067882 */ /* 0x000fe20000000000 */
[----:B------:R-:W-:Y:S01]  /*11570*/  R2UR UR12, R4 ;  /* 0x00000000040c72ca */ /* 0x000fe200000e0000 */
[----:B------:R-:W-:Y:S01]  /*11580*/  UIADD3.X UR5, URZ, UR39, URZ, UP0, !UPT ;  /* 0x000000273f057290 */ /* 0x000fe200087fe43f */
[----:B------:R-:W-:Y:S01]  /*11590*/  R2UR UR13, R3 ;  /* 0x00000000030d72ca */ /* 0x000fe200000e0000 */
[----:B------:R-:W-:Y:S01]  /*115a0*/  UMOV UR7, 0x12f00000 ;  /* 0x12f0000000077882 */ /* 0x000fe20000000000 */
[----:B------:R-:W-:-:S05]  /*115b0*/  UMOV UR10, URZ ;  /* 0x0000003f000a7c82 */ /* 0x000fca0008000000 */
[----:B------:R-:W-:Y:S01]  /*115c0*/  UIADD3 UR9, UR9, 0x22890, URZ ;  /* 0x0002289009097890 */ /* 0x000fe2000fffe03f */
[----:B--2---:R-:W-:-:S05]  /*115d0*/  IMAD R9, R9, 0x3000, R5 ;  /* 0x0000300009097824 */ /* 0x004fca00078e0205 */
[----:B------:R-:W-:-:S13]  /*115e0*/  R2UR UR8, R9 ;  /* 0x00000000090872ca */ /* 0x000fda00000e0000 */
[----:B------:R-:W-:-:S09]  /*115f0*/  UIADD3 UR8, UR8, 0x1c400, URZ ;  /* 0x0001c40008087890 */ /* 0x000fd2000fffe03f */
[----:B------:R1:W-:Y:S01]  /*11600*/  UTMALDG.4D [UR8], [UR4], desc[UR6] ;  /* 0x00000608040075b4 */ /* 0x0003e20008019000 */
[----:B------:R-:W2:Y:S02]  /*11610*/  SYNCS.PHASECHK.TRANS64.TRYWAIT P1, [R7+URZ+0x228c0], R8 ;  /* 0x0228c008070075a7 */ /* 0x000ea4000802017f */
[----:B-12---:R-:W-:Y:S05]  /*11620*/  @!P1 BRA `(.L_x_588) ;  /* 0x0000004400d49947 */ /* 0x006fea0003800000 */
.L_x_706:
        /* <DEDUP_REMOVED lines=8> */
.L_x_589:
        /* <DEDUP_REMOVED lines=18> */
[----:B------:R0:W-:Y:S02]  /*117d0*/  UTMALDG.4D [UR8], [UR4], desc[UR6] ;  /* 0x00000608040075b4 */ /* 0x0001e40008019000 */
[----:B0-----:R-:W-:Y:S01]  /*117e0*/  UMOV UR8, UR15 ;  /* 0x0000000f00087c82 */ /* 0x001fe20008000000 */
[----:B------:R-:W-:Y:S01]  /*117f0*/  UMOV UR10, UR17 ;  /* 0x00000011000a7c82 */ /* 0x000fe20008000000 */
[----:B------:R-:W-:Y:S01]  /*11800*/  UMOV UR15, 0x80 ;  /* 0x00000080000f7882 */ /* 0x000fe20000000000 */
        /* <DEDUP_REMOVED lines=8> */
[----:B0-----:R-:W-:Y:S01]  /*11890*/  NOP ;  /* 0x0000000000007918 */ /* 0x001fe20000000000 */
.L_x_585:
[----:B------:R-:W-:Y:S05]  /*118a0*/  BSYNC B1 ;  /* 0x0000000000017941 */ /* 0x000fea0003800000 */
.L_x_584:
[----:B------:R-:W2:Y:S04]  /*118b0*/  LDL.LU R7, [R1+0x4] ;  /* 0x0000040001077983 */ /* 0x000ea80000300800 */
[----:B------:R-:W3:Y:S01]  /*118c0*/  LDL.LU R8, [R1+0xc] ;  /* 0x00000c0001087983 */ /* 0x000ee20000300800 */
[----:B------:R-:W-:Y:S02]  /*118d0*/  VIADD R0, R0, 0xffffffff ;  /* 0xffffffff00007836 */ /* 0x000fe40000000000 */
[----:B------:R-:W-:Y:S02]  /*118e0*/  VIADD R6, R6, 0xffffffa0 ;  /* 0xffffffa006067836 */ /* 0x000fe40000000000 */
[----:B--2---:R-:W-:-:S05]  /*118f0*/  VIADD R7, R7, 0x1 ;  /* 0x0000000107077836 */ /* 0x004fca0000000000 */
[----:B------:R-:W-:-:S04]  /*11900*/  ISETP.NE.AND P0, PT, R7, 0x2, PT ;  /* 0x000000020700780c */ /* 0x000fc80003f05270 */
[----:B------:R-:W-:Y:S02]  /*11910*/  SEL R9, R7, RZ, P0 ;  /* 0x000000ff07097207 */ /* 0x000fe40000000000 */
[----:B------:R-:W-:Y:S02]  /*11920*/  SEL R7, RZ, 0x1, P0 ;  /* 0x00000001ff077807 */ /* 0x000fe40000000000 */
[----:B------:R-:W-:Y:S01]  /*11930*/  ISETP.GT.AND P0, PT, R0, R2, PT ;  /* 0x000000020000720c */ /* 0x000fe20003f04270 */
[----:B------:R1:W-:Y:S01]  /*11940*/  STL [R1+0x4], R9 ;  /* 0x0000040901007387 */ /* 0x0003e20000100800 */
[----:B---3--:R-:W-:-:S05]  /*11950*/  LOP3.LUT R8, R8, R7, RZ, 0x3c, !PT ;  /* 0x0000000708087212 */ /* 0x008fca00078e3cff */
[----:B------:R1:W-:Y:S06]  /*11960*/  STL [R1+0xc], R8 ;  /* 0x00000c0801007387 */ /* 0x0003ec0000100800 */
[----:B------:R-:W-:Y:S05]  /*11970*/  @P0 BRA `(.L_x_590) ;  /* 0xfffffff800980947 */ /* 0x000fea000383ffff */
.L_x_573:
[----:B------:R-:W-:Y:S05]  /*11980*/  BSYNC B0 ;  /* 0x0000000000007941 */ /* 0x000fea0003800000 */
.L_x_572:
[----:B-----5:R-:W2:Y:S01]  /*11990*/  LDL R7, [R1+0x2c] ;  /* 0x00002c0001077983 */ /* 0x020ea20000100800 */
[----:B------:R-:W-:Y:S05]  /*119a0*/  @!P2 WARPSYNC.ALL ;  /* 0x000000000000a948 */ /* 0x000fea0003800000 */
[----:B------:R-:W-:Y:S01]  /*119b0*/  BSSY B6, `(.L_x_591) ;  /* 0x00002ae000067945 */ /* 0x000fe20003800000 */
[----:B------:R-:W-:Y:S01]  /*119c0*/  @!P2 BAR.SYNC.DEFER_BLOCKING 0xc, 0x120 ;  /* 0x030480000000ab1d */ /* 0x000fe20000010000 */
[----:B--2---:R-:W-:-:S13]  /*119d0*/  ISETP.GT.AND P0, PT, R7, RZ, PT ;  /* 0x000000ff0700720c */ /* 0x004fda0003f04270 */
[----:B------:R-:W-:Y:S05]  /*119e0*/  @P0 BRA `(.L_x_592) ;  /* 0x0000000000440947 */ /* 0x000fea0003800000 */
[----:B------:R-:W2:Y:S02]  /*119f0*/  S2R R7, SR_TID.X ;  /* 0x0000000000077919 */ /* 0x000ea40000002100 */
[----:B--2---:R-:W-:-:S04]  /*11a00*/  LOP3.LUT R7, R7, 0x1f, RZ, 0xc0, !PT ;  /* 0x0000001f07077812 */ /* 0x004fc800078ec0ff */
[----:B------:R-:W-:-:S13]  /*11a10*/  ISETP.NE.AND P1, PT, R7, RZ, PT ;  /* 0x000000ff0700720c */ /* 0x000fda0003f25270 */
[----:B------:R-:W-:Y:S05]  /*11a20*/  @P1 BRA `(.L_x_593) ;  /* 0x0000002800981947 */ /* 0x000fea0003800000 */
[----:B------:R-:W2:Y:S01]  /*11a30*/  S2R R7, SR_LANEID ;  /* 0x0000000000077919 */ /* 0x000ea20000000000 */
[----:B------:R-:W-:Y:S01]  /*11a40*/  VOTEU.ANY UR4, UPT, PT ;  /* 0x0000000000047886 */ /* 0x000fe200038e0100 */
[----:B0-----:R-:W0:Y:S01]  /*11a50*/  LDC.64 R2, c[0x0][0xc38] ;  /* 0x00030e00ff027b82 */ /* 0x001e220000000a00 */
[----:B------:R-:W2:Y:S08]  /*11a60*/  FLO.U32 R0, UR4 ;  /* 0x0000000400007d00 */ /* 0x000eb000080e0000 */
[----:B------:R-:W0:Y:S01]  /*11a70*/  POPC R5, UR4 ;  /* 0x0000000400057d09 */ /* 0x000e220008000000 */
[----:B--2---:R-:W-:-:S13]  /*11a80*/  ISETP.EQ.U32.AND P0, PT, R0, R7, PT ;  /* 0x000000070000720c */ /* 0x004fda0003f02070 */
[----:B0-----:R-:W2:Y:S01]  /*11a90*/  @P0 ATOMG.E.ADD.STRONG.GPU PT, R3, desc[UR40][R2.64], R5 ;  /* 0x00000005020309a8 */ /* 0x001ea200081ee1e8 */
[----:B------:R-:W0:Y:S02]  /*11aa0*/  S2R R4, SR_LTMASK ;  /* 0x0000000000047919 */ /* 0x000e240000003900 */
[----:B0-----:R-:W-:-:S04]  /*11ab0*/  LOP3.LUT R4, R4, UR4, RZ, 0xc0, !PT ;  /* 0x0000000404047c12 */ /* 0x001fc8000f8ec0ff */
[----:B------:R-:W0:Y:S01]  /*11ac0*/  POPC R7, R4 ;  /* 0x0000000400077309 */ /* 0x000e220000000000 */
[----:B--2---:R-:W0:Y:S02]  /*11ad0*/  SHFL.IDX PT, R0, R3, R0, 0x1f ;  /* 0x00001f0003007589 */ /* 0x004e2400000e0000 */
[----:B0-----:R-:W-:Y:S01]  /*11ae0*/  IADD3 R16, R0, UR37, R7 ;  /* 0x0000002500107c10 */ /* 0x001fe2000fffe007 */
[----:B------:R-:W-:Y:S06]  /*11af0*/  BRA `(.L_x_593) ;  /* 0x0000002800647947 */ /* 0x000fec0003800000 */
.L_x_592:
[----:B------:R-:W0:Y:S01]  /*11b00*/  S2R R0, SR_CgaCtaId ;  /* 0x0000000000007919 */ /* 0x000e220000008800 */
[----:B------:R-:W-:-:S04]  /*11b10*/  MOV R2, 0x400 ;  /* 0x0000040000027802 */ /* 0x000fc80000000f00 */
[----:B0-----:R-:W-:-:S05]  /*11b20*/  LEA R3, R0, R2, 0x18 ;  /* 0x0000000200037211 */ /* 0x001fca00078ec0ff */
        /* <DEDUP_REMOVED lines=15> */
[----:B-1----:R-:W-:Y:S02]  /*11c20*/  IMAD.MOV.U32 R8, RZ, RZ, 0x70 ;  /* 0x00000070ff087424 */ /* 0x002fe400078e00ff */
[----:B------:R-:W-:Y:S02]  /*11c30*/  IMAD.MOV.U32 R12, RZ, RZ, 0x1 ;  /* 0x00000001ff0c7424 */ /* 0x000fe400078e00ff */
[----:B------:R-:W-:-:S07]  /*11c40*/  IMAD.MOV.U32 R13, RZ, RZ, RZ ;  /* 0x000000ffff0d7224 */ /* 0x000fce00078e00ff */
[----:B------:R-:W-:-:S07]  /*11c50*/  LEPC R20, `(.L_x_594) ;  /* 0x000000001014794e */ /* 0x000fce0000000000 */
[----:B0-----:R-:W-:Y:S05]  /*11c60*/  CALL.ABS.NOINC R2 ;  /* 0x0000000002007343 */ /* 0x001fea0003c00000 */
.L_x_594:
        /* <DEDUP_REMOVED lines=9> */
[----:B------:R-:W-:Y:S02]  /*11d00*/  IMAD.U32 R4, RZ, RZ, UR6 ;  /* 0x00000006ff047e24 */ /* 0x000fe4000f8e00ff */
[----:B------:R-:W-:Y:S02]  /*11d10*/  IMAD.U32 R5, RZ, RZ, UR7 ;  /* 0x00000007ff057e24 */ /* 0x000fe4000f8e00ff */
[----:B------:R-:W-:Y:S02]  /*11d20*/  IMAD.U32 R6, RZ, RZ, UR8 ;  /* 0x00000008ff067e24 */ /* 0x000fe4000f8e00ff */
[----:B------:R-:W-:-:S02]  /*11d30*/  IMAD.U32 R7, RZ, RZ, UR9 ;  /* 0x00000009ff077e24 */ /* 0x000fc4000f8e00ff */
[----:B------:R-:W-:Y:S02]  /*11d40*/  IMAD.U32 R10, RZ, RZ, UR4 ;  /* 0x00000004ff0a7e24 */ /* 0x000fe4000f8e00ff */
[----:B------:R-:W-:Y:S02]  /*11d50*/  IMAD.U32 R11, RZ, RZ, UR5 ;  /* 0x00000005ff0b7e24 */ /* 0x000fe4000f8e00ff */
[----:B-1----:R-:W-:Y:S02]  /*11d60*/  IMAD.MOV.U32 R8, RZ, RZ, 0x70 ;  /* 0x00000070ff087424 */ /* 0x002fe400078e00ff */
[----:B------:R-:W-:Y:S02]  /*11d70*/  IMAD.MOV.U32 R12, RZ, RZ, 0x1 ;  /* 0x00000001ff0c7424 */ /* 0x000fe400078e00ff */
[----:B0-----:R-:W-:-:S07]  /*11d80*/  IMAD.MOV.U32 R13, RZ, RZ, RZ ;  /* 0x000000ffff0d7224 */ /* 0x001fce00078e00ff */
[----:B------:R-:W-:-:S07]  /*11d90*/  LEPC R20, `(.L_x_596) ;  /* 0x000000001014794e */ /* 0x000fce0000000000 */
[----:B--2---:R-:W-:Y:S05]  /*11da0*/  CALL.ABS.NOINC R2 ;  /* 0x0000000002007343 */ /* 0x004fea0003c00000 */
.L_x_596:
[----:B------:R-:W-:Y:S01]  /*11db0*/  MOV R2, 0x0 ;  /* 0x0000000000027802 */ /* 0x000fe20000000f00 */
[----:B------:R-:W-:Y:S01]  /*11dc0*/  ULDC.64 UR4, c[0x4][0x90] ;  /* 0x0100240000047ab9 */ /* 0x000fe20000000a00 */
[----:B------:R-:W-:Y:S01]  /*11dd0*/  ULDC.64 UR6, c[0x4][0x98] ;  /* 0x0100260000067ab9 */ /* 0x000fe20000000a00 */
[----:B------:R-:W-:Y:S01]  /*11de0*/  ULDC.64 UR8, c[0x4][0x18] ;  /* 0x0100060000087ab9 */ /* 0x000fe20000000a00 */
[----:B------:R-:W-:Y:S02]  /*11df0*/  IMAD.U32 R4, RZ, RZ, UR4 ;  /* 0x00000004ff047e24 */ /* 0x000fe4000f8e00ff */
[----:B------:R-:W0:Y:S01]  /*11e00*/  LDC.64 R2, c[0x4][R2] ;  /* 0x0100000002027b82 */ /* 0x000e220000000a00 */
[----:B------:R-:W-:Y:S02]  /*11e10*/  IMAD.U32 R5, RZ, RZ, UR5 ;  /* 0x00000005ff057e24 */ /* 0x000fe4000f8e00ff */
[----:B------:R-:W-:Y:S02]  /*11e20*/  IMAD.U32 R6, RZ, RZ, UR6 ;  /* 0x00000006ff067e24 */ /* 0x000fe4000f8e00ff */
[----:B------:R-:W-:-:S02]  /*11e30*/  IMAD.U32 R7, RZ, RZ, UR7 ;  /* 0x00000007ff077e24 */ /* 0x000fc4000f8e00ff */
[----:B------:R-:W-:Y:S02]  /*11e40*/  IMAD.U32 R10, RZ, RZ, UR8 ;  /* 0x00000008ff0a7e24 */ /* 0x000fe4000f8e00ff */
[----:B------:R-:W-:Y:S02]  /*11e50*/  IMAD.U32 R11, RZ, RZ, UR9 ;  /* 0x00000009ff0b7e24 */ /* 0x000fe4000f8e00ff */
[----:B------:R-:W-:Y:S02]  /*11e60*/  IMAD.MOV.U32 R8, RZ, RZ, 0x70 ;  /* 0x00000070ff087424 */ /* 0x000fe400078e00ff */
[----:B------:R-:W-:Y:S02]  /*11e70*/  IMAD.MOV.U32 R12, RZ, RZ, 0x1 ;  /* 0x00000001ff0c7424 */ /* 0x000fe400078e00ff */
[----:B------:R-:W-:-:S07]  /*11e80*/  IMAD.MOV.U32 R13, RZ, RZ, RZ ;  /* 0x000000ffff0d7224 */ /* 0x000fce00078e00ff */
[----:B------:R-:W-:-:S07]  /*11e90*/  LEPC R20, `(.L_x_595) ;  /* 0x000000001014794e */ /* 0x000fce0000000000 */
[----:B0-----:R-:W-:Y:S05]  /*11ea0*/  CALL.ABS.NOINC R2 ;  /* 0x0000000002007343 */ /* 0x001fea0003c00000 */
.L_x_595:
        /* <DEDUP_REMOVED lines=22> */
[----:B0-----:R-:W-:Y:S02]  /*12010*/  ISETP.NE.AND P0, PT, R4, 0x1, PT ;  /* 0x000000010400780c */ /* 0x001fe40003f05270 */
[----:B------:R-:W-:-:S11]  /*12020*/  MOV R4, R18 ;  /* 0x0000001200047202 */ /* 0x000fd60000000f00 */
[----:B------:R-:W0:Y:S08]  /*12030*/  @P0 LDC R5, c[0x0][0x42c] ;  /* 0x00010b00ff050b82 */ /* 0x000e300000000800 */
[----:B--2---:R-:W2:Y:S01]  /*12040*/  @P0 LDC R2, c[0x0][0x430] ;  /* 0x00010c00ff020b82 */ /* 0x004ea20000000800 */
[----:B0-----:R-:W-:-:S05]  /*12050*/  @P0 IMAD.HI.U32 R3, R18, R5, RZ ;  /* 0x0000000512030227 */ /* 0x001fca00078e00ff */
[----:B--2---:R-:W-:Y:S02]  /*12060*/  @P0 SHF.R.U32.HI R4, RZ, R2, R3 ;  /* 0x00000002ff040219 */ /* 0x004fe40000011603 */
[----:B------:R-:W-:-:S04]  /*12070*/  ISETP.NE.U32.AND P0, PT, RZ, UR4, PT ;  /* 0x00000004ff007c0c */ /* 0x000fc8000bf05070 */
[----:B------:R-:W-:-:S04]  /*12080*/  ISETP.NE.AND.EX P0, PT, RZ, UR5, PT, P0 ;  /* 0x00000005ff007c0c */ /* 0x000fc8000bf05300 */
[----:B------:R-:W-:-:S09]  /*12090*/  SEL R2, R6, RZ, !P0 ;  /* 0x000000ff06027207 */ /* 0x000fd20004000000 */
.L_x_597:
        /* <DEDUP_REMOVED lines=17> */
.L_x_709:
[----:B------:R-:W2:Y:S01]  /*121b0*/  LDL R3, [R1+0x1c] ;  /* 0x00001c0001037983 */ /* 0x000ea20000100800 */
[----:B------:R-:W-:Y:S01]  /*121c0*/  UMOV UR4, 0xffffffff ;  /* 0xffffffff00047882 */ /* 0x000fe20000000000 */
[----:B-1----:R-:W-:Y:S01]  /*121d0*/  SHF.R.S32.HI R8, RZ, 0x1f, R0 ;  /* 0x0000001fff087819 */ /* 0x002fe20000011400 */
[----:B--2---:R-:W-:Y:S01]  /*121e0*/  VIADD R3, R3, 0xffffffff ;  /* 0xffffffff03037836 */ /* 0x004fe20000000000 */
[----:B------:R-:W-:Y:S06]  /*121f0*/  BRA.DIV UR4, `(.L_x_599) ;  /* 0x0000003e04287947 */ /* 0x000fec000b800000 */
[----:B------:R-:W-:-:S13]  /*12200*/  ELECT P6, URZ, PT ;  /* 0x00000000003f782f */ /* 0x000fda00038c0000 */
.L_x_712:
        /* <DEDUP_REMOVED lines=11> */
[----:B------:R-:W-:-:S05]  /*122c0*/  @P0 SHF.R.U32.HI R5, RZ, R7, R6 ;  /* 0x00000007ff050219 */ /* 0x000fca0000011606 */
[----:B------:R-:W-:-:S04]  /*122d0*/  IMAD.MOV R6, RZ, RZ, -R5 ;  /* 0x000000ffff067224 */ /* 0x000fc800078e0a05 */
[----:B------:R-:W-:Y:S02]  /*122e0*/  IMAD R7, R9, R6, R3 ;  /* 0x0000000609077224 */ /* 0x000fe400078e0203 */
[----:B------:R-:W-:-:S03]  /*122f0*/  IMAD R6, R8, UR4, RZ ;  /* 0x0000000408067c24 */ /* 0x000fc6000f8e02ff */
[----:B------:R0:W-:Y:S01]  /*12300*/  STL [R1+0x30], R7 ;  /* 0x0000300701007387 */ /* 0x0001e20000100800 */
[----:B------:R-:W-:Y:S02]  /*12310*/  IMAD R9, R0, UR5, R6 ;  /* 0x0000000500097c24 */ /* 0x000fe4000f8e0206 */
[--C-:B------:R-:W-:Y:S01]  /*12320*/  IMAD.MOV.U32 R6, RZ, RZ, R5.reuse ;  /* 0x000000ffff067224 */ /* 0x100fe200078e0005 */
[----:B0-----:R-:W-:-:S03]  /*12330*/  SHF.R.S32.HI R7, RZ, 0x1f, R5 ;  /* 0x0000001fff077819 */ /* 0x001fc60000011405 */
[----:B------:R-:W-:-:S04]  /*12340*/  IMAD.WIDE.U32 R6, R0, UR4, R6 ;  /* 0x0000000400067c25 */ /* 0x000fc8000f8e0006 */
[----:B------:R-:W-:Y:S01]  /*12350*/  IMAD.IADD R5, R7, 0x1, R9 ;  /* 0x0000000107057824 */ /* 0x000fe200078e0209 */
[----:B------:R-:W-:-:S04]  /*12360*/  LEA R10, P0, R6, R20, 0x2 ;  /* 0x00000014060a7211 */ /* 0x000fc800078010ff */
[----:B------:R-:W-:-:S05]  /*12370*/  LEA.HI.X R11, R6, R21, R5, 0x2, P0 ;  /* 0x00000015060b7211 */ /* 0x000fca00000f1405 */
[----:B------:R0:W5:Y:S04]  /*12380*/  LDG.E R6, desc[UR40][R10.64] ;  /* 0x000000280a067981 */ /* 0x000168000c1e1900 */
.L_x_601:
        /* <DEDUP_REMOVED lines=9> */
.L_x_713:
        /* <DEDUP_REMOVED lines=11> */
.L_x_603:
        /* <DEDUP_REMOVED lines=23> */
.L_x_600:
        /* <DEDUP_REMOVED lines=30> */
.L_x_714:
[----:B------:R-:W-:Y:S05]  /*12820*/  BSYNC B0 ;  /* 0x0000000000007941 */ /* 0x000fea0003800000 */
.L_x_604:
[----:B------:R-:W-:Y:S04]  /*12830*/  BSSY B0, `(.L_x_606) ;  /* 0x000003c000007945 */ /* 0x000fe80003800000 */
[----:B------:R-:W-:Y:S05]  /*12840*/  @!P6 BRA `(.L_x_607) ;  /* 0x0000000000e8e947 */ /* 0x000fea0003800000 */
[----:B------:R-:W2:Y:S01]  /*12850*/  LDL R7, [R1] ;  /* 0x0000000001077983 */ /* 0x000ea20000100800 */
[----:B------:R-:W-:-:S03]  /*12860*/  MOV R9, 0x400 ;  /* 0x0000040000097802 */ /* 0x000fc60000000f00 */
[----:B0-----:R-:W3:Y:S01]  /*12870*/  LDL R5, [R1+0x8] ;  /* 0x0000080001057983 */ /* 0x001ee20000100800 */
[----:B------:R-:W0:Y:S02]  /*12880*/  S2R R10, SR_CgaCtaId ;  /* 0x00000000000a7919 */ /* 0x000e240000008800 */
[----:B0-----:R-:W-:-:S05]  /*12890*/  LEA R9, R10, R9, 0x18 ;  /* 0x000000090a097211 */ /* 0x001fca00078ec0ff */
[----:B--2---:R-:W-:Y:S01]  /*128a0*/  IMAD R2, R7, 0x8, R9 ;  /* 0x0000000807027824 */ /* 0x004fe200078e0209 */
[----:B---3--:R-:W-:-:S04]  /*128b0*/  SHF.L.U32 R5, R5, 0x1f, RZ ;  /* 0x0000001f05057819 */ /* 0x008fc800000006ff */
[----:B------:R-:W0:Y:S02]  /*128c0*/  SYNCS.PHASECHK.TRANS64.TRYWAIT P0, [R2+URZ+0x22860], R5 ;  /* 0x02286005020075a7 */ /* 0x000e24000800017f */
[----:B0-----:R-:W-:Y:S05]  /*128d0*/  @!P0 BRA `(.L_x_608) ;  /* 0x0000003400c48947 */ /* 0x001fea0003800000 */
.L_x_715:
        /* <DEDUP_REMOVED lines=11> */
.L_x_609:
        /* <DEDUP_REMOVED lines=38> */
.L_x_607:
[----:B------:R-:W-:Y:S05]  /*12bf0*/  BSYNC B0 ;  /* 0x0000000000007941 */ /* 0x000fea0003800000 */
.L_x_606:
        /* <DEDUP_REMOVED lines=17> */
[----:B--2---:R-:W-:-:S05]  /*12d10*/  VIADD R2, R7, 0x1 ;  /* 0x0000000107027836 */ /* 0x004fca0000000000 */
        /* <DEDUP_REMOVED lines=19> */
[C---:B------:R-:W-:Y:S02]  /*12e50*/  IMAD R10, R0.reuse, UR5, R6 ;  /* 0x00000005000a7c24 */ /* 0x040fe4000f8e0206 */
[--C-:B------:R-:W-:Y:S02]  /*12e60*/  IMAD.MOV.U32 R6, RZ, RZ, R2.reuse ;  /* 0x000000ffff067224 */ /* 0x100fe400078e0002 */
[----:B------:R-:W-:Y:S02]  /*12e70*/  IMAD.MOV R2, RZ, RZ, -R2 ;  /* 0x000000ffff027224 */ /* 0x000fe400078e0a02 */
[----:B------:R-:W-:-:S04]  /*12e80*/  IMAD.WIDE.U32 R6, R0, UR4, R6 ;  /* 0x0000000400067c25 */ /* 0x000fc8000f8e0006 */
[----:B------:R-:W-:Y:S01]  /*12e90*/  IMAD.IADD R10, R10, 0x1, R7 ;  /* 0x000000010a0a7824 */ /* 0x000fe200078e0207 */
[----:B------:R-:W-:Y:S01]  /*12ea0*/  LEA R20, P0, R6, R20, 0x2 ;  /* 0x0000001406147211 */ /* 0x000fe200078010ff */
[----:B------:R-:W-:-:S03]  /*12eb0*/  IMAD R5, R11, R2, R5 ;  /* 0x000000020b057224 */ /* 0x000fc600078e0205 */
[----:B------:R-:W-:-:S05]  /*12ec0*/  LEA.HI.X R21, R6, R21, R10, 0x2, P0 ;  /* 0x0000001506157211 */ /* 0x000fca00000f140a */
[----:B------:R1:W5:Y:S04]  /*12ed0*/  LDG.E R6, desc[UR40][R20.64] ;  /* 0x0000002814067981 */ /* 0x000368000c1e1900 */
.L_x_616:
[----:B------:R-:W2:Y:S01]  /*12ee0*/  S2R R7, SR_CgaCtaId ;  /* 0x0000000000077919 */ /* 0x000ea20000008800 */
[----:B------:R-:W-:-:S04]  /*12ef0*/  MOV R2, 0x400 ;  /* 0x0000040000027802 */ /* 0x000fc80000000f00 */
[----:B--2---:R-:W-:Y:S02]  /*12f00*/  LEA R2, R7, R2, 0x18 ;  /* 0x0000000207027211 */ /* 0x004fe400078ec0ff */
[----:B------:R-:W-:-:S03]  /*12f10*/  SHF.L.U32 R7, R12, 0x1f, RZ ;  /* 0x0000001f0c077819 */ /* 0x000fc600000006ff */
[----:B------:R-:W-:-:S04]  /*12f20*/  IMAD R2, R13, 0x8, R2 ;  /* 0x000000080d027824 */ /* 0x000fc800078e0202 */
[----:B------:R-:W2:Y:S02]  /*12f30*/  SYNCS.PHASECHK.TRANS64.TRYWAIT P0, [R2+URZ+0x22840], R7 ;  /* 0x02284007020075a7 */ /* 0x000ea4000800017f */
[----:B--2---:R-:W-:Y:S05]  /*12f40*/  @!P0 BRA `(.L_x_617) ;  /* 0x00000030003c8947 */ /* 0x004fea0003800000 */
.L_x_716:
[----:B------:R-:W3:Y:S02]  /*12f50*/  S2R R10, SR_TID.X ;  /* 0x00000000000a7919 */ /* 0x000ee40000002100 */
[----:B---3--:R-:W-:-:S04]  /*12f60*/  LOP3.LUT R10, R10, 0x7f, RZ, 0xc0, !PT ;  /* 0x0000007f0a0a7812 */ /* 0x008fc800078ec0ff */
[----:B------:R-:W-:-:S13]  /*12f70*/  ISETP.NE.AND P1, PT, R10, RZ, PT ;  /* 0x000000ff0a00720c */ /* 0x000fda0003f25270 */
        /* <DEDUP_REMOVED lines=8> */
.L_x_618:
[----:B---3--:R-:W3:Y:S01]  /*13000*/  LDL R10, [R1] ;  /* 0x00000000010a7983 */ /* 0x008ee20000100800 */
[----:B0-----:R-:W-:-:S03]  /*13010*/  MOV R12, 0x400 ;  /* 0x00000400000c7802 */ /* 0x001fc60000000f00 */
[----:B------:R-:W4:Y:S01]  /*13020*/  LDL R11, [R1+0x10] ;  /* 0x00001000010b7983 */ /* 0x000f220000100800 */
        /* <DEDUP_REMOVED lines=9> */
[----:B------:R-:W-:Y:S01]  /*130c0*/  UMOV UR7, 0x14f00000 ;  /* 0x14f0000000077882 */ /* 0x000fe20000000000 */
[----:B------:R-:W-:Y:S01]  /*130d0*/  UMOV UR10, URZ ;  /* 0x0000003f000a7c82 */ /* 0x000fe20008000000 */
[----:B---3--:R-:W-:-:S05]  /*130e0*/  IMAD R10, R10, 0x3000, R12 ;  /* 0x000030000a0a7824 */ /* 0x008fca00078e020c */
[----:B------:R-:W-:Y:S01]  /*130f0*/  R2UR UR8, R10 ;  /* 0x000000000a0872ca */ /* 0x000fe200000e0000 */
[----:B----4-:R-:W-:-:S05]  /*13100*/  IMAD R5, R5, 0x60, R11 ;  /* 0x0000006005057824 */ /* 0x010fca00078e020b */
[----:B------:R-:W-:-:S07]  /*13110*/  R2UR UR11, R5 ;  /* 0x00000000050b72ca */ /* 0x000fce00000e0000 */
[----:B------:R-:W-:-:S09]  /*13120*/  UIADD3 UR8, UR8, 0x1c400, URZ ;  /* 0x0001c40008087890 */ /* 0x000fd2000fffe03f */
[----:B------:R0:W-:Y:S01]  /*13130*/  UTMALDG.4D [UR8], [UR4], desc[UR6] ;  /* 0x00000608040075b4 */ /* 0x0001e20008019000 */
[----:B------:R-:W3:Y:S02]  /*13140*/  SYNCS.PHASECHK.TRANS64.TRYWAIT P0, [R2+URZ+0x22860], R7 ;  /* 0x02286007020075a7 */ /* 0x000ee4000800017f */
[----:B0--3--:R-:W-:Y:S05]  /*13150*/  @!P0 BRA `(.L_x_619) ;  /* 0x0000002c00cc8947 */ /* 0x009fea0003800000 */
.L_x_717:
[----:B------:R-:W-:Y:S05]  /*13160*/  @P1 BRA `(.L_x_620) ;  /* 0x00000000001c1947 */ /* 0x000fea0003800000 */
[----:B------:R-:W3:Y:S01]  /*13170*/  S2R R10, SR_TID.X ;  /* 0x00000000000a7919 */ /* 0x000ee20000002100 */
[----:B0-2---:R-:W-:-:S04]  /*13180*/  IMAD.MOV.U32 R7, RZ, RZ, 0xc000 ;  /* 0x0000c000ff077424 */ /* 0x005fc800078e00ff */
[----:B------:R4:W-:Y:S01]  /*13190*/  SYNCS.ARRIVE.TRANS64 RZ, [R2+URZ+0x22850], R7 ;  /* 0x0228500702ff79a7 */ /* 0x0009e2000800003f */
[----:B---3--:R-:W-:-:S04]  /*131a0*/  LOP3.LUT R10, R10, 0x1f, RZ, 0xc0, !PT ;  /* 0x0000001f0a0a7812 */ /* 0x008fc800078ec0ff */
[----:B------:R-:W-:-:S13]  /*131b0*/  ISETP.NE.AND P0, PT, R10, RZ, PT ;  /* 0x000000ff0a00720c */ /* 0x000fda0003f05270 */
[----:B----4-:R-:W-:Y:S05]  /*131c0*/  @!P0 BRA `(.L_x_620) ;  /* 0x0000000000048947 */ /* 0x010fea0003800000 */
[----:B------:R-:W-:Y:S01]  /*131d0*/  BPT.TRAP 0x1 ;  /* 0x000000040000795c */ /* 0x000fe20000300000 */
.L_x_620:
[----:B0-2---:R-:W2:Y:S01]  /*131e0*/  LDL R7, [R1] ;  /* 0x0000000001077983 */ /* 0x005ea20000100800 */
[----:B------:R-:W-:Y:S01]  /*131f0*/  MOV R10, 0x400 ;  /* 0x00000400000a7802 */ /* 0x000fe20000000f00 */
[----:B------:R-:W0:Y:S01]  /*13200*/  S2R R11, SR_CgaCtaId ;  /* 0x00000000000b7919 */ /* 0x000e220000008800 */
[----:B------:R-:W-:Y:S01]  /*13210*/  R2UR UR9, R2 ;  /* 0x00000000020972ca */ /* 0x000fe200000e0000 */
[----:B------:R-:W-:Y:S01]  /*13220*/  UIADD3 UR4, UP0, UR38, 0x470, URZ ;  /* 0x0000047026047890 */ /* 0x000fe2000ff1e03f */
[----:B------:R-:W-:Y:S02]  /*13230*/  R2UR UR11, R5 ;  /* 0x00000000050b72ca */ /* 0x000fe400000e0000 */
[----:B------:R-:W-:Y:S02]  /*13240*/  R2UR UR12, R4 ;  /* 0x00000000040c72ca */ /* 0x000fe400000e0000 */
[----:B------:R-:W-:Y:S01]  /*13250*/  R2UR UR13, R6 ;  /* 0x00000000060d72ca */ /* 0x000fe200000e0000 */
[----:B------:R-:W-:Y:S01]  /*13260*/  UIADD3.X UR5, URZ, UR39, URZ, UP0, !UPT ;  /* 0x000000273f057290 */ /* 0x000fe200087fe43f */
[----:B0-----:R-:W-:-:S05]  /*13270*/  LEA R10, R11, R10, 0x18 ;  /* 0x0000000a0b0a7211 */ /* 0x001fca00078ec0ff */
        /* <DEDUP_REMOVED lines=23> */
[----:B--2---:R-:W-:Y:S01]  /*133f0*/  NOP ;  /* 0x0000000000007918 */ /* 0x004fe20000000000 */
.L_x_615:
[----:B------:R-:W-:Y:S05]  /*13400*/  BSYNC B2 ;  /* 0x0000000000027941 */ /* 0x000fea0003800000 */
.L_x_614:
[----:B------:R-:W2:Y:S02]  /*13410*/  LDL.LU R2, [R1+0x1c] ;  /* 0x00001c0001027983 */ /* 0x000ea40000300800 */
[----:B--2---:R-:W-:-:S07]  /*13420*/  VIADD R5, R2, 0xfffffffd ;  /* 0xfffffffd02057836 */ /* 0x004fce0000000000 */
.L_x_613:
[----:B------:R-:W-:Y:S05]  /*13430*/  BSYNC B1 ;  /* 0x0000000000017941 */ /* 0x000fea0003800000 */
.L_x_612:
[----:B------:R-:W-:-:S04]  /*13440*/  IADD3 R2, -R9, RZ, RZ ;  /* 0x000000ff09027210 */ /* 0x000fc80007ffe1ff */
[----:B------:R-:W-:-:S13]  /*13450*/  ISETP.NE.AND P0, PT, R3, R2, PT ;  /* 0x000000020300720c */ /* 0x000fda0003f05270 */
[----:B------:R-:W-:Y:S05]  /*13460*/  @!P0 BRA `(.L_x_611) ;  /* 0x0000000c00988947 */ /* 0x000fea0003800000 */
.L_x_635:
[----:B--2---:R-:W2:Y:S04]  /*13470*/  LDL.LU R3, [R1] ;  /* 0x0000000001037983 */ /* 0x004ea80000300800 */
        /* <DEDUP_REMOVED lines=8> */
[----:B------:R-:W-:Y:S06]  /*13500*/  @!P6 BRA `(.L_x_622) ;  /* 0x000000040098e947 */ /* 0x000fec0003800000 */
[----:B------:R-:W-:Y:S01]  /*13510*/  ULDC.64 UR4, c[0x0][0x3f8] ;  /* 0x0000fe0000047ab9 */ /* 0x000fe20000000a00 */
[----:B------:R-:W-:Y:S01]  /*13520*/  IMAD.MOV.U32 R11, RZ, RZ, R5 ;  /* 0x000000ffff0b7224 */ /* 0x000fe200078e0005 */
[----:B------:R-:W-:-:S04]  /*13530*/  ISETP.NE.U32.AND P0, PT, RZ, UR4, PT ;  /* 0x00000004ff007c0c */ /* 0x000fc8000bf05070 */
[----:B------:R-:W-:-:S13]  /*13540*/  ISETP.NE.AND.EX P0, PT, RZ, UR5, PT, P0 ;  /* 0x00000005ff007c0c */ /* 0x000fda000bf05300 */
[----:B------:R-:W-:Y:S05]  /*13550*/  @!P0 BRA `(.L_x_623) ;  /* 0x0000000000448947 */ /* 0x000fea0003800000 */
[----:B------:R-:W2:Y:S01]  /*13560*/  LDC R6, c[0x0][0x41c] ;  /* 0x00010700ff067b82 */ /* 0x000ea20000000800 */
[----:B------:R-:W-:Y:S01]  /*13570*/  ULDC.64 UR6, c[0x0][0x408] ;  /* 0x0001020000067ab9 */ /* 0x000fe20000000a00 */
[----:B--2---:R-:W-:-:S13]  /*13580*/  ISETP.NE.AND P0, PT, R6, 0x1, PT ;  /* 0x000000010600780c */ /* 0x004fda0003f05270 */
[----:B------:R-:W0:Y:S02]  /*13590*/  @P0 LDC.64 R2, c[0x0][0x420] ;  /* 0x00010800ff020b82 */ /* 0x000e240000000a00 */
[----:B0-----:R-:W-:-:S04]  /*135a0*/  @P0 IMAD.HI.U32 R12, R5, R2, RZ ;  /* 0x00000002050c0227 */ /* 0x001fc800078e00ff */
[----:B------:R-:W-:Y:S01]  /*135b0*/  IMAD.MOV.U32 R2, RZ, RZ, R5 ;  /* 0x000000ffff027224 */ /* 0x000fe200078e0005 */
[----:B------:R-:W-:-:S04]  /*135c0*/  @P0 SHF.R.U32.HI R2, RZ, R3, R12 ;  /* 0x00000003ff020219 */ /* 0x000fc8000001160c */
[--C-:B------:R-:W-:Y:S01]  /*135d0*/  SHF.R.S32.HI R3, RZ, 0x1f, R2.reuse ;  /* 0x0000001fff037819 */ /* 0x100fe20000011402 */
[----:B------:R-:W-:-:S04]  /*135e0*/  IMAD.MOV R11, RZ, RZ, -R2 ;  /* 0x000000ffff0b7224 */ /* 0x000fc800078e0a02 */
[----:B------:R-:W-:Y:S02]  /*135f0*/  IMAD R11, R6, R11, R5 ;  /* 0x0000000b060b7224 */ /* 0x000fe400078e0205 */
[----:B------:R-:W-:Y:S02]  /*13600*/  IMAD R6, R8, UR6, RZ ;  /* 0x0000000608067c24 */ /* 0x000fe4000f8e02ff */
[----:B------:R-:W-:-:S04]  /*13610*/  IMAD.WIDE.U32 R2, R0, UR6, R2 ;  /* 0x0000000600027c25 */ /* 0x000fc8000f8e0002 */
[----:B------:R-:W-:-:S04]  /*13620*/  IMAD R6, R0, UR7, R6 ;  /* 0x0000000700067c24 */ /* 0x000fc8000f8e0206 */
[----:B------:R-:W-:Y:S01]  /*13630*/  IMAD.IADD R3, R6, 0x1, R3 ;  /* 0x0000000106037824 */ /* 0x000fe200078e0203 */
[----:B------:R-:W-:-:S04]  /*13640*/  LEA R6, P0, R2, UR4, 0x2 ;  /* 0x0000000402067c11 */ /* 0x000fc8000f8010ff */
[----:B------:R-:W-:-:S05]  /*13650*/  LEA.HI.X R7, R2, UR5, R3, 0x2, P0 ;  /* 0x0000000502077c11 */ /* 0x000fca00080f1403 */
[----:B------:R2:W5:Y:S04]  /*13660*/  LDG.E R6, desc[UR40][R6.64] ;  /* 0x0000002806067981 */ /* 0x000568000c1e1900 */
.L_x_623:
[----:B------:R-:W3:Y:S01]  /*13670*/  S2R R3, SR_CgaCtaId ;  /* 0x0000000000037919 */ /* 0x000ee20000008800 */
[----:B------:R-:W-:Y:S02]  /*13680*/  MOV R2, 0x400 ;  /* 0x0000040000027802 */ /* 0x000fe40000000f00 */
[----:B--2---:R-:W-:Y:S02]  /*13690*/  SHF.L.U32 R7, R10, 0x1f, RZ ;  /* 0x0000001f0a077819 */ /* 0x004fe400000006ff */
[----:B---3--:R-:W-:-:S05]  /*136a0*/  LEA R2, R3, R2, 0x18 ;  /* 0x0000000203027211 */ /* 0x008fca00078ec0ff */
[----:B------:R-:W-:-:S04]  /*136b0*/  IMAD R3, R9, 0x8, R2 ;  /* 0x0000000809037824 */ /* 0x000fc800078e0202 */
[----:B------:R-:W2:Y:S02]  /*136c0*/  SYNCS.PHASECHK.TRANS64.TRYWAIT P0, [R3+URZ+0x22840], R7 ;  /* 0x02284007030075a7 */ /* 0x000ea4000800017f */
[----:B--2---:R-:W-:Y:S05]  /*136d0*/  @!P0 BRA `(.L_x_624) ;  /* 0x0000002800808947 */ /* 0x004fea0003800000 */
.L_x_718:
        /* <DEDUP_REMOVED lines=11> */
.L_x_625:
[----:B0-----:R-:W4:Y:S01]  /*13790*/  LDL R12, [R1+0x10] ;  /* 0x00001000010c7983 */ /* 0x001f220000100800 */
[----:B---3--:R-:W-:Y:S01]  /*137a0*/  MOV R2, 0x400 ;  /* 0x0000040000027802 */ /* 0x008fe20000000f00 */
[----:B------:R-:W0:Y:S01]  /*137b0*/  S2R R13, SR_CgaCtaId ;  /* 0x00000000000d7919 */ /* 0x000e220000008800 */
[----:B------:R-:W-:Y:S01]  /*137c0*/  R2UR UR9, R3 ;  /* 0x00000000030972ca */ /* 0x000fe200000e0000 */
[----:B------:R-:W-:Y:S01]  /*137d0*/  UIADD3 UR4, UP0, UR38, 0x370, URZ ;  /* 0x0000037026047890 */ /* 0x000fe2000ff1e03f */
[----:B------:R-:W-:Y:S02]  /*137e0*/  R2UR UR12, R4 ;  /* 0x00000000040c72ca */ /* 0x000fe400000e0000 */
[----:B-----5:R-:W-:Y:S01]  /*137f0*/  R2UR UR13, R6 ;  /* 0x00000000060d72ca */ /* 0x020fe200000e0000 */
[----:B------:R-:W-:Y:S01]  /*13800*/  UIADD3.X UR5, URZ, UR39, URZ, UP0, !UPT ;  /* 0x000000273f057290 */ /* 0x000fe200087fe43f */
[----:B0-----:R-:W-:-:S05]  /*13810*/  LEA R2, R13, R2, 0x18 ;  /* 0x000000020d027211 */ /* 0x001fca00078ec0ff */
[----:B------:R-:W-:-:S05]  /*13820*/  IMAD R2, R9, 0x3000, R2 ;  /* 0x0000300009027824 */ /* 0x000fca00078e0202 */
[----:B------:R-:W-:Y:S01]  /*13830*/  R2UR UR8, R2 ;  /* 0x00000000020872ca */ /* 0x000fe200000e0000 */
[----:B------:R-:W-:Y:S01]  /*13840*/  UIADD3 UR9, UR9, 0x22830, URZ ;  /* 0x0002283009097890 */ /* 0x000fe2000fffe03f */
[----:B------:R-:W-:Y:S01]  /*13850*/  UMOV UR6, 0x0 ;  /* 0x0000000000067882 */ /* 0x000fe20000000000 */
[----:B------:R-:W-:Y:S01]  /*13860*/  UMOV UR7, 0x14f00000 ;  /* 0x14f0000000077882 */ /* 0x000fe20000000000 */
[----:B------:R-:W-:-:S09]  /*13870*/  UMOV UR10, URZ ;  /* 0x0000003f000a7c82 */ /* 0x000fd20008000000 */
[----:B------:R-:W-:Y:S01]  /*13880*/  UIADD3 UR8, UR8, 0x1c400, URZ ;  /* 0x0001c40008087890 */ /* 0x000fe2000fffe03f */
[----:B----4-:R-:W-:-:S05]  /*13890*/  IMAD R2, R11, 0x60, R12 ;  /* 0x000000600b027824 */ /* 0x010fca00078e020c */
[----:B------:R-:W-:-:S13]  /*138a0*/  R2UR UR11, R2 ;  /* 0x00000000020b72ca */ /* 0x000fda00000e0000 */
[----:B------:R0:W-:Y:S01]  /*138b0*/  UTMALDG.4D [UR8], [UR4], desc[UR6] ;  /* 0x00000608040075b4 */ /* 0x0001e20008019000 */
[----:B------:R-:W3:Y:S02]  /*138c0*/  SYNCS.PHASECHK.TRANS64.TRYWAIT P1, [R3+URZ+0x22860], R7 ;  /* 0x02286007030075a7 */ /* 0x000ee4000802017f */
[----:B0--3--:R-:W-:Y:S05]  /*138d0*/  @!P1 BRA `(.L_x_626) ;  /* 0x0000002800149947 */ /* 0x009fea0003800000 */
.L_x_719:
        /* <DEDUP_REMOVED lines=8> */
.L_x_627:
[----:B------:R-:W3:Y:S01]  /*13960*/  S2R R11, SR_CgaCtaId ;  /* 0x00000000000b7919 */ /* 0x000ee20000008800 */
[----:B0-2---:R-:W-:Y:S01]  /*13970*/  MOV R7, 0x400 ;  /* 0x0000040000077802 */ /* 0x005fe20000000f00 */
        /* <DEDUP_REMOVED lines=9> */
[----:B------:R-:W-:-:S07]  /*13a10*/  UMOV UR17, 0x40 ;  /* 0x0000004000117882 */ /* 0x000fce0000000000 */
        /* <DEDUP_REMOVED lines=21> */
.L_x_622:
[----:B------:R-:W-:Y:S05]  /*13b70*/  BSYNC B1 ;  /* 0x0000000000017941 */ /* 0x000fea0003800000 */
.L_x_621:
        /* <DEDUP_REMOVED lines=14> */
[----:B------:R-:W3:Y:S01]  /*13c60*/  LDC R6, c[0x0][0x41c] ;  /* 0x00010700ff067b82 */ /* 0x000ee20000000800 */
[----:B------:R-:W-:Y:S01]  /*13c70*/  ULDC.64 UR6, c[0x0][0x408] ;  /* 0x0001020000067ab9 */ /* 0x000fe20000000a00 */
[----:B---3--:R-:W-:-:S13]  /*13c80*/  ISETP.NE.AND P0, PT, R6, 0x1, PT ;  /* 0x000000010600780c */ /* 0x008fda0003f05270 */
[----:B------:R-:W3:Y:S02]  /*13c90*/  @P0 LDC.64 R2, c[0x0][0x420] ;  /* 0x00010800ff020b82 */ /* 0x000ee40000000a00 */
[----:B---3--:R-:W-:-:S04]  /*13ca0*/  @P0 IMAD.HI.U32 R7, R9, R2, RZ ;  /* 0x0000000209070227 */ /* 0x008fc800078e00ff */
[----:B------:R-:W-:Y:S01]  /*13cb0*/  IMAD.MOV.U32 R2, RZ, RZ, R9 ;  /* 0x000000ffff027224 */ /* 0x000fe200078e0009 */
[----:B------:R-:W-:-:S05]  /*13cc0*/  @P0 SHF.R.U32.HI R2, RZ, R3, R7 ;  /* 0x00000003ff020219 */ /* 0x000fca0000011607 */
[----:B------:R-:W-:-:S04]  /*13cd0*/  IMAD.MOV R3, RZ, RZ, -R2 ;  /* 0x000000ffff037224 */ /* 0x000fc800078e0a02 */
[----:B------:R-:W-:Y:S01]  /*13ce0*/  IMAD R9, R6, R3, R9 ;  /* 0x0000000306097224 */ /* 0x000fe200078e0209 */
[----:B------:R-:W-:Y:S01]  /*13cf0*/  SHF.R.S32.HI R3, RZ, 0x1f, R2 ;  /* 0x0000001fff037819 */ /* 0x000fe20000011402 */
[----:B------:R-:W-:-:S04]  /*13d00*/  IMAD R6, R8, UR6, RZ ;  /* 0x0000000608067c24 */ /* 0x000fc8000f8e02ff */
[C---:B------:R-:W-:Y:S02]  /*13d10*/  IMAD R6, R0.reuse, UR7, R6 ;  /* 0x0000000700067c24 */ /* 0x040fe4000f8e0206 */
[----:B------:R-:W-:-:S04]  /*13d20*/  IMAD.WIDE.U32 R2, R0, UR6, R2 ;  /* 0x0000000600027c25 */ /* 0x000fc8000f8e0002 */
[----:B------:R-:W-:Y:S01]  /*13d30*/  IMAD.IADD R3, R6, 0x1, R3 ;  /* 0x0000000106037824 */ /* 0x000fe200078e0203 */
[----:B------:R-:W-:-:S04]  /*13d40*/  LEA R6, P0, R2, UR4, 0x2 ;  /* 0x0000000402067c11 */ /* 0x000fc8000f8010ff */
[----:B------:R-:W-:-:S05]  /*13d50*/  LEA.HI.X R7, R2, UR5, R3, 0x2, P0 ;  /* 0x0000000502077c11 */ /* 0x000fca00080f1403 */
[----:B------:R3:W5:Y:S04]  /*13d60*/  LDG.E R6, desc[UR40][R6.64] ;  /* 0x0000002806067981 */ /* 0x000768000c1e1900 */
.L_x_630:
[----:B------:R-:W4:Y:S01]  /*13d70*/  S2R R3, SR_CgaCtaId ;  /* 0x0000000000037919 */ /* 0x000f220000008800 */
[----:B------:R-:W-:Y:S02]  /*13d80*/  MOV R2, 0x400 ;  /* 0x0000040000027802 */ /* 0x000fe40000000f00 */
[----:B---3--:R-:W-:Y:S02]  /*13d90*/  SHF.L.U32 R7, R10, 0x1f, RZ ;  /* 0x0000001f0a077819 */ /* 0x008fe400000006ff */
[----:B----4-:R-:W-:-:S05]  /*13da0*/  LEA R2, R3, R2, 0x18 ;  /* 0x0000000203027211 */ /* 0x010fca00078ec0ff */
[----:B------:R-:W-:-:S04]  /*13db0*/  IMAD R3, R11, 0x8, R2 ;  /* 0x000000080b037824 */ /* 0x000fc800078e0202 */
[----:B------:R-:W3:Y:S02]  /*13dc0*/  SYNCS.PHASECHK.TRANS64.TRYWAIT P0, [R3+URZ+0x22840], R7 ;  /* 0x02284007030075a7 */ /* 0x000ee4000800017f */
[----:B---3--:R-:W-:Y:S05]  /*13dd0*/  @!P0 BRA `(.L_x_631) ;  /* 0x0000002000e88947 */ /* 0x008fea0003800000 */
.L_x_720:
[----:B------:R-:W4:Y:S02]  /*13de0*/  S2R R2, SR_TID.X ;  /* 0x0000000000027919 */ /* 0x000f240000002100 */
[----:B----4-:R-:W-:-:S04]  /*13df0*/  LOP3.LUT R2, R2, 0x7f, RZ, 0xc0, !PT ;  /* 0x0000007f02027812 */ /* 0x010fc800078ec0ff */
[----:B------:R-:W-:-:S13]  /*13e00*/  ISETP.NE.AND P0, PT, R2, RZ, PT ;  /* 0x000000ff0200720c */ /* 0x000fda0003f05270 */
[----:B------:R-:W-:Y:S05]  /*13e10*/  @P0 BRA `(.L_x_632) ;  /* 0x00000000001c0947 */ /* 0x000fea0003800000 */
[----:B------:R-:W4:Y:S02]  /*13e20*/  S2R R2, SR_TID.X ;  /* 0x0000000000027919 */ /* 0x000f240000002100 */
[----:B----4-:R-:W-:-:S04]  /*13e30*/  LOP3.LUT R2, R2, 0x1f, RZ, 0xc0, !PT ;  /* 0x0000001f02027812 */ /* 0x010fc800078ec0ff */
[----:B------:R-:W-:Y:S01]  /*13e40*/  ISETP.NE.AND P1, PT, R2, RZ, PT ;  /* 0x000000ff0200720c */ /* 0x000fe20003f25270 */
[----:B------:R-:W-:-:S04]  /*13e50*/  IMAD.MOV.U32 R2, RZ, RZ, 0x3000 ;  /* 0x00003000ff027424 */ /* 0x000fc800078e00ff */
[----:B------:R4:W-:Y:S08]  /*13e60*/  SYNCS.ARRIVE.TRANS64 RZ, [R3+URZ+0x22830], R2 ;  /* 0x0228300203ff79a7 */ /* 0x0009f0000800003f */
[----:B------:R-:W-:Y:S05]  /*13e70*/  @!P1 BRA `(.L_x_632) ;  /* 0x0000000000049947 */ /* 0x000fea0003800000 */
[----:B------:R-:W-:Y:S01]  /*13e80*/  BPT.TRAP 0x1 ;  /* 0x000000040000795c */ /* 0x000fe20000300000 */
.L_x_632:
[----:B----4-:R-:W4:Y:S01]  /*13e90*/  LDL R2, [R1] ;  /* 0x0000000001027983 */ /* 0x010f220000100800 */
[----:B--2---:R-:W-:-:S03]  /*13ea0*/  MOV R11, 0x400 ;  /* 0x00000400000b7802 */ /* 0x004fc60000000f00 */
[----:B------:R-:W2:Y:S01]  /*13eb0*/  LDL R10, [R1+0x10] ;  /* 0x00001000010a7983 */ /* 0x000ea20000100800 */
[----:B0-----:R-:W0:Y:S01]  /*13ec0*/  S2R R12, SR_CgaCtaId ;  /* 0x00000000000c7919 */ /* 0x001e220000008800 */
        /* <DEDUP_REMOVED lines=10> */
[----:B----4-:R-:W-:-:S05]  /*13f70*/  IMAD R2, R2, 0x3000, R11 ;  /* 0x0000300002027824 */ /* 0x010fca00078e020b */
[----:B------:R-:W-:Y:S01]  /*13f80*/  R2UR UR8, R2 ;  /* 0x00000000020872ca */ /* 0x000fe200000e0000 */
[----:B--2---:R-:W-:-:S05]  /*13f90*/  IMAD R9, R9, 0x60, R10 ;  /* 0x0000006009097824 */ /* 0x004fca00078e020a */
[----:B------:R-:W-:-:S07]  /*13fa0*/  R2UR UR11, R9 ;  /* 0x00000000090b72ca */ /* 0x000fce00000e0000 */
[----:B------:R-:W-:-:S09]  /*13fb0*/  UIADD3 UR8, UR8, 0x1c400, URZ ;  /* 0x0001c40008087890 */ /* 0x000fd2000fffe03f */
[----:B------:R0:W-:Y:S01]  /*13fc0*/  UTMALDG.4D [UR8], [UR4], desc[UR6] ;  /* 0x00000608040075b4 */ /* 0x0001e20008019000 */
[----:B------:R-:W2:Y:S02]  /*13fd0*/  SYNCS.PHASECHK.TRANS64.TRYWAIT P1, [R3+URZ+0x22860], R7 ;  /* 0x02286007030075a7 */ /* 0x000ea4000802017f */
[----:B0-2---:R-:W-:Y:S05]  /*13fe0*/  @!P1 BRA `(.L_x_633) ;  /* 0x0000002000789947 */ /* 0x005fea0003800000 */
.L_x_721:
        /* <DEDUP_REMOVED lines=8> */
.L_x_634:
[----:B--2---:R-:W2:Y:S01]  /*14070*/  LDL R2, [R1] ;  /* 0x0000000001027983 */ /* 0x004ea20000100800 */
[----:B0--3--:R-:W-:Y:S01]  /*14080*/  MOV R7, 0x400 ;  /* 0x0000040000077802 */ /* 0x009fe20000000f00 */
        /* <DEDUP_REMOVED lines=31> */
[----:B---3--:R-:W-:Y:S01]  /*14280*/  NOP ;  /* 0x0000000000007918 */ /* 0x008fe20000000000 */
.L_x_629:
[----:B------:R-:W-:Y:S05]  /*14290*/  BSYNC B1 ;  /* 0x0000000000017941 */ /* 0x000fea0003800000 */
.L_x_628:
[C---:B------:R-:W-:Y:S01]  /*142a0*/  ISETP.GT.AND P0, PT, R5.reuse, 0x1, PT ;  /* 0x000000010500780c */ /* 0x040fe20003f04270 */
[----:B------:R-:W-:-:S12]  /*142b0*/  VIADD R5, R5, 0xfffffffe ;  /* 0xfffffffe05057836 */ /* 0x000fd80000000000 */
[----:B------:R-:W-:Y:S05]  /*142c0*/  @P0 BRA `(.L_x_635) ;  /* 0xfffffff000680947 */ /* 0x000fea000383ffff */
.L_x_611:
[----:B------:R-:W-:Y:S05]  /*142d0*/  BSYNC B0 ;  /* 0x0000000000007941 */ /* 0x000fea0003800000 */
.L_x_610:
[----:B------:R-:W3:Y:S01]  /*142e0*/  LDL.LU R3, [R1] ;  /* 0x0000000001037983 */ /* 0x000ee20000300800 */
[----:B------:R-:W-:Y:S01]  /*142f0*/  BSSY B0, `(.L_x_636) ;  /* 0x0000016000007945 */ /* 0x000fe20003800000 */
[----:B------:R-:W4:Y:S02]  /*14300*/  S2R R2, SR_TID.X ;  /* 0x0000000000027919 */ /* 0x000f240000002100 */
[----:B----4-:R-:W-:-:S04]  /*14310*/  LOP3.LUT R2, R2, 0x1f, RZ, 0xc0, !PT ;  /* 0x0000001f02027812 */ /* 0x010fc800078ec0ff */
[----:B------:R-:W-:Y:S01]  /*14320*/  ISETP.NE.AND P1, PT, R2, RZ, PT ;  /* 0x000000ff0200720c */ /* 0x000fe20003f25270 */
[----:B---3--:R-:W-:-:S05]  /*14330*/  VIADD R0, R3, 0x1 ;  /* 0x0000000103007836 */ /* 0x008fca0000000000 */
[----:B------:R-:W-:-:S04]  /*14340*/  ISETP.NE.AND P0, PT, R0, 0x2, PT ;  /* 0x000000020000780c */ /* 0x000fc80003f05270 */
[----:B------:R-:W-:Y:S02]  /*14350*/  SEL R2, R0, RZ, P0 ;  /* 0x000000ff00027207 */ /* 0x000fe40000000000 */
[----:B------:R-:W-:-:S03]  /*14360*/  SEL R0, RZ, 0x1, P0 ;  /* 0x00000001ff007807 */ /* 0x000fc60000000000 */
[----:B------:R3:W-:Y:S01]  /*14370*/  STL [R1], R2 ;  /* 0x0000000201007387 */ /* 0x0007e20000100800 */
[----:B------:R-:W-:Y:S05]  /*14380*/  @P1 BRA `(.L_x_637) ;  /* 0x0000000000301947 */ /* 0x000fea0003800000 */
[----:B------:R-:W4:Y:S01]  /*14390*/  S2R R7, SR_LANEID ;  /* 0x0000000000077919 */ /* 0x000f220000000000 */
[----:B------:R-:W-:Y:S01]  /*143a0*/  VOTEU.ANY UR4, UPT, PT ;  /* 0x0000000000047886 */ /* 0x000fe200038e0100 */
[----:B---3--:R-:W3:Y:S01]  /*143b0*/  LDC.64 R2, c[0x0][0xc38] ;  /* 0x00030e00ff027b82 */ /* 0x008ee20000000a00 */
[----:B------:R-:W4:Y:S08]  /*143c0*/  FLO.U32 R4, UR4 ;  /* 0x0000000400047d00 */ /* 0x000f3000080e0000 */
[----:B------:R-:W3:Y:S01]  /*143d0*/  POPC R5, UR4 ;  /* 0x0000000400057d09 */ /* 0x000ee20008000000 */
[----:B----4-:R-:W-:-:S13]  /*143e0*/  ISETP.EQ.U32.AND P0, PT, R4, R7, PT ;  /* 0x000000070400720c */ /* 0x010fda0003f02070 */
[----:B---3--:R-:W3:Y:S01]  /*143f0*/  @P0 ATOMG.E.ADD.STRONG.GPU PT, R3, desc[UR40][R2.64], R5 ;  /* 0x00000005020309a8 */ /* 0x008ee200081ee1e8 */
[----:B------:R-:W4:Y:S02]  /*14400*/  S2R R6, SR_LTMASK ;  /* 0x0000000000067919 */ /* 0x000f240000003900 */
[----:B----4-:R-:W-:-:S04]  /*14410*/  LOP3.LUT R6, R6, UR4, RZ, 0xc0, !PT ;  /* 0x0000000406067c12 */ /* 0x010fc8000f8ec0ff */
[----:B------:R-:W4:Y:S01]  /*14420*/  POPC R7, R6 ;  /* 0x0000000600077309 */ /* 0x000f220000000000 */
[----:B---3--:R-:W4:Y:S02]  /*14430*/  SHFL.IDX PT, R4, R3, R4, 0x1f ;  /* 0x00001f0403047589 */ /* 0x008f2400000e0000 */
[----:B----4-:R-:W-:-:S07]  /*14440*/  IADD3 R16, R4, UR37, R7 ;  /* 0x0000002504107c10 */ /* 0x010fce000fffe007 */
.L_x_637:
[----:B------:R-:W-:Y:S05]  /*14450*/  BSYNC B0 ;  /* 0x0000000000007941 */ /* 0x000fea0003800000 */
.L_x_636:
[----:B---3--:R-:W3:Y:S02]  /*14460*/  LDL.LU R2, [R1+0x8] ;  /* 0x0000080001027983 */ /* 0x008ee40000300800 */
[----:B---3--:R-:W-:-:S05]  /*14470*/  LOP3.LUT R2, R2, R0, RZ, 0x3c, !PT ;  /* 0x0000000002027212 */ /* 0x008fca00078e3cff */
[----:B------:R3:W-:Y:S02]  /*14480*/  STL [R1+0x8], R2 ;  /* 0x0000080201007387 */ /* 0x0007e40000100800 */
.L_x_593:
[----:B------:R-:W-:Y:S05]  /*14490*/  BSYNC B6 ;  /* 0x0000000000067941 */ /* 0x000fea0003800000 */
.L_x_591:
[----:B------:R-:W-:-:S03]  /*144a0*/  UMOV UR4, 0xffffffff ;  /* 0xffffffff00047882 */ /* 0x000fc60000000000 */
[----:B------:R-:W-:Y:S05]  /*144b0*/  BRA.DIV UR4, `(.L_x_638) ;  /* 0x0000001e04587947 */ /* 0x000fea000b800000 */
[----:B0-----:R0:W4:Y:S04]  /*144c0*/  SHFL.IDX PT, R4, R16, RZ, 0x1f ;  /* 0x00001fff10047589 */ /* 0x00112800000e0000 */
[----:B------:R0:W0:Y:S02]  /*144d0*/  SHFL.IDX PT, R6, R16, 0x1, 0x1f ;  /* 0x00201f0010067f89 */ /* 0x00002400000e0000 */
.L_x_725:
[----:B------:R-:W1:Y:S01]  /*144e0*/  S2R R0, SR_TID.X ;  /* 0x0000000000007919 */ /* 0x000e620000002100 */
[----:B------:R-:W-:Y:S01]  /*144f0*/  ULDC UR4, c[0x0][0xc14] ;  /* 0x0003050000047ab9 */ /* 0x000fe20000000800 */
[----:B------:R-:W-:Y:S01]  /*14500*/  BSSY B0, `(.L_x_639) ;  /* 0x000000b000007945 */ /* 0x000fe20003800000 */
[----:B------:R-:W-:Y:S01]  /*14510*/  IMAD.MOV.U32 R17, RZ, RZ, RZ ;  /* 0x000000ffff117224 */ /* 0x000fe200078e00ff */
[----:B-1----:R-:W-:Y:S01]  /*14520*/  LOP3.LUT R8, R0, 0x1f, RZ, 0xc0, !PT ;  /* 0x0000001f00087812 */ /* 0x002fe200078ec0ff */
[----:B------:R-:W-:-:S03]  /*14530*/  IMAD.U32 R0, RZ, RZ, UR4 ;  /* 0x00000004ff007e24 */ /* 0x000fc6000f8e00ff */
[C---:B------:R-:W-:Y:S01]  /*14540*/  ISETP.NE.AND P0, PT, R8.reuse, 0x1f, PT ;  /* 0x0000001f0800780c */ /* 0x040fe20003f05270 */
[----:B------:R-:W-:-:S05]  /*14550*/  IMAD.IADD R5, R8, 0x1, R19 ;  /* 0x0000000108057824 */ /* 0x000fca00078e0213 */
[----:B------:R-:W-:-:S13]  /*14560*/  ISETP.GE.OR P0, PT, R5, R0, !P0 ;  /* 0x000000000500720c */ /* 0x000fda0004706670 */
[----:B------:R-:W-:Y:S05]  /*14570*/  @P0 BRA `(.L_x_640) ;  /* 0x00000000000c0947 */ /* 0x000fea0003800000 */
[----:B---3--:R-:W1:Y:S02]  /*14580*/  LDC.64 R2, c[0x0][0xc58] ;  /* 0x00031600ff027b82 */ /* 0x008e640000000a00 */
[----:B-1----:R-:W-:-:S05]  /*14590*/  IMAD.WIDE R2, R5, 0x4, R2 ;  /* 0x0000000405027825 */ /* 0x002fca00078e0202 */
[----:B------:R1:W5:Y:S02]  /*145a0*/  LDG.E R17, desc[UR40][R2.64] ;  /* 0x0000002802117981 */ /* 0x000364000c1e1900 */
.L_x_640:
[----:B------:R-:W-:Y:S05]  /*145b0*/  BSYNC B0 ;  /* 0x0000000000007941 */ /* 0x000fea0003800000 */
.L_x_639:
        /* <DEDUP_REMOVED lines=11> */
[----:B-1----:R-:W-:-:S05]  /*14670*/  IMAD.IADD R3, R13, 0x1, R14 ;  /* 0x000000010d037824 */ /* 0x002fca00078e020e */
[----:B------:R-:W0:Y:S02]  /*14680*/  SHFL.UP PT, R14, R3, 0x4, RZ ;  /* 0x04800000030e7989 */ /* 0x000e2400000e00ff */
[----:B0-----:R-:W-:Y:S02]  /*14690*/  SEL R14, R14, RZ, P0 ;  /* 0x000000ff0e0e7207 */ /* 0x001fe40000000000 */
[----:B------:R-:W-:-:S03]  /*146a0*/  ISETP.GE.U32.AND P0, PT, R8, 0x10, PT ;  /* 0x000000100800780c */ /* 0x000fc60003f06070 */
[----:B------:R-:W-:-:S05]  /*146b0*/  IMAD.IADD R5, R3, 0x1, R14 ;  /* 0x0000000103057824 */ /* 0x000fca00078e020e */
[----:B------:R-:W0:Y:S02]  /*146c0*/  SHFL.UP PT, R14, R5, 0x8, RZ ;  /* 0x05000000050e7989 */ /* 0x000e2400000e00ff */
[----:B0-----:R-:W-:-:S05]  /*146d0*/  SEL R14, R14, RZ, P1 ;  /* 0x000000ff0e0e7207 */ /* 0x001fca0000800000 */
[----:B------:R-:W-:-:S05]  /*146e0*/  IMAD.IADD R7, R5, 0x1, R14 ;  /* 0x0000000105077824 */ /* 0x000fca00078e020e */
[----:B------:R-:W3:Y:S02]  /*146f0*/  SHFL.UP PT, R14, R7, 0x10, RZ ;  /* 0x06000000070e7989 */ /* 0x000ee400000e00ff */
[----:B---3--:R-:W-:-:S04]  /*14700*/  SEL R2, R14, RZ, P0 ;  /* 0x000000ff0e027207 */ /* 0x008fc80000000000 */
[----:B------:R-:W-:-:S05]  /*14710*/  IADD3 R2, R7, R2, RZ ;  /* 0x0000000207027210 */ /* 0x000fca0007ffe0ff */
[----:B------:R0:W1:Y:S02]  /*14720*/  SHFL.IDX PT, R14, R2, 0x1f, 0x1f ;  /* 0x03e01f00020e7f89 */ /* 0x00006400000e0000 */
.L_x_733:
[----:B------:R-:W-:Y:S02]  /*14730*/  ULDC UR4, c[0x0][0xc10] ;  /* 0x0003040000047ab9 */ /* 0x000fe40000000800 */
[----:B------:R-:W-:-:S04]  /*14740*/  IMAD.U32 R16, RZ, RZ, UR4 ;  /* 0x00000004ff107e24 */ /* 0x000fc8000f8e00ff */
[----:B-1----:R-:W-:-:S04]  /*14750*/  IMAD R3, R14, R16, RZ ;  /* 0x000000100e037224 */ /* 0x002fc800078e02ff */
[----:B------:R-:W-:-:S05]  /*14760*/  IMAD.IADD R6, R6, 0x1, R3 ;  /* 0x0000000106067824 */ /* 0x000fca00078e0203 */
[----:B----4-:R-:W-:-:S13]  /*14770*/  ISETP.GT.AND P0, PT, R6, R4, PT ;  /* 0x000000040600720c */ /* 0x010fda0003f04270 */
[----:B------:R-:W-:Y:S05]  /*14780*/  @P0 BRA `(.L_x_642) ;  /* 0x0000000000b40947 */ /* 0x000fea0003800000 */
[----:B------:R-:W1:Y:S02]  /*14790*/  LDC R0, c[0x0][0xc14] ;  /* 0x00030500ff007b82 */ /* 0x000e640000000800 */
.L_x_647:
[----:B------:R-:W-:-:S05]  /*147a0*/  VIADD R19, R19, 0x1f ;  /* 0x0000001f13137836 */ /* 0x000fca0000000000 */
[----:B-1----:R-:W-:-:S13]  /*147b0*/  ISETP.GE.AND P0, PT, R19, R0, PT ;  /* 0x000000001300720c */ /* 0x002fda0003f06270 */
        /* <DEDUP_REMOVED lines=10> */
[----:B0-----:R-:W-:-:S05]  /*14860*/  IMAD.WIDE R2, R5, 0x4, R2 ;  /* 0x0000000405027825 */ /* 0x001fca00078e0202 */
[----:B------:R0:W5:Y:S02]  /*14870*/  LDG.E R17, desc[UR40][R2.64] ;  /* 0x0000002802117981 */ /* 0x000164000c1e1900 */
.L_x_645:
[----:B------:R-:W-:Y:S05]  /*14880*/  BSYNC B0 ;  /* 0x0000000000007941 */ /* 0x000fea0003800000 */
.L_x_644:
[----:B------:R-:W-:-:S03]  /*14890*/  UMOV UR4, 0xffffffff ;  /* 0xffffffff00047882 */ /* 0x000fc60000000000 */
[----:B------:R-:W-:Y:S05]  /*148a0*/  BRA.DIV UR4, `(.L_x_646) ;  /* 0x0000001e04787947 */ /* 0x000fea000b800000 */
[----:B-----5:R-:W1:Y:S01]  /*148b0*/  SHFL.UP PT, R14, R17, 0x1, RZ ;  /* 0x04200000110e7989 */ /* 0x020e6200000e00ff */
[C---:B------:R-:W-:Y:S02]  /*148c0*/  ISETP.NE.AND P0, PT, R8.reuse, RZ, PT ;  /* 0x000000ff0800720c */ /* 0x040fe40003f05270 */
[----:B------:R-:W-:Y:S02]  /*148d0*/  ISETP.GE.U32.AND P1, PT, R8, 0x2, PT ;  /* 0x000000020800780c */ /* 0x000fe40003f26070 */
[----:B-1----:R-:W-:Y:S02]  /*148e0*/  SEL R14, R14, RZ, P0 ;  /* 0x000000ff0e0e7207 */ /* 0x002fe40000000000 */
[----:B------:R-:W-:-:S03]  /*148f0*/  ISETP.GE.U32.AND P0, PT, R8, 0x4, PT ;  /* 0x000000040800780c */ /* 0x000fc60003f06070 */
[----:B------:R-:W-:-:S05]  /*14900*/  IMAD.IADD R13, R17, 0x1, R14 ;  /* 0x00000001110d7824 */ /* 0x000fca00078e020e */
[----:B------:R-:W1:Y:S02]  /*14910*/  SHFL.UP PT, R14, R13, 0x2, RZ ;  /* 0x044000000d0e7989 */ /* 0x000e6400000e00ff */
[----:B-1----:R-:W-:Y:S02]  /*14920*/  SEL R14, R14, RZ, P1 ;  /* 0x000000ff0e0e7207 */ /* 0x002fe40000800000 */
[----:B------:R-:W-:-:S03]  /*14930*/  ISETP.GE.U32.AND P1, PT, R8, 0x8, PT ;  /* 0x000000080800780c */ /* 0x000fc60003f26070 */
[----:B0-----:R-:W-:-:S05]  /*14940*/  IMAD.IADD R3, R13, 0x1, R14 ;  /* 0x000000010d037824 */ /* 0x001fca00078e020e */
        /* <DEDUP_REMOVED lines=10> */
[----:B------:R0:W1:Y:S02]  /*149f0*/  SHFL.IDX PT, R14, R2, 0x1f, 0x1f ;  /* 0x03e01f00020e7f89 */ /* 0x00006400000e0000 */
.L_x_741:
[----:B------:R-:W-:Y:S02]  /*14a00*/  ULDC UR4, c[0x0][0xc10] ;  /* 0x0003040000047ab9 */ /* 0x000fe40000000800 */
[----:B------:R-:W-:-:S04]  /*14a10*/  IMAD.U32 R16, RZ, RZ, UR4 ;  /* 0x00000004ff107e24 */ /* 0x000fc8000f8e00ff */
[----:B-1----:R-:W-:-:S04]  /*14a20*/  IMAD R3, R14, R16, RZ ;  /* 0x000000100e037224 */ /* 0x002fc800078e02ff */
[----:B------:R-:W-:-:S05]  /*14a30*/  IMAD.IADD R6, R3, 0x1, R6 ;  /* 0x0000000103067824 */ /* 0x000fca00078e0206 */
[----:B------:R-:W-:-:S13]  /*14a40*/  ISETP.GT.AND P0, PT, R6, R4, PT ;  /* 0x000000040600720c */ /* 0x000fda0003f04270 */
[----:B------:R-:W-:Y:S05]  /*14a50*/  @!P0 BRA `(.L_x_647) ;  /* 0xfffffffc00508947 */ /* 0x000fea000383ffff */
.L_x_642:
[----:B------:R-:W-:Y:S01]  /*14a60*/  IMAD.IADD R6, R6, 0x1, -R3 ;  /* 0x0000000106067824 */ /* 0x000fe200078e0a03 */
[----:B------:R-:W-:-:S03]  /*14a70*/  UMOV UR4, 0xffffffff ;  /* 0xffffffff00047882 */ /* 0x000fc60000000000 */
[----:B------:R-:W-:-:S05]  /*14a80*/  IMAD R3, R2, R16, R6 ;  /* 0x0000001002037224 */ /* 0x000fca00078e0206 */
[----:B------:R-:W-:Y:S01]  /*14a90*/  ISETP.GT.AND P6, PT, R3, R4, PT ;  /* 0x000000040300720c */ /* 0x000fe20003fc4270 */
[----:B------:R-:W-:-:S12]  /*14aa0*/  BRA.DIV UR4, `(.L_x_648) ;  /* 0x0000001e04c87947 */ /* 0x000fd8000b800000 */
[----:B------:R-:W-:-:S04]  /*14ab0*/  VOTE.ANY R3, PT, !P6 ;  /* 0x0000000000037806 */ /* 0x000fc800070e0100 */
[----:B------:R-:W1:Y:S02]  /*14ac0*/  POPC R5, R3 ;  /* 0x0000000300057309 */ /* 0x000e640000000000 */
[----:B-1----:R1:W3:Y:S02]  /*14ad0*/  SHFL.IDX PT, R17, R17, R5, 0x1f ;  /* 0x00001f0511117589 */ /* 0x0022e400000e0000 */
.L_x_745:
[----:B------:R-:W-:Y:S01]  /*14ae0*/  ISETP.NE.AND P0, PT, R3, RZ, PT ;  /* 0x000000ff0300720c */ /* 0x000fe20003f05270 */
[----:B------:R-:W-:-:S12]  /*14af0*/  IMAD.MOV.U32 R14, RZ, RZ, RZ ;  /* 0x000000ffff0e7224 */ /* 0x000fd800078e00ff */
[----:B------:R-:W-:Y:S05]  /*14b00*/  @!P0 BRA `(.L_x_649) ;  /* 0x0000000000108947 */ /* 0x000fea0003800000 */
[----:B------:R-:W-:Y:S01]  /*14b10*/  UMOV UR4, 0xffffffff ;  /* 0xffffffff00047882 */ /* 0x000fe20000000000 */
[----:B------:R-:W-:Y:S02]  /*14b20*/  VIADD R12, R5, 0xffffffff ;  /* 0xffffffff050c7836 */ /* 0x000fe40000000000 */
[----:B------:R-:W-:Y:S05]  /*14b30*/  BRA.DIV UR4, `(.L_x_650) ;  /* 0x0000001e04ec7947 */ /* 0x000fea000b800000 */
[----:B------:R4:W0:Y:S02]  /*14b40*/  SHFL.IDX PT, R14, R2, R12, 0x1f ;  /* 0x00001f0c020e7589 */ /* 0x00082400000e0000 */
.L_x_649:
[----:B0-----:R-:W-:Y:S01]  /*14b50*/  IMAD R16, R14, R16, R6 ;  /* 0x000000100e107224 */ /* 0x001fe200078e0206 */
[----:B---3--:R-:W-:Y:S01]  /*14b60*/  IABS R6, R17 ;  /* 0x0000001100067213 */ /* 0x008fe20000000000 */
[----:B----4-:R-:W-:Y:S01]  /*14b70*/  IMAD.MOV.U32 R2, RZ, RZ, RZ ;  /* 0x000000ffff027224 */ /* 0x010fe200078e00ff */
[----:B------:R-:W-:Y:S02]  /*14b80*/  IADD3 R19, R5, R19, RZ ;  /* 0x0000001305137210 */ /* 0x000fe40007ffe0ff */
[----:B------:R-:W0:Y:S08]  /*14b90*/  I2F.RP R7, R6 ;  /* 0x0000000600077306 */ /* 0x000e300000209400 */
[----:B0-----:R-:W0:Y:S02]  /*14ba0*/  MUFU.RCP R7, R7 ;  /* 0x0000000700077308 */ /* 0x001e240000001000 */
[----:B0-----:R-:W-:-:S06]  /*14bb0*/  VIADD R8, R7, 0xffffffe ;  /* 0x0ffffffe07087836 */ /* 0x001fcc0000000000 */
[----:B------:R-:W0:Y:S02]  /*14bc0*/  F2I.FTZ.U32.TRUNC.NTZ R3, R8 ;  /* 0x0000000800037305 */ /* 0x000e24000021f000 */
[----:B0-----:R-:W-:-:S04]  /*14bd0*/  IMAD.MOV R9, RZ, RZ, -R3 ;  /* 0x000000ffff097224 */ /* 0x001fc800078e0a03 */
[----:B------:R-:W-:-:S04]  /*14be0*/  IMAD R9, R9, R6, RZ ;  /* 0x0000000609097224 */ /* 0x000fc800078e02ff */
[----:B------:R-:W-:Y:S01]  /*14bf0*/  IMAD.HI.U32 R3, R3, R9, R2 ;  /* 0x0000000903037227 */ /* 0x000fe200078e0002 */
[----:B------:R-:W-:-:S03]  /*14c00*/  IABS R9, R17 ;  /* 0x0000001100097213 */ /* 0x000fc60000000000 */
[----:B------:R-:W-:Y:S02]  /*14c10*/  IMAD.IADD R2, R4, 0x1, -R16 ;  /* 0x0000000104027824 */ /* 0x000fe400078e0a10 */
[----:B------:R-:W-:-:S03]  /*14c20*/  IMAD.MOV R7, RZ, RZ, -R9 ;  /* 0x000000ffff077224 */ /* 0x000fc600078e0a09 */
[----:B------:R-:W-:-:S05]  /*14c30*/  IABS R4, R2 ;  /* 0x0000000200047213 */ /* 0x000fca0000000000 */
        /* <DEDUP_REMOVED lines=16> */
.L_x_643:
[----:B------:R-:W-:Y:S01]  /*14d40*/  UMOV UR4, URZ ;  /* 0x0000003f00047c82 */ /* 0x000fe20008000000 */
[----:B------:R-:W-:Y:S01]  /*14d50*/  UMOV UR5, URZ ;  /* 0x0000003f00057c82 */ /* 0x000fe20008000000 */
[----:B------:R-:W-:Y:S01]  /*14d60*/  ULDC UR6, c[0x0][0xc14] ;  /* 0x0003050000067ab9 */ /* 0x000fe20000000800 */
[----:B------:R-:W-:Y:S02]  /*14d70*/  IMAD.MOV.U32 R16, RZ, RZ, R4 ;  /* 0x000000ffff107224 */ /* 0x000fe400078e0004 */
[----:B------:R-:W-:Y:S02]  /*14d80*/  IMAD.U32 R17, RZ, RZ, UR4 ;  /* 0x00000004ff117e24 */ /* 0x000fe4000f8e00ff */
[----:B------:R-:W-:Y:S02]  /*14d90*/  IMAD.U32 R18, RZ, RZ, UR5 ;  /* 0x00000005ff127e24 */ /* 0x000fe4000f8e00ff */
[----:B------:R-:W-:-:S07]  /*14da0*/  IMAD.U32 R19, RZ, RZ, UR6 ;  /* 0x00000006ff137e24 */ /* 0x000fce000f8e00ff */
.L_x_651:
        /* <DEDUP_REMOVED lines=12> */
.L_x_570:
[----:B0-----:R-:W4:Y:S01]  /*14e70*/  LDL.LU R0, [R1+0x28] ;  /* 0x0000280001007983 */ /* 0x001f220000300800 */
[----:B------:R-:W-:Y:S01]  /*14e80*/  BSSY B0, `(.L_x_653) ;  /* 0x000000b000007945 */ /* 0x000fe20003800000 */
[----:B-1----:R-:W0:Y:S01]  /*14e90*/  S2R R5, SR_CgaCtaId ;  /* 0x0000000000057919 */ /* 0x002e220000008800 */
[----:B----4-:R-:W-:-:S05]  /*14ea0*/  VIADD R0, R0, 0x1 ;  /* 0x0000000100007836 */ /* 0x010fca0000000000 */
[----:B---3--:R-:W-:-:S04]  /*14eb0*/  LEA.HI R2, R0, R0, RZ, 0x1 ;  /* 0x0000000000027211 */ /* 0x008fc800078f08ff */
[----:B------:R-:W-:-:S05]  /*14ec0*/  LOP3.LUT R3, R2, 0xfffffffe, RZ, 0xc0, !PT ;  /* 0xfffffffe02037812 */ /* 0x000fca00078ec0ff */
[----:B------:R-:W-:Y:S01]  /*14ed0*/  IMAD.IADD R3, R0, 0x1, -R3 ;  /* 0x0000000100037824 */ /* 0x000fe200078e0a03 */
[----:B------:R-:W-:-:S04]  /*14ee0*/  MOV R0, 0x400 ;  /* 0x0000040000007802 */ /* 0x000fc80000000f00 */
[----:B0-----:R-:W-:Y:S02]  /*14ef0*/  LEA R0, R5, R0, 0x18 ;  /* 0x0000000005007211 */ /* 0x001fe400078ec0ff */
[----:B------:R-:W-:-:S04]  /*14f00*/  SHF.L.U32 R3, R3, 0x1f, RZ ;  /* 0x0000001f03037819 */ /* 0x000fc800000006ff */
[----:B------:R-:W0:Y:S02]  /*14f10*/  SYNCS.PHASECHK.TRANS64.TRYWAIT P0, [R0+URZ+0x22820], R3 ;  /* 0x02282003000075a7 */ /* 0x000e24000800017f */
[----:B0-----:R-:W-:Y:S05]  /*14f20*/  @!P0 BRA `(.L_x_654) ;  /* 0x0000001c00148947 */ /* 0x001fea0003800000 */
.L_x_748:
[----:B------:R-:W-:Y:S05]  /*14f30*/  BSYNC B0 ;  /* 0x0000000000007941 */ /* 0x000fea0003800000 */
.L_x_653:
[----:B------:R-:W-:-:S03]  /*14f40*/  UMOV UR4, 0xffffffff ;  /* 0xffffffff00047882 */ /* 0x000fc60000000000 */
[----:B------:R-:W-:Y:S05]  /*14f50*/  BRA.DIV UR4, `(.L_x_655) ;  /* 0x0000001e041c7947 */ /* 0x000fea000b800000 */
[----:B------:R-:W1:Y:S02]  /*14f60*/  S2R R2, SR_TID.X ;  /* 0x0000000000027919 */ /* 0x000e640000002100 */
[----:B-1----:R-:W-:-:S04]  /*14f70*/  SHF.R.U32.HI R2, RZ, 0x5, R2 ;  /* 0x00000005ff027819 */ /* 0x002fc80000011602 */
[----:B------:R-:W-:-:S05]  /*14f80*/  LOP3.LUT R2, R2, 0x3, RZ, 0xc0, !PT ;  /* 0x0000000302027812 */ /* 0x000fca00078ec0ff */
[----:B------:R1:W3:Y:S02]  /*14f90*/  SHFL.IDX PT, R14, R2, RZ, 0x1f ;  /* 0x00001fff020e7589 */ /* 0x0002e400000e0000 */
.L_x_751:
[----:B---3--:R-:W-:-:S13]  /*14fa0*/  ISETP.NE.AND P0, PT, R14, RZ, PT ;  /* 0x000000ff0e00720c */ /* 0x008fda0003f05270 */
[----:B------:R-:W-:Y:S05]  /*14fb0*/  @P0 BRA `(.L_x_429) ;  /* 0x0000000000940947 */ /* 0x000fea0003800000 */
[----:B------:R-:W-:-:S03]  /*14fc0*/  UMOV UR4, 0xffffffff ;  /* 0xffffffff00047882 */ /* 0x000fc60000000000 */
[----:B------:R-:W-:Y:S05]  /*14fd0*/  BRA.DIV UR4, `(.L_x_656) ;  /* 0x0000001e04307947 */ /* 0x000fea000b800000 */
[----:B------:R-:W-:-:S13]  /*14fe0*/  ELECT P6, URZ, PT ;  /* 0x00000000003f782f */ /* 0x000fda00038c0000 */
.L_x_754:
[----:B------:R-:W-:Y:S05]  /*14ff0*/  @!P6 BRA `(.L_x_429) ;  /* 0x000000000084e947 */ /* 0x000fea0003800000 */
[----:B------:R-:W-:-:S06]  /*15000*/  ULOP3.LUT UR4, UR36, 0x2, URZ, 0xfc, !UPT ;  /* 0x0000000224047892 */ /* 0x000fcc000f8efc3f */
[----:B-1----:R-:W-:-:S05]  /*15010*/  IMAD.U32 R2, RZ, RZ, UR4 ;  /* 0x00000004ff027e24 */ /* 0x002fca000f8e00ff */
[----:B------:R-:W-:-:S13]  /*15020*/  ISETP.NE.AND P2, PT, R2, 0x3, PT ;  /* 0x000000030200780c */ /* 0x000fda0003f45270 */
[----:B------:R-:W-:Y:S05]  /*15030*/  @!P2 BRA `(.L_x_657) ;  /* 0x000000000004a947 */ /* 0x000fea0003800000 */
[----:B------:R-:W-:Y:S01]  /*15040*/  BPT.TRAP 0x1 ;  /* 0x000000040000795c */ /* 0x000fe20000300000 */
.L_x_657:
[----:B0-----:R-:W3:Y:S04]  /*15050*/  LDL R3, [R1] ;  /* 0x0000000001037983 */ /* 0x001ee80000100800 */
[----:B------:R-:W4:Y:S01]  /*15060*/  LDL.LU R7, [R1+0x8] ;  /* 0x0000080001077983 */ /* 0x000f220000300800 */
[----:B------:R-:W-:-:S04]  /*15070*/  VIADD R2, R0, 0x22840 ;  /* 0x0002284000027836 */ /* 0x000fc80000000000 */
[C---:B---3--:R-:W-:Y:S02]  /*15080*/  IMAD R6, R3.reuse, 0x8, R2 ;  /* 0x0000000803067824 */ /* 0x048fe400078e0202 */
[----:B------:R-:W-:Y:S01]  /*15090*/  VIADD R3, R3, 0x1 ;  /* 0x0000000103037836 */ /* 0x000fe20000000000 */
[----:B----4-:R-:W-:-:S04]  /*150a0*/  SHF.L.U32 R5, R7, 0x1f, RZ ;  /* 0x0000001f07057819 */ /* 0x010fc800000006ff */
        /* <DEDUP_REMOVED lines=8> */
.L_x_755:
[----:B------:R-:W1:Y:S02]  /*15130*/  SYNCS.PHASECHK.TRANS64.TRYWAIT P0, [R7+URZ], R2 ;  /* 0x00000002070075a7 */ /* 0x000e64000800017f */
[----:B-1----:R-:W-:Y:S05]  /*15140*/  @!P0 BRA `(.L_x_659) ;  /* 0x0000001c00088947 */ /* 0x002fea0003800000 */
.L_x_756:
[----:B------:R-:W-:Y:S05]  /*15150*/  @!P2 BRA `(.L_x_660) ;  /* 0x000000000004a947 */ /* 0x000fea0003800000 */
[----:B------:R-:W-:Y:S01]  /*15160*/  BPT.TRAP 0x1 ;  /* 0x000000040000795c */ /* 0x000fe20000300000 */
.L_x_660:
[----:B------:R-:W3:Y:S01]  /*15170*/  LDL.LU R4, [R1] ;  /* 0x0000000001047983 */ /* 0x000ee20000300800 */
[----:B------:R-:W-:-:S04]  /*15180*/  VIADD R0, R0, 0x22860 ;  /* 0x0002286000007836 */ /* 0x000fc80000000000 */
[----:B---3--:R-:W-:-:S04]  /*15190*/  IMAD R4, R4, 0x8, R0 ;  /* 0x0000000804047824 */ /* 0x008fc800078e0200 */
[----:B------:R-:W3:Y:S02]  /*151a0*/  SYNCS.PHASECHK.TRANS64.TRYWAIT P0, [R4+URZ], R5 ;  /* 0x00000005040075a7 */ /* 0x000ee4000800017f */
[----:B---3--:R-:W-:Y:S05]  /*151b0*/  @!P0 BRA `(.L_x_661) ;  /* 0x0000001c00008947 */ /* 0x008fea0003800000 */
.L_x_757:
[----:B------:R-:W-:-:S07]  /*151c0*/  IMAD R3, R3, 0x8, R0 ;  /* 0x0000000803037824 */ /* 0x000fce00078e0200 */
.L_x_662:
[----:B----4-:R4:W0:Y:S02]  /*151d0*/  SYNCS.PHASECHK.TRANS64.TRYWAIT P0, [R3+URZ], R2 ;  /* 0x00000002030075a7 */ /* 0x010824000800017f */
[----:B0-----:R-:W-:Y:S05]  /*151e0*/  @!P0 NANOSLEEP.SYNCS 0x989680 ;  /* 0x009896800000895d */ /* 0x001fea0003900000 */
[----:B------:R-:W0:Y:S02]  /*151f0*/  @!P0 SYNCS.PHASECHK.TRANS64 P0, [R3+URZ], R2 ;  /* 0x00000002030085a7 */ /* 0x000e24000800007f */
[----:B0-----:R-:W-:Y:S05]  /*15200*/  @!P0 BRA `(.L_x_662) ;  /* 0xfffffffc00f08947 */ /* 0x001fea000383ffff */
.L_x_429:
[----:B------:R-:W-:Y:S05]  /*15210*/  BSYNC B7 ;  /* 0x0000000000077941 */ /* 0x000fea0003800000 */
.L_x_426:
[----:B------:R-:W-:Y:S05]  /*15220*/  EXIT ;  /* 0x000000000000794d */ /* 0x000fea0003800000 */
.L_x_447:
[----:B0-----:R0:W1:Y:S02]  /*15230*/  SYNCS.PHASECHK.TRANS64.TRYWAIT P6, [R90+URZ+0x22890], R101 ;  /* 0x022890655a0075a7 */ /* 0x00106400080c017f */
[----:B-1----:R-:W-:Y:S05]  /*15240*/  @!P6 NANOSLEEP.SYNCS 0x989680 ;  /* 0x009896800000e95d */ /* 0x002fea0003900000 */
[----:B------:R-:W1:Y:S02]  /*15250*/  @!P6 SYNCS.PHASECHK.TRANS64 P6, [R90+URZ+0x22890], R101 ;  /* 0x022890655a00e5a7 */ /* 0x000e6400080c007f */
[----:B-1----:R-:W-:Y:S05]  /*15260*/  @!P6 BRA `(.L_x_447) ;  /* 0xfffffffc00f0e947 */ /* 0x002fea000383ffff */
[----:B------:R-:W-:Y:S05]  /*15270*/  BRA `(.L_x_663) ;  /* 0xfffffed8002c7947 */ /* 0x000fea000383ffff */
.L_x_465:
[----:B0-----:R0:W1:Y:S02]  /*15280*/  SYNCS.PHASECHK.TRANS64.TRYWAIT P5, [R90+URZ+0x22890], R101 ;  /* 0x022890655a0075a7 */ /* 0x00106400080a017f */
[----:B-1----:R-:W-:Y:S05]  /*15290*/  @!P5 NANOSLEEP.SYNCS 0x989680 ;  /* 0x009896800000d95d */ /* 0x002fea0003900000 */
[----:B------:R-:W1:Y:S02]  /*152a0*/  @!P5 SYNCS.PHASECHK.TRANS64 P5, [R90+URZ+0x22890], R101 ;  /* 0x022890655a00d5a7 */ /* 0x000e6400080a007f */
[----:B-1----:R-:W-:Y:S05]  /*152b0*/  @!P5 BRA `(.L_x_465) ;  /* 0xfffffffc00f0d947 */ /* 0x002fea000383ffff */
[----:B------:R-:W-:Y:S05]  /*152c0*/  BRA `(.L_x_664) ;  /* 0xfffffee800e07947 */ /* 0x000fea000383ffff */
.L_x_474:
[----:B0-----:R0:W1:Y:S02]  /*152d0*/  SYNCS.PHASECHK.TRANS64.TRYWAIT P4, [R90+URZ+0x22890], R101 ;  /* 0x022890655a0075a7 */ /* 0x001064000808017f */
[----:B-1----:R-:W-:Y:S05]  /*152e0*/  @!P4 NANOSLEEP.SYNCS 0x989680 ;  /* 0x009896800000c95d */ /* 0x002fea0003900000 */
[----:B------:R-:W1:Y:S02]  /*152f0*/  @!P4 SYNCS.PHASECHK.TRANS64 P4, [R90+URZ+0x22890], R101 ;  /* 0x022890655a00c5a7 */ /* 0x000e64000808007f */
[----:B-1----:R-:W-:Y:S05]  /*15300*/  @!P4 BRA `(.L_x_474) ;  /* 0xfffffffc00f0c947 */ /* 0x002fea000383ffff */
[----:B------:R-:W-:Y:S05]  /*15310*/  BRA `(.L_x_665) ;  /* 0xfffffefc00047947 */ /* 0x000fea000383ffff */
.L_x_480:
[----:B-1----:R1:W2:Y:S02]  /*15320*/  SYNCS.PHASECHK.TRANS64.TRYWAIT P3, [R90+URZ+0x228b0], R101 ;  /* 0x0228b0655a0075a7 */ /* 0x0022a4000806017f */
[----:B--2---:R-:W-:Y:S05]  /*15330*/  @!P3 NANOSLEEP.SYNCS 0x989680 ;  /* 0x009896800000b95d */ /* 0x004fea0003900000 */
[----:B------:R-:W2:Y:S02]  /*15340*/  @!P3 SYNCS.PHASECHK.TRANS64 P3, [R90+URZ+0x228b0], R101 ;  /* 0x0228b0655a00b5a7 */ /* 0x000ea4000806007f */
[----:B--2---:R-:W-:Y:S05]  /*15350*/  @!P3 BRA `(.L_x_480) ;  /* 0xfffffffc00f0b947 */ /* 0x004fea000383ffff */
[----:B------:R-:W-:Y:S05]  /*15360*/  BRA `(.L_x_666) ;  /* 0xfffffefc00947947 */ /* 0x000fea000383ffff */
.L_x_488:
[----:B------:R-:W-:Y:S01]  /*15370*/  BSSY B0, `(.L_x_667) ;  /* 0x0000008000007945 */ /* 0x000fe20003800000 */
[----:B------:R-:W-:Y:S02]  /*15380*/  IMAD.MOV.U32 R13, RZ, RZ, R230 ;  /* 0x000000ffff0d7224 */ /* 0x000fe400078e00e6 */
[----:B------:R-:W-:Y:S02]  /*15390*/  IMAD.MOV.U32 R12, RZ, RZ, RZ ;  /* 0x000000ffff0c7224 */ /* 0x000fe400078e00ff */
[----:B------:R-:W-:Y:S02]  /*153a0*/  IMAD.MOV.U32 R11, RZ, RZ, 0x1f ;  /* 0x0000001fff0b7424 */ /* 0x000fe400078e00ff */
[----:B------:R-:W-:-:S07]  /*153b0*/  IMAD.MOV.U32 R15, RZ, RZ, -0x1 ;  /* 0xffffffffff0f7424 */ /* 0x000fce00078e00ff */
[----:B-----5:R-:W-:Y:S05]  /*153c0*/  WARPSYNC.COLLECTIVE R15, `(.L_x_668) ;  /* 0x000000000f087348 */ /* 0x020fea0003c00000 */
[----:B------:R0:W1:Y:S02]  /*153d0*/  SHFL.IDX P6, R14, R13, R12, R11 ;  /* 0x0000000c0d0e7389 */ /* 0x00006400000c000b */
[----:B01---5:R-:W-:Y:S01]  /*153e0*/  ENDCOLLECTIVE ;  /* 0x000000000000791b */ /* 0x023fe20003800000 */
.L_x_668:
[----:B------:R-:W-:Y:S05]  /*153f0*/  BSYNC B0 ;  /* 0x0000000000007941 */ /* 0x000fea0003800000 */
.L_x_667:
[----:B------:R-:W-:Y:S05]  /*15400*/  BRA `(.L_x_669) ;  /* 0xffffff0800347947 */ /* 0x000fea000383ffff */
.L_x_502:
[----:B------:R-:W-:Y:S01]  /*15410*/  BSSY B1, `(.L_x_670) ;  /* 0x0000008000017945 */ /* 0x000fe20003800000 */
[----:B------:R-:W-:Y:S02]  /*15420*/  IMAD.MOV.U32 R13, RZ, RZ, R25 ;  /* 0x000000ffff0d7224 */ /* 0x000fe400078e0019 */
[----:B------:R-:W-:Y:S02]  /*15430*/  IMAD.MOV.U32 R12, RZ, RZ, RZ ;  /* 0x000000ffff0c7224 */ /* 0x000fe400078e00ff */
[----:B------:R-:W-:Y:S02]  /*15440*/  IMAD.MOV.U32 R11, RZ, RZ, 0x1c1f ;  /* 0x00001c1fff0b7424 */ /* 0x000fe400078e00ff */
[----:B------:R-:W-:-:S07]  /*15450*/  IMAD.MOV.U32 R15, RZ, RZ, -0x1 ;  /* 0xffffffffff0f7424 */ /* 0x000fce00078e00ff */
[----:B0-----:R-:W-:Y:S05]  /*15460*/  WARPSYNC.COLLECTIVE R15, `(.L_x_671) ;  /* 0x000000000f087348 */ /* 0x001fea0003c00000 */
[----:B------:R1:W2:Y:S02]  /*15470*/  SHFL.IDX P6, R14, R13, R12, R11 ;  /* 0x0000000c0d0e7389 */ /* 0x0002a400000c000b */
[----:B012---:R-:W-:Y:S01]  /*15480*/  ENDCOLLECTIVE ;  /* 0x000000000000791b */ /* 0x007fe20003800000 */
.L_x_671:
[----:B------:R-:W-:Y:S05]  /*15490*/  BSYNC B1 ;  /* 0x0000000000017941 */ /* 0x000fea0003800000 */
.L_x_670:
[----:B------:R-:W-:Y:S05]  /*154a0*/  BRA `(.L_x_672) ;  /* 0xffffff1000347947 */ /* 0x000fea000383ffff */
.L_x_503:
[----:B------:R-:W-:Y:S01]  /*154b0*/  BSSY B1, `(.L_x_673) ;  /* 0x0000008000017945 */ /* 0x000fe20003800000 */
[----:B------:R-:W-:Y:S01]  /*154c0*/  IMAD.MOV.U32 R13, RZ, RZ, R24 ;  /* 0x000000ffff0d7224 */ /* 0x000fe200078e0018 */
[----:B------:R-:W-:Y:S01]  /*154d0*/  MOV R11, 0x1c1f ;  /* 0x00001c1f000b7802 */ /* 0x000fe20000000f00 */
[----:B------:R-:W-:Y:S02]  /*154e0*/  IMAD.MOV.U32 R12, RZ, RZ, RZ ;  /* 0x000000ffff0c7224 */ /* 0x000fe400078e00ff */
[----:B------:R-:W-:-:S07]  /*154f0*/  IMAD.MOV.U32 R15, RZ, RZ, -0x1 ;  /* 0xffffffffff0f7424 */ /* 0x000fce00078e00ff */
[----:B0-----:R-:W-:Y:S05]  /*15500*/  WARPSYNC.COLLECTIVE R15, `(.L_x_674) ;  /* 0x000000000f087348 */ /* 0x001fea0003c00000 */
[----:B------:R1:W2:Y:S02]  /*15510*/  SHFL.IDX P6, R14, R13, R12, R11 ;  /* 0x0000000c0d0e7389 */ /* 0x0002a400000c000b */
[----:B012---:R-:W-:Y:S01]  /*15520*/  ENDCOLLECTIVE ;  /* 0x000000000000791b */ /* 0x007fe20003800000 */
.L_x_674:
[----:B------:R-:W-:Y:S05]  /*15530*/  BSYNC B1 ;  /* 0x0000000000017941 */ /* 0x000fea0003800000 */
.L_x_673:
[----:B------:R-:W-:Y:S05]  /*15540*/  BRA `(.L_x_675) ;  /* 0xffffff1000187947 */ /* 0x000fea000383ffff */
.L_x_504:
        /* <DEDUP_REMOVED lines=8> */
.L_x_677:
[----:B------:R-:W-:Y:S05]  /*155d0*/  BSYNC B1 ;  /* 0x0000000000017941 */ /* 0x000fea0003800000 */
.L_x_676:
[----:B------:R-:W-:Y:S05]  /*155e0*/  BRA `(.L_x_678) ;  /* 0xffffff0c00fc7947 */ /* 0x000fea000383ffff */
.L_x_505:
        /* <DEDUP_REMOVED lines=8> */
.L_x_680:
[----:B------:R-:W-:Y:S05]  /*15670*/  BSYNC B1 ;  /* 0x0000000000017941 */ /* 0x000fea0003800000 */
.L_x_679:
[----:B------:R-:W-:Y:S05]  /*15680*/  BRA `(.L_x_681) ;  /* 0xffffff0c00e07947 */ /* 0x000fea000383ffff */
.L_x_507:
[----:B-1----:R1:W2:Y:S02]  /*15690*/  SYNCS.PHASECHK.TRANS64.TRYWAIT P1, [R18+URZ+0x22800], R9 ;  /* 0x02280009120075a7 */ /* 0x0022a4000802017f */
[----:B--2---:R-:W-:Y:S05]  /*156a0*/  @!P1 NANOSLEEP.SYNCS 0x989680 ;  /* 0x009896800000995d */ /* 0x004fea0003900000 */
[----:B------:R-:W2:Y:S02]  /*156b0*/  @!P1 SYNCS.PHASECHK.TRANS64 P1, [R18+URZ+0x22800], R9 ;  /* 0x02280009120095a7 */ /* 0x000ea4000802007f */
[----:B--2---:R-:W-:Y:S05]  /*156c0*/  @!P1 BRA `(.L_x_507) ;  /* 0xfffffffc00f09947 */ /* 0x004fea000383ffff */
[----:B------:R-:W-:Y:S05]  /*156d0*/  BRA `(.L_x_682) ;  /* 0xffffff1000407947 */ /* 0x000fea000383ffff */
.L_x_515:
[----:B------:R-:W-:Y:S01]  /*156e0*/  BSSY B1, `(.L_x_683) ;  /* 0x0000008000017945 */ /* 0x000fe20003800000 */
[----:B------:R-:W-:Y:S02]  /*156f0*/  IMAD.MOV.U32 R13, RZ, RZ, R25 ;  /* 0x000000ffff0d7224 */ /* 0x000fe400078e0019 */
[----:B------:R-:W-:Y:S02]  /*15700*/  IMAD.MOV.U32 R12, RZ, RZ, RZ ;  /* 0x000000ffff0c7224 */ /* 0x000fe400078e00ff */
[----:B------:R-:W-:Y:S02]  /*15710*/  IMAD.MOV.U32 R11, RZ, RZ, 0x1c1f ;  /* 0x00001c1fff0b7424 */ /* 0x000fe400078e00ff */
[----:B------:R-:W-:-:S07]  /*15720*/  IMAD.MOV.U32 R15, RZ, RZ, -0x1 ;  /* 0xffffffffff0f7424 */ /* 0x000fce00078e00ff */
[----:B01---5:R-:W-:Y:S05]  /*15730*/  WARPSYNC.COLLECTIVE R15, `(.L_x_684) ;  /* 0x000000000f087348 */ /* 0x023fea0003c00000 */
[----:B------:R2:W3:Y:S02]  /*15740*/  SHFL.IDX P6, R14, R13, R12, R11 ;  /* 0x0000000c0d0e7389 */ /* 0x0004e400000c000b */
[----:B0123-5:R-:W-:Y:S01]  /*15750*/  ENDCOLLECTIVE ;  /* 0x000000000000791b */ /* 0x02ffe20003800000 */
.L_x_684:
[----:B------:R-:W-:Y:S05]  /*15760*/  BSYNC B1 ;  /* 0x0000000000017941 */ /* 0x000fea0003800000 */
.L_x_683:
[----:B------:R-:W-:Y:S05]  /*15770*/  BRA `(.L_x_685) ;  /* 0xffffff1c000c7947 */ /* 0x000fea000383ffff */
.L_x_516:
        /* <DEDUP_REMOVED lines=8> */
.L_x_687:
[----:B------:R-:W-:Y:S05]  /*15800*/  BSYNC B1 ;  /* 0x0000000000017941 */ /* 0x000fea0003800000 */
.L_x_686:
[----:B------:R-:W-:Y:S05]  /*15810*/  BRA `(.L_x_688) ;  /* 0xffffff1800f07947 */ /* 0x000fea000383ffff */
.L_x_517:
        /* <DEDUP_REMOVED lines=8> */
.L_x_690:
[----:B------:R-:W-:Y:S05]  /*158a0*/  BSYNC B1 ;  /* 0x0000000000017941 */ /* 0x000fea0003800000 */
.L_x_689:
[----:B------:R-:W-:Y:S05]  /*158b0*/  BRA `(.L_x_691) ;  /* 0xffffff1800d47947 */ /* 0x000fea000383ffff */
.L_x_518:
        /* <DEDUP_REMOVED lines=8> */
.L_x_693:
[----:B------:R-:W-:Y:S05]  /*15940*/  BSYNC B1 ;  /* 0x0000000000017941 */ /* 0x000fea0003800000 */
.L_x_692:
[----:B------:R-:W-:Y:S05]  /*15950*/  BRA `(.L_x_694) ;  /* 0xffffff1800b87947 */ /* 0x000fea000383ffff */
.L_x_520:
[----:B-1----:R1:W2:Y:S02]  /*15960*/  SYNCS.PHASECHK.TRANS64.TRYWAIT P1, [R18+URZ+0x22800], R3 ;  /* 0x02280003120075a7 */ /* 0x0022a4000802017f */
[----:B--2---:R-:W-:Y:S05]  /*15970*/  @!P1 NANOSLEEP.SYNCS 0x989680 ;  /* 0x009896800000995d */ /* 0x004fea0003900000 */
[----:B------:R-:W2:Y:S02]  /*15980*/  @!P1 SYNCS.PHASECHK.TRANS64 P1, [R18+URZ+0x22800], R3 ;  /* 0x02280003120095a7 */ /* 0x000ea4000802007f */
[----:B--2---:R-:W-:Y:S05]  /*15990*/  @!P1 BRA `(.L_x_520) ;  /* 0xfffffffc00f09947 */ /* 0x004fea000383ffff */
[----:B------:R-:W-:Y:S05]  /*159a0*/  BRA `(.L_x_695) ;  /* 0xffffff1c00187947 */ /* 0x000fea000383ffff */
.L_x_526:
[----:B--2---:R2:W3:Y:S02]  /*159b0*/  SYNCS.PHASECHK.TRANS64.TRYWAIT P1, [R3+URZ+0x22830], R72 ;  /* 0x02283048030075a7 */ /* 0x0044e4000802017f */
[----:B---3--:R-:W-:Y:S05]  /*159c0*/  @!P1 NANOSLEEP.SYNCS 0x989680 ;  /* 0x009896800000995d */ /* 0x008fea0003900000 */
[----:B------:R-:W3:Y:S02]  /*159d0*/  @!P1 SYNCS.PHASECHK.TRANS64 P1, [R3+URZ+0x22830], R72 ;  /* 0x02283048030095a7 */ /* 0x000ee4000802007f */
[----:B---3--:R-:W-:Y:S05]  /*159e0*/  @!P1 BRA `(.L_x_526) ;  /* 0xfffffffc00f09947 */ /* 0x008fea000383ffff */
[----:B------:R-:W-:Y:S05]  /*159f0*/  BRA `(.L_x_525) ;  /* 0xffffff28003c7947 */ /* 0x000fea000383ffff */
.L_x_531:
[----:B-1----:R1:W2:Y:S02]  /*15a00*/  SYNCS.PHASECHK.TRANS64.TRYWAIT P2, [R3+URZ+0x22850], R72 ;  /* 0x02285048030075a7 */ /* 0x0022a4000804017f */
[----:B--2---:R-:W-:Y:S05]  /*15a10*/  @!P2 NANOSLEEP.SYNCS 0x989680 ;  /* 0x009896800000a95d */ /* 0x004fea0003900000 */
[----:B------:R-:W2:Y:S02]  /*15a20*/  @!P2 SYNCS.PHASECHK.TRANS64 P2, [R3+URZ+0x22850], R72 ;  /* 0x022850480300a5a7 */ /* 0x000ea4000804007f */
[----:B--2---:R-:W-:Y:S05]  /*15a30*/  @!P2 BRA `(.L_x_531) ;  /* 0xfffffffc00f0a947 */ /* 0x004fea000383ffff */
[----:B------:R-:W-:Y:S05]  /*15a40*/  BRA `(.L_x_530) ;  /* 0xffffff4400607947 */ /* 0x000fea000383ffff */
.L_x_536:
[----:B-1----:R1:W2:Y:S02]  /*15a50*/  SYNCS.PHASECHK.TRANS64.TRYWAIT P3, [R12+URZ+0x22830], R15 ;  /* 0x0228300f0c0075a7 */ /* 0x0022a4000806017f */
[----:B--2---:R-:W-:Y:S05]  /*15a60*/  @!P3 NANOSLEEP.SYNCS 0x989680 ;  /* 0x009896800000b95d */ /* 0x004fea0003900000 */
[----:B------:R-:W2:Y:S02]  /*15a70*/  @!P3 SYNCS.PHASECHK.TRANS64 P3, [R12+URZ+0x22830], R15 ;  /* 0x0228300f0c00b5a7 */ /* 0x000ea4000806007f */
[----:B--2---:R-:W-:Y:S05]  /*15a80*/  @!P3 BRA `(.L_x_536) ;  /* 0xfffffffc00f0b947 */ /* 0x004fea000383ffff */
[----:B------:R-:W-:Y:S05]  /*15a90*/  BRA `(.L_x_535) ;  /* 0xffffff4800a07947 */ /* 0x000fea000383ffff */
.L_x_541:
[----:B-1----:R1:W2:Y:S02]  /*15aa0*/  SYNCS.PHASECHK.TRANS64.TRYWAIT P3, [R12+URZ+0x22850], R15 ;  /* 0x0228500f0c0075a7 */ /* 0x0022a4000806017f */
[----:B--2---:R-:W-:Y:S05]  /*15ab0*/  @!P3 NANOSLEEP.SYNCS 0x989680 ;  /* 0x009896800000b95d */ /* 0x004fea0003900000 */
[----:B------:R-:W2:Y:S02]  /*15ac0*/  @!P3 SYNCS.PHASECHK.TRANS64 P3, [R12+URZ+0x22850], R15 ;  /* 0x0228500f0c00b5a7 */ /* 0x000ea4000806007f */
[----:B--2---:R-:W-:Y:S05]  /*15ad0*/  @!P3 BRA `(.L_x_541) ;  /* 0xfffffffc00f0b947 */ /* 0x004fea000383ffff */
[----:B------:R-:W-:Y:S05]  /*15ae0*/  BRA `(.L_x_540) ;  /* 0xffffff68007c7947 */ /* 0x000fea000383ffff */
.L_x_574:
[----:B------:R-:W0:Y:S01]  /*15af0*/  S2R R11, SR_TID.X ;  /* 0x00000000000b7919 */ /* 0x000e220000002100 */
[----:B------:R-:W-:Y:S01]  /*15b00*/  BSSY B1, `(.L_x_696) ;  /* 0x000000a000017945 */ /* 0x000fe20003800000 */
[----:B------:R-:W-:Y:S02]  /*15b10*/  IMAD.MOV.U32 R12, RZ, RZ, RZ ;  /* 0x000000ffff0c7224 */ /* 0x000fe400078e00ff */
[----:B------:R-:W-:Y:S01]  /*15b20*/  IMAD.MOV.U32 R15, RZ, RZ, -0x1 ;  /* 0xffffffffff0f7424 */ /* 0x000fe200078e00ff */
[----:B0-----:R-:W-:-:S04]  /*15b30*/  SHF.R.U32.HI R11, RZ, 0x5, R11 ;  /* 0x00000005ff0b7819 */ /* 0x001fc8000001160b */
[----:B------:R-:W-:-:S04]  /*15b40*/  LOP3.LUT R11, R11, 0x3, RZ, 0xc0, !PT ;  /* 0x000000030b0b7812 */ /* 0x000fc800078ec0ff */
[----:B------:R-:W-:Y:S01]  /*15b50*/  MOV R13, R11 ;  /* 0x0000000b000d7202 */ /* 0x000fe20000000f00 */
[----:B------:R-:W-:-:S07]  /*15b60*/  IMAD.MOV.U32 R11, RZ, RZ, 0x1f ;  /* 0x0000001fff0b7424 */ /* 0x000fce00078e00ff */
[----:B-----5:R-:W-:Y:S05]  /*15b70*/  WARPSYNC.COLLECTIVE R15, `(.L_x_697) ;  /* 0x000000000f087348 */ /* 0x020fea0003c00000 */
[----:B------:R0:W1:Y:S02]  /*15b80*/  SHFL.IDX P6, R14, R13, R12, R11 ;  /* 0x0000000c0d0e7389 */ /* 0x00006400000c000b */
[----:B01---5:R-:W-:Y:S01]  /*15b90*/  ENDCOLLECTIVE ;  /* 0x000000000000791b */ /* 0x023fe20003800000 */
.L_x_697:
[----:B------:R-:W-:Y:S05]  /*15ba0*/  BSYNC B1 ;  /* 0x0000000000017941 */ /* 0x000fea0003800000 */
.L_x_696:
[----:B------:R-:W-:Y:S05]  /*15bb0*/  BRA `(.L_x_698) ;  /* 0xffffffb000507947 */ /* 0x000fea000383ffff */
.L_x_575:
[----:B------:R-:W-:Y:S01]  /*15bc0*/  BSSY B1, `(.L_x_699) ;  /* 0x0000006000017945 */ /* 0x000fe20003800000 */
[----:B------:R-:W-:-:S07]  /*15bd0*/  IMAD.MOV.U32 R15, RZ, RZ, -0x1 ;  /* 0xffffffffff0f7424 */ /* 0x000fce00078e00ff */
[----:B-----5:R-:W-:Y:S05]  /*15be0*/  WARPSYNC.COLLECTIVE R15, `(.L_x_700) ;  /* 0x000000000f0c7348 */ /* 0x020fea0003c00000 */
[----:B------:R-:W-:Y:S02]  /*15bf0*/  ELECT P6, UR62, PT ;  /* 0x00000000003e782f */ /* 0x000fe400038c0000 */
[----:B------:R-:W-:Y:S01]  /*15c00*/  MOV R14, UR62 ;  /* 0x0000003e000e7c02 */ /* 0x000fe20008000f00 */
[----:B-----5:R-:W-:Y:S10]  /*15c10*/  ENDCOLLECTIVE ;  /* 0x000000000000791b */ /* 0x020ff40003800000 */
.L_x_700:
[----:B------:R-:W-:Y:S05]  /*15c20*/  BSYNC B1 ;  /* 0x0000000000017941 */ /* 0x000fea0003800000 */
.L_x_699:
[----:B------:R-:W-:Y:S05]  /*15c30*/  BRA `(.L_x_701) ;  /* 0xffffffb0003c7947 */ /* 0x000fea000383ffff */
.L_x_577:
[----:B0-----:R0:W1:Y:S02]  /*15c40*/  SYNCS.PHASECHK.TRANS64.TRYWAIT P0, [R5+URZ+0x22820], R6 ;  /* 0x02282006050075a7 */ /* 0x001064000800017f */
[----:B-1----:R-:W-:Y:S05]  /*15c50*/  @!P0 NANOSLEEP.SYNCS 0x989680 ;  /* 0x009896800000895d */ /* 0x002fea0003900000 */
[----:B------:R-:W1:Y:S02]  /*15c60*/  @!P0 SYNCS.PHASECHK.TRANS64 P0, [R5+URZ+0x22820], R6 ;  /* 0x02282006050085a7 */ /* 0x000e64000800007f */
[----:B-1----:R-:W-:Y:S05]  /*15c70*/  @!P0 BRA `(.L_x_577) ;  /* 0xfffffffc00f08947 */ /* 0x002fea000383ffff */
[----:B------:R-:W-:Y:S05]  /*15c80*/  BRA `(.L_x_702) ;  /* 0xffffffb000587947 */ /* 0x000fea000383ffff */
.L_x_580:
[----:B0-----:R0:W1:Y:S02]  /*15c90*/  SYNCS.PHASECHK.TRANS64.TRYWAIT P0, [R6+URZ+0x228a0], R9 ;  /* 0x0228a009060075a7 */ /* 0x001064000800017f */
[----:B-1----:R-:W-:Y:S05]  /*15ca0*/  @!P0 NANOSLEEP.SYNCS 0x989680 ;  /* 0x009896800000895d */ /* 0x002fea0003900000 */
[----:B------:R-:W1:Y:S02]  /*15cb0*/  @!P0 SYNCS.PHASECHK.TRANS64 P0, [R6+URZ+0x228a0], R9 ;  /* 0x0228a009060085a7 */ /* 0x000e64000800007f */
[----:B-1----:R-:W-:Y:S05]  /*15cc0*/  @!P0 BRA `(.L_x_580) ;  /* 0xfffffffc00f08947 */ /* 0x002fea000383ffff */
[----:B------:R-:W-:Y:S05]  /*15cd0*/  BRA `(.L_x_703) ;  /* 0xffffffb000687947 */ /* 0x000fea000383ffff */
.L_x_582:
[----:B-1----:R1:W2:Y:S02]  /*15ce0*/  SYNCS.PHASECHK.TRANS64.TRYWAIT P0, [R6+URZ+0x228c0], R9 ;  /* 0x0228c009060075a7 */ /* 0x0022a4000800017f */
[----:B--2---:R-:W-:Y:S05]  /*15cf0*/  @!P0 NANOSLEEP.SYNCS 0x989680 ;  /* 0x009896800000895d */ /* 0x004fea0003900000 */
[----:B------:R-:W2:Y:S02]  /*15d00*/  @!P0 SYNCS.PHASECHK.TRANS64 P0, [R6+URZ+0x228c0], R9 ;  /* 0x0228c009060085a7 */ /* 0x000ea4000800007f */
[----:B--2---:R-:W-:Y:S05]  /*15d10*/  @!P0 BRA `(.L_x_582) ;  /* 0xfffffffc00f08947 */ /* 0x004fea000383ffff */
[----:B------:R-:W-:Y:S05]  /*15d20*/  BRA `(.L_x_704) ;  /* 0xffffffb000cc7947 */ /* 0x000fea000383ffff */
.L_x_586:
[----:B0-----:R0:W1:Y:S02]  /*15d30*/  SYNCS.PHASECHK.TRANS64.TRYWAIT P0, [R7+URZ+0x228a0], R8 ;  /* 0x0228a008070075a7 */ /* 0x001064000800017f */
[----:B-1----:R-:W-:Y:S05]  /*15d40*/  @!P0 NANOSLEEP.SYNCS 0x989680 ;  /* 0x009896800000895d */ /* 0x002fea0003900000 */
[----:B------:R-:W1:Y:S02]  /*15d50*/  @!P0 SYNCS.PHASECHK.TRANS64 P0, [R7+URZ+0x228a0], R8 ;  /* 0x0228a008070085a7 */ /* 0x000e64000800007f */
[----:B-1----:R-:W-:Y:S05]  /*15d60*/  @!P0 BRA `(.L_x_586) ;  /* 0xfffffffc00f08947 */ /* 0x002fea000383ffff */
[----:B------:R-:W-:Y:S05]  /*15d70*/  BRA `(.L_x_705) ;  /* 0xffffffb400bc7947 */ /* 0x000fea000383ffff */
.L_x_588:
[----:B-1----:R1:W2:Y:S02]  /*15d80*/  SYNCS.PHASECHK.TRANS64.TRYWAIT P1, [R7+URZ+0x228c0], R8 ;  /* 0x0228c008070075a7 */ /* 0x0022a4000802017f */
[----:B--2---:R-:W-:Y:S05]  /*15d90*/  @!P1 NANOSLEEP.SYNCS 0x989680 ;  /* 0x009896800000995d */ /* 0x004fea0003900000 */
[----:B------:R-:W2:Y:S02]  /*15da0*/  @!P1 SYNCS.PHASECHK.TRANS64 P1, [R7+URZ+0x228c0], R8 ;  /* 0x0228c008070095a7 */ /* 0x000ea4000802007f */
[----:B--2---:R-:W-:Y:S05]  /*15db0*/  @!P1 BRA `(.L_x_588) ;  /* 0xfffffffc00f09947 */ /* 0x004fea000383ffff */
[----:B------:R-:W-:Y:S05]  /*15dc0*/  BRA `(.L_x_706) ;  /* 0xffffffb800187947 */ /* 0x000fea000383ffff */
.L_x_598:
[----:B------:R-:W0:Y:S01]  /*15dd0*/  S2R R3, SR_TID.X ;  /* 0x0000000000037919 */ /* 0x000e220000002100 */
[----:B------:R-:W-:Y:S01]  /*15de0*/  BSSY B0, `(.L_x_707) ;  /* 0x000000a000007945 */ /* 0x000fe20003800000 */
[----:B------:R-:W-:Y:S02]  /*15df0*/  IMAD.MOV.U32 R12, RZ, RZ, RZ ;  /* 0x000000ffff0c7224 */ /* 0x000fe400078e00ff */
[----:B------:R-:W-:Y:S02]  /*15e00*/  IMAD.MOV.U32 R11, RZ, RZ, 0x1f ;  /* 0x0000001fff0b7424 */ /* 0x000fe400078e00ff */
[----:B------:R-:W-:Y:S01]  /*15e10*/  IMAD.MOV.U32 R15, RZ, RZ, -0x1 ;  /* 0xffffffffff0f7424 */ /* 0x000fe200078e00ff */
[----:B0-----:R-:W-:-:S04]  /*15e20*/  SHF.R.U32.HI R3, RZ, 0x5, R3 ;  /* 0x00000005ff037819 */ /* 0x001fc80000011603 */
[----:B------:R-:W-:-:S05]  /*15e30*/  LOP3.LUT R3, R3, 0x3, RZ, 0xc0, !PT ;  /* 0x0000000303037812 */ /* 0x000fca00078ec0ff */
[----:B------:R-:W-:-:S07]  /*15e40*/  IMAD.MOV.U32 R13, RZ, RZ, R3 ;  /* 0x000000ffff0d7224 */ /* 0x000fce00078e0003 */
[----:B-1----:R-:W-:Y:S05]  /*15e50*/  WARPSYNC.COLLECTIVE R15, `(.L_x_708) ;  /* 0x000000000f087348 */ /* 0x002fea0003c00000 */
[----:B------:R0:W2:Y:S02]  /*15e60*/  SHFL.IDX P6, R14, R13, R12, R11 ;  /* 0x0000000c0d0e7389 */ /* 0x0000a400000c000b */
[----:B012---:R-:W-:Y:S01]  /*15e70*/  ENDCOLLECTIVE ;  /* 0x000000000000791b */ /* 0x007fe20003800000 */
.L_x_708:
[----:B------:R-:W-:Y:S05]  /*15e80*/  BSYNC B0 ;  /* 0x0000000000007941 */ /* 0x000fea0003800000 */
.L_x_707:
[----:B------:R-:W-:Y:S05]  /*15e90*/  BRA `(.L_x_709) ;  /* 0xffffffc000c47947 */ /* 0x000fea000383ffff */
.L_x_599:
[----:B------:R-:W-:Y:S01]  /*15ea0*/  BSSY B0, `(.L_x_710) ;  /* 0x0000006000007945 */ /* 0x000fe20003800000 */
[----:B------:R-:W-:-:S07]  /*15eb0*/  IMAD.MOV.U32 R15, RZ, RZ, -0x1 ;  /* 0xffffffffff0f7424 */ /* 0x000fce00078e00ff */
[----:B------:R-:W-:Y:S05]  /*15ec0*/  WARPSYNC.COLLECTIVE R15, `(.L_x_711) ;  /* 0x000000000f0c7348 */ /* 0x000fea0003c00000 */
[----:B------:R-:W-:Y:S02]  /*15ed0*/  ELECT P6, UR62, PT ;  /* 0x00000000003e782f */ /* 0x000fe400038c0000 */
[----:B------:R-:W-:Y:S01]  /*15ee0*/  MOV R14, UR62 ;  /* 0x0000003e000e7c02 */ /* 0x000fe20008000f00 */
[----:B------:R-:W-:Y:S10]  /*15ef0*/  ENDCOLLECTIVE ;  /* 0x000000000000791b */ /* 0x000ff40003800000 */
.L_x_711:
[----:B------:R-:W-:Y:S05]  /*15f00*/  BSYNC B0 ;  /* 0x0000000000007941 */ /* 0x000fea0003800000 */
.L_x_710:
[----:B------:R-:W-:Y:S05]  /*15f10*/  BRA `(.L_x_712) ;  /* 0xffffffc000bc7947 */ /* 0x000fea000383ffff */
.L_x_602:
[----:B0-----:R0:W1:Y:S02]  /*15f20*/  SYNCS.PHASECHK.TRANS64.TRYWAIT P0, [R5+URZ+0x22840], R7 ;  /* 0x02284007050075a7 */ /* 0x001064000800017f */
[----:B-1----:R-:W-:Y:S05]  /*15f30*/  @!P0 NANOSLEEP.SYNCS 0x989680 ;  /* 0x009896800000895d */ /* 0x002fea0003900000 */
[----:B------:R-:W1:Y:S02]  /*15f40*/  @!P0 SYNCS.PHASECHK.TRANS64 P0, [R5+URZ+0x22840], R7 ;  /* 0x02284007050085a7 */ /* 0x000e64000800007f */
[----:B-1----:R-:W-:Y:S05]  /*15f50*/  @!P0 BRA `(.L_x_602) ;  /* 0xfffffffc00f08947 */ /* 0x002fea000383ffff */
[----:B------:R-:W-:Y:S05]  /*15f60*/  BRA `(.L_x_713) ;  /* 0xffffffc4002c7947 */ /* 0x000fea000383ffff */
.L_x_605:
        /* <DEDUP_REMOVED lines=8> */
.L_x_608:
[----:B0-----:R0:W1:Y:S02]  /*15ff0*/  SYNCS.PHASECHK.TRANS64.TRYWAIT P0, [R2+URZ+0x22860], R5 ;  /* 0x02286005020075a7 */ /* 0x001064000800017f */
[----:B-1----:R-:W-:Y:S05]  /*16000*/  @!P0 NANOSLEEP.SYNCS 0x989680 ;  /* 0x009896800000895d */ /* 0x002fea0003900000 */
[----:B------:R-:W1:Y:S02]  /*16010*/  @!P0 SYNCS.PHASECHK.TRANS64 P0, [R2+URZ+0x22860], R5 ;  /* 0x02286005020085a7 */ /* 0x000e64000800007f */
[----:B-1----:R-:W-:Y:S05]  /*16020*/  @!P0 BRA `(.L_x_608) ;  /* 0xfffffffc00f08947 */ /* 0x002fea000383ffff */
[----:B------:R-:W-:Y:S05]  /*16030*/  BRA `(.L_x_715) ;  /* 0xffffffc800287947 */ /* 0x000fea000383ffff */
.L_x_617:
[----:B--2---:R2:W3:Y:S02]  /*16040*/  SYNCS.PHASECHK.TRANS64.TRYWAIT P0, [R2+URZ+0x22840], R7 ;  /* 0x02284007020075a7 */ /* 0x0044e4000800017f */
[----:B---3--:R-:W-:Y:S05]  /*16050*/  @!P0 NANOSLEEP.SYNCS 0x989680 ;  /* 0x009896800000895d */ /* 0x008fea0003900000 */
[----:B------:R-:W3:Y:S02]  /*16060*/  @!P0 SYNCS.PHASECHK.TRANS64 P0, [R2+URZ+0x22840], R7 ;  /* 0x02284007020085a7 */ /* 0x000ee4000800007f */
[----:B---3--:R-:W-:Y:S05]  /*16070*/  @!P0 BRA `(.L_x_617) ;  /* 0xfffffffc00f08947 */ /* 0x008fea000383ffff */
[----:B------:R-:W-:Y:S05]  /*16080*/  BRA `(.L_x_716) ;  /* 0xffffffcc00b07947 */ /* 0x000fea000383ffff */
.L_x_619:
[----:B0-----:R0:W3:Y:S02]  /*16090*/  SYNCS.PHASECHK.TRANS64.TRYWAIT P0, [R2+URZ+0x22860], R7 ;  /* 0x02286007020075a7 */ /* 0x0010e4000800017f */
[----:B---3--:R-:W-:Y:S05]  /*160a0*/  @!P0 NANOSLEEP.SYNCS 0x989680 ;  /* 0x009896800000895d */ /* 0x008fea0003900000 */
[----:B------:R-:W3:Y:S02]  /*160b0*/  @!P0 SYNCS.PHASECHK.TRANS64 P0, [R2+URZ+0x22860], R7 ;  /* 0x02286007020085a7 */ /* 0x000ee4000800007f */
[----:B---3--:R-:W-:Y:S05]  /*160c0*/  @!P0 BRA `(.L_x_619) ;  /* 0xfffffffc00f08947 */ /* 0x008fea000383ffff */
[----:B------:R-:W-:Y:S05]  /*160d0*/  BRA `(.L_x_717) ;  /* 0xffffffd000207947 */ /* 0x000fea000383ffff */
.L_x_624:
[----:B--2---:R2:W3:Y:S02]  /*160e0*/  SYNCS.PHASECHK.TRANS64.TRYWAIT P0, [R3+URZ+0x22840], R7 ;  /* 0x02284007030075a7 */ /* 0x0044e4000800017f */
[----:B---3--:R-:W-:Y:S05]  /*160f0*/  @!P0 NANOSLEEP.SYNCS 0x989680 ;  /* 0x009896800000895d */ /* 0x008fea0003900000 */
[----:B------:R-:W3:Y:S02]  /*16100*/  @!P0 SYNCS.PHASECHK.TRANS64 P0, [R3+URZ+0x22840], R7 ;  /* 0x02284007030085a7 */ /* 0x000ee4000800007f */
[----:B---3--:R-:W-:Y:S05]  /*16110*/  @!P0 BRA `(.L_x_624) ;  /* 0xfffffffc00f08947 */ /* 0x008fea000383ffff */
[----:B------:R-:W-:Y:S05]  /*16120*/  BRA `(.L_x_718) ;  /* 0xffffffd4006c7947 */ /* 0x000fea000383ffff */
.L_x_626:
[----:B0-----:R0:W3:Y:S02]  /*16130*/  SYNCS.PHASECHK.TRANS64.TRYWAIT P1, [R3+URZ+0x22860], R7 ;  /* 0x02286007030075a7 */ /* 0x0010e4000802017f */
[----:B---3--:R-:W-:Y:S05]  /*16140*/  @!P1 NANOSLEEP.SYNCS 0x989680 ;  /* 0x009896800000995d */ /* 0x008fea0003900000 */
[----:B------:R-:W3:Y:S02]  /*16150*/  @!P1 SYNCS.PHASECHK.TRANS64 P1, [R3+URZ+0x22860], R7 ;  /* 0x02286007030095a7 */ /* 0x000ee4000802007f */
[----:B---3--:R-:W-:Y:S05]  /*16160*/  @!P1 BRA `(.L_x_626) ;  /* 0xfffffffc00f09947 */ /* 0x008fea000383ffff */
[----:B------:R-:W-:Y:S05]  /*16170*/  BRA `(.L_x_719) ;  /* 0xffffffd400d87947 */ /* 0x000fea000383ffff */
.L_x_631:
[----:B---3--:R3:W4:Y:S02]  /*16180*/  SYNCS.PHASECHK.TRANS64.TRYWAIT P0, [R3+URZ+0x22840], R7 ;  /* 0x02284007030075a7 */ /* 0x008724000800017f */
[----:B----4-:R-:W-:Y:S05]  /*16190*/  @!P0 NANOSLEEP.SYNCS 0x989680 ;  /* 0x009896800000895d */ /* 0x010fea0003900000 */
[----:B------:R-:W4:Y:S02]  /*161a0*/  @!P0 SYNCS.PHASECHK.TRANS64 P0, [R3+URZ+0x22840], R7 ;  /* 0x02284007030085a7 */ /* 0x000f24000800007f */
[----:B----4-:R-:W-:Y:S05]  /*161b0*/  @!P0 BRA `(.L_x_631) ;  /* 0xfffffffc00f08947 */ /* 0x010fea000383ffff */
[----:B------:R-:W-:Y:S05]  /*161c0*/  BRA `(.L_x_720) ;  /* 0xffffffdc00047947 */ /* 0x000fea000383ffff */
.L_x_633:
[----:B0-----:R0:W2:Y:S02]  /*161d0*/  SYNCS.PHASECHK.TRANS64.TRYWAIT P1, [R3+URZ+0x22860], R7 ;  /* 0x02286007030075a7 */ /* 0x0010a4000802017f */
[----:B--2---:R-:W-:Y:S05]  /*161e0*/  @!P1 NANOSLEEP.SYNCS 0x989680 ;  /* 0x009896800000995d */ /* 0x004fea0003900000 */
[----:B------:R-:W2:Y:S02]  /*161f0*/  @!P1 SYNCS.PHASECHK.TRANS64 P1, [R3+URZ+0x22860], R7 ;  /* 0x02286007030095a7 */ /* 0x000ea4000802007f */
[----:B--2---:R-:W-:Y:S05]  /*16200*/  @!P1 BRA `(.L_x_633) ;  /* 0xfffffffc00f09947 */ /* 0x004fea000383ffff */
[----:B------:R-:W-:Y:S05]  /*16210*/  BRA `(.L_x_721) ;  /* 0xffffffdc00747947 */ /* 0x000fea000383ffff */
.L_x_638:
[----:B------:R-:W-:Y:S01]  /*16220*/  BSSY B0, `(.L_x_722) ;  /* 0x0000008000007945 */ /* 0x000fe20003800000 */
[----:B0-----:R-:W-:Y:S02]  /*16230*/  IMAD.MOV.U32 R13, RZ, RZ, R16 ;  /* 0x000000ffff0d7224 */ /* 0x001fe400078e0010 */
[----:B------:R-:W-:Y:S02]  /*16240*/  IMAD.MOV.U32 R12, RZ, RZ, RZ ;  /* 0x000000ffff0c7224 */ /* 0x000fe400078e00ff */
[----:B--2---:R-:W-:Y:S02]  /*16250*/  IMAD.MOV.U32 R11, RZ, RZ, 0x1f ;  /* 0x0000001fff0b7424 */ /* 0x004fe400078e00ff */
[----:B------:R-:W-:-:S07]  /*16260*/  IMAD.MOV.U32 R15, RZ, RZ, -0x1 ;  /* 0xffffffffff0f7424 */ /* 0x000fce00078e00ff */
[----:B-1-3--:R-:W-:Y:S05]  /*16270*/  WARPSYNC.COLLECTIVE R15, `(.L_x_723) ;  /* 0x000000000f087348 */ /* 0x00afea0003c00000 */
[----:B------:R0:W2:Y:S02]  /*16280*/  SHFL.IDX P6, R14, R13, R12, R11 ;  /* 0x0000000c0d0e7389 */ /* 0x0000a400000c000b */
[----:B0123--:R-:W-:Y:S01]  /*16290*/  ENDCOLLECTIVE ;  /* 0x000000000000791b */ /* 0x00ffe20003800000 */
.L_x_723:
[----:B------:R-:W-:Y:S05]  /*162a0*/  BSYNC B0 ;  /* 0x0000000000007941 */ /* 0x000fea0003800000 */
.L_x_722:
        /* <DEDUP_REMOVED lines=8> */
.L_x_724:
[----:B------:R-:W-:Y:S01]  /*16330*/  IMAD.MOV.U32 R6, RZ, RZ, R14 ;  /* 0x000000ffff067224 */ /* 0x000fe200078e000e */
[----:B------:R-:W-:Y:S06]  /*16340*/  BRA `(.L_x_725) ;  /* 0xffffffe000647947 */ /* 0x000fec000383ffff */
.L_x_641:
[----:B------:R-:W-:Y:S01]  /*16350*/  BSSY B0, `(.L_x_726) ;  /* 0x0000008000007945 */ /* 0x000fe20003800000 */
[----:B-----5:R-:W-:Y:S02]  /*16360*/  IMAD.MOV.U32 R13, RZ, RZ, R17 ;  /* 0x000000ffff0d7224 */ /* 0x020fe400078e0011 */
[----:B------:R-:W-:Y:S02]  /*16370*/  IMAD.MOV.U32 R12, RZ, RZ, 0x1 ;  /* 0x00000001ff0c7424 */ /* 0x000fe400078e00ff */
[----:B--2---:R-:W-:Y:S02]  /*16380*/  IMAD.MOV.U32 R11, RZ, RZ, RZ ;  /* 0x000000ffff0b7224 */ /* 0x004fe400078e00ff */
[----:B------:R-:W-:-:S07]  /*16390*/  IMAD.MOV.U32 R15, RZ, RZ, -0x1 ;  /* 0xffffffffff0f7424 */ /* 0x000fce00078e00ff */
[----:B01-34-:R-:W-:Y:S05]  /*163a0*/  WARPSYNC.COLLECTIVE R15, `(.L_x_727) ;  /* 0x000000000f087348 */ /* 0x01bfea0003c00000 */
[----:B------:R2:W0:Y:S02]  /*163b0*/  SHFL.UP P6, R14, R13, R12, R11 ;  /* 0x0400000c0d0e7389 */ /* 0x00042400000c000b */
[----:B01234-:R-:W-:Y:S01]  /*163c0*/  ENDCOLLECTIVE ;  /* 0x000000000000791b */ /* 0x01ffe20003800000 */
.L_x_727:
[----:B------:R-:W-:Y:S05]  /*163d0*/  BSYNC B0 ;  /* 0x0000000000007941 */ /* 0x000fea0003800000 */
.L_x_726:
[----:B------:R-:W-:Y:S01]  /*163e0*/  ISETP.NE.AND P0, PT, R8, RZ, PT ;  /* 0x000000ff0800720c */ /* 0x000fe20003f05270 */
[----:B------:R-:W-:Y:S01]  /*163f0*/  IMAD.MOV.U32 R12, RZ, RZ, 0x2 ;  /* 0x00000002ff0c7424 */ /* 0x000fe200078e00ff */
[----:B------:R-:W-:Y:S01]  /*16400*/  MOV R11, RZ ;  /* 0x000000ff000b7202 */ /* 0x000fe20000000f00 */
[----:B------:R-:W-:Y:S01]  /*16410*/  IMAD.MOV.U32 R15, RZ, RZ, -0x1 ;  /* 0xffffffffff0f7424 */ /* 0x000fe200078e00ff */
[----:B------:R-:W-:Y:S02]  /*16420*/  SEL R14, R14, RZ, P0 ;  /* 0x000000ff0e0e7207 */ /* 0x000fe40000000000 */
[----:B------:R-:W-:-:S03]  /*16430*/  ISETP.GE.U32.AND P0, PT, R8, 0x2, PT ;  /* 0x000000020800780c */ /* 0x000fc60003f06070 */
[----:B------:R-:W-:-:S10]  /*16440*/  IMAD.IADD R13, R17, 0x1, R14 ;  /* 0x00000001110d7824 */ /* 0x000fd400078e020e */
[----:B------:R-:W-:Y:S05]  /*16450*/  WARPSYNC.COLLECTIVE R15, `(.L_x_728) ;  /* 0x000000000f087348 */ /* 0x000fea0003c00000 */
[----:B------:R0:W1:Y:S02]  /*16460*/  SHFL.UP P6, R14, R13, R12, R11 ;  /* 0x0400000c0d0e7389 */ /* 0x00006400000c000b */
[----:B01----:R-:W-:Y:S01]  /*16470*/  ENDCOLLECTIVE ;  /* 0x000000000000791b */ /* 0x003fe20003800000 */
.L_x_728:
        /* <DEDUP_REMOVED lines=8> */
.L_x_729:
        /* <DEDUP_REMOVED lines=8> */
.L_x_730:
        /* <DEDUP_REMOVED lines=8> */
.L_x_731:
        /* <DEDUP_REMOVED lines=8> */
.L_x_732:
[----:B------:R-:W-:Y:S05]  /*16680*/  BRA `(.L_x_733) ;  /* 0xffffffe000287947 */ /* 0x000fea000383ffff */
.L_x_646:
[----:B------:R-:W-:Y:S01]  /*16690*/  BSSY B0, `(.L_x_734) ;  /* 0x0000008000007945 */ /* 0x000fe20003800000 */
[----:B-----5:R-:W-:Y:S02]  /*166a0*/  IMAD.MOV.U32 R13, RZ, RZ, R17 ;  /* 0x000000ffff0d7224 */ /* 0x020fe400078e0011 */
[----:B------:R-:W-:Y:S02]  /*166b0*/  IMAD.MOV.U32 R12, RZ, RZ, 0x1 ;  /* 0x00000001ff0c7424 */ /* 0x000fe400078e00ff */
[----:B--2---:R-:W-:Y:S02]  /*166c0*/  IMAD.MOV.U32 R11, RZ, RZ, RZ ;  /* 0x000000ffff0b7224 */ /* 0x004fe400078e00ff */
[----:B------:R-:W-:-:S07]  /*166d0*/  IMAD.MOV.U32 R15, RZ, RZ, -0x1 ;  /* 0xffffffffff0f7424 */ /* 0x000fce00078e00ff */
[----:B0-----:R-:W-:Y:S05]  /*166e0*/  WARPSYNC.COLLECTIVE R15, `(.L_x_735) ;  /* 0x000000000f087348 */ /* 0x001fea0003c00000 */
[----:B------:R1:W2:Y:S02]  /*166f0*/  SHFL.UP P6, R14, R13, R12, R11 ;  /* 0x0400000c0d0e7389 */ /* 0x0002a400000c000b */
[----:B012---:R-:W-:Y:S01]  /*16700*/  ENDCOLLECTIVE ;  /* 0x000000000000791b */ /* 0x007fe20003800000 */
.L_x_735:
[----:B------:R-:W-:Y:S05]  /*16710*/  BSYNC B0 ;  /* 0x0000000000007941 */ /* 0x000fea0003800000 */
.L_x_734:
        /* <DEDUP_REMOVED lines=10> */
.L_x_736:
        /* <DEDUP_REMOVED lines=8> */
.L_x_737:
[----:B------:R-:W-:Y:S01]  /*16840*/  IMAD.MOV.U32 R12, RZ, RZ, 0x8 ;  /* 0x00000008ff0c7424 */ /* 0x000fe200078e00ff */
[----:B------:R-:W-:Y:S02]  /*16850*/  SEL R14, R14, RZ, P0 ;  /* 0x000000ff0e0e7207 */ /* 0x000fe40000000000 */
[----:B------:R-:W-:Y:S02]  /*16860*/  ISETP.GE.U32.AND P0, PT, R8, 0x8, PT ;  /* 0x000000080800780c */ /* 0x000fe40003f06070 */
[----:B------:R-:W-:-:S05]  /*16870*/  IADD3 R5, R3, R14, RZ ;  /* 0x0000000e03057210 */ /* 0x000fca0007ffe0ff */
[----:B------:R-:W-:-:S07]  /*16880*/  IMAD.MOV.U32 R13, RZ, RZ, R5 ;  /* 0x000000ffff0d7224 */ /* 0x000fce00078e0005 */
[----:B------:R-:W-:Y:S05]  /*16890*/  WARPSYNC.COLLECTIVE R15, `(.L_x_738) ;  /* 0x000000000f087348 */ /* 0x000fea0003c00000 */
[----:B------:R0:W1:Y:S02]  /*168a0*/  SHFL.UP P6, R14, R13, R12, R11 ;  /* 0x0400000c0d0e7389 */ /* 0x00006400000c000b */
[----:B01----:R-:W-:Y:S01]  /*168b0*/  ENDCOLLECTIVE ;  /* 0x000000000000791b */ /* 0x003fe20003800000 */
.L_x_738:
        /* <DEDUP_REMOVED lines=8> */
.L_x_739:
        /* <DEDUP_REMOVED lines=8> */
.L_x_740:
[----:B------:R-:W-:Y:S05]  /*169c0*/  BRA `(.L_x_741) ;  /* 0xffffffe0000c7947 */ /* 0x000fea000383ffff */
.L_x_648:
[----:B------:R-:W-:Y:S01]  /*169d0*/  BSSY B0, `(.L_x_742) ;  /* 0x0000006000007945 */ /* 0x000fe20003800000 */
[----:B------:R-:W-:Y:S01]  /*169e0*/  PLOP3.LUT P6, PT, P6, PT, PT, 0x8, 0x0 ;  /* 0x000000000000781c */ /* 0x000fe200037ce170 */
[----:B------:R-:W-:-:S12]  /*169f0*/  IMAD.MOV.U32 R15, RZ, RZ, -0x1 ;  /* 0xffffffffff0f7424 */ /* 0x000fd800078e00ff */
[----:B0-2---:R-:W-:Y:S05]  /*16a00*/  WARPSYNC.COLLECTIVE R15, `(.L_x_743) ;  /* 0x000000000f087348 */ /* 0x005fea0003c00000 */
[----:B------:R-:W-:Y:S01]  /*16a10*/  VOTE.ANY R14, PT, P6 ;  /* 0x00000000000e7806 */ /* 0x000fe200030e0100 */
[----:B0-2---:R-:W-:Y:S06]  /*16a20*/  ENDCOLLECTIVE ;  /* 0x000000000000791b */ /* 0x005fec0003800000 */
.L_x_743:
[----:B------:R-:W-:Y:S05]  /*16a30*/  BSYNC B0 ;  /* 0x0000000000007941 */ /* 0x000fea0003800000 */
.L_x_742:
[----:B------:R-:W-:Y:S02]  /*16a40*/  IMAD.MOV.U32 R3, RZ, RZ, R14 ;  /* 0x000000ffff037224 */ /* 0x000fe400078e000e */
[----:B------:R-:W-:Y:S02]  /*16a50*/  IMAD.MOV.U32 R13, RZ, RZ, R17 ;  /* 0x000000ffff0d7224 */ /* 0x000fe400078e0011 */
[----:B------:R-:W0:Y:S01]  /*16a60*/  POPC R5, R3 ;  /* 0x0000000300057309 */ /* 0x000e220000000000 */
[----:B------:R-:W-:Y:S02]  /*16a70*/  IMAD.MOV.U32 R11, RZ, RZ, 0x1f ;  /* 0x0000001fff0b7424 */ /* 0x000fe400078e00ff */
[----:B------:R-:W-:Y:S02]  /*16a80*/  IMAD.MOV.U32 R15, RZ, RZ, -0x1 ;  /* 0xffffffffff0f7424 */ /* 0x000fe400078e00ff */
[----:B0-----:R-:W-:-:S07]  /*16a90*/  IMAD.MOV.U32 R12, RZ, RZ, R5 ;  /* 0x000000ffff0c7224 */ /* 0x001fce00078e0005 */
[----:B------:R-:W-:Y:S05]  /*16aa0*/  WARPSYNC.COLLECTIVE R15, `(.L_x_744) ;  /* 0x000000000f087348 */ /* 0x000fea0003c00000 */
[----:B------:R0:W1:Y:S02]  /*16ab0*/  SHFL.IDX P6, R14, R13, R12, R11 ;  /* 0x0000000c0d0e7389 */ /* 0x00006400000c000b */
[----:B01----:R-:W-:Y:S01]  /*16ac0*/  ENDCOLLECTIVE ;  /* 0x000000000000791b */ /* 0x003fe20003800000 */
.L_x_744:
[----:B------:R-:W-:Y:S01]  /*16ad0*/  IMAD.MOV.U32 R17, RZ, RZ, R14 ;  /* 0x000000ffff117224 */ /* 0x000fe200078e000e */
[----:B------:R-:W-:Y:S06]  /*16ae0*/  BRA `(.L_x_745) ;  /* 0xffffffdc00fc7947 */ /* 0x000fec000383ffff */
.L_x_650:
[----:B------:R-:W-:Y:S01]  /*16af0*/  BSSY B0, `(.L_x_746) ;  /* 0x0000007000007945 */ /* 0x000fe20003800000 */
[----:B------:R-:W-:Y:S02]  /*16b00*/  IMAD.MOV.U32 R13, RZ, RZ, R2 ;  /* 0x000000ffff0d7224 */ /* 0x000fe400078e0002 */
[----:B--2---:R-:W-:Y:S02]  /*16b10*/  IMAD.MOV.U32 R11, RZ, RZ, 0x1f ;  /* 0x0000001fff0b7424 */ /* 0x004fe400078e00ff */
[----:B------:R-:W-:-:S07]  /*16b20*/  IMAD.MOV.U32 R15, RZ, RZ, -0x1 ;  /* 0xffffffffff0f7424 */ /* 0x000fce00078e00ff */
[----:B01-3--:R-:W-:Y:S05]  /*16b30*/  WARPSYNC.COLLECTIVE R15, `(.L_x_747) ;  /* 0x000000000f087348 */ /* 0x00bfea0003c00000 */
[----:B------:R2:W4:Y:S02]  /*16b40*/  SHFL.IDX P6, R14, R13, R12, R11 ;  /* 0x0000000c0d0e7389 */ /* 0x00052400000c000b */
[----:B01234-:R-:W-:Y:S01]  /*16b50*/  ENDCOLLECTIVE ;  /* 0x000000000000791b */ /* 0x01ffe20003800000 */
.L_x_747:
[----:B------:R-:W-:Y:S05]  /*16b60*/  BSYNC B0 ;  /* 0x0000000000007941 */ /* 0x000fea0003800000 */
.L_x_746:
[----:B------:R-:W-:Y:S05]  /*16b70*/  BRA `(.L_x_649) ;  /* 0xffffffdc00f47947 */ /* 0x000fea000383ffff */
.L_x_654:
[----:B0-----:R0:W1:Y:S02]  /*16b80*/  SYNCS.PHASECHK.TRANS64.TRYWAIT P0, [R0+URZ+0x22820], R3 ;  /* 0x02282003000075a7 */ /* 0x001064000800017f */
[----:B-1----:R-:W-:Y:S05]  /*16b90*/  @!P0 NANOSLEEP.SYNCS 0x989680 ;  /* 0x009896800000895d */ /* 0x002fea0003900000 */
[----:B------:R-:W1:Y:S02]  /*16ba0*/  @!P0 SYNCS.PHASECHK.TRANS64 P0, [R0+URZ+0x22820], R3 ;  /* 0x02282003000085a7 */ /* 0x000e64000800007f */
[----:B-1----:R-:W-:Y:S05]  /*16bb0*/  @!P0 BRA `(.L_x_654) ;  /* 0xfffffffc00f08947 */ /* 0x002fea000383ffff */
[----:B------:R-:W-:Y:S05]  /*16bc0*/  BRA `(.L_x_748) ;  /* 0xffffffe000d87947 */ /* 0x000fea000383ffff */
.L_x_655:
[----:B------:R-:W1:Y:S01]  /*16bd0*/  S2R R2, SR_TID.X ;  /* 0x0000000000027919 */ /* 0x000e620000002100 */
[----:B------:R-:W-:Y:S01]  /*16be0*/  BSSY B0, `(.L_x_749) ;  /* 0x000000a000007945 */ /* 0x000fe20003800000 */
[----:B------:R-:W-:Y:S02]  /*16bf0*/  IMAD.MOV.U32 R12, RZ, RZ, RZ ;  /* 0x000000ffff0c7224 */ /* 0x000fe400078e00ff */
[----:B--2---:R-:W-:Y:S02]  /*16c00*/  IMAD.MOV.U32 R11, RZ, RZ, 0x1f ;  /* 0x0000001fff0b7424 */ /* 0x004fe400078e00ff */
[----:B------:R-:W-:Y:S01]  /*16c10*/  IMAD.MOV.U32 R15, RZ, RZ, -0x1 ;  /* 0xffffffffff0f7424 */ /* 0x000fe200078e00ff */
[----:B-1----:R-:W-:-:S04]  /*16c20*/  SHF.R.U32.HI R2, RZ, 0x5, R2 ;  /* 0x00000005ff027819 */ /* 0x002fc80000011602 */
[----:B------:R-:W-:-:S05]  /*16c30*/  LOP3.LUT R2, R2, 0x3, RZ, 0xc0, !PT ;  /* 0x0000000302027812 */ /* 0x000fca00078ec0ff */
[----:B------:R-:W-:-:S07]  /*16c40*/  IMAD.MOV.U32 R13, RZ, RZ, R2 ;  /* 0x000000ffff0d7224 */ /* 0x000fce00078e0002 */
[----:B0-----:R-:W-:Y:S05]  /*16c50*/  WARPSYNC.COLLECTIVE R15, `(.L_x_750) ;  /* 0x000000000f087348 */ /* 0x001fea0003c00000 */
[----:B------:R1:W2:Y:S02]  /*16c60*/  SHFL.IDX P6, R14, R13, R12, R11 ;  /* 0x0000000c0d0e7389 */ /* 0x0002a400000c000b */
[----:B012---:R-:W-:Y:S01]  /*16c70*/  ENDCOLLECTIVE ;  /* 0x000000000000791b */ /* 0x007fe20003800000 */
.L_x_750:
[----:B------:R-:W-:Y:S05]  /*16c80*/  BSYNC B0 ;  /* 0x0000000000007941 */ /* 0x000fea0003800000 */
.L_x_749:
[----:B------:R-:W-:Y:S05]  /*16c90*/  BRA `(.L_x_751) ;  /* 0xffffffe000c07947 */ /* 0x000fea000383ffff */
.L_x_656:
[----:B------:R-:W-:Y:S01]  /*16ca0*/  BSSY B0, `(.L_x_752) ;  /* 0x0000006000007945 */ /* 0x000fe20003800000 */
[----:B------:R-:W-:-:S07]  /*16cb0*/  IMAD.MOV.U32 R15, RZ, RZ, -0x1 ;  /* 0xffffffffff0f7424 */ /* 0x000fce00078e00ff */
[----:B012---:R-:W-:Y:S05]  /*16cc0*/  WARPSYNC.COLLECTIVE R15, `(.L_x_753) ;  /* 0x000000000f0c7348 */ /* 0x007fea0003c00000 */
[----:B------:R-:W-:Y:S02]  /*16cd0*/  ELECT P6, UR62, PT ;  /* 0x00000000003e782f */ /* 0x000fe400038c0000 */
[----:B------:R-:W-:Y:S01]  /*16ce0*/  MOV R14, UR62 ;  /* 0x0000003e000e7c02 */ /* 0x000fe20008000f00 */
[----:B012---:R-:W-:Y:S10]  /*16cf0*/  ENDCOLLECTIVE ;  /* 0x000000000000791b */ /* 0x007ff40003800000 */
.L_x_753:
[----:B------:R-:W-:Y:S05]  /*16d00*/  BSYNC B0 ;  /* 0x0000000000007941 */ /* 0x000fea0003800000 */
.L_x_752:
[----:B------:R-:W-:Y:S05]  /*16d10*/  BRA `(.L_x_754) ;  /* 0xffffffe000b47947 */ /* 0x000fea000383ffff */
.L_x_658:
[----:B0-----:R0:W1:Y:S02]  /*16d20*/  SYNCS.PHASECHK.TRANS64.TRYWAIT P0, [R6+URZ], R5 ;  /* 0x00000005060075a7 */ /* 0x001064000800017f */
[----:B-1----:R-:W-:Y:S05]  /*16d30*/  @!P0 NANOSLEEP.SYNCS 0x989680 ;  /* 0x009896800000895d */ /* 0x002fea0003900000 */
[----:B------:R-:W1:Y:S02]  /*16d40*/  @!P0 SYNCS.PHASECHK.TRANS64 P0, [R6+URZ], R5 ;  /* 0x00000005060085a7 */ /* 0x000e64000800007f */
[----:B-1----:R-:W-:Y:S05]  /*16d50*/  @!P0 BRA `(.L_x_658) ;  /* 0xfffffffc00f08947 */ /* 0x002fea000383ffff */
[----:B------:R-:W-:Y:S05]  /*16d60*/  BRA `(.L_x_755) ;  /* 0xffffffe000f07947 */ /* 0x000fea000383ffff */
.L_x_659:
[----:B-1----:R1:W3:Y:S02]  /*16d70*/  SYNCS.PHASECHK.TRANS64.TRYWAIT P0, [R7+URZ], R2 ;  /* 0x00000002070075a7 */ /* 0x0022e4000800017f */
[----:B---3--:R-:W-:Y:S05]  /*16d80*/  @!P0 NANOSLEEP.SYNCS 0x989680 ;  /* 0x009896800000895d */ /* 0x008fea0003900000 */
[----:B------:R-:W3:Y:S02]  /*16d90*/  @!P0 SYNCS.PHASECHK.TRANS64 P0, [R7+URZ], R2 ;  /* 0x00000002070085a7 */ /* 0x000ee4000800007f */
[----:B---3--:R-:W-:Y:S05]  /*16da0*/  @!P0 BRA `(.L_x_659) ;  /* 0xfffffffc00f08947 */ /* 0x008fea000383ffff */
[----:B------:R-:W-:Y:S05]  /*16db0*/  BRA `(.L_x_756) ;  /* 0xffffffe000e47947 */ /* 0x000fea000383ffff */
.L_x_661:
[----:B---3--:R3:W4:Y:S02]  /*16dc0*/  SYNCS.PHASECHK.TRANS64.TRYWAIT P0, [R4+URZ], R5 ;  /* 0x00000005040075a7 */ /* 0x008724000800017f */
[----:B----4-:R-:W-:Y:S05]  /*16dd0*/  @!P0 NANOSLEEP.SYNCS 0x989680 ;  /* 0x009896800000895d */ /* 0x010fea0003900000 */
[----:B------:R-:W4:Y:S02]  /*16de0*/  @!P0 SYNCS.PHASECHK.TRANS64 P0, [R4+URZ], R5 ;  /* 0x00000005040085a7 */ /* 0x000f24000800007f */
[----:B----4-:R-:W-:Y:S05]  /*16df0*/  @!P0 BRA `(.L_x_661) ;  /* 0xfffffffc00f08947 */ /* 0x010fea000383ffff */
[----:B------:R-:W-:Y:S05]  /*16e00*/  BRA `(.L_x_757) ;  /* 0xffffffe000ec7947 */ /* 0x000fea000383ffff */
.L_x_758:
        /* <DEDUP_REMOVED lines=15> */
.L_x_4717:


//--------------------- .text._ZN7cutlass13device_kernelIN5flash11enable_sm90INS1_16FlashAttnFwdSm90INS1_25CollectiveMainloopFwdSm90ILi2EN4cute5tupleIJNS5_1CILi1EEES8_S8_EEENS6_IJNS7_ILi128EEENS7_ILi96EEENS7_ILi64EEEEEELi256ENS_10bfloat16_tEfNS_4arch4Sm90ELb0ELb0ELb1ELb1ELb0ELb0ELb1ELb1ELb0ELb0ELb0ELb0EEENS1_21CollectiveEpilogueFwdINS6_IJSA_NS7_ILi256EEESB_EEES9_SE_SG_Li256ELb1ELb0ELb0ELb0EEENS1_36VarlenDynamicPersistentTileSchedulerILi128ELi96ELi256ELi32ELb0ELb0ELb1ELb0ELb1ELb1EEEEEEEEEvNT_6ParamsE --------------------------
	.section	.text._ZN7cutlass13device_kernelIN5flash11enable_sm90INS1_16FlashAttnFwdSm90INS1_25CollectiveMainloopFwdSm90ILi2EN4cute5tupleIJNS5_1CILi1EEES8_S8_EEENS6_IJNS7_ILi128EEENS7_ILi96EEENS7_ILi64EEEEEELi256ENS_10bfloat16_tEfNS_4arch4Sm90ELb0ELb0ELb1ELb1ELb0ELb0ELb1ELb1ELb0ELb0ELb0ELb0EEENS1_21CollectiveEpilogueFwdINS6_IJSA_NS7_ILi256EEESB_EEES9_SE_SG_Li256ELb1ELb0ELb0ELb0EEENS1_36VarlenDynamicPersistentTileSchedulerILi128ELi96ELi256ELi32ELb0ELb0ELb1ELb0ELb1ELb1EEEEEEEEEvNT_6ParamsE,"ax",@progbits
	.align	128
.text._ZN7cutlass13device_kernelIN5flash11enable_sm90INS1_16FlashAttnFwdSm90INS1_25CollectiveMainloopFwdSm90ILi2EN4cute5tupleIJNS5_1CILi1EEES8_S8_EEENS6_IJNS7_ILi128EEENS7_ILi96EEENS7_ILi64EEEEEELi256ENS_10bfloat16_tEfNS_4arch4Sm90ELb0ELb0ELb1ELb1ELb0ELb0ELb1ELb1ELb0ELb0ELb0ELb0EEENS1_21CollectiveEpilogueFwdINS6_IJSA_NS7_ILi256EEESB_EEES9_SE_SG_Li256ELb1ELb0ELb0ELb0EEENS1_36VarlenDynamicPersistentTileSchedulerILi128ELi96ELi256ELi32ELb0ELb0ELb1ELb0ELb1ELb1EEEEEEEEEvNT_6ParamsE:
        .type           _ZN7cutlass13device_kernelIN5flash11enable_sm90INS1_16FlashAttnFwdSm90INS1_25CollectiveMainloopFwdSm90ILi2EN4cute5tupleIJNS5_1CILi1EEES8_S8_EEENS6_IJNS7_ILi128EEENS7_ILi96EEENS7_ILi64EEEEEELi256ENS_10bfloat16_tEfNS_4arch4Sm90ELb0ELb0ELb1ELb1ELb0ELb0ELb1ELb1ELb0ELb0ELb0ELb0EEENS1_21CollectiveEpilogueFwdINS6_IJSA_NS7_ILi256EEESB_EEES9_SE_SG_Li256ELb1ELb0ELb0ELb0EEENS1_36VarlenDynamicPersistentTileSchedulerILi128ELi96ELi256ELi32ELb0ELb0ELb1ELb0ELb1ELb1EEEEEEEEEvNT_6ParamsE,@function
        .size           _ZN7cutlass13device_kernelIN5flash11enable_sm90INS1_16FlashAttnFwdSm90INS1_25CollectiveMainloopFwdSm90ILi2EN4cute5tupleIJNS5_1CILi1EEES8_S8_EEENS6_IJNS7_ILi128EEENS7_ILi96EEENS7_ILi64EEEEEELi256ENS_10bfloat16_tEfNS_4arch4Sm90ELb0ELb0ELb1ELb1ELb0ELb0ELb1ELb1ELb0ELb0ELb0ELb0EEENS1_21CollectiveEpilogueFwdINS6_IJSA_NS7_ILi256EEESB_EEES9_SE_SG_Li256ELb1ELb0ELb0ELb0EEENS1_36VarlenDynamicPersistentTileSchedulerILi128ELi96ELi256ELi32ELb0ELb0ELb1ELb0ELb1ELb1EEEEEEEEEvNT_6ParamsE,(.L_x_4718 - _ZN7cutlass13device_kernelIN5flash11enable_sm90INS1_16FlashAttnFwdSm90INS1_25CollectiveMainloopFwdSm90ILi2EN4cute5tupleIJNS5_1CILi1EEES8_S8_EEENS6_IJNS7_ILi128EEENS7_ILi96EEENS7_ILi64EEEEEELi256ENS_10bfloat16_tEfNS_4arch4Sm90ELb0ELb0ELb1ELb1ELb0ELb0ELb1ELb1ELb0ELb0ELb0ELb0EEENS1_21CollectiveEpilogueFwdINS6_IJSA_NS7_ILi256EEESB_EEES9_SE_SG_Li256ELb1ELb0ELb0ELb0EEENS1_36VarlenDynamicPersistentTileSchedulerILi128ELi96ELi256ELi32ELb0ELb0ELb1ELb0ELb1ELb1EEEEEEEEEvNT_6ParamsE)
        .other          _ZN7cutlass13device_kernelIN5flash11enable_sm90INS1_16FlashAttnFwdSm90INS1_25CollectiveMainloopFwdSm90ILi2EN4cute5tupleIJNS5_1CILi1EEES8_S8_EEENS6_IJNS7_ILi128EEENS7_ILi96EEENS7_ILi64EEEEEELi256ENS_10bfloat16_tEfNS_4arch4Sm90ELb0ELb0ELb1ELb1ELb0ELb0ELb1ELb1ELb0ELb0ELb0ELb0EEENS1_21CollectiveEpilogueFwdINS6_IJSA_NS7_ILi256EEESB_EEES9_SE_SG_Li256ELb1ELb0ELb0ELb0EEENS1_36VarlenDynamicPersistentTileSchedulerILi128ELi96ELi256ELi32ELb0ELb0ELb1ELb0ELb1ELb1EEEEEEEEEvNT_6ParamsE,@"STO_CUDA_ENTRY STV_DEFAULT"
_ZN7cutlass13device_kernelIN5flash11enable_sm90INS1_16FlashAttnFwdSm90INS1_25CollectiveMainloopFwdSm90ILi2EN4cute5tupleIJNS5_1CILi1EEES8_S8_EEENS6_IJNS7_ILi128EEENS7_ILi96EEENS7_ILi64EEEEEELi256ENS_10bfloat16_tEfNS_4arch4Sm90ELb0ELb0ELb1ELb1ELb0ELb0ELb1ELb1ELb0ELb0ELb0ELb0EEENS1_21CollectiveEpilogueFwdINS6_IJSA_NS7_ILi256EEESB_EEES9_SE_SG_Li256ELb1ELb0ELb0ELb0EEENS1_36VarlenDynamicPersistentTileSchedulerILi128ELi96ELi256ELi32ELb0ELb0ELb1ELb0ELb1ELb1EEEEEEEEEvNT_6ParamsE:
        /* <DEDUP_REMOVED lines=23> */
[----:B0-----:R-:W-:Y:S01]  /*0170*/  NOP ;  /* 0x0000000000007918 */ /* 0x001fe20000000000 */
.L_x_760:
[----:B------:R-:W-:Y:S05]  /*0180*/  BSYNC B0 ;  /* 0x0000000000007941 */ /* 0x000fea0003800000 */
.L_x_759:
        /* <DEDUP_REMOVED lines=21> */
[----:B0-----:R0:W1:Y:S01]  /*02e0*/  @UP1 SYNCS.EXCH.64 URZ, [UR8+0x32400], UR4 ;  /* 0x03240004083f15b2 */ /* 0x0010620008000100 */
[----:B------:R0:W2:Y:S04]  /*02f0*/  @UP2 SYNCS.EXCH.64 URZ, [UR8+0x32410], UR4 ;  /* 0x03241004083f25b2 */ /* 0x0000a80008000100 */
[----:B------:R0:W3:Y:S01]  /*0300*/  @UP3 SYNCS.EXCH.64 URZ, [UR8+0x32420], UR6 ;  /* 0x03242006083f35b2 */ /* 0x0000e20008000100 */
        /* <DEDUP_REMOVED lines=18> */
[----:B----4-:R-:W-:Y:S01]  /*0430*/  NOP ;  /* 0x0000000000007918 */ /* 0x010fe20000000000 */
.L_x_761:
[----:B------:R-:W4:Y:S01]  /*0440*/  SHFL.IDX PT, R2, R0, RZ, 0x1f ;  /* 0x00001fff00027589 */ /* 0x000f2200000e0000 */
[----:B------:R-:W-:Y:S01]  /*0450*/  NOP ;  /* 0x0000000000007918 */ /* 0x000fe20000000000 */
[----:B----4-:R-:W-:-:S13]  /*0460*/  ISETP.NE.AND P0, PT, R2, RZ, PT ;  /* 0x000000ff0200720c */ /* 0x010fda0003f05270 */
        /* <DEDUP_REMOVED lines=19> */
.L_x_762:
[----:B------:R-:W4:Y:S01]  /*05a0*/  SHFL.IDX PT, R2, R0, RZ, 0x1f ;  /* 0x00001fff00027589 */ /* 0x000f2200000e0000 */
[----:B------:R-:W-:Y:S01]  /*05b0*/  NOP ;  /* 0x0000000000007918 */ /* 0x000fe20000000000 */
[----:B----4-:R-:W-:-:S13]  /*05c0*/  ISETP.NE.AND P0, PT, R2, RZ, PT ;  /* 0x000000ff0200720c */ /* 0x010fda0003f05270 */
        /* <DEDUP_REMOVED lines=14> */
[----:B----4-:R-:W-:Y:S01]  /*06b0*/  NOP ;  /* 0x0000000000007918 */ /* 0x010fe20000000000 */
.L_x_763:
        /* <DEDUP_REMOVED lines=22> */
.L_x_764:
        /* <DEDUP_REMOVED lines=22> */
.L_x_765:
[----:B0-----:R-:W-:Y:S01]  /*0980*/  UMOV UR4, 0x1 ;  /* 0x0000000100047882 */ /* 0x001fe20000000000 */
[----:B------:R-:W-:Y:S01]  /*0990*/  PLOP3.LUT P0, PT, PT, PT, UP0, 0x80, 0x0 ;  /* 0x000000000000781c */ /* 0x000fe20003f0f008 */
[----:B------:R-:W-:Y:S01]  /*09a0*/  USEL UR4, UR4, 0x2, !UP0 ;  /* 0x0000000204047887 */ /* 0x000fe2000c000000 */
[----:B------:R-:W-:Y:S01]  /*09b0*/  NOP ;  /* 0x0000000000007918 */ /* 0x000fe20000000000 */
[----:B------:R-:W-:-:S04]  /*09c0*/  ULDC.64 UR60, c[0x0][0x208] ;  /* 0x00008200003c7ab9 */ /* 0x000fc80000000a00 */
[----:B------:R-:W-:-:S05]  /*09d0*/  IMAD.U32 R2, RZ, RZ, UR4 ;  /* 0x00000004ff027e24 */ /* 0x000fca000f8e00ff */
[----:B------:R0:W-:Y:S01]  /*09e0*/  STL [R1+0x2c], R2 ;  /* 0x00002c0201007387 */ /* 0x0001e20000100800 */
[----:B-123--:R-:W-:Y:S06]  /*09f0*/  BAR.SYNC.DEFER_BLOCKING 0x0 ;  /* 0x0000000000007b1d */ /* 0x00efec0000010000 */
[----:B------:R-:W-:Y:S05]  /*0a00*/  @!P0 BRA `(.L_x_766) ;  /* 0x0000009400f08947 */ /* 0x000fea0003800000 */
.L_x_767:
[----:B------:R-:W-:-:S08]  /*0a10*/  NOP ;  /* 0x0000000000007918 */ /* 0x000fd00000000000 */
[----:B------:R-:W1:Y:S02]  /*0a20*/  USETMAXREG.TRY_ALLOC.CTAPOOL UP0, 0xf0 ;  /* 0x000000f0000079c8 */ /* 0x000e640008000600 */
[----:B-1----:R-:W-:-:S13]  /*0a30*/  PLOP3.LUT P0, PT, PT, PT, UP0, 0x80, 0x0 ;  /* 0x000000000000781c */ /* 0x002fda0003f0f008 */
[----:B------:R-:W-:Y:S05]  /*0a40*/  @!P0 BRA `(.L_x_767) ;  /* 0xfffffffc00f08947 */ /* 0x000fea000383ffff */
[----:B------:R-:W1:Y:S01]  /*0a50*/  S2R R0, SR_TID.X ;  /* 0x0000000000007919 */ /* 0x000e620000002100 */
[----:B------:R-:W2:Y:S01]  /*0a60*/  S2UR UR5, SR_CgaCtaId ;  /* 0x00000000000579c3 */ /* 0x000ea20000008800 */
[----:B------:R-:W-:-:S07]  /*0a70*/  UMOV UR4, 0x400 ;  /* 0x0000040000047882 */ /* 0x000fce0000000000 */
[----:B------:R-:W-:Y:S06]  /*0a80*/  BAR.ARV 0x8, 0x120 ;  /* 0x0204800000007b1d */ /* 0x000fec0000002000 */
[----:B--2---:R-:W-:Y:S01]  /*0a90*/  ULEA UR4, UR5, UR4, 0x18 ;  /* 0x0000000405047291 */ /* 0x004fe2000f8ec03f */
[----:B-1----:R-:W-:-:S04]  /*0aa0*/  SHF.R.U32.HI R0, RZ, 0x7, R0 ;  /* 0x00000007ff007819 */ /* 0x002fc80000011600 */
[----:B------:R-:W-:-:S13]  /*0ab0*/  ISETP.NE.AND P0, PT, R0, 0x1, PT ;  /* 0x000000010000780c */ /* 0x000fda0003f05270 */
[----:B------:R-:W-:Y:S08]  /*0ac0*/  @!P0 BAR.ARV 0x9, 0x100 ;  /* 0x0244000000008b1d */ /* 0x000ff00000002000 */
[----:B------:R-:W-:Y:S06]  /*0ad0*/  BAR.SYNC.DEFER_BLOCKING 0x5, 0x120 ;  /* 0x0144800000007b1d */ /* 0x000fec0000010000 */
[----:B------:R-:W1:Y:S01]  /*0ae0*/  LDS.128 R12, [UR4+0x324d0] ;  /* 0x0324d004ff0c7984 */ /* 0x000e620008000c00 */
[----:B------:R-:W-:Y:S01]  /*0af0*/  ULDC UR4, c[0x0][0xd14] ;  /* 0x0003450000047ab9 */ /* 0x000fe20000000800 */
[----:B------:R-:W-:Y:S06]  /*0b00*/  BAR.ARV 0x4, 0x120 ;  /* 0x0104800000007b1d */ /* 0x000fec0000002000 */
[----:B-1----:R-:W-:-:S13]  /*0b10*/  ISETP.GE.AND P0, PT, R15, UR4, PT ;  /* 0x000000040f007c0c */ /* 0x002fda000bf06270 */
[----:B------:R-:W-:Y:S05]  /*0b20*/  @P0 EXIT ;  /* 0x000000000000094d */ /* 0x000fea0003800000 */
[----:B0-----:R-:W2:Y:S01]  /*0b30*/  LDL R2, [R1+0x2c] ;  /* 0x00002c0001027983 */ /* 0x001ea20000100800 */
[----:B------:R-:W-:Y:S01]  /*0b40*/  R2UR UR5, R14 ;  /* 0x000000000e0572ca */ /* 0x000fe200000e0000 */
[----:B------:R-:W-:Y:S01]  /*0b50*/  UMOV UR37, URZ ;  /* 0x0000003f00257c82 */ /* 0x000fe20008000000 */
[----:B------:R-:W-:Y:S01]  /*0b60*/  UMOV UR36, URZ ;  /* 0x0000003f00247c82 */ /* 0x000fe20008000000 */
[----:B------:R-:W0:Y:S02]  /*0b70*/  S2R R0, SR_TID.X ;  /* 0x0000000000007919 */ /* 0x000e240000002100 */
[----:B0-----:R-:W-:-:S05]  /*0b80*/  VIADD R223, R0, 0xffffff80 ;  /* 0xffffff8000df7836 */ /* 0x001fca0000000000 */
[----:B------:R-:W-:-:S04]  /*0b90*/  SHF.R.S32.HI R0, RZ, 0x1f, R223 ;  /* 0x0000001fff007819 */ /* 0x000fc800000114df */
[CC--:B------:R-:W-:Y:S02]  /*0ba0*/  LEA.HI R3, R0.reuse, R223.reuse, RZ, 0x7 ;  /* 0x000000df00037211 */ /* 0x0c0fe400078f38ff */
[----:B------:R-:W-:Y:S02]  /*0bb0*/  LEA.HI R4, R0, R223, RZ, 0x5 ;  /* 0x000000df00047211 */ /* 0x000fe400078f28ff */
[----:B------:R-:W-:-:S03]  /*0bc0*/  SHF.R.S32.HI R218, RZ, 0x7, R3 ;  /* 0x00000007ffda7819 */ /* 0x000fc60000011403 */
[----:B------:R-:W-:Y:S01]  /*0bd0*/  IMAD.SHL.U32 R6, R4, 0x20, RZ ;  /* 0x0000002004067824 */ /* 0x000fe200078e00ff */
[----:B--2---:R-:W-:Y:S02]  /*0be0*/  R2UR UR4, R2 ;  /* 0x00000000020472ca */ /* 0x004fe400000e0000 */
[C---:B------:R-:W-:Y:S02]  /*0bf0*/  LOP3.LUT R2, R3.reuse, 0xffffff80, RZ, 0xc0, !PT ;  /* 0xffffff8003027812 */ /* 0x040fe400078ec0ff */
[----:B------:R-:W-:-:S03]  /*0c00*/  LEA.HI R3, R3, R218, RZ, 0x1 ;  /* 0x000000da03037211 */ /* 0x000fc600078f08ff */
[----:B------:R-:W-:Y:S01]  /*0c10*/  IMAD.IADD R205, R223, 0x1, -R2 ;  /* 0x00000001dfcd7824 */ /* 0x000fe200078e0a02 */
[----:B------:R-:W-:-:S04]  /*0c20*/  LOP3.LUT R3, R3, 0x3fffffe, RZ, 0xc0, !PT ;  /* 0x03fffffe03037812 */ /* 0x000fc800078ec0ff */
[----:B------:R-:W-:Y:S01]  /*0c30*/  SHF.R.S32.HI R8, RZ, 0x1f, R205 ;  /* 0x0000001fff087819 */ /* 0x000fe200000114cd */
[----:B------:R-:W-:Y:S01]  /*0c40*/  ULOP3.LUT UR4, UR4, 0x1, URZ, 0xfc, !UPT ;  /* 0x0000000104047892 */ /* 0x000fe2000f8efc3f */
[----:B------:R-:W-:Y:S02]  /*0c50*/  IMAD.IADD R3, R218, 0x1, -R3 ;  /* 0x00000001da037824 */ /* 0x000fe400078e0a03 */
[CC--:B------:R-:W-:Y:S02]  /*0c60*/  LEA.HI R9, R8.reuse, R205.reuse, RZ, 0x2 ;  /* 0x000000cd08097211 */ /* 0x0c0fe400078f10ff */
[----:B------:R-:W-:Y:S01]  /*0c70*/  LEA.HI R8, R8, R205, RZ, 0x5 ;  /* 0x000000cd08087211 */ /* 0x000fe200078f28ff */
[----:B------:R-:W-:Y:S01]  /*0c80*/  IMAD.U32 R222, RZ, RZ, UR4 ;  /* 0x00000004ffde7e24 */ /* 0x000fe2000f8e00ff */
[--C-:B------:R-:W-:Y:S01]  /*0c90*/  SHF.R.S32.HI R7, RZ, 0x2, R9.reuse ;  /* 0x00000002ff077819 */ /* 0x100fe20000011409 */
[----:B------:R-:W-:Y:S01]  /*0ca0*/  UMOV UR4, URZ ;  /* 0x0000003f00047c82 */ /* 0x000fe20008000000 */
[----:B------:R-:W-:Y:S01]  /*0cb0*/  SHF.R.S32.HI R2, RZ, 0x1f, R9 ;  /* 0x0000001fff027819 */ /* 0x000fe20000011409 */
[----:B------:R-:W-:Y:S01]  /*0cc0*/  IMAD.U32 R204, RZ, RZ, UR4 ;  /* 0x00000004ffcc7e24 */ /* 0x000fe2000f8e00ff */
[----:B------:R-:W-:-:S02]  /*0cd0*/  SHF.R.S32.HI R8, RZ, 0x5, R8 ;  /* 0x00000005ff087819 */ /* 0x000fc40000011408 */
[----:B------:R-:W-:Y:S02]  /*0ce0*/  LEA.HI R5, R2, R7, RZ, 0x3 ;  /* 0x0000000702057211 */ /* 0x000fe400078f18ff */
[----:B------:R-:W-:Y:S02]  /*0cf0*/  LEA.HI R2, R0, R223, RZ, 0x4 ;  /* 0x000000df00027211 */ /* 0x000fe400078f20ff */
[----:B------:R-:W-:Y:S02]  /*0d00*/  LOP3.LUT R10, R5, 0xfffffff8, RZ, 0xc0, !PT ;  /* 0xfffffff8050a7812 */ /* 0x000fe400078ec0ff */
[----:B------:R-:W-:Y:S02]  /*0d10*/  SHF.R.S32.HI R5, RZ, 0x4, R2 ;  /* 0x00000004ff057819 */ /* 0x000fe40000011402 */
[C---:B------:R-:W-:Y:S01]  /*0d20*/  LOP3.LUT R4, R2.reuse, 0x3fffff0, RZ, 0xc0, !PT ;  /* 0x03fffff002047812 */ /* 0x040fe200078ec0ff */
[----:B------:R-:W-:Y:S01]  /*0d30*/  IMAD.IADD R11, R7, 0x1, -R10 ;  /* 0x00000001070b7824 */ /* 0x000fe200078e0a0a */
[----:B------:R-:W-:-:S02]  /*0d40*/  LEA.HI R2, R2, R5, RZ, 0x1 ;  /* 0x0000000502027211 */ /* 0x000fc400078f08ff */
[----:B------:R-:W-:Y:S01]  /*0d50*/  LOP3.LUT R7, R6, 0xfffffc00, RZ, 0xc0, !PT ;  /* 0xfffffc0006077812 */ /* 0x000fe200078ec0ff */
[----:B------:R-:W-:Y:S01]  /*0d60*/  IMAD.IADD R4, R223, 0x1, -R4 ;  /* 0x00000001df047824 */ /* 0x000fe200078e0a04 */
[----:B------:R-:W-:Y:S01]  /*0d70*/  LOP3.LUT R2, R2, 0x1ffffffe, RZ, 0xc0, !PT ;  /* 0x1ffffffe02027812 */ /* 0x000fe200078ec0ff */
[----:B------:R-:W-:Y:S01]  /*0d80*/  IMAD R8, R8, 0x10, R11 ;  /* 0x0000001008087824 */ /* 0x000fe200078e020b */
[----:B------:R-:W-:Y:S01]  /*0d90*/  LEA.HI R0, R0, R223, RZ, 0x3 ;  /* 0x000000df00007211 */ /* 0x000fe200078f18ff */
[----:B------:R-:W-:Y:S01]  /*0da0*/  IMAD R7, R4, 0x40, R7 ;  /* 0x0000004004077824 */ /* 0x000fe200078e0207 */
[----:B------:R-:W-:Y:S01]  /*0db0*/  LOP3.LUT R4, R9, 0x7ffffffc, RZ, 0xc0, !PT ;  /* 0x7ffffffc09047812 */ /* 0x000fe200078ec0ff */
[----:B------:R-:W-:Y:S01]  /*0dc0*/  IMAD.IADD R2, R5, 0x1, -R2 ;  /* 0x0000000105027824 */ /* 0x000fe200078e0a02 */
[----:B------:R-:W-:Y:S01]  /*0dd0*/  SHF.R.S32.HI R22, RZ, 0x3, R0 ;  /* 0x00000003ff167819 */ /* 0x000fe20000011400 */
[----:B------:R-:W-:Y:S02]  /*0de0*/  IMAD R220, R3, 0x40, R8 ;  /* 0x0000004003dc7824 */ /* 0x000fe400078e0208 */
[----:B------:R-:W-:Y:S01]  /*0df0*/  IMAD R221, R2, 0x8, R7 ;  /* 0x0000000802dd7824 */ /* 0x000fe200078e0207 */
[----:B------:R-:W-:Y:S01]  /*0e00*/  LOP3.LUT R2, R0, 0x1ffffff8, RZ, 0xc0, !PT ;  /* 0x1ffffff800027812 */ /* 0x000fe200078ec0ff */
[----:B------:R-:W-:-:S02]  /*0e10*/  IMAD.MOV.U32 R5, RZ, RZ, R13 ;  /* 0x000000ffff057224 */ /* 0x000fc400078e000d */
[----:B------:R-:W-:Y:S02]  /*0e20*/  IMAD.MOV.U32 R7, RZ, RZ, R15 ;  /* 0x000000ffff077224 */ /* 0x000fe400078e000f */
[----:B------:R-:W-:Y:S02]  /*0e30*/  IMAD.IADD R2, R223, 0x1, -R2 ;  /* 0x00000001df027824 */ /* 0x000fe400078e0a02 */
[----:B------:R-:W-:-:S03]  /*0e40*/  IMAD.IADD R219, R205, 0x1, -R4 ;  /* 0x00000001cddb7824 */ /* 0x000fc600078e0a04 */
[----:B------:R-:W-:-:S07]  /*0e50*/  SHF.L.U32 R2, R2, 0x3, RZ ;  /* 0x0000000302027819 */ /* 0x000fce00000006ff */
.L_x_810:
[----:B0---45:R-:W0:Y:S01]  /*0e60*/  LDC.64 R8, c[0x0][0xd60] ;  /* 0x00035800ff087b82 */ /* 0x031e220000000a00 */
[----:B------:R-:W-:Y:S01]  /*0e70*/  ULDC.64 UR6, c[0x0][0xb20] ;  /* 0x0002c80000067ab9 */ /* 0x000fe20000000a00 */
[----:B------:R-:W-:Y:S01]  /*0e80*/  ULDC.64 UR8, c[0x0][0xb18] ;  /* 0x0002c60000087ab9 */ /* 0x000fe20000000a00 */
        /* <DEDUP_REMOVED lines=10> */
[----:B------:R-:W-:Y:S01]  /*0f30*/  IMAD.U32 R202, RZ, RZ, UR4 ;  /* 0x00000004ffca7e24 */ /* 0x000fe2000f8e00ff */
[----:B------:R-:W-:Y:S02]  /*0f40*/  @UP0 ULEA UR6, UP2, UR4, UR6, 0x2 ;  /* 0x0000000604060291 */ /* 0x000fe4000f84103f */
[----:B------:R-:W-:Y:S02]  /*0f50*/  @UP1 ULEA UR8, UP3, UR4, UR8, 0x2 ;  /* 0x0000000804081291 */ /* 0x000fe4000f86103f */
[----:B------:R-:W-:Y:S02]  /*0f60*/  @UP0 ULEA.HI.X UR7, UR4, UR7, UR10, 0x2, UP2 ;  /* 0x0000000704070291 */ /* 0x000fe400090f140a */
[----:B------:R-:W-:Y:S01]  /*0f70*/  IMAD.U32 R203, RZ, RZ, UR10 ;  /* 0x0000000affcb7e24 */ /* 0x000fe2000f8e00ff */
[----:B------:R-:W-:Y:S01]  /*0f80*/  @UP1 ULEA.HI.X UR9, UR4, UR9, UR10, 0x2, UP3 ;  /* 0x0000000904091291 */ /* 0x000fe200098f140a */
[----:B------:R-:W-:-:S02]  /*0f90*/  IMAD.U32 R6, RZ, RZ, UR6 ;  /* 0x00000006ff067e24 */ /* 0x000fc4000f8e00ff */
[----:B------:R-:W-:Y:S01]  /*0fa0*/  IMAD.U32 R8, RZ, RZ, UR8 ;  /* 0x00000008ff087e24 */ /* 0x000fe2000f8e00ff */
[----:B------:R-:W-:Y:S01]  /*0fb0*/  ULDC UR4, c[0x0][0x404] ;  /* 0x0001010000047ab9 */ /* 0x000fe20000000800 */
[----:B------:R-:W-:Y:S01]  /*0fc0*/  IMAD.U32 R7, RZ, RZ, UR7 ;  /* 0x00000007ff077e24 */ /* 0x000fe2000f8e00ff */
[----:B------:R-:W-:Y:S01]  /*0fd0*/  ULDC.64 UR6, c[0x0][0x3f8] ;  /* 0x0000fe0000067ab9 */ /* 0x000fe20000000a00 */
[----:B------:R-:W-:-:S03]  /*0fe0*/  IMAD.U32 R9, RZ, RZ, UR9 ;  /* 0x00000009ff097e24 */ /* 0x000fc6000f8e00ff */
[----:B------:R-:W2:Y:S04]  /*0ff0*/  @P0 LDG.E R6, desc[UR60][R6.64] ;  /* 0x0000003c06060981 */ /* 0x000ea8000c1e1900 */
[----:B---3--:R-:W3:Y:S01]  /*1000*/  @P1 LDG.E R8, desc[UR60][R8.64] ;  /* 0x0000003c08081981 */ /* 0x008ee2000c1e1900 */
[----:B------:R-:W-:Y:S01]  /*1010*/  UISETP.NE.U32.AND UP0, UPT, UR6, URZ, UPT ;  /* 0x0000003f0600728c */ /* 0x000fe2000bf05070 */
[----:B------:R-:W-:Y:S01]  /*1020*/  IMAD.MOV.U32 R200, RZ, RZ, R5 ;  /* 0x000000ffffc87224 */ /* 0x000fe200078e0005 */
[----:B------:R-:W-:Y:S01]  /*1030*/  UMOV UR52, URZ ;  /* 0x0000003f00347c82 */ /* 0x000fe20008000000 */
[----:B------:R-:W-:Y:S01]  /*1040*/  ULDC UR6, c[0x0][0x2e0] ;  /* 0x0000b80000067ab9 */ /* 0x000fe20000000800 */
[----:B------:R-:W-:Y:S01]  /*1050*/  UISETP.NE.AND.EX UP0, UPT, UR7, URZ, UPT, UP0 ;  /* 0x0000003f0700728c */ /* 0x000fe2000bf05300 */
[----:B------:R-:W-:Y:S01]  /*1060*/  IMAD.MOV.U32 R3, RZ, RZ, RZ ;  /* 0x000000ffff037224 */ /* 0x000fe200078e00ff */
[----:B------:R-:W-:Y:S01]  /*1070*/  CS2R R148, SRZ ;  /* 0x0000000000947805 */ /* 0x000fe2000001ff00 */
[----:B------:R-:W-:Y:S01]  /*1080*/  IMAD.MOV.U32 R0, RZ, RZ, RZ ;  /* 0x000000ffff007224 */ /* 0x000fe200078e00ff */
[----:B------:R-:W-:Y:S01]  /*1090*/  USEL UR4, UR4, 0x1, UP0 ;  /* 0x0000000104047887 */ /* 0x000fe20008000000 */
[----:B------:R-:W-:Y:S01]  /*10a0*/  IMAD.MOV.U32 R150, RZ, RZ, RZ ;  /* 0x000000ffff967224 */ /* 0x000fe200078e00ff */
[----:B------:R-:W-:-:S02]  /*10b0*/  CS2R R146, SRZ ;  /* 0x0000000000927805 */ /* 0x000fc4000001ff00 */
[----:B------:R-:W-:Y:S01]  /*10c0*/  CS2R R144, SRZ ;  /* 0x0000000000907805 */ /* 0x000fe2000001ff00 */
[----:B------:R-:W-:Y:S01]  /*10d0*/  UIMAD UR4, UR4, UR6, URZ ;  /* 0x00000006040472a4 */ /* 0x000fe2000f8e023f */
        /* <DEDUP_REMOVED lines=17> */
[----:B------:R-:W-:Y:S01]  /*11f0*/  CS2R R108, SRZ ;  /* 0x00000000006c7805 */ /* 0x000fe2000001ff00 */
[----:B------:R-:W-:Y:S01]  /*1200*/  IMAD.MOV.U32 R172, RZ, RZ, RZ ;  /* 0x000000ffffac7224 */ /* 0x000fe200078e00ff */
        /* <DEDUP_REMOVED lines=33> */
[----:B------:R-:W-:Y:S01]  /*1420*/  MOV R201, UR5 ;  /* 0x0000000500c97c02 */ /* 0x000fe20008000f00 */
[----:B------:R-:W-:Y:S01]  /*1430*/  IMAD.MOV.U32 R41, RZ, RZ, RZ ;  /* 0x000000ffff297224 */ /* 0x000fe200078e00ff */
[----:B--2---:R-:W-:Y:S02]  /*1440*/  @P0 R2UR UR52, R6 ;  /* 0x00000000063402ca */ /* 0x004fe400000e0000 */
[----:B------:R-:W-:Y:S02]  /*1450*/  PLOP3.LUT P0, PT, PT, PT, PT, 0x80, 0x0 ;  /* 0x000000000000781c */ /* 0x000fe40003f0f070 */
[----:B---3--:R-:W-:-:S02]  /*1460*/  @P1 R2UR UR4, R8 ;  /* 0x00000000080412ca */ /* 0x008fc400000e0000 */
[----:B------:R-:W-:Y:S01]  /*1470*/  CS2R R8, SRZ ;  /* 0x0000000000087805 */ /* 0x000fe2000001ff00 */
[----:B-1----:R-:W-:-:S12]  /*1480*/  @P1 BRA `(.L_x_768) ;  /* 0x0000000000381947 */ /* 0x002fd80003800000 */
[----:B------:R-:W-:Y:S02]  /*1490*/  ULDC.64 UR6, c[0x0][0xb00] ;  /* 0x0002c00000067ab9 */ /* 0x000fe40000000a00 */
[----:B------:R-:W-:-:S04]  /*14a0*/  ISETP.NE.U32.AND P1, PT, RZ, UR6, PT ;  /* 0x00000006ff007c0c */ /* 0x000fc8000bf25070 */
[----:B------:R-:W-:-:S13]  /*14b0*/  ISETP.NE.AND.EX P1, PT, RZ, UR7, PT, P1 ;  /* 0x00000007ff007c0c */ /* 0x000fda000bf25310 */
[----:B------:R-:W-:Y:S05]  /*14c0*/  @!P1 BRA `(.L_x_768) ;  /* 0x0000000000289947 */ /* 0x000fea0003800000 */
[----:B------:R-:W-:Y:S01]  /*14d0*/  R2UR UR6, R202 ;  /* 0x00000000ca0672ca */ /* 0x000fe200000e0000 */
[----:B------:R-:W-:-:S12]  /*14e0*/  ULDC.64 UR4, c[0x0][0xb00] ;  /* 0x0002c00000047ab9 */ /* 0x000fd80000000a00 */
        /* <DEDUP_REMOVED lines=8> */
.L_x_768:
[----:B------:R-:W-:Y:S01]  /*1570*/  UIADD3 UR52, -UR52, UR4, URZ ;  /* 0x0000000434347290 */ /* 0x000fe2000fffe13f */
[----:B------:R-:W-:Y:S01]  /*1580*/  IMAD.MOV.U32 R40, RZ, RZ, RZ ;  /* 0x000000ffff287224 */ /* 0x000fe200078e00ff */
[----:B------:R-:W-:Y:S01]  /*1590*/  CS2R R34, SRZ ;  /* 0x0000000000227805 */ /* 0x000fe2000001ff00 */
[----:B------:R-:W-:Y:S01]  /*15a0*/  IMAD.MOV.U32 R163, RZ, RZ, RZ ;  /* 0x000000ffffa37224 */ /* 0x000fe200078e00ff */
        /* <DEDUP_REMOVED lines=8> */
[----:B------:R-:W-:-:S02]  /*1630*/  CS2R R26, SRZ ;  /* 0x00000000001a7805 */ /* 0x000fc4000001ff00 */
[----:B------:R-:W-:Y:S02]  /*1640*/  CS2R R28, SRZ ;  /* 0x00000000001c7805 */ /* 0x000fe4000001ff00 */
[----:B------:R-:W-:Y:S01]  /*1650*/  CS2R R24, SRZ ;  /* 0x0000000000187805 */ /* 0x000fe2000001ff00 */
[----:B------:R-:W-:-:S04]  /*1660*/  USHF.R.U32.HI UR53, URZ, 0x1f, UR5 ;  /* 0x0000001f3f357899 */ /* 0x000fc80008011605 */
[----:B------:R-:W-:Y:S02]  /*1670*/  ULEA.HI.SX32 UR53, UR5, UR53, 0x1c ;  /* 0x0000003505357291 */ /* 0x000fe4000f8fe23f */
[----:B------:R-:W-:Y:S10]  /*1680*/  @!P1 BRA `(.L_x_769) ;  /* 0x0000005c00f49947 */ /* 0x000ff40003800000 */
[----:B------:R-:W0:Y:S01]  /*1690*/  S2R R4, SR_CgaCtaId ;  /* 0x0000000000047919 */ /* 0x000e220000008800 */
[----:B------:R-:W-:Y:S01]  /*16a0*/  MOV R3, 0x400 ;  /* 0x0000040000037802 */ /* 0x000fe20000000f00 */
[----:B------:R-:W1:Y:S03]  /*16b0*/  SHFL.IDX PT, R0, R218, RZ, 0x1f ;  /* 0x00001fffda007589 */ /* 0x000e6600000e0000 */
[----:B0-----:R-:W-:Y:S02]  /*16c0*/  LEA R4, R4, R3, 0x18 ;  /* 0x0000000304047211 */ /* 0x001fe400078ec0ff */
[----:B-1----:R-:W-:-:S03]  /*16d0*/  LEA.HI R3, R0, R0, RZ, 0x1 ;  /* 0x0000000000037211 */ /* 0x002fc600078f08ff */
[----:B------:R-:W-:Y:S01]  /*16e0*/  VIADD R4, R4, 0x18400 ;  /* 0x0001840004047836 */ /* 0x000fe20000000000 */
[----:B------:R-:W-:-:S04]  /*16f0*/  LOP3.LUT R3, R3, 0xffffe, RZ, 0xc0, !PT ;  /* 0x000ffffe03037812 */ /* 0x000fc800078ec0ff */
[----:B------:R-:W-:Y:S01]  /*1700*/  LOP3.LUT P0, RZ, R4, 0x1bf, RZ, 0xc0, !PT ;  /* 0x000001bf04ff7812 */ /* 0x000fe2000780c0ff */
[----:B------:R-:W-:-:S12]  /*1710*/  IMAD.IADD R16, R0, 0x1, -R3 ;  /* 0x0000000100107824 */ /* 0x000fd800078e0a03 */
        /* <DEDUP_REMOVED lines=17> */
.L_x_770:
[----:B------:R-:W0:Y:S01]  /*1830*/  S2R R3, SR_CgaCtaId ;  /* 0x0000000000037919 */ /* 0x000e220000008800 */
[----:B------:R-:W-:Y:S02]  /*1840*/  R2UR UR5, R204 ;  /* 0x00000000cc0572ca */ /* 0x000fe400000e0000 */
[----:B------:R-:W-:Y:S01]  /*1850*/  MOV R0, 0x400 ;  /* 0x0000040000007802 */ /* 0x000fe20000000f00 */
[----:B------:R-:W1:Y:S10]  /*1860*/  S2R R17, SR_TID.X ;  /* 0x0000000000117919 */ /* 0x000e740000002100 */
[----:B------:R-:W-:-:S04]  /*1870*/  ULEA.HI UR4, UR5, UR5, URZ, 0x1 ;  /* 0x0000000505047291 */ /* 0x000fc8000f8f083f */
[----:B------:R-:W-:-:S04]  /*1880*/  ULOP3.LUT UR4, UR4, 0xfffffffe, URZ, 0xc0, !UPT ;  /* 0xfffffffe04047892 */ /* 0x000fc8000f8ec03f */
[----:B------:R-:W-:-:S06]  /*1890*/  UIADD3 UR4, UR5, -UR4, URZ ;  /* 0x8000000405047290 */ /* 0x000fcc000fffe03f */
[----:B------:R-:W-:Y:S02]  /*18a0*/  MOV R5, UR4 ;  /* 0x0000000400057c02 */ /* 0x000fe40008000f00 */
[----:B0-----:R-:W-:Y:S02]  /*18b0*/  LEA R4, R3, R0, 0x18 ;  /* 0x0000000003047211 */ /* 0x001fe400078ec0ff */
[----:B------:R-:W-:Y:S02]  /*18c0*/  SHF.L.U32 R3, R5, 0x1f, RZ ;  /* 0x0000001f05037819 */ /* 0x000fe400000006ff */
[----:B-1----:R-:W-:Y:S02]  /*18d0*/  SHF.R.U32.HI R17, RZ, 0x7, R17 ;  /* 0x00000007ff117819 */ /* 0x002fe40000011611 */
[----:B------:R-:W0:Y:S03]  /*18e0*/  SYNCS.PHASECHK.TRANS64.TRYWAIT P0, [R4+URZ+0x32400], R3 ;  /* 0x03240003040075a7 */ /* 0x000e26000800017f */
[----:B------:R-:W-:Y:S01]  /*18f0*/  VIADD R185, R17, 0x8 ;  /* 0x0000000811b97836 */ /* 0x000fe20000000000 */
[----:B0-----:R-:W-:Y:S06]  /*1900*/  @!P0 BRA `(.L_x_771) ;  /* 0x000000d000648947 */ /* 0x001fec0003800000 */
.L_x_894:
[----:B------:R-:W-:Y:S05]  /*1910*/  WARPSYNC.ALL ;  /* 0x0000000000007948 */ /* 0x000fea0003800000 */
[----:B------:R-:W-:Y:S01]  /*1920*/  R2UR UR4, R222 ;  /* 0x00000000de0472ca */ /* 0x000fe200000e0000 */
[----:B------:R1:W-:-:S12]  /*1930*/  BAR.SYNC.DEFER_BLOCKING R185, 0x100 ;  /* 0x000400b90000751d */ /* 0x0003d80000010000 */
[----:B------:R-:W-:-:S05]  /*1940*/  IMAD.U32 R0, RZ, RZ, UR4 ;  /* 0x00000004ff007e24 */ /* 0x000fca000f8e00ff */
[----:B------:R-:W-:-:S13]  /*1950*/  ISETP.NE.AND P0, PT, R0, 0x3, PT ;  /* 0x000000030000780c */ /* 0x000fda0003f05270 */
[----:B-1----:R-:W-:Y:S05]  /*1960*/  @!P0 BRA `(.L_x_772) ;  /* 0x0000000000048947 */ /* 0x002fea0003800000 */
[----:B------:R-:W-:Y:S01]  /*1970*/  BPT.TRAP 0x1 ;  /* 0x000000040000795c */ /* 0x000fe20000300000 */
.L_x_772:
[----:B------:R-:W-:Y:S02]  /*1980*/  IMAD.U32 R5, RZ, RZ, UR36 ;  /* 0x00000024ff057e24 */ /* 0x000fe4000f8e00ff */
[----:B------:R-:W-:Y:S02]  /*1990*/  IMAD.U32 R6, RZ, RZ, UR37 ;  /* 0x00000025ff067e24 */ /* 0x000fe4000f8e00ff */
[----:B------:R-:W-:-:S03]  /*19a0*/  IMAD R0, R5, 0x8, R4 ;  /* 0x0000000805007824 */ /* 0x000fc600078e0204 */
[----:B------:R-:W-:-:S04]  /*19b0*/  SHF.L.U32 R5, R6, 0x1f, RZ ;  /* 0x0000001f06057819 */ /* 0x000fc800000006ff */
[----:B------:R1:W2:Y:S01]  /*19c0*/  SYNCS.PHASECHK.TRANS64.TRYWAIT P1, [R0+URZ+0x32430], R5 ;  /* 0x03243005000075a7 */ /* 0x0002a2000802017f */
[----:B------:R-:W-:Y:S05]  /*19d0*/  @!P0 BRA `(.L_x_773) ;  /* 0x0000000000048947 */ /* 0x000fea0003800000 */
[----:B------:R-:W-:Y:S01]  /*19e0*/  BPT.TRAP 0x1 ;  /* 0x000000040000795c */ /* 0x000fe20000300000 */
.L_x_773:
[----:B------:R-:W-:Y:S01]  /*19f0*/  IMAD R16, R16, 0x2000, R4 ;  /* 0x0000200010107824 */ /* 0x000fe200078e0204 */
[----:B--2---:R-:W-:Y:S06]  /*1a00*/  @P1 BRA `(.L_x_774) ;  /* 0x0000000000081947 */ /* 0x004fec0003800000 */
[----:B------:R-:W2:Y:S02]  /*1a10*/  SYNCS.PHASECHK.TRANS64.TRYWAIT P1, [R0+URZ+0x32430], R5 ;  /* 0x03243005000075a7 */ /* 0x000ea4000802017f */
[----:B--2---:R-:W-:Y:S05]  /*1a20*/  @!P1 BRA `(.L_x_775) ;  /* 0x000000d000309947 */ /* 0x004fea0003800000 */
.L_x_774:
[----:B------:R-:W-:Y:S01]  /*1a30*/  R2UR UR4, R4 ;  /* 0x00000000040472ca */ /* 0x000fe200000e0000 */
[----:B------:R-:W-:Y:S01]  /*1a40*/  WARPGROUP.ARRIVE ;  /* 0x00000000000079c5 */ /* 0x000fe20000000000 */
[----:B------:R-:W-:Y:S01]  /*1a50*/  R2UR UR5, R16 ;  /* 0x00000000100572ca */ /* 0x000fe200000e0000 */
[----:B------:R-:W-:Y:S01]  /*1a60*/  UMOV UR13, 0x40000040 ;  /* 0x40000040000d7882 */ /* 0x000fe20000000000 */
[----:B------:R-:W-:Y:S01]  /*1a70*/  UMOV UR15, 0x40000040 ;  /* 0x40000040000f7882 */ /* 0x000fe20000000000 */
[----:B------:R-:W-:-:S08]  /*1a80*/  IMAD.U32 R21, RZ, RZ, UR13 ;  /* 0x0000000dff157e24 */ /* 0x000fd0000f8e00ff */
[----:B------:R-:W-:Y:S02]  /*1a90*/  UIADD3 UR4, UR4, 0x1c400, URZ ;  /* 0x0001c40004047890 */ /* 0x000fe4000fffe03f */
[----:B------:R-:W-:Y:S02]  /*1aa0*/  UIADD3 UR6, UR5, 0x18400, URZ ;  /* 0x0001840005067890 */ /* 0x000fe4000fffe03f */
[----:B------:R-:W-:Y:S02]  /*1ab0*/  USHF.R.U32.HI UR4, URZ, 0x4, UR4 ;  /* 0x000000043f047899 */ /* 0x000fe40008011604 */
[----:B------:R-:W-:Y:S02]  /*1ac0*/  USHF.R.U32.HI UR6, URZ, 0x4, UR6 ;  /* 0x000000043f067899 */ /* 0x000fe40008011606 */
[----:B------:R-:W-:Y:S02]  /*1ad0*/  ULOP3.LUT UR4, UR4, 0x3fff, URZ, 0xc0, !UPT ;  /* 0x00003fff04047892 */ /* 0x000fe4000f8ec03f */
[----:B------:R-:W-:-:S02]  /*1ae0*/  ULOP3.LUT UR6, UR6, 0x3fff, URZ, 0xc0, !UPT ;  /* 0x00003fff06067892 */ /* 0x000fc4000f8ec03f */
[----:B------:R-:W-:Y:S02]  /*1af0*/  ULOP3.LUT UR39, UR4, 0x10000, URZ, 0xfc, !UPT ;  /* 0x0001000004277892 */ /* 0x000fe4000f8efc3f */
[----:B------:R-:W-:Y:S02]  /*1b00*/  ULOP3.LUT UR8, UR6, 0x10000, URZ, 0xfc, !UPT ;  /* 0x0001000006087892 */ /* 0x000fe4000f8efc3f */
[----:B------:R-:W-:Y:S02]  /*1b10*/  UIMAD UR4, UR36, 0x300, UR39 ;  /* 0x00000300240478a4 */ /* 0x000fe4000f8e0227 */
[----:B------:R-:W-:Y:S02]  /*1b20*/  UIADD3 UR6, UR8, 0x2, URZ ;  /* 0x0000000208067890 */ /* 0x000fe4000fffe03f */
[----:B------:R-:W-:Y:S01]  /*1b30*/  UIADD3 UR7, UR4, 0x2, URZ ;  /* 0x0000000204077890 */ /* 0x000fe2000fffe03f */
[----:B------:R-:W-:Y:S02]  /*1b40*/  UMOV UR12, UR8 ;  /* 0x00000008000c7c82 */ /* 0x000fe40008000000 */
[----:B------:R-:W-:Y:S01]  /*1b50*/  UMOV UR14, UR4 ;  /* 0x00000004000e7c82 */ /* 0x000fe20008000000 */
[----:B------:R-:W-:Y:S01]  /*1b60*/  IMAD.U32 R20, RZ, RZ, UR12 ;  /* 0x0000000cff147e24 */ /* 0x000fe2000f8e00ff */
[----:B------:R-:W-:Y:S01]  /*1b70*/  HGMMA.64x96x16.F32.BF16 R24, gdesc[UR12], RZ, !UPT, gsb0 ;  /* 0x016000000c1879f0 */ /* 0x000fe2000c0018ff */
[----:B------:R-:W-:Y:S01]  /*1b80*/  UMOV UR12, UR6 ;  /* 0x00000006000c7c82 */ /* 0x000fe20008000000 */
[----:B------:R-:W-:Y:S01]  /*1b90*/  UMOV UR13, 0x40000040 ;  /* 0x40000040000d7882 */ /* 0x000fe20000000000 */
[----:B------:R-:W-:Y:S01]  /*1ba0*/  UMOV UR14, UR7 ;  /* 0x00000007000e7c82 */ /* 0x000fe20008000000 */
[----:B------:R-:W-:Y:S01]  /*1bb0*/  UMOV UR15, 0x40000040 ;  /* 0x40000040000f7882 */ /* 0x000fe20000000000 */
[----:B------:R-:W-:Y:S01]  /*1bc0*/  UIADD3 UR6, UR8, 0x4, URZ ;  /* 0x0000000408067890 */ /* 0x000fe2000fffe03f */
[----:B------:R-:W-:Y:S01]  /*1bd0*/  IMAD.U32 R18, RZ, RZ, UR12 ;  /* 0x0000000cff127e24 */ /* 0x000fe2000f8e00ff */
[----:B------:R-:W-:Y:S01]  /*1be0*/  UIADD3 UR7, UR4, 0x4, URZ ;  /* 0x0000000404077890 */ /* 0x000fe2000fffe03f */
[----:B------:R-:W-:Y:S01]  /*1bf0*/  IMAD.U32 R19, RZ, RZ, UR13 ;  /* 0x0000000dff137e24 */ /* 0x000fe2000f8e00ff */
[----:B------:R-:W-:Y:S01]  /*1c00*/  UIADD3 UR4, UR4, 0x6, URZ ;  /* 0x0000000604047890 */ /* 0x000fe2000fffe03f */
[----:B------:R-:W-:-:S02]  /*1c10*/  WARPGROUP.DEPBAR.LE gsb0, 0x0 ;  /* 0x00008000000079c5 */ /* 0x000fc40000010000 */
[----:B------:R-:W-:-:S06]  /*1c20*/  WARPGROUP.ARRIVE ;  /* 0x00000000000079c5 */ /* 0x000fcc0000000000 */
[----:B------:R-:W-:Y:S01]  /*1c30*/  HGMMA.64x96x16.F32.BF16 R24, gdesc[UR12], R24, gsb0 ;  /* 0x016000000c1879f0 */ /* 0x000fe20008001818 */
[----:B------:R-:W-:Y:S01]  /*1c40*/  UMOV UR12, UR6 ;  /* 0x00000006000c7c82 */ /* 0x000fe20008000000 */
[----:B------:R-:W-:Y:S01]  /*1c50*/  UMOV UR13, 0x40000040 ;  /* 0x40000040000d7882 */ /* 0x000fe20000000000 */
[----:B------:R-:W-:Y:S01]  /*1c60*/  UMOV UR14, UR7 ;  /* 0x00000007000e7c82 */ /* 0x000fe20008000000 */
[----:B------:R-:W-:Y:S01]  /*1c70*/  UMOV UR15, 0x40000040 ;  /* 0x40000040000f7882 */ /* 0x000fe20000000000 */
[----:B------:R-:W-:Y:S01]  /*1c80*/  UIADD3 UR6, UR8, 0x6, URZ ;  /* 0x0000000608067890 */ /* 0x000fe2000fffe03f */
[----:B------:R-:W-:Y:S02]  /*1c90*/  IMAD.U32 R16, RZ, RZ, UR12 ;  /* 0x0000000cff107e24 */ /* 0x000fe4000f8e00ff */
[----:B------:R-:W-:Y:S01]  /*1ca0*/  IMAD.U32 R17, RZ, RZ, UR13 ;  /* 0x0000000dff117e24 */ /* 0x000fe2000f8e00ff */
[----:B------:R-:W-:Y:S02]  /*1cb0*/  WARPGROUP.DEPBAR.LE gsb0, 0x0 ;  /* 0x00008000000079c5 */ /* 0x000fe40000010000 */
[----:B------:R-:W-:-:S06]  /*1cc0*/  WARPGROUP.ARRIVE ;  /* 0x00000000000079c5 */ /* 0x000fcc0000000000 */
[----:B------:R-:W-:Y:S01]  /*1cd0*/  HGMMA.64x96x16.F32.BF16 R24, gdesc[UR12], R24, gsb0 ;  /* 0x016000000c1879f0 */ /* 0x000fe20008001818 */
[----:B------:R-:W-:Y:S01]  /*1ce0*/  UMOV UR12, UR6 ;  /* 0x00000006000c7c82 */ /* 0x000fe20008000000 */
[----:B------:R-:W-:Y:S01]  /*1cf0*/  UMOV UR13, 0x40000040 ;  /* 0x40000040000d7882 */ /* 0x000fe20000000000 */
[----:B------:R-:W-:Y:S01]  /*1d00*/  UMOV UR14, UR4 ;  /* 0x00000004000e7c82 */ /* 0x000fe20008000000 */
[----:B------:R-:W-:Y:S01]  /*1d10*/  UMOV UR15, 0x40000040 ;  /* 0x40000040000f7882 */ /* 0x000fe20000000000 */
[----:B------:R-:W-:Y:S02]  /*1d20*/  IMAD.U32 R14, RZ, RZ, UR12 ;  /* 0x0000000cff0e7e24 */ /* 0x000fe4000f8e00ff */
[----:B------:R-:W-:Y:S01]  /*1d30*/  IMAD.U32 R15, RZ, RZ, UR13 ;  /* 0x0000000dff0f7e24 */ /* 0x000fe2000f8e00ff */
[----:B------:R-:W-:Y:S02]  /*1d40*/  WARPGROUP.DEPBAR.LE gsb0, 0x0 ;  /* 0x00008000000079c5 */ /* 0x000fe40000010000 */
[----:B------:R-:W-:-:S06]  /*1d50*/  WARPGROUP.ARRIVE ;  /* 0x00000000000079c5 */ /* 0x000fcc0000000000 */
[----:B------:R-:W-:Y:S03]  /*1d60*/  HGMMA.64x96x16.F32.BF16 R24, gdesc[UR12], R24, gsb0 ;  /* 0x016000000c1879f0 */ /* 0x000fe60008001818 */
[----:B------:R-:W-:Y:S02]  /*1d70*/  WARPGROUP.DEPBAR.LE gsb0, 0x0 ;  /* 0x00008000000079c5 */ /* 0x000fe40000010000 */
[----:B------:R-:W3:Y:S02]  /*1d80*/  SYNCS.PHASECHK.TRANS64.TRYWAIT P1, [R4+URZ+0x32410], R3 ;  /* 0x03241003040075a7 */ /* 0x000ee4000802017f */
[----:B---3--:R-:W-:Y:S05]  /*1d90*/  @!P1 BRA `(.L_x_776) ;  /* 0x000000cc00689947 */ /* 0x008fea0003800000 */
.L_x_895:
[----:B------:R-:W-:Y:S05]  /*1da0*/  @!P0 BRA `(.L_x_777) ;  /* 0x0000000000048947 */ /* 0x000fea0003800000 */
[----:B------:R-:W-:Y:S01]  /*1db0*/  BPT.TRAP 0x1 ;  /* 0x000000040000795c */ /* 0x000fe20000300000 */
.L_x_777:
[----:B------:R4:W0:Y:S01]  /*1dc0*/  SYNCS.PHASECHK.TRANS64.TRYWAIT P1, [R0+URZ+0x32450], R5 ;  /* 0x03245005000075a7 */ /* 0x000822000802017f */
[----:B------:R-:W-:Y:S05]  /*1dd0*/  @!P0 BRA `(.L_x_778) ;  /* 0x0000000000048947 */ /* 0x000fea0003800000 */
[----:B------:R-:W-:Y:S01]  /*1de0*/  BPT.TRAP 0x1 ;  /* 0x000000040000795c */ /* 0x000fe20000300000 */
.L_x_778:
[----:B0-----:R-:W-:Y:S05]  /*1df0*/  @P1 BRA `(.L_x_779) ;  /* 0x0000000000081947 */ /* 0x001fea0003800000 */
[----:B------:R-:W0:Y:S02]  /*1e00*/  SYNCS.PHASECHK.TRANS64.TRYWAIT P1, [R0+URZ+0x32450], R5 ;  /* 0x03245005000075a7 */ /* 0x000e24000802017f */
[----:B0-----:R-:W-:Y:S05]  /*1e10*/  @!P1 BRA `(.L_x_780) ;  /* 0x000000cc005c9947 */ /* 0x001fea0003800000 */
.L_x_779:
[----:B------:R-:W-:Y:S01]  /*1e20*/  R2UR UR4, R4 ;  /* 0x00000000040472ca */ /* 0x000fe200000e0000 */
[----:B------:R-:W-:Y:S01]  /*1e30*/  UIADD3 UR5, UR5, 0x22400, URZ ;  /* 0x0002240005057890 */ /* 0x000fe2000fffe03f */
[----:B------:R-:W-:Y:S01]  /*1e40*/  WARPGROUP.ARRIVE ;  /* 0x00000000000079c5 */ /* 0x000fe20000000000 */
[----:B------:R-:W-:Y:S01]  /*1e50*/  UMOV UR9, 0x40000040 ;  /* 0x4000004000097882 */ /* 0x000fe20000000000 */
[----:B------:R-:W-:Y:S01]  /*1e60*/  UMOV UR11, 0x40000040 ;  /* 0x40000040000b7882 */ /* 0x000fe20000000000 */
[----:B------:R-:W-:Y:S01]  /*1e70*/  USHF.R.U32.HI UR5, URZ, 0x4, UR5 ;  /* 0x000000043f057899 */ /* 0x000fe20008011605 */
[----:B-12-4-:R-:W-:Y:S01]  /*1e80*/  IMAD.U32 R5, RZ, RZ, UR9 ;  /* 0x00000009ff057e24 */ /* 0x016fe2000f8e00ff */
[----:B------:R-:W-:Y:S01]  /*1e90*/  UMOV UR13, 0x40000040 ;  /* 0x40000040000d7882 */ /* 0x000fe20000000000 */
[----:B------:R-:W-:Y:S01]  /*1ea0*/  UMOV UR15, 0x40000040 ;  /* 0x40000040000f7882 */ /* 0x000fe20000000000 */
[----:B------:R-:W-:Y:S01]  /*1eb0*/  IMAD.U32 R7, RZ, RZ, UR13 ;  /* 0x0000000dff077e24 */ /* 0x000fe2000f8e00ff */
[----:B------:R-:W-:Y:S01]  /*1ec0*/  UMOV UR17, 0x40000040 ;  /* 0x4000004000117882 */ /* 0x000fe20000000000 */
[----:B------:R-:W-:Y:S01]  /*1ed0*/  UMOV UR19, 0x40000040 ;  /* 0x4000004000137882 */ /* 0x000fe20000000000 */
[----:B------:R-:W-:Y:S01]  /*1ee0*/  UMOV UR21, 0x40000040 ;  /* 0x4000004000157882 */ /* 0x000fe20000000000 */
[----:B------:R-:W-:Y:S01]  /*1ef0*/  UIADD3 UR4, UR4, 0x400, URZ ;  /* 0x0000040004047890 */ /* 0x000fe2000fffe03f */
[----:B------:R-:W0:Y:S01]  /*1f00*/  S2R R74, SR_TID.X ;  /* 0x00000000004a7919 */ /* 0x000e220000002100 */
[----:B------:R-:W-:Y:S01]  /*1f10*/  UMOV UR23, 0x40000040 ;  /* 0x4000004000177882 */ /* 0x000fe20000000000 */
[----:B------:R-:W-:Y:S01]  /*1f20*/  UMOV UR25, 0x40000040 ;  /* 0x4000004000197882 */ /* 0x000fe20000000000 */
[----:B------:R-:W-:Y:S01]  /*1f30*/  USHF.R.U32.HI UR4, URZ, 0x4, UR4 ;  /* 0x000000043f047899 */ /* 0x000fe20008011604 */
[----:B------:R-:W-:Y:S01]  /*1f40*/  UMOV UR27, 0x40000040 ;  /* 0x40000040001b7882 */ /* 0x000fe20000000000 */
[----:B------:R-:W-:-:S02]  /*1f50*/  UMOV UR29, 0x40000040 ;  /* 0x40000040001d7882 */ /* 0x000fc40000000000 */
[----:B------:R-:W-:Y:S02]  /*1f60*/  ULOP3.LUT UR7, UR4, 0x3fff, URZ, 0xc0, !UPT ;  /* 0x00003fff04077892 */ /* 0x000fe4000f8ec03f */
[----:B------:R-:W-:Y:S02]  /*1f70*/  ULOP3.LUT UR4, UR5, 0x3fff, URZ, 0xc0, !UPT ;  /* 0x00003fff05047892 */ /* 0x000fe4000f8ec03f */
[----:B------:R-:W-:Y:S02]  /*1f80*/  ULOP3.LUT UR38, UR7, 0x10000, URZ, 0xfc, !UPT ;  /* 0x0001000007267892 */ /* 0x000fe4000f8efc3f */
[----:B------:R-:W-:Y:S02]  /*1f90*/  ULOP3.LUT UR4, UR4, 0x10000, URZ, 0xfc, !UPT ;  /* 0x0001000004047892 */ /* 0x000fe4000f8efc3f */
[----:B------:R-:W-:Y:S02]  /*1fa0*/  UIMAD UR5, UR36, 0xc00, UR38 ;  /* 0x00000c00240578a4 */ /* 0x000fe4000f8e0226 */
[----:B------:R-:W-:-:S02]  /*1fb0*/  UIADD3 UR6, UR4, 0x2, URZ ;  /* 0x0000000204067890 */ /* 0x000fc4000fffe03f */
[----:B------:R-:W-:Y:S02]  /*1fc0*/  UIADD3 UR16, UR4, 0x406, URZ ;  /* 0x0000040604107890 */ /* 0x000fe4000fffe03f */
[----:B------:R-:W-:Y:S01]  /*1fd0*/  UMOV UR8, UR4 ;  /* 0x0000000400087c82 */ /* 0x000fe20008000000 */
[----:B------:R-:W-:Y:S01]  /*1fe0*/  UMOV UR10, UR5 ;  /* 0x00000005000a7c82 */ /* 0x000fe20008000000 */
[----:B---3--:R-:W-:Y:S01]  /*1ff0*/  IMAD.U32 R4, RZ, RZ, UR8 ;  /* 0x00000008ff047e24 */ /* 0x008fe2000f8e00ff */
[----:B------:R-:W-:Y:S01]  /*2000*/  HGMMA.64x96x16.F32.BF16 R24, gdesc[UR8], R24, gsb0 ;  /* 0x01600000081879f0 */ /* 0x000fe20008001818 */
[----:B------:R-:W-:Y:S01]  /*2010*/  UIADD3 UR8, UR5, 0x2, URZ ;  /* 0x0000000205087890 */ /* 0x000fe2000fffe03f */
[----:B------:R-:W-:Y:S01]  /*2020*/  UMOV UR12, UR6 ;  /* 0x00000006000c7c82 */ /* 0x000fe20008000000 */
[----:B------:R-:W-:Y:S01]  /*2030*/  UIADD3 UR6, UR4, 0x4, URZ ;  /* 0x0000000404067890 */ /* 0x000fe2000fffe03f */
[----:B------:R-:W-:Y:S01]  /*2040*/  MOV R6, UR12 ;  /* 0x0000000c00067c02 */ /* 0x000fe20008000f00 */
[----:B------:R-:W-:-:S03]  /*2050*/  UIADD3 UR10, UR5, 0x302, URZ ;  /* 0x00000302050a7890 */ /* 0x000fc6000fffe03f */
[----:B------:R-:W-:Y:S01]  /*2060*/  UMOV UR14, UR8 ;  /* 0x00000008000e7c82 */ /* 0x000fe20008000000 */
[----:B------:R-:W-:Y:S01]  /*2070*/  UIADD3 UR8, UR5, 0x4, URZ ;  /* 0x0000000405087890 */ /* 0x000fe2000fffe03f */
[----:B------:R-:W-:Y:S01]  /*2080*/  UMOV UR9, 0x40000040 ;  /* 0x4000004000097882 */ /* 0x000fe20000000000 */
[----:B------:R-:W-:Y:S01]  /*2090*/  UMOV UR11, 0x40000040 ;  /* 0x40000040000b7882 */ /* 0x000fe20000000000 */
[----:B------:R-:W-:Y:S02]  /*20a0*/  UIADD3 UR18, UR5, 0x306, URZ ;  /* 0x0000030605127890 */ /* 0x000fe4000fffe03f */
[----:B------:R-:W-:Y:S02]  /*20b0*/  UIADD3 UR20, UR4, 0x800, URZ ;  /* 0x0000080004147890 */ /* 0x000fe4000fffe03f */
[----:B------:R-:W-:Y:S02]  /*20c0*/  UIADD3 UR22, UR5, 0x600, URZ ;  /* 0x0000060005167890 */ /* 0x000fe4000fffe03f */
[----:B------:R-:W-:-:S02]  /*20d0*/  UIADD3 UR24, UR4, 0x802, URZ ;  /* 0x0000080204187890 */ /* 0x000fc4000fffe03f */
[----:B------:R-:W-:Y:S02]  /*20e0*/  UIADD3 UR26, UR5, 0x602, URZ ;  /* 0x00000602051a7890 */ /* 0x000fe4000fffe03f */
[----:B------:R-:W-:Y:S02]  /*20f0*/  UIADD3 UR28, UR4, 0x804, URZ ;  /* 0x00000804041c7890 */ /* 0x000fe4000fffe03f */
[----:B------:R-:W-:Y:S01]  /*2100*/  UIADD3 UR30, UR5, 0x604, URZ ;  /* 0x00000604051e7890 */ /* 0x000fe2000fffe03f */
[----:B------:R-:W-:Y:S01]  /*2110*/  UMOV UR31, 0x40000040 ;  /* 0x40000040001f7882 */ /* 0x000fe20000000000 */
[----:B------:R-:W-:Y:S02]  /*2120*/  UIADD3 UR32, UR4, 0x806, URZ ;  /* 0x0000080604207890 */ /* 0x000fe4000fffe03f */
[----:B------:R-:W-:Y:S01]  /*2130*/  UIADD3 UR34, UR5, 0x606, URZ ;  /* 0x0000060605227890 */ /* 0x000fe2000fffe03f */
[----:B------:R-:W-:Y:S01]  /*2140*/  UMOV UR33, 0x40000040 ;  /* 0x4000004000217882 */ /* 0x000fe20000000000 */
[----:B------:R-:W-:Y:S01]  /*2150*/  UMOV UR35, 0x40000040 ;  /* 0x4000004000237882 */ /* 0x000fe20000000000 */
[----:B------:R-:W-:-:S02]  /*2160*/  UIADD3 UR40, UR4, 0xc00, URZ ;  /* 0x00000c0004287890 */ /* 0x000fc4000fffe03f */
[----:B------:R-:W-:Y:S01]  /*2170*/  UIADD3 UR42, UR5, 0x900, URZ ;  /* 0x00000900052a7890 */ /* 0x000fe2000fffe03f */
[----:B------:R-:W-:Y:S01]  /*2180*/  UMOV UR41, 0x40000040 ;  /* 0x4000004000297882 */ /* 0x000fe20000000000 */
        /* <DEDUP_REMOVED lines=13> */
[----:B------:R-:W-:Y:S02]  /*2260*/  ULOP3.LUT UR7, UR7, 0x3000000, URZ, 0xfc, !UPT ;  /* 0x0300000007077892 */ /* 0x000fe4000f8efc3f */
[----:B------:R-:W-:Y:S01]  /*2270*/  UISETP.GE.AND UP0, UPT, UR52, 0x61, UPT ;  /* 0x000000613400788c */ /* 0x000fe2000bf06270 */
[----:B------:R-:W-:Y:S02]  /*2280*/  WARPGROUP.DEPBAR.LE gsb0, 0x0 ;  /* 0x00008000000079c5 */ /* 0x000fe40000010000 */
[----:B------:R-:W-:-:S06]  /*2290*/  WARPGROUP.ARRIVE ;  /* 0x00000000000079c5 */ /* 0x000fcc0000000000 */
[----:B------:R-:W-:Y:S01]  /*22a0*/  HGMMA.64x96x16.F32.BF16 R24, gdesc[UR12], R24, gsb0 ;  /* 0x016000000c1879f0 */ /* 0x000fe20008001818 */
        /* <DEDUP_REMOVED lines=28> */
[----:B------:R-:W-:Y:S01]  /*2470*/  ULDC UR6, c[0x0][0xa80] ;  /* 0x0002a00000067ab9 */ /* 0x000fe20000000800 */
[----:B------:R-:W-:Y:S01]  /*2480*/  IMAD.U32 R13, RZ, RZ, UR13 ;  /* 0x0000000dff0d7e24 */ /* 0x000fe2000f8e00ff */
        /* <DEDUP_REMOVED lines=10> */
[----:B------:R-:W-:Y:S01]  /*2530*/  IMAD.U32 R72, RZ, RZ, UR4 ;  /* 0x00000004ff487e24 */ /* 0x000fe2000f8e00ff */
[----:B------:R-:W-:-:S03]  /*2540*/  UIMAD UR4, UR36, 0xc00, UR7 ;  /* 0x00000c00240478a4 */ /* 0x000fc6000f8e0207 */
        /* <DEDUP_REMOVED lines=10> */
[----:B------:R-:W-:Y:S01]  /*25f0*/  UMOV UR10, UR4 ;  /* 0x00000004000a7c82 */ /* 0x000fe20008000000 */
[----:B------:R-:W-:Y:S01]  /*2600*/  UMOV UR11, 0x40000040 ;  /* 0x40000040000b7882 */ /* 0x000fe20000000000 */
[----:B------:R-:W-:Y:S02]  /*2610*/  WARPGROUP.DEPBAR.LE gsb0, 0x0 ;  /* 0x00008000000079c5 */ /* 0x000fe40000010000 */
        /* <DEDUP_REMOVED lines=53> */
[----:B-1----:R-:W-:Y:S01]  /*2970*/  FSEL R73, R26, -INF , P4 ;  /* 0xff8000001a497808 */ /* 0x002fe20002000000 */
[----:B------:R-:W-:Y:S01]  /*2980*/  FMUL.FTZ R42, R42, UR5 ;  /* 0x000000052a2a7c20 */ /* 0x000fe20008410000 */
[----:B------:R-:W-:Y:S01]  /*2990*/  FMUL.FTZ R48, R48, UR5 ;  /* 0x0000000530307c20 */ /* 0x000fe20008410000 */
[----:B------:R-:W-:Y:S01]  /*29a0*/  FMUL.FTZ R43, R43, UR5 ;  /* 0x000000052b2b7c20 */ /* 0x000fe20008410000 */
[----:B------:R-:W-:Y:S01]  /*29b0*/  FMUL.FTZ R49, R49, UR5 ;  /* 0x0000000531317c20 */ /* 0x000fe20008410000 */
[----:B------:R-:W-:Y:S01]  /*29c0*/  FMUL.FTZ R46, R46, UR5 ;  /* 0x000000052e2e7c20 */ /* 0x000fe20008410000 */
[----:B------:R-:W-:Y:S01]  /*29d0*/  FMUL.FTZ R52, R52, UR5 ;  /* 0x0000000534347c20 */ /* 0x000fe20008410000 */
[----:B------:R-:W1:Y:S01]  /*29e0*/  MUFU.TANH R30, R30 ;  /* 0x0000001e001e7308 */ /* 0x000e620000002400 */
        /* <DEDUP_REMOVED lines=26> */
[----:B------:R-:W-:Y:S01]  /*2b90*/  FMNMX.FTZ R29, R24, R26, !PT ;  /* 0x0000001a181d7209 */ /* 0x000fe20007810000 */
[----:B------:R-:W-:Y:S01]  /*2ba0*/  FMUL.FTZ R67, R67, UR5 ;  /* 0x0000000543437c20 */ /* 0x000fe20008410000 */
[----:B------:R-:W-:Y:S01]  /*2bb0*/  FMUL.FTZ R69, R69, UR5 ;  /* 0x0000000545457c20 */ /* 0x000fe20008410000 */
[----:B------:R-:W-:Y:S01]  /*2bc0*/  FMUL.FTZ R70, R70, UR5 ;  /* 0x0000000546467c20 */ /* 0x000fe20008410000 */
[----:B------:R-:W-:Y:S01]  /*2bd0*/  FMUL.FTZ R71, R71, UR5 ;  /* 0x0000000547477c20 */ /* 0x000fe20008410000 */
[----:B------:R-:W2:Y:S01]  /*2be0*/  MUFU.TANH R27, R27 ;  /* 0x0000001b001b7308 */ /* 0x000ea20000002400 */
[----:B---3--:R-:W-:-:S02]  /*2bf0*/  FSEL R28, R28, -INF , P6 ;  /* 0xff8000001c1c7808 */ /* 0x008fc40003000000 */
[----:B------:R-:W-:Y:S02]  /*2c00*/  ISETP.GT.AND P6, PT, R3, 0x20, PT ;  /* 0x000000200300780c */ /* 0x000fe40003fc4270 */
[----:B------:R-:W-:-:S03]  /*2c10*/  FMNMX.FTZ R29, R28, R29, !PT ;  /* 0x0000001d1c1d7209 */ /* 0x000fc60007810000 */
[----:B------:R-:W3:Y:S01]  /*2c20*/  MUFU.TANH R33, R33 ;  /* 0x0000002100217308 */ /* 0x000ee20000002400 */
[----:B-1----:R-:W-:Y:S02]  /*2c30*/  FSEL R182, R32, -INF , P2 ;  /* 0xff80000020b67808 */ /* 0x002fe40001000000 */
[----:B------:R-:W-:-:S04]  /*2c40*/  FMNMX.FTZ R29, R30, R29, !PT ;  /* 0x0000001d1e1d7209 */ /* 0x000fc80007810000 */
[----:B------:R-:W-:Y:S01]  /*2c50*/  FMNMX.FTZ R29, R182, R29, !PT ;  /* 0x0000001db61d7209 */ /* 0x000fe20007810000 */
[----:B------:R-:W1:Y:S01]  /*2c60*/  MUFU.TANH R36, R36 ;  /* 0x0000002400247308 */ /* 0x000e620000002400 */
[----:B--2---:R-:W-:Y:S02]  /*2c70*/  FSEL R27, R27, -INF , P5 ;  /* 0xff8000001b1b7808 */ /* 0x004fe40002800000 */
[----:B------:R-:W-:Y:S02]  /*2c80*/  ISETP.GT.AND P5, PT, R3, 0x19, PT ;  /* 0x000000190300780c */ /* 0x000fe40003fa4270 */
[----:B------:R-:W-:-:S03]  /*2c90*/  FMNMX.FTZ R32, R73, R27, !PT ;  /* 0x0000001b49207209 */ /* 0x000fc60007810000 */
[----:B------:R-:W2:Y:S01]  /*2ca0*/  MUFU.TANH R31, R31 ;  /* 0x0000001f001f7308 */ /* 0x000ea20000002400 */
[----:B---3--:R-:W-:Y:S02]  /*2cb0*/  FSEL R184, R33, -INF , P3 ;  /* 0xff80000021b87808 */ /* 0x008fe40001800000 */
[----:B------:R-:W-:Y:S02]  /*2cc0*/  FMNMX.FTZ R32, R25, R32, !PT ;  /* 0x0000002019207209 */ /* 0x000fe40007810000 */
[----:B------:R-:W-:-:S03]  /*2cd0*/  FMNMX.FTZ R29, R184, R29, !PT ;  /* 0x0000001db81d7209 */ /* 0x000fc60007810000 */
[----:B------:R-:W3:Y:S01]  /*2ce0*/  MUFU.TANH R37, R37 ;  /* 0x0000002500257308 */ /* 0x000ee20000002400 */
[----:B-1----:R-:W-:-:S04]  /*2cf0*/  FSEL R188, R36, -INF , P4 ;  /* 0xff80000024bc7808 */ /* 0x002fc80002000000 */
[----:B------:R-:W-:-:S03]  /*2d00*/  FMNMX.FTZ R29, R188, R29, !PT ;  /* 0x0000001dbc1d7209 */ /* 0x000fc60007810000 */
[----:B------:R-:W1:Y:S01]  /*2d10*/  MUFU.TANH R34, R34 ;  /* 0x0000002200227308 */ /* 0x000e620000002400 */
[----:B--2---:R-:W-:Y:S02]  /*2d20*/  FSEL R31, R31, -INF , P1 ;  /* 0xff8000001f1f7808 */ /* 0x004fe40000800000 */
[----:B------:R-:W-:Y:S02]  /*2d30*/  ISETP.GT.AND P1, PT, R3, 0x21, PT ;  /* 0x000000210300780c */ /* 0x000fe40003f24270 */
[----:B------:R-:W-:-:S03]  /*2d40*/  FMNMX.FTZ R32, R31, R32, !PT ;  /* 0x000000201f207209 */ /* 0x000fc60007810000 */
[----:B------:R-:W2:Y:S01]  /*2d50*/  MUFU.TANH R40, R40 ;  /* 0x0000002800287308 */ /* 0x000ea20000002400 */
[----:B---3--:R-:W-:-:S04]  /*2d60*/  FSEL R186, R37, -INF , P5 ;  /* 0xff80000025ba7808 */ /* 0x008fc80002800000 */
[----:B------:R-:W-:-:S03]  /*2d70*/  FMNMX.FTZ R29, R186, R29, !PT ;  /* 0x0000001dba1d7209 */ /* 0x000fc60007810000 */
[----:B------:R-:W3:Y:S01]  /*2d80*/  MUFU.TANH R35, R35 ;  /* 0x0000002300237308 */ /* 0x000ee20000002400 */
[----:B-1----:R-:W-:Y:S02]  /*2d90*/  FSEL R217, R34, -INF , P2 ;  /* 0xff80000022d97808 */ /* 0x002fe40001000000 */
[----:B------:R-:W-:Y:S02]  /*2da0*/  ISETP.GT.AND P2, PT, R3, 0x28, PT ;  /* 0x000000280300780c */ /* 0x000fe40003f44270 */
[----:B------:R-:W-:-:S03]  /*2db0*/  FMNMX.FTZ R32, R217, R32, !PT ;  /* 0x00000020d9207209 */ /* 0x000fc60007810000 */
[----:B------:R-:W1:Y:S01]  /*2dc0*/  MUFU.TANH R41, R41 ;  /* 0x0000002900297308 */ /* 0x000e620000002400 */
[----:B--2---:R-:W-:-:S04]  /*2dd0*/  FSEL R198, R40, -INF , P6 ;  /* 0xff80000028c67808 */ /* 0x004fc80003000000 */
[----:B------:R-:W-:-:S03]  /*2de0*/  FMNMX.FTZ R29, R198, R29, !PT ;  /* 0x0000001dc61d7209 */ /* 0x000fc60007810000 */
[----:B------:R-:W2:Y:S01]  /*2df0*/  MUFU.TANH R38, R38 ;  /* 0x0000002600267308 */ /* 0x000ea20000002400 */
[----:B---3--:R-:W-:Y:S02]  /*2e00*/  FSEL R187, R35, -INF , P3 ;  /* 0xff80000023bb7808 */ /* 0x008fe40001800000 */
[----:B------:R-:W-:Y:S02]  /*2e10*/  ISETP.GT.AND P3, PT, R3, 0x29, PT ;  /* 0x000000290300780c */ /* 0x000fe40003f64270 */
        /* <DEDUP_REMOVED lines=89> */
[----:B--2---:R-:W-:-:S04]  /*33b0*/  FSEL R213, R62, -INF , P4 ;  /* 0xff8000003ed57808 */ /* 0x004fc80002000000 */
[----:B------:R-:W-:-:S03]  /*33c0*/  FMNMX.FTZ R32, R213, R32, !PT ;  /* 0x00000020d5207209 */ /* 0x000fc60007810000 */
[----:B------:R-:W2:Y:S01]  /*33d0*/  MUFU.TANH R66, R66 ;  /* 0x0000004200427308 */ /* 0x000ea20000002400 */
[----:B---3--:R-:W-:-:S04]  /*33e0*/  FSEL R174, R68, -INF , P2 ;  /* 0xff80000044ae7808 */ /* 0x008fc80001000000 */
        /* <DEDUP_REMOVED lines=12> */
[----:B------:R-:W-:Y:S02]  /*34b0*/  FMNMX.FTZ R34, R175, R34, !PT ;  /* 0x00000022af227209 */ /* 0x000fe40007810000 */
[----:B--2---:R-:W-:-:S03]  /*34c0*/  FSEL R178, R70, -INF , P2 ;  /* 0xff80000046b27808 */ /* 0x004fc60001000000 */
        /* <DEDUP_REMOVED lines=27> */
[----:B0-----:R-:W-:Y:S01]  /*3680*/  LOP3.LUT P1, RZ, R74, 0x7f, RZ, 0xc0, !PT ;  /* 0x0000007f4aff7812 */ /* 0x001fe2000782c0ff */
[--C-:B------:R-:W-:Y:S01]  /*3690*/  FFMA.FTZ R166, R166, UR6, -R181.reuse ;  /* 0x00000006a6a67c23 */ /* 0x100fe200080108b5 */
[----:B------:R-:W-:Y:S01]  /*36a0*/  SHF.R.U32.HI R74, RZ, 0x7, R74 ;  /* 0x00000007ff4a7819 */ /* 0x000fe2000001164a */
[--C-:B------:R-:W-:Y:S01]  /*36b0*/  FFMA.FTZ R157, R73, UR6, -R180.reuse ;  /* 0x00000006499d7c23 */ /* 0x100fe200080108b4 */
[--C-:B------:R-:W-:Y:S01]  /*36c0*/  FFMA.FTZ R164, R27, UR6, -R180.reuse ;  /* 0x000000061ba47c23 */ /* 0x100fe200080108b4 */
[--C-:B------:R-:W-:Y:S01]  /*36d0*/  FFMA.FTZ R160, R25, UR6, -R180.reuse ;  /* 0x0000000619a07c23 */ /* 0x100fe200080108b4 */
[----:B------:R-:W-:Y:S01]  /*36e0*/  IADD3 R209, -R74, 0xb, RZ ;  /* 0x0000000b4ad17810 */ /* 0x000fe20007ffe1ff */
[--C-:B------:R-:W-:Y:S01]  /*36f0*/  FFMA.FTZ R161, R31, UR6, -R180.reuse ;  /* 0x000000061fa17c23 */ /* 0x100fe200080108b4 */
[----:B------:R-:W0:Y:S01]  /*3700*/  MUFU.EX2 R3, R3 ;  /* 0x0000000300037308 */ /* 0x000e220000000800 */
[--C-:B------:R-:W-:Y:S01]  /*3710*/  FFMA.FTZ R187, R187, UR6, -R180.reuse ;  /* 0x00000006bbbb7c23 */ /* 0x100fe200080108b4 */
[--C-:B------:R-:W-:Y:S01]  /*3720*/  FFMA.FTZ R188, R211, UR6, -R180.reuse ;  /* 0x00000006d3bc7c23 */ /* 0x100fe200080108b4 */
[----:B------:R-:W-:Y:S01]  /*3730*/  FFMA.FTZ R189, R189, UR6, -R180 ;  /* 0x00000006bdbd7c23 */ /* 0x000fe200080108b4 */
[----:B------:R-:W-:Y:S01]  /*3740*/  FFMA.FTZ R211, R206, UR6, -R181 ;  /* 0x00000006ced37c23 */ /* 0x000fe200080108b5 */
[----:B------:R-:W-:-:S02]  /*3750*/  @!P1 VIADD R24, R0, 0x32440 ;  /* 0x0003244000189836 */ /* 0x000fc40000000000 */
[--C-:B------:R-:W-:Y:S01]  /*3760*/  FFMA.FTZ R206, R210, UR6, -R181.reuse ;  /* 0x00000006d2ce7c23 */ /* 0x100fe200080108b5 */
[--C-:B------:R-:W-:Y:S01]  /*3770*/  FFMA.FTZ R197, R197, UR6, -R180.reuse ;  /* 0x00000006c5c57c23 */ /* 0x100fe200080108b4 */
[----:B------:R-:W-:Y:S01]  /*3780*/  MUFU.EX2 R159, R159 ;  /* 0x0000009f009f7308 */ /* 0x000fe20000000800 */
[----:B------:R-:W-:Y:S01]  /*3790*/  FFMA.FTZ R207, R207, UR6, -R180 ;  /* 0x00000006cfcf7c23 */ /* 0x000fe200080108b4 */
[----:B------:R-:W-:Y:S01]  /*37a0*/  @!P1 PRMT R24, RZ, 0x654, R24 ;  /* 0x00000654ff189816 */ /* 0x000fe20000000018 */
[----:B------:R1:W-:Y:S06]  /*37b0*/  BAR.ARV R209, 0x100 ;  /* 0x000400d10000751d */ /* 0x0003ec0000002000 */
[----:B------:R2:W-:Y:S01]  /*37c0*/  @!P1 SYNCS.ARRIVE.TRANS64.RED.A1T0 RZ, [R24+URZ], RZ ;  /* 0x000000ff18ff99a7 */ /* 0x0005e2000810043f */
[----:B------:R-:W3:Y:S01]  /*37d0*/  MUFU.EX2 R162, R162 ;  /* 0x000000a200a27308 */ /* 0x000ee20000000800 */
[----:B------:R4:W-:Y:S01]  /*37e0*/  BAR.SYNC.DEFER_BLOCKING R185, 0x100 ;  /* 0x000400b90000751d */ /* 0x0009e20000010000 */
[----:B0-----:R-:W-:Y:S01]  /*37f0*/  F2FP.BF16.F32.PACK_AB R152, R3, R158 ;  /* 0x0000009e0398723e */ /* 0x001fe200000010ff */
[--C-:B------:R-:W-:Y:S01]  /*3800*/  FFMA.FTZ R210, R199, UR6, -R180.reuse ;  /* 0x00000006c7d27c23 */ /* 0x100fe200080108b4 */
[--C-:B------:R-:W-:Y:S01]  /*3810*/  FFMA.FTZ R199, R168, UR6, -R181.reuse ;  /* 0x00000006a8c77c23 */ /* 0x100fe200080108b5 */
[--C-:B------:R-:W-:Y:S01]  /*3820*/  FFMA.FTZ R168, R190, UR6, -R181.reuse ;  /* 0x00000006bea87c23 */ /* 0x100fe200080108b5 */
[--C-:B------:R-:W-:Y:S01]  /*3830*/  FFMA.FTZ R190, R167, UR6, -R180.reuse ;  /* 0x00000006a7be7c23 */ /* 0x100fe200080108b4 */
[--C-:B------:R-:W-:Y:S01]  /*3840*/  FFMA.FTZ R165, R165, UR6, -R180.reuse ;  /* 0x00000006a5a57c23 */ /* 0x100fe200080108b4 */
[----:B------:R-:W-:Y:S01]  /*3850*/  MUFU.EX2 R157, R157 ;  /* 0x0000009d009d7308 */ /* 0x000fe20000000800 */
[--C-:B----4-:R-:W-:Y:S01]  /*3860*/  FFMA.FTZ R185, R186, UR6, -R181.reuse ;  /* 0x00000006bab97c23 */ /* 0x110fe200080108b5 */
[--C-:B------:R-:W-:Y:S01]  /*3870*/  FFMA.FTZ R186, R217, UR6, -R180.reuse ;  /* 0x00000006d9ba7c23 */ /* 0x100fe200080108b4 */
[--C-:B------:R-:W-:Y:S01]  /*3880*/  FFMA.FTZ R217, R208, UR6, -R181.reuse ;  /* 0x00000006d0d97c23 */ /* 0x100fe200080108b5 */
[--C-:B------:R-:W-:Y:S01]  /*3890*/  FFMA.FTZ R208, R225, UR6, -R180.reuse ;  /* 0x00000006e1d07c23 */ /* 0x100fe200080108b4 */
[--C-:B------:R-:W-:Y:S01]  /*38a0*/  FFMA.FTZ R225, R192, UR6, -R181.reuse ;  /* 0x00000006c0e17c23 */ /* 0x100fe200080108b5 */
[--C-:B------:R-:W-:Y:S01]  /*38b0*/  FFMA.FTZ R167, R193, UR6, -R180.reuse ;  /* 0x00000006c1a77c23 */ /* 0x100fe200080108b4 */
[--C-:B------:R-:W-:Y:S01]  /*38c0*/  FFMA.FTZ R192, R195, UR6, -R180.reuse ;  /* 0x00000006c3c07c23 */ /* 0x100fe200080108b4 */
[----:B------:R-:W0:Y:S01]  /*38d0*/  MUFU.EX2 R164, R164 ;  /* 0x000000a400a47308 */ /* 0x000e220000000800 */
[----:B---3--:R-:W-:Y:S01]  /*38e0*/  F2FP.BF16.F32.PACK_AB R154, R162, R159 ;  /* 0x0000009fa29a723e */ /* 0x008fe200000010ff */
        /* <DEDUP_REMOVED lines=14> */
[----:B------:R-:W3:Y:S01]  /*39d0*/  MUFU.EX2 R161, R161 ;  /* 0x000000a100a17308 */ /* 0x000ee20000000800 */
[----:B0-----:R-:W-:Y:S01]  /*39e0*/  F2FP.BF16.F32.PACK_AB R153, R164, R157 ;  /* 0x0000009da499723e */ /* 0x001fe200000010ff */
[--C-:B------:R-:W-:Y:S01]  /*39f0*/  FFMA.FTZ R177, R178, UR6, -R180.reuse ;  /* 0x00000006b2b17c23 */ /* 0x100fe200080108b4 */
[----:B------:R-:W-:Y:S01]  /*3a00*/  FFMA.FTZ R163, R163, UR6, -R181 ;  /* 0x00000006a3a37c23 */ /* 0x000fe200080108b5 */
[----:B------:R-:W-:Y:S01]  /*3a10*/  FFMA.FTZ R178, R179, UR6, -R180 ;  /* 0x00000006b3b27c23 */ /* 0x000fe200080108b4 */
[----:B------:R-:W-:Y:S01]  /*3a20*/  FADD.FTZ R158, R158, R3 ;  /* 0x000000039e9e7221 */ /* 0x000fe20000010000 */
[----:B------:R-:W-:Y:S01]  /*3a30*/  FADD.FTZ R157, R157, R164 ;  /* 0x000000a49d9d7221 */ /* 0x000fe20000010000 */
[----:B------:R-:W-:Y:S01]  /*3a40*/  @!P1 VIADD R0, R0, 0x32460 ;  /* 0x0003246000009836 */ /* 0x000fe20000000000 */
[----:B------:R-:W-:Y:S01]  /*3a50*/  MUFU.EX2 R182, R182 ;  /* 0x000000b600b67308 */ /* 0x000fe20000000800 */
[----:B------:R-:W-:-:S03]  /*3a60*/  FADD.FTZ R159, R159, R158 ;  /* 0x0000009e9f9f7221 */ /* 0x000fc60000010000 */
[----:B------:R-:W-:Y:S01]  /*3a70*/  @!P1 PRMT R0, RZ, 0x654, R0 ;  /* 0x00000654ff009816 */ /* 0x000fe20000000000 */
[----:B------:R-:W-:-:S03]  /*3a80*/  FADD.FTZ R159, R162, R159 ;  /* 0x0000009fa29f7221 */ /* 0x000fc60000010000 */
[----:B------:R-:W0:Y:S01]  /*3a90*/  MUFU.EX2 R183, R183 ;  /* 0x000000b700b77308 */ /* 0x000e220000000800 */
[----:B---3--:R-:W-:Y:S01]  /*3aa0*/  F2FP.BF16.F32.PACK_AB R155, R161, R160 ;  /* 0x000000a0a19b723e */ /* 0x008fe200000010ff */
[----:B------:R-:W-:-:S03]  /*3ab0*/  FADD.FTZ R160, R160, R157 ;  /* 0x0000009da0a07221 */ /* 0x000fc60000010000 */
[----:B--2---:R-:W-:Y:S01]  /*3ac0*/  WARPGROUP.ARRIVE ;  /* 0x00000000000079c5 */ /* 0x004fe20000000000 */
[----:B------:R-:W-:Y:S02]  /*3ad0*/  FADD.FTZ R161, R161, R160 ;  /* 0x000000a0a1a17221 */ /* 0x000fe40000010000 */
[----:B------:R-:W-:Y:S03]  /*3ae0*/  MUFU.EX2 R184, R184 ;  /* 0x000000b800b87308 */ /* 0x000fe60000000800 */
[----:B------:R-:W-:Y:S01]  /*3af0*/  HGMMA.64x256x16.F32.BF16 R24, R152, gdesc[UR8].tnspB, RZ, !UPT, gsb0 ;  /* 0x43e0000898187df0 */ /* 0x000fe2000c0018ff */
[----:B------:R-:W-:Y:S01]  /*3b00*/  UIADD3 UR10, UR4, 0x80, URZ ;  /* 0x00000080040a7890 */ /* 0x000fe2000fffe03f */
[----:B------:R-:W-:-:S03]  /*3b10*/  UMOV UR11, 0x40000040 ;  /* 0x40000040000b7882 */ /* 0x000fc60000000000 */
[----:B------:R-:W-:Y:S08]  /*3b20*/  MUFU.EX2 R185, R185 ;  /* 0x000000b900b97308 */ /* 0x000ff00000000800 */
[----:B------:R-:W-:Y:S08]  /*3b30*/  MUFU.EX2 R186, R186 ;  /* 0x000000ba00ba7308 */ /* 0x000ff00000000800 */
[----:B------:R-:W2:Y:S08]  /*3b40*/  MUFU.EX2 R187, R187 ;  /* 0x000000bb00bb7308 */ /* 0x000eb00000000800 */
[----:B------:R-:W-:Y:S08]  /*3b50*/  MUFU.EX2 R188, R188 ;  /* 0x000000bc00bc7308 */ /* 0x000ff00000000800 */
        /* <DEDUP_REMOVED lines=8> */
[----:B------:R-:W1:Y:S08]  /*3be0*/  MUFU.EX2 R210, R210 ;  /* 0x000000d200d27308 */ /* 0x000e700000000800 */
[----:B------:R-:W-:Y:S08]  /*3bf0*/  MUFU.EX2 R166, R166 ;  /* 0x000000a600a67308 */ /* 0x000ff00000000800 */
[----:B------:R-:W1:Y:S08]  /*3c00*/  MUFU.EX2 R199, R199 ;  /* 0x000000c700c77308 */ /* 0x000e700000000800 */
[----:B------:R-:W-:Y:S08]  /*3c10*/  MUFU.EX2 R168, R168 ;  /* 0x000000a800a87308 */ /* 0x000ff00000000800 */
[----:B------:R-:W-:Y:S08]  /*3c20*/  MUFU.EX2 R225, R225 ;  /* 0x000000e100e17308 */ /* 0x000ff00000000800 */
[----:B------:R-:W-:Y:S08]  /*3c30*/  MUFU.EX2 R165, R165 ;  /* 0x000000a500a57308 */ /* 0x000ff00000000800 */
[----:B------:R-:W1:Y:S08]  /*3c40*/  MUFU.EX2 R190, R190 ;  /* 0x000000be00be7308 */ /* 0x000e700000000800 */
        /* <DEDUP_REMOVED lines=14> */
[----:B------:R-:W-:Y:S01]  /*3d30*/  MUFU.EX2 R175, R175 ;  /* 0x000000af00af7308 */ /* 0x000fe20000000800 */
[----:B------:R-:W-:-:S02]  /*3d40*/  WARPGROUP.DEPBAR.LE gsb0, 0x0 ;  /* 0x00008000000079c5 */ /* 0x000fc40000010000 */
[----:B0-----:R-:W-:Y:S01]  /*3d50*/  F2FP.BF16.F32.PACK_AB R152, R183, R182 ;  /* 0x000000b6b798723e */ /* 0x001fe200000010ff */
[----:B------:R-:W-:Y:S01]  /*3d60*/  FADD.FTZ R182, R182, R159 ;  /* 0x0000009fb6b67221 */ /* 0x000fe20000010000 */
[----:B--2---:R-:W-:Y:S01]  /*3d70*/  F2FP.BF16.F32.PACK_AB R153, R187, R186 ;  /* 0x000000babb99723e */ /* 0x004fe200000010ff */
[----:B------:R-:W-:Y:S01]  /*3d80*/  FADD.FTZ R186, R186, R161 ;  /* 0x000000a1baba7221 */ /* 0x000fe20000010000 */
[----:B------:R-:W-:Y:S01]  /*3d90*/  F2FP.BF16.F32.PACK_AB R154, R185, R184 ;  /* 0x000000b8b99a723e */ /* 0x000fe200000010ff */
[----:B------:R-:W0:Y:S01]  /*3da0*/  MUFU.EX2 R176, R176 ;  /* 0x000000b000b07308 */ /* 0x000e220000000800 */
[----:B---3--:R-:W-:Y:S01]  /*3db0*/  F2FP.BF16.F32.PACK_AB R155, R189, R188 ;  /* 0x000000bcbd9b723e */ /* 0x008fe200000010ff */
        /* <DEDUP_REMOVED lines=19> */
[----:B-1----:R-:W-:Y:S01]  /*3ef0*/  F2FP.BF16.F32.PACK_AB R155, R210, R207 ;  /* 0x000000cfd29b723e */ /* 0x002fe200000010ff */
        /* <DEDUP_REMOVED lines=46> */
[----:B0-----:R-:W-:Y:S01]  /*41e0*/  F2FP.BF16.F32.PACK_AB R153, R176, R175 ;  /* 0x000000afb099723e */ /* 0x001fe200000010ff */
[----:B------:R-:W-:Y:S01]  /*41f0*/  FADD.FTZ R175, R175, R196 ;  /* 0x000000c4afaf7221 */ /* 0x000fe20000010000 */
[----:B------:R-:W-:Y:S01]  /*4200*/  F2FP.BF16.F32.PACK_AB R154, R174, R173 ;  /* 0x000000adae9a723e */ /* 0x000fe200000010ff */
[----:B------:R-:W-:Y:S01]  /*4210*/  FADD.FTZ R212, R212, R163 ;  /* 0x000000a3d4d47221 */ /* 0x000fe20000010000 */
[----:B--2---:R-:W-:Y:S01]  /*4220*/  F2FP.BF16.F32.PACK_AB R155, R178, R177 ;  /* 0x000000b1b29b723e */ /* 0x004fe200000010ff */
[----:B------:R-:W-:-:S02]  /*4230*/  FADD.FTZ R176, R176, R175 ;  /* 0x000000afb0b07221 */ /* 0x000fc40000010000 */
[----:B------:R-:W-:Y:S01]  /*4240*/  FADD.FTZ R173, R173, R212 ;  /* 0x000000d4adad7221 */ /* 0x000fe20000010000 */
[----:B------:R-:W-:Y:S01]  /*4250*/  WARPGROUP.ARRIVE ;  /* 0x00000000000079c5 */ /* 0x000fe20000000000 */
[----:B------:R-:W-:-:S04]  /*4260*/  FADD.FTZ R3, R177, R176 ;  /* 0x000000b0b1037221 */ /* 0x000fc80000010000 */
[----:B------:R-:W-:-:S08]  /*4270*/  FADD.FTZ R3, R178, R3 ;  /* 0x00000003b2037221 */ /* 0x000fd00000010000 */
[----:B------:R-:W-:Y:S03]  /*4280*/  HGMMA.64x256x16.F32.BF16 R24, R152, gdesc[UR8].tnspB, R24, gsb0 ;  /* 0x43e0000898187df0 */ /* 0x000fe60008001818 */
[----:B------:R-:W-:Y:S02]  /*4290*/  WARPGROUP.DEPBAR.LE gsb0, 0x0 ;  /* 0x00008000000079c5 */ /* 0x000fe40000010000 */
[----:B------:R0:W-:Y:S02]  /*42a0*/  @!P1 SYNCS.ARRIVE.TRANS64.RED.A1T0 RZ, [R0+URZ], RZ ;  /* 0x000000ff00ff99a7 */ /* 0x0001e4000810043f */
[----:B0-----:R-:W-:Y:S01]  /*42b0*/  FADD.FTZ R0, R174, R173 ;  /* 0x000000adae007221 */ /* 0x001fe20000010000 */
[----:B------:R-:W-:Y:S06]  /*42c0*/  @!P2 BRA `(.L_x_781) ;  /* 0x000000280050a947 */ /* 0x000fec0003800000 */
[----:B------:R-:W-:Y:S01]  /*42d0*/  IMAD.MOV.U32 R207, RZ, RZ, R156 ;  /* 0x000000ffffcf7224 */ /* 0x000fe200078e009c */
[----:B------:R-:W-:Y:S01]  /*42e0*/  UIADD3 UR4, UR53, -0x2, URZ ;  /* 0xfffffffe35047890 */ /* 0x000fe2000fffe03f */
[----:B------:R-:W-:-:S11]  /*42f0*/  IMAD.MOV.U32 R206, RZ, RZ, R191 ;  /* 0x000000ffffce7224 */ /* 0x000fd600078e00bf */
.L_x_790:
        /* <DEDUP_REMOVED lines=10> */
.L_x_782:
[----:B------:R-:W0:Y:S01]  /*43a0*/  S2UR UR6, SR_CgaCtaId ;  /* 0x00000000000679c3 */ /* 0x000e220000008800 */
[----:B------:R-:W-:Y:S01]  /*43b0*/  UMOV UR5, 0x400 ;  /* 0x0000040000057882 */ /* 0x000fe20000000000 */
[----:B------:R-:W-:-:S05]  /*43c0*/  IMAD.U32 R208, RZ, RZ, UR37 ;  /* 0x00000025ffd07e24 */ /* 0x000fca000f8e00ff */
[----:B------:R-:W-:Y:S01]  /*43d0*/  SHF.L.U32 R208, R208, 0x1f, RZ ;  /* 0x0000001fd0d07819 */ /* 0x000fe200000006ff */
[----:B0-----:R-:W-:-:S04]  /*43e0*/  ULEA UR5, UR6, UR5, 0x18 ;  /* 0x0000000506057291 */ /* 0x001fc8000f8ec03f */
[----:B------:R-:W-:-:S09]  /*43f0*/  ULEA UR5, UR36, UR5, 0x3 ;  /* 0x0000000524057291 */ /* 0x000fd2000f8e183f */
[----:B------:R0:W1:Y:S01]  /*4400*/  SYNCS.PHASECHK.TRANS64.TRYWAIT P3, [UR5+0x32430], R208 ;  /* 0x032430d0ff0075a7 */ /* 0x0000620008060145 */
[----:B------:R-:W-:Y:S05]  /*4410*/  @!P0 BRA `(.L_x_783) ;  /* 0x0000000000048947 */ /* 0x000fea0003800000 */
[----:B------:R-:W-:Y:S01]  /*4420*/  BPT.TRAP 0x1 ;  /* 0x000000040000795c */ /* 0x000fe20000300000 */
.L_x_783:
[----:B-1----:R-:W-:Y:S05]  /*4430*/  @P3 BRA `(.L_x_784) ;  /* 0x0000000000083947 */ /* 0x002fea0003800000 */
[----:B------:R-:W1:Y:S02]  /*4440*/  SYNCS.PHASECHK.TRANS64.TRYWAIT P3, [UR5+0x32430], R208 ;  /* 0x032430d0ff0075a7 */ /* 0x000e640008060145 */
[----:B-1----:R-:W-:Y:S05]  /*4450*/  @!P3 BRA `(.L_x_785) ;  /* 0x000000a400e0b947 */ /* 0x002fea0003800000 */
.L_x_784:
[----:B------:R-:W-:Y:S01]  /*4460*/  R2UR UR52, R20 ;  /* 0x00000000143472ca */ /* 0x000fe200000e0000 */
[----:B------:R-:W-:Y:S01]  /*4470*/  UIMAD UR6, UR36, 0x300, UR39 ;  /* 0x00000300240678a4 */ /* 0x000fe2000f8e0227 */
[----:B------:R-:W-:Y:S01]  /*4480*/  R2UR UR53, R21 ;  /* 0x00000000153572ca */ /* 0x000fe200000e0000 */
[----:B-1----:R-:W-:Y:S01]  /*4490*/  WARPGROUP.ARRIVE ;  /* 0x00000000000079c5 */ /* 0x002fe20000000000 */
[----:B------:R-:W-:-:S04]  /*44a0*/  UMOV UR55, 0x40000040 ;  /* 0x4000004000377882 */ /* 0x000fc80000000000 */
[----:B------:R-:W-:-:S07]  /*44b0*/  UMOV UR54, UR6 ;  /* 0x0000000600367c82 */ /* 0x000fce0008000000 */
[----:B------:R-:W-:Y:S01]  /*44c0*/  HGMMA.64x96x16.F32.BF16 R152, gdesc[UR52], RZ, !UPT, gsb0 ;  /* 0x01600000349879f0 */ /* 0x000fe2000c0018ff */
[----:B------:R-:W-:Y:S01]  /*44d0*/  R2UR UR52, R18 ;  /* 0x00000000123472ca */ /* 0x000fe200000e0000 */
[----:B------:R-:W-:Y:S01]  /*44e0*/  UIADD3 UR54, UR6, 0x2, URZ ;  /* 0x0000000206367890 */ /* 0x000fe2000fffe03f */
[----:B------:R-:W-:Y:S01]  /*44f0*/  R2UR UR53, R19 ;  /* 0x00000000133572ca */ /* 0x000fe200000e0000 */
[----:B------:R-:W-:Y:S01]  /*4500*/  UMOV UR55, 0x40000040 ;  /* 0x4000004000377882 */ /* 0x000fe20000000000 */
[----:B------:R-:W-:Y:S02]  /*4510*/  WARPGROUP.DEPBAR.LE gsb0, 0x0 ;  /* 0x00008000000079c5 */ /* 0x000fe40000010000 */
[----:B------:R-:W-:-:S09]  /*4520*/  WARPGROUP.ARRIVE ;  /* 0x00000000000079c5 */ /* 0x000fd20000000000 */
[----:B------:R-:W-:Y:S01]  /*4530*/  HGMMA.64x96x16.F32.BF16 R152, gdesc[UR52], R152, gsb0 ;  /* 0x01600000349879f0 */ /* 0x000fe20008001898 */
        /* <DEDUP_REMOVED lines=13> */
[----:B------:R-:W-:Y:S03]  /*4610*/  HGMMA.64x96x16.F32.BF16 R152, gdesc[UR52], R152, gsb0 ;  /* 0x01600000349879f0 */ /* 0x000fe60008001898 */
[----:B------:R-:W-:Y:S02]  /*4620*/  WARPGROUP.DEPBAR.LE gsb0, 0x0 ;  /* 0x00008000000079c5 */ /* 0x000fe40000010000 */
[----:B------:R-:W-:Y:S05]  /*4630*/  @!P0 BRA `(.L_x_786) ;  /* 0x0000000000048947 */ /* 0x000fea0003800000 */
[----:B------:R-:W-:Y:S01]  /*4640*/  BPT.TRAP 0x1 ;  /* 0x000000040000795c */ /* 0x000fe20000300000 */
.L_x_786:
[----:B------:R1:W2:Y:S01]  /*4650*/  SYNCS.PHASECHK.TRANS64.TRYWAIT P3, [UR5+0x32450], R208 ;  /* 0x032450d0ff0075a7 */ /* 0x0002a20008060145 */
[----:B------:R-:W-:Y:S05]  /*4660*/  @!P0 BRA `(.L_x_787) ;  /* 0x0000000000048947 */ /* 0x000fea0003800000 */
[----:B------:R-:W-:Y:S01]  /*4670*/  BPT.TRAP 0x1 ;  /* 0x000000040000795c */ /* 0x000fe20000300000 */
.L_x_787:
[----:B--2---:R-:W-:Y:S05]  /*4680*/  @P3 BRA `(.L_x_788) ;  /* 0x0000000000083947 */ /* 0x004fea0003800000 */
[----:B------:R-:W2:Y:S02]  /*4690*/  SYNCS.PHASECHK.TRANS64.TRYWAIT P3, [UR5+0x32450], R208 ;  /* 0x032450d0ff0075a7 */ /* 0x000ea40008060145 */
[----:B--2---:R-:W-:Y:S05]  /*46a0*/  @!P3 BRA `(.L_x_789) ;  /* 0x000000a40064b947 */ /* 0x004fea0003800000 */
.L_x_788:
[----:B------:R-:W-:Y:S01]  /*46b0*/  R2UR UR52, R4 ;  /* 0x00000000043472ca */ /* 0x000fe200000e0000 */
[----:B------:R-:W-:Y:S01]  /*46c0*/  UIMAD UR6, UR36, 0xc00, UR38 ;  /* 0x00000c00240678a4 */ /* 0x000fe2000f8e0226 */
[----:B------:R-:W-:Y:S01]  /*46d0*/  R2UR UR53, R5 ;  /* 0x00000000053572ca */ /* 0x000fe200000e0000 */
[----:B------:R-:W-:Y:S01]  /*46e0*/  WARPGROUP.ARRIVE ;  /* 0x00000000000079c5 */ /* 0x000fe20000000000 */
[----:B------:R-:W-:Y:S01]  /*46f0*/  UMOV UR55, 0x40000040 ;  /* 0x4000004000377882 */ /* 0x000fe20000000000 */
[----:B------:R-:W-:-:S04]  /*4700*/  UIADD3 UR10, UR6, 0x302, URZ ;  /* 0x00000302060a7890 */ /* 0x000fc8000fffe03f */
[----:B------:R-:W3:Y:S01]  /*4710*/  S2R R224, SR_TID.X ;  /* 0x0000000000e07919 */ /* 0x000ee20000002100 */
[----:B------:R-:W-:Y:S01]  /*4720*/  UMOV UR11, 0x40000040 ;  /* 0x40000040000b7882 */ /* 0x000fe20000000000 */
[----:B------:R-:W-:Y:S01]  /*4730*/  UMOV UR54, UR6 ;  /* 0x0000000600367c82 */ /* 0x000fe20008000000 */
[----:B------:R-:W-:Y:S01]  /*4740*/  UIADD3 UR14, UR6, 0x304, URZ ;  /* 0x00000304060e7890 */ /* 0x000fe2000fffe03f */
[----:B------:R-:W-:Y:S01]  /*4750*/  UMOV UR15, 0x40000040 ;  /* 0x40000040000f7882 */ /* 0x000fe20000000000 */
[----:B------:R-:W-:Y:S01]  /*4760*/  UIADD3 UR18, UR6, 0x306, URZ ;  /* 0x0000030606127890 */ /* 0x000fe2000fffe03f */
[----:B------:R-:W-:Y:S01]  /*4770*/  UMOV UR19, 0x40000040 ;  /* 0x4000004000137882 */ /* 0x000fe20000000000 */
[----:B------:R-:W-:Y:S01]  /*4780*/  HGMMA.64x96x16.F32.BF16 R152, gdesc[UR52], R152, gsb0 ;  /* 0x01600000349879f0 */ /* 0x000fe20008001898 */
[----:B------:R-:W-:Y:S01]  /*4790*/  R2UR UR52, R6 ;  /* 0x00000000063472ca */ /* 0x000fe200000e0000 */
[----:B------:R-:W-:Y:S01]  /*47a0*/  UIADD3 UR54, UR6, 0x2, URZ ;  /* 0x0000000206367890 */ /* 0x000fe2000fffe03f */
[----:B------:R-:W-:Y:S01]  /*47b0*/  R2UR UR53, R7 ;  /* 0x00000000073572ca */ /* 0x000fe200000e0000 */
[----:B------:R-:W-:Y:S01]  /*47c0*/  UMOV UR55, 0x40000040 ;  /* 0x4000004000377882 */ /* 0x000fe20000000000 */
[----:B------:R-:W-:Y:S01]  /*47d0*/  UIADD3 UR22, UR6, 0x600, URZ ;  /* 0x0000060006167890 */ /* 0x000fe2000fffe03f */
        /* <DEDUP_REMOVED lines=12> */
[----:B---3--:R-:W-:Y:S01]  /*48a0*/  SHF.R.U32.HI R224, RZ, 0x7, R224 ;  /* 0x00000007ffe07819 */ /* 0x008fe200000116e0 */
[----:B------:R-:W-:Y:S01]  /*48b0*/  UMOV UR51, 0x40000040 ;  /* 0x4000004000337882 */ /* 0x000fe20000000000 */
[----:B------:R-:W-:-:S02]  /*48c0*/  WARPGROUP.DEPBAR.LE gsb0, 0x0 ;  /* 0x00008000000079c5 */ /* 0x000fc40000010000 */
[----:B------:R-:W-:-:S06]  /*48d0*/  WARPGROUP.ARRIVE ;  /* 0x00000000000079c5 */ /* 0x000fcc0000000000 */
        /* <DEDUP_REMOVED lines=22> */
[----:B------:R-:W-:Y:S01]  /*4a40*/  UIADD3 UR54, UR6, 0x906, URZ ;  /* 0x0000090606367890 */ /* 0x000fe2000fffe03f */
[----:B------:R-:W-:Y:S01]  /*4a50*/  UMOV UR52, UR56 ;  /* 0x0000003800347c82 */ /* 0x000fe20008000000 */
[----:B------:R-:W-:Y:S01]  /*4a60*/  UMOV UR53, UR57 ;  /* 0x0000003900357c82 */ /* 0x000fe20008000000 */
[----:B------:R-:W-:Y:S01]  /*4a70*/  UMOV UR55, 0x40000040 ;  /* 0x4000004000377882 */ /* 0x000fe20000000000 */
[----:B------:R-:W-:Y:S01]  /*4a80*/  ULDC UR6, c[0x0][0xad0] ;  /* 0x0002b40000067ab9 */ /* 0x000fe20000000800 */
[----:B------:R-:W-:Y:S02]  /*4a90*/  WARPGROUP.DEPBAR.LE gsb0, 0x0 ;  /* 0x00008000000079c5 */ /* 0x000fe40000010000 */
[----:B------:R-:W-:-:S06]  /*4aa0*/  WARPGROUP.ARRIVE ;  /* 0x00000000000079c5 */ /* 0x000fcc0000000000 */
[----:B------:R-:W-:Y:S01]  /*4ab0*/  HGMMA.64x96x16.F32.BF16 R152, gdesc[UR8], R152, gsb0 ;  /* 0x01600000089879f0 */ /* 0x000fe20008001898 */
[----:B------:R-:W-:Y:S02]  /*4ac0*/  UMOV UR11, 0x40000040 ;  /* 0x40000040000b7882 */ /* 0x000fe40000000000 */
        /* <DEDUP_REMOVED lines=34> */
[----:B012---:R-:W-:Y:S01]  /*4cf0*/  FMUL.FTZ R208, R157, UR6 ;  /* 0x000000069dd07c20 */ /* 0x007fe20008410000 */
        /* <DEDUP_REMOVED lines=22> */
[----:B0-----:R-:W-:Y:S01]  /*4e60*/  FMNMX.FTZ R186, R152, R206, !PT ;  /* 0x000000ce98ba7209 */ /* 0x001fe20007810000 */
[----:B------:R-:W-:Y:S01]  /*4e70*/  FMUL.FTZ R161, R164, UR6 ;  /* 0x00000006a4a17c20 */ /* 0x000fe20008410000 */
[----:B------:R-:W-:Y:S01]  /*4e80*/  FMUL.FTZ R174, R178, UR6 ;  /* 0x00000006b2ae7c20 */ /* 0x000fe20008410000 */
[----:B------:R-:W-:Y:S01]  /*4e90*/  FMUL.FTZ R155, R155, UR6 ;  /* 0x000000069b9b7c20 */ /* 0x000fe20008410000 */
[----:B------:R-:W0:Y:S01]  /*4ea0*/  MUFU.TANH R208, R208 ;  /* 0x000000d000d07308 */ /* 0x000e220000002400 */
[----:B------:R-:W-:Y:S01]  /*4eb0*/  FMUL.FTZ R178, R184, UR6 ;  /* 0x00000006b8b27c20 */ /* 0x000fe20008410000 */
[----:B------:R-:W-:Y:S01]  /*4ec0*/  FMUL.FTZ R184, R187, UR6 ;  /* 0x00000006bbb87c20 */ /* 0x000fe20008410000 */
[----:B-1----:R-:W-:Y:S01]  /*4ed0*/  FMNMX.FTZ R187, R153, R186, !PT ;  /* 0x000000ba99bb7209 */ /* 0x002fe20007810000 */
        /* <DEDUP_REMOVED lines=14> */
[----:B------:R-:W-:-:S06]  /*4fc0*/  FMUL.FTZ R187, R189, UR6 ;  /* 0x00000006bdbb7c20 */ /* 0x000fcc0008410000 */
        /* <DEDUP_REMOVED lines=15> */
[----:B------:R-:W-:-:S06]  /*50c0*/  FMUL.FTZ R186, R192, UR6 ;  /* 0x00000006c0ba7c20 */ /* 0x000fcc0008410000 */
        /* <DEDUP_REMOVED lines=38> */
[----:B-1----:R-:W-:Y:S01]  /*5330*/  FMNMX.FTZ R191, R175, R194, !PT ;  /* 0x000000c2afbf7209 */ /* 0x002fe20007810000 */
[----:B------:R-:W-:Y:S01]  /*5340*/  FMUL.FTZ R194, R197, UR6 ;  /* 0x00000006c5c27c20 */ /* 0x000fe20008410000 */
[----:B------:R-:W-:-:S05]  /*5350*/  FMUL.FTZ R197, R198, UR6 ;  /* 0x00000006c6c57c20 */ /* 0x000fca0008410000 */
        /* <DEDUP_REMOVED lines=10> */
[----:B------:R-:W-:-:S06]  /*5400*/  FMUL.FTZ R196, R195, UR6 ;  /* 0x00000006c3c47c20 */ /* 0x000fcc0008410000 */
[----:B------:R-:W0:Y:S01]  /*5410*/  MUFU.TANH R183, R183 ;  /* 0x000000b700b77308 */ /* 0x000e220000002400 */
[----:B-1----:R-:W-:-:S07]  /*5420*/  FMNMX.FTZ R212, R181, R212, !PT ;  /* 0x000000d4b5d47209 */ /* 0x002fce0007810000 */
[----:B------:R-:W1:Y:S01]  /*5430*/  MUFU.TANH R182, R182 ;  /* 0x000000b600b67308 */ /* 0x000e620000002400 */
[----:B--2---:R-:W-:-:S07]  /*5440*/  FMNMX.FTZ R193, R186, R191, !PT ;  /* 0x000000bfbac17209 */ /* 0x004fce0007810000 */
[----:B------:R-:W2:Y:S01]  /*5450*/  MUFU.TANH R184, R184 ;  /* 0x000000b800b87308 */ /* 0x000ea20000002400 */
[----:B0-----:R-:W-:Y:S01]  /*5460*/  FMNMX.FTZ R191, R183, R212, !PT ;  /* 0x000000d4b7bf7209 */ /* 0x001fe20007810000 */
[----:B------:R-:W-:Y:S01]  /*5470*/  FMUL.FTZ R212, R199, UR6 ;  /* 0x00000006c7d47c20 */ /* 0x000fe20008410000 */
[----:B------:R-:W-:-:S05]  /*5480*/  ULDC UR6, c[0x0][0xa80] ;  /* 0x0002a00000067ab9 */ /* 0x000fca0000000800 */
        /* <DEDUP_REMOVED lines=15> */
[----:B--2---:R-:W-:-:S05]  /*5580*/  FMNMX.FTZ R193, R194, R193, !PT ;  /* 0x000000c1c2c17209 */ /* 0x004fca0007810000 */
[----:B------:R-:W2:Y:S02]  /*5590*/  SHFL.BFLY PT, R214, R193, 0x2, 0x1f ;  /* 0x0c401f00c1d67f89 */ /* 0x000ea400000e0000 */
[----:B------:R-:W3:Y:S01]  /*55a0*/  MUFU.TANH R212, R212 ;  /* 0x000000d400d47308 */ /* 0x000ee20000002400 */
[----:B0-----:R-:W-:-:S04]  /*55b0*/  FMNMX.FTZ R198, R196, R191, !PT ;  /* 0x000000bfc4c67209 */ /* 0x001fc80007810000 */
[----:B-1----:R-:W-:-:S04]  /*55c0*/  FMNMX.FTZ R191, R197, R198, !PT ;  /* 0x000000c6c5bf7209 */ /* 0x002fc80007810000 */
[----:B---3--:R-:W-:-:S05]  /*55d0*/  FMNMX.FTZ R195, R212, R191, !PT ;  /* 0x000000bfd4c37209 */ /* 0x008fca0007810000 */
[----:B------:R-:W0:Y:S01]  /*55e0*/  SHFL.BFLY PT, R198, R195, 0x2, 0x1f ;  /* 0x0c401f00c3c67f89 */ /* 0x000e2200000e0000 */
[----:B--2---:R-:W-:-:S05]  /*55f0*/  FMNMX.FTZ R214, R193, R214, !PT ;  /* 0x000000d6c1d67209 */ /* 0x004fca0007810000 */
[----:B------:R-:W1:Y:S01]  /*5600*/  SHFL.BFLY PT, R191, R214, 0x1, 0x1f ;  /* 0x0c201f00d6bf7f89 */ /* 0x000e6200000e0000 */
[----:B0-----:R-:W-:-:S05]  /*5610*/  FMNMX.FTZ R199, R195, R198, !PT ;  /* 0x000000c6c3c77209 */ /* 0x001fca0007810000 */
[----:B------:R-:W0:Y:S01]  /*5620*/  SHFL.BFLY PT, R216, R199, 0x1, 0x1f ;  /* 0x0c201f00c7d87f89 */ /* 0x000e2200000e0000 */
[----:B-1----:R-:W-:Y:S01]  /*5630*/  FMNMX.FTZ R191, R214, R191, !PT ;  /* 0x000000bfd6bf7209 */ /* 0x002fe20007810000 */
[----:B------:R-:W-:Y:S01]  /*5640*/  IMAD.U32 R214, RZ, RZ, UR5 ;  /* 0x00000005ffd67e24 */ /* 0x000fe2000f8e00ff */
[----:B------:R-:W-:-:S03]  /*5650*/  UIMAD UR5, UR36, 0xc00, UR7 ;  /* 0x00000c00240578a4 */ /* 0x000fc6000f8e0207 */
[C---:B------:R-:W-:Y:S01]  /*5660*/  FADD.FTZ R193, -R191.reuse, R206 ;  /* 0x000000cebfc17221 */ /* 0x040fe20000010100 */
[----:B------:R-:W-:-:S03]  /*5670*/  FMUL.FTZ R206, R191, UR6 ;  /* 0x00000006bfce7c20 */ /* 0x000fc60008410000 */
[----:B------:R-:W-:Y:S01]  /*5680*/  FMUL.FTZ R193, R193, UR6 ;  /* 0x00000006c1c17c20 */ /* 0x000fe20008410000 */
[--C-:B------:R-:W-:Y:S01]  /*5690*/  FFMA.FTZ R198, R153, UR6, -R206.reuse ;  /* 0x0000000699c67c23 */ /* 0x100fe200080108ce */
[--C-:B------:R-:W-:Y:S01]  /*56a0*/  FFMA.FTZ R153, R156, UR6, -R206.reuse ;  /* 0x000000069c997c23 */ /* 0x100fe200080108ce */
[--C-:B------:R-:W-:Y:S01]  /*56b0*/  FFMA.FTZ R213, R152, UR6, -R206.reuse ;  /* 0x0000000698d57c23 */ /* 0x100fe200080108ce */
[--C-:B------:R-:W-:Y:S01]  /*56c0*/  FFMA.FTZ R208, R208, UR6, -R206.reuse ;  /* 0x00000006d0d07c23 */ /* 0x100fe200080108ce */
[----:B------:R-:W-:Y:S01]  /*56d0*/  UMOV UR10, UR5 ;  /* 0x00000005000a7c82 */ /* 0x000fe20008000000 */
[----:B------:R-:W1:Y:S01]  /*56e0*/  MUFU.EX2 R193, R193 ;  /* 0x000000c100c17308 */ /* 0x000e620000000800 */
[--C-:B------:R-:W-:Y:S01]  /*56f0*/  FFMA.FTZ R157, R157, UR6, -R206.reuse ;  /* 0x000000069d9d7c23 */ /* 0x100fe200080108ce */
[--C-:B------:R-:W-:Y:S01]  /*5700*/  FFMA.FTZ R158, R158, UR6, -R206.reuse ;  /* 0x000000069e9e7c23 */ /* 0x100fe200080108ce */
[--C-:B------:R-:W-:Y:S01]  /*5710*/  FFMA.FTZ R161, R161, UR6, -R206.reuse ;  /* 0x00000006a1a17c23 */ /* 0x100fe200080108ce */
[--C-:B------:R-:W-:Y:S01]  /*5720*/  FFMA.FTZ R163, R163, UR6, -R206.reuse ;  /* 0x00000006a3a37c23 */ /* 0x100fe200080108ce */
[--C-:B------:R-:W-:Y:S01]  /*5730*/  FFMA.FTZ R162, R162, UR6, -R206.reuse ;  /* 0x00000006a2a27c23 */ /* 0x100fe200080108ce */
[--C-:B------:R-:W-:Y:S01]  /*5740*/  FFMA.FTZ R164, R164, UR6, -R206.reuse ;  /* 0x00000006a4a47c23 */ /* 0x100fe200080108ce */
[--C-:B------:R-:W-:Y:S01]  /*5750*/  FFMA.FTZ R169, R169, UR6, -R206.reuse ;  /* 0x00000006a9a97c23 */ /* 0x100fe200080108ce */
[----:B0-----:R-:W-:Y:S01]  /*5760*/  FMNMX.FTZ R156, R199, R216, !PT ;  /* 0x000000d8c79c7209 */ /* 0x001fe20007810000 */
[----:B------:R0:W-:Y:S01]  /*5770*/  MUFU.EX2 R195, R213 ;  /* 0x000000d500c37308 */ /* 0x0001e20000000800 */
[--C-:B------:R-:W-:Y:S01]  /*5780*/  FFMA.FTZ R171, R171, UR6, -R206.reuse ;  /* 0x00000006abab7c23 */ /* 0x100fe200080108ce */
[--C-:B------:R-:W-:Y:S01]  /*5790*/  FFMA.FTZ R225, R172, UR6, -R206.reuse ;  /* 0x00000006ace17c23 */ /* 0x100fe200080108ce */
[--C-:B------:R-:W-:Y:S01]  /*57a0*/  FFMA.FTZ R172, R177, UR6, -R206.reuse ;  /* 0x00000006b1ac7c23 */ /* 0x100fe200080108ce */
[C---:B------:R-:W-:Y:S01]  /*57b0*/  FADD.FTZ R152, -R156.reuse, R207 ;  /* 0x000000cf9c987221 */ /* 0x040fe20000010100 */
[----:B------:R-:W-:Y:S01]  /*57c0*/  FMUL.FTZ R217, R156, UR6 ;  /* 0x000000069cd97c20 */ /* 0x000fe20008410000 */
[--C-:B------:R-:W-:Y:S01]  /*57d0*/  FFMA.FTZ R177, R179, UR6, -R206.reuse ;  /* 0x00000006b3b17c23 */ /* 0x100fe200080108ce */
[----:B------:R-:W-:Y:S01]  /*57e0*/  FFMA.FTZ R170, R170, UR6, -R206 ;  /* 0x00000006aaaa7c23 */ /* 0x000fe200080108ce */
[----:B------:R-:W-:Y:S01]  /*57f0*/  FMUL.FTZ R207, R152, UR6 ;  /* 0x0000000698cf7c20 */ /* 0x000fe20008410000 */
[----:B------:R-:W-:-:S02]  /*5800*/  @!P1 VIADD R152, R214, 0x32440 ;  /* 0x00032440d6989836 */ /* 0x000fc40000000000 */
[--C-:B------:R-:W-:Y:S01]  /*5810*/  FFMA.FTZ R216, R209, UR6, -R217.reuse ;  /* 0x00000006d1d87c23 */ /* 0x100fe200080108d9 */
[----:B------:R-:W-:Y:S01]  /*5820*/  IADD3 R209, -R224, 0xb, RZ ;  /* 0x0000000be0d17810 */ /* 0x000fe20007ffe1ff */
[----:B------:R2:W-:Y:S01]  /*5830*/  MUFU.EX2 R199, R153 ;  /* 0x0000009900c77308 */ /* 0x0005e20000000800 */
[--C-:B0-----:R-:W-:Y:S01]  /*5840*/  FFMA.FTZ R213, R154, UR6, -R217.reuse ;  /* 0x000000069ad57c23 */ /* 0x101fe200080108d9 */
[----:B------:R-:W-:Y:S01]  /*5850*/  @!P1 PRMT R152, RZ, 0x654, R152 ;  /* 0x00000654ff989816 */ /* 0x000fe20000000098 */
[--C-:B------:R-:W-:Y:S01]  /*5860*/  FFMA.FTZ R215, R155, UR6, -R217.reuse ;  /* 0x000000069bd77c23 */ /* 0x100fe200080108d9 */
[--C-:B------:R-:W-:Y:S01]  /*5870*/  FFMA.FTZ R210, R210, UR6, -R217.reuse ;  /* 0x00000006d2d27c23 */ /* 0x100fe200080108d9 */
[----:B------:R0:W-:Y:S06]  /*5880*/  BAR.ARV R209, 0x100 ;  /* 0x000400d10000751d */ /* 0x0001ec0000002000 */
[----:B--2---:R-:W-:Y:S01]  /*5890*/  IADD3 R153, R224, 0x8, RZ ;  /* 0x00000008e0997810 */ /* 0x004fe20007ffe0ff */
[----:B------:R2:W-:Y:S01]  /*58a0*/  @!P1 SYNCS.ARRIVE.TRANS64.RED.A1T0 RZ, [R152+URZ], RZ ;  /* 0x000000ff98ff99a7 */ /* 0x0005e2000810043f */
        /* <DEDUP_REMOVED lines=32> */
[----:B------:R-:W4:Y:S01]  /*5ab0*/  MUFU.EX2 R215, R215 ;  /* 0x000000d700d77308 */ /* 0x000f220000000800 */
        /* <DEDUP_REMOVED lines=39> */
[-C--:B---3--:R-:W-:Y:S01]  /*5d30*/  FMUL.FTZ R26, R26, R207.reuse ;  /* 0x000000cf1a1a7220 */ /* 0x088fe20000410000 */
        /* <DEDUP_REMOVED lines=63> */
[----:B--2---:R-:W-:Y:S01]  /*6130*/  F2FP.BF16.F32.PACK_AB R152, R198, R195 ;  /* 0x000000c3c698723e */ /* 0x004fe200000010ff */
[--C-:B------:R-:W-:Y:S01]  /*6140*/  FFMA.FTZ R159, R159, UR6, -R217.reuse ;  /* 0x000000069f9f7c23 */ /* 0x100fe200080108d9 */
[----:B-1----:R-:W-:Y:S01]  /*6150*/  F2FP.BF16.F32.PACK_AB R154, R208, R199 ;  /* 0x000000c7d09a723e */ /* 0x002fe200000010ff */
[--C-:B------:R-:W-:Y:S01]  /*6160*/  FFMA.FTZ R160, R160, UR6, -R217.reuse ;  /* 0x00000006a0a07c23 */ /* 0x100fe200080108d9 */
[----:B----4-:R-:W-:Y:S01]  /*6170*/  F2FP.BF16.F32.PACK_AB R153, R215, R213 ;  /* 0x000000d5d799723e */ /* 0x010fe200000010ff */
[--C-:B------:R-:W-:Y:S01]  /*6180*/  FFMA.FTZ R165, R165, UR6, -R217.reuse ;  /* 0x00000006a5a57c23 */ /* 0x100fe200080108d9 */
[----:B-----5:R-:W-:Y:S01]  /*6190*/  F2FP.BF16.F32.PACK_AB R155, R210, R216 ;  /* 0x000000d8d29b723e */ /* 0x020fe200000010ff */
        /* <DEDUP_REMOVED lines=26> */
[----:B------:R-:W2:Y:S01]  /*6340*/  MUFU.EX2 R163, R163 ;  /* 0x000000a300a37308 */ /* 0x000ea20000000800 */
[--C-:B------:R-:W-:Y:S01]  /*6350*/  FFMA.FTZ R192, R197, UR6, -R217.reuse ;  /* 0x00000006c5c07c23 */ /* 0x100fe200080108d9 */
[--C-:B------:R-:W-:Y:S01]  /*6360*/  FFMA.FTZ R186, R186, UR6, -R206.reuse ;  /* 0x00000006baba7c23 */ /* 0x100fe200080108ce */
[----:B------:R-:W-:Y:S01]  /*6370*/  FFMA.FTZ R227, R194, UR6, -R206 ;  /* 0x00000006c2e37c23 */ /* 0x000fe200080108ce */
[--C-:B------:R-:W-:Y:S01]  /*6380*/  FFMA.FTZ R190, R190, UR6, -R217.reuse ;  /* 0x00000006bebe7c23 */ /* 0x100fe200080108d9 */
[--C-:B------:R-:W-:Y:S01]  /*6390*/  FFMA.FTZ R229, R196, UR6, -R217.reuse ;  /* 0x00000006c4e57c23 */ /* 0x100fe200080108d9 */
[----:B------:R-:W-:Y:S01]  /*63a0*/  FFMA.FTZ R197, R212, UR6, -R217 ;  /* 0x00000006d4c57c23 */ /* 0x000fe200080108d9 */
[----:B------:R-:W-:Y:S01]  /*63b0*/  FFMA.FTZ R193, R193, R0, R195 ;  /* 0x00000000c1c17223 */ /* 0x000fe200000100c3 */
[----:B------:R-:W-:Y:S01]  /*63c0*/  MUFU.EX2 R159, R159 ;  /* 0x0000009f009f7308 */ /* 0x000fe20000000800 */
[----:B------:R-:W-:Y:S01]  /*63d0*/  FFMA.FTZ R0, R207, R3, R213 ;  /* 0x00000003cf007223 */ /* 0x000fe200000100d5 */
[----:B------:R-:W-:-:S02]  /*63e0*/  @!P1 VIADD R214, R214, 0x32460 ;  /* 0x00032460d6d69836 */ /* 0x000fc40000000000 */
[----:B------:R-:W-:Y:S01]  /*63f0*/  FADD.FTZ R198, R198, R193 ;  /* 0x000000c1c6c67221 */ /* 0x000fe20000010000 */
[----:B------:R-:W-:Y:S02]  /*6400*/  IMAD.MOV.U32 R207, RZ, RZ, R156 ;  /* 0x000000ffffcf7224 */ /* 0x000fe400078e009c */
[----:B------:R-:W-:Y:S01]  /*6410*/  FADD.FTZ R215, R215, R0 ;  /* 0x00000000d7d77221 */ /* 0x000fe20000010000 */
[----:B------:R-:W-:Y:S02]  /*6420*/  IMAD.MOV.U32 R206, RZ, RZ, R191 ;  /* 0x000000ffffce7224 */ /* 0x000fe400078e00bf */
[----:B------:R-:W-:Y:S01]  /*6430*/  FADD.FTZ R199, R199, R198 ;  /* 0x000000c6c7c77221 */ /* 0x000fe20000010000 */
[----:B------:R-:W3:Y:S01]  /*6440*/  MUFU.EX2 R160, R160 ;  /* 0x000000a000a07308 */ /* 0x000ee20000000800 */
[----:B------:R-:W-:Y:S01]  /*6450*/  FADD.FTZ R215, R216, R215 ;  /* 0x000000d7d8d77221 */ /* 0x000fe20000010000 */
[----:B------:R-:W-:Y:S01]  /*6460*/  @!P1 PRMT R214, RZ, 0x654, R214 ;  /* 0x00000654ffd69816 */ /* 0x000fe200000000d6 */
[----:B------:R-:W-:-:S02]  /*6470*/  FADD.FTZ R208, R208, R199 ;  /* 0x000000c7d0d07221 */ /* 0x000fc40000010000 */
[----:B------:R-:W-:-:S03]  /*6480*/  FADD.FTZ R210, R210, R215 ;  /* 0x000000d7d2d27221 */ /* 0x000fc60000010000 */
[----:B------:R-:W-:Y:S08]  /*6490*/  MUFU.EX2 R165, R165 ;  /* 0x000000a500a57308 */ /* 0x000ff00000000800 */
[----:B------:R-:W4:Y:S08]  /*64a0*/  MUFU.EX2 R167, R167 ;  /* 0x000000a700a77308 */ /* 0x000f300000000800 */
[----:B------:R-:W5:Y:S08]  /*64b0*/  MUFU.EX2 R162, R162 ;  /* 0x000000a200a27308 */ /* 0x000f700000000800 */
[----:B------:R-:W-:Y:S08]  /*64c0*/  MUFU.EX2 R164, R164 ;  /* 0x000000a400a47308 */ /* 0x000ff00000000800 */
[----:B------:R-:W-:Y:S08]  /*64d0*/  MUFU.EX2 R169, R169 ;  /* 0x000000a900a97308 */ /* 0x000ff00000000800 */
[----:B------:R-:W-:Y:S08]  /*64e0*/  MUFU.EX2 R171, R171 ;  /* 0x000000ab00ab7308 */ /* 0x000ff00000000800 */
[----:B------:R-:W0:Y:S08]  /*64f0*/  MUFU.EX2 R166, R166 ;  /* 0x000000a600a67308 */ /* 0x000e300000000800 */
[----:B------:R-:W0:Y:S08]  /*6500*/  MUFU.EX2 R168, R168 ;  /* 0x000000a800a87308 */ /* 0x000e300000000800 */
[----:B------:R-:W-:Y:S08]  /*6510*/  MUFU.EX2 R173, R173 ;  /* 0x000000ad00ad7308 */ /* 0x000ff00000000800 */
        /* <DEDUP_REMOVED lines=19> */
[----:B------:R-:W-:Y:S01]  /*6650*/  MUFU.EX2 R188, R188 ;  /* 0x000000bc00bc7308 */ /* 0x000fe20000000800 */
[----:B------:R-:W-:-:S02]  /*6660*/  WARPGROUP.DEPBAR.LE gsb0, 0x0 ;  /* 0x00008000000079c5 */ /* 0x000fc40000010000 */
[----:B-1----:R-:W-:-:S05]  /*6670*/  F2FP.BF16.F32.PACK_AB R152, R158, R157 ;  /* 0x0000009d9e98723e */ /* 0x002fca00000010ff */
[----:B------:R-:W1:Y:S01]  /*6680*/  MUFU.EX2 R227, R227 ;  /* 0x000000e300e37308 */ /* 0x000e620000000800 */
[----:B--2---:R-:W-:Y:S01]  /*6690*/  F2FP.BF16.F32.PACK_AB R154, R163, R161 ;  /* 0x000000a1a39a723e */ /* 0x004fe200000010ff */
[----:B------:R-:W-:Y:S01]  /*66a0*/  FADD.FTZ R157, R157, R208 ;  /* 0x000000d09d9d7221 */ /* 0x000fe20000010000 */
[----:B---3--:R-:W-:Y:S01]  /*66b0*/  F2FP.BF16.F32.PACK_AB R153, R160, R159 ;  /* 0x0000009fa099723e */ /* 0x008fe200000010ff */
[----:B------:R-:W-:Y:S01]  /*66c0*/  FADD.FTZ R159, R159, R210 ;  /* 0x000000d29f9f7221 */ /* 0x000fe20000010000 */
[----:B----4-:R-:W-:Y:S01]  /*66d0*/  F2FP.BF16.F32.PACK_AB R155, R167, R165 ;  /* 0x000000a5a79b723e */ /* 0x010fe200000010ff */
        /* <DEDUP_REMOVED lines=8> */
[----:B------:R-:W2:Y:S01]  /*6760*/  MUFU.EX2 R229, R229 ;  /* 0x000000e500e57308 */ /* 0x000ea20000000800 */
[----:B------:R-:W-:Y:S01]  /*6770*/  UMOV UR11, 0x40000040 ;  /* 0x40000040000b7882 */ /* 0x000fe20000000000 */
[----:B------:R-:W-:Y:S01]  /*6780*/  FADD.FTZ R163, R163, R158 ;  /* 0x0000009ea3a37221 */ /* 0x000fe20000010000 */
[----:B------:R-:W-:-:S03]  /*6790*/  FADD.FTZ R167, R167, R160 ;  /* 0x000000a0a7a77221 */ /* 0x000fc60000010000 */
[----:B-----5:R-:W-:Y:S01]  /*67a0*/  FADD.FTZ R163, R162, R163 ;  /* 0x000000a3a2a37221 */ /* 0x020fe20000010000 */
[----:B0-----:R-:W-:Y:S01]  /*67b0*/  FADD.FTZ R167, R166, R167 ;  /* 0x000000a7a6a77221 */ /* 0x001fe20000010000 */
[----:B------:R-:W-:Y:S08]  /*67c0*/  MUFU.EX2 R192, R192 ;  /* 0x000000c000c07308 */ /* 0x000ff00000000800 */
[----:B------:R-:W0:Y:S01]  /*67d0*/  MUFU.EX2 R197, R197 ;  /* 0x000000c500c57308 */ /* 0x000e220000000800 */
[----:B------:R-:W-:-:S02]  /*67e0*/  WARPGROUP.DEPBAR.LE gsb0, 0x0 ;  /* 0x00008000000079c5 */ /* 0x000fc40000010000 */
[C---:B------:R-:W-:Y:S01]  /*67f0*/  F2FP.BF16.F32.PACK_AB R152, R164.reuse, R162 ;  /* 0x000000a2a498723e */ /* 0x040fe200000010ff */
[----:B------:R-:W-:Y:S01]  /*6800*/  FADD.FTZ R164, R164, R163 ;  /* 0x000000a3a4a47221 */ /* 0x000fe20000010000 */
[----:B------:R-:W-:Y:S02]  /*6810*/  F2FP.BF16.F32.PACK_AB R154, R171, R169 ;  /* 0x000000a9ab9a723e */ /* 0x000fe400000010ff */
[C---:B------:R-:W-:Y:S01]  /*6820*/  F2FP.BF16.F32.PACK_AB R153, R168.reuse, R166 ;  /* 0x000000a6a899723e */ /* 0x040fe200000010ff */
[----:B------:R-:W-:Y:S01]  /*6830*/  FADD.FTZ R168, R168, R167 ;  /* 0x000000a7a8a87221 */ /* 0x000fe20000010000 */
[----:B------:R-:W-:Y:S01]  /*6840*/  F2FP.BF16.F32.PACK_AB R155, R175, R173 ;  /* 0x000000adaf9b723e */ /* 0x000fe200000010ff */
[----:B------:R-:W-:Y:S02]  /*6850*/  FADD.FTZ R164, R169, R164 ;  /* 0x000000a4a9a47221 */ /* 0x000fe40000010000 */
[----:B------:R-:W-:Y:S01]  /*6860*/  FADD.FTZ R168, R173, R168 ;  /* 0x000000a8ada87221 */ /* 0x000fe20000010000 */
[----:B------:R-:W-:Y:S01]  /*6870*/  WARPGROUP.ARRIVE ;  /* 0x00000000000079c5 */ /* 0x000fe20000000000 */
[----:B------:R-:W-:-:S02]  /*6880*/  FADD.FTZ R171, R171, R164 ;  /* 0x000000a4abab7221 */ /* 0x000fc40000010000 */
[----:B------:R-:W-:-:S03]  /*6890*/  FADD.FTZ R175, R175, R168 ;  /* 0x000000a8afaf7221 */ /* 0x000fc60000010000 */
[----:B------:R-:W-:Y:S01]  /*68a0*/  HGMMA.64x256x16.F32.BF16 R24, R152, gdesc[UR8].tnspB, R24, gsb0 ;  /* 0x43e0000898187df0 */ /* 0x000fe20008001818 */
[----:B------:R-:W-:Y:S01]  /*68b0*/  UIADD3 UR10, UR5, 0x180, URZ ;  /* 0x00000180050a7890 */ /* 0x000fe2000fffe03f */
[----:B------:R-:W-:Y:S01]  /*68c0*/  UMOV UR11, 0x40000040 ;  /* 0x40000040000b7882 */ /* 0x000fe20000000000 */
[----:B------:R-:W-:Y:S02]  /*68d0*/  WARPGROUP.DEPBAR.LE gsb0, 0x0 ;  /* 0x00008000000079c5 */ /* 0x000fe40000010000 */
[----:B------:R-:W-:Y:S01]  /*68e0*/  F2FP.BF16.F32.PACK_AB R152, R225, R170 ;  /* 0x000000aae198723e */ /* 0x000fe200000010ff */
[----:B------:R-:W-:Y:S01]  /*68f0*/  FADD.FTZ R170, R170, R171 ;  /* 0x000000abaaaa7221 */ /* 0x000fe20000010000 */
[----:B------:R-:W-:Y:S02]  /*6900*/  F2FP.BF16.F32.PACK_AB R154, R177, R172 ;  /* 0x000000acb19a723e */ /* 0x000fe400000010ff */
        /* <DEDUP_REMOVED lines=11> */
[----:B------:R-:W-:Y:S01]  /*69c0*/  FADD.FTZ R181, R181, R176 ;  /* 0x000000b0b5b57221 */ /* 0x000fe20000010000 */
        /* <DEDUP_REMOVED lines=13> */
[----:B------:R-:W-:-:S07]  /*6aa0*/  FADD.FTZ R185, R185, R180 ;  /* 0x000000b4b9b97221 */ /* 0x000fce0000010000 */
[----:B------:R-:W-:Y:S01]  /*6ab0*/  HGMMA.64x256x16.F32.BF16 R24, R152, gdesc[UR8].tnspB, R24, gsb0 ;  /* 0x43e0000898187df0 */ /* 0x000fe20008001818 */
[----:B------:R-:W-:Y:S01]  /*6ac0*/  UIADD3 UR10, UR5, 0x280, URZ ;  /* 0x00000280050a7890 */ /* 0x000fe2000fffe03f */
[----:B------:R-:W-:Y:S01]  /*6ad0*/  FADD.FTZ R189, R189, R184 ;  /* 0x000000b8bdbd7221 */ /* 0x000fe20000010000 */
[----:B------:R-:W-:Y:S01]  /*6ae0*/  UMOV UR11, 0x40000040 ;  /* 0x40000040000b7882 */ /* 0x000fe20000000000 */
[----:B------:R-:W-:Y:S02]  /*6af0*/  WARPGROUP.DEPBAR.LE gsb0, 0x0 ;  /* 0x00008000000079c5 */ /* 0x000fe40000010000 */
[----:B------:R-:W-:Y:S01]  /*6b00*/  F2FP.BF16.F32.PACK_AB R152, R211, R186 ;  /* 0x000000bad398723e */ /* 0x000fe200000010ff */
[----:B------:R-:W-:Y:S01]  /*6b10*/  FADD.FTZ R186, R186, R185 ;  /* 0x000000b9baba7221 */ /* 0x000fe20000010000 */
[----:B-1----:R-:W-:Y:S02]  /*6b20*/  F2FP.BF16.F32.PACK_AB R154, R227, R188 ;  /* 0x000000bce39a723e */ /* 0x002fe400000010ff */
[----:B--2---:R-:W-:Y:S01]  /*6b30*/  F2FP.BF16.F32.PACK_AB R153, R229, R190 ;  /* 0x000000bee599723e */ /* 0x004fe200000010ff */
[----:B------:R-:W-:Y:S01]  /*6b40*/  FADD.FTZ R190, R190, R189 ;  /* 0x000000bdbebe7221 */ /* 0x000fe20000010000 */
[----:B0-----:R-:W-:Y:S01]  /*6b50*/  F2FP.BF16.F32.PACK_AB R155, R197, R192 ;  /* 0x000000c0c59b723e */ /* 0x001fe200000010ff */
[----:B------:R-:W-:-:S02]  /*6b60*/  FADD.FTZ R211, R211, R186 ;  /* 0x000000bad3d37221 */ /* 0x000fc40000010000 */
[----:B------:R-:W-:Y:S01]  /*6b70*/  FADD.FTZ R229, R229, R190 ;  /* 0x000000bee5e57221 */ /* 0x000fe20000010000 */
[----:B------:R-:W-:Y:S01]  /*6b80*/  WARPGROUP.ARRIVE ;  /* 0x00000000000079c5 */ /* 0x000fe20000000000 */
[----:B------:R-:W-:Y:S02]  /*6b90*/  FADD.FTZ R0, R188, R211 ;  /* 0x000000d3bc007221 */ /* 0x000fe40000010000 */
[----:B------:R-:W-:Y:S02]  /*6ba0*/  FADD.FTZ R192, R192, R229 ;  /* 0x000000e5c0c07221 */ /* 0x000fe40000010000 */
[----:B------:R-:W-:-:S07]  /*6bb0*/  FADD.FTZ R0, R227, R0 ;  /* 0x00000000e3007221 */ /* 0x000fce0000010000 */
[----:B------:R-:W-:Y:S01]  /*6bc0*/  HGMMA.64x256x16.F32.BF16 R24, R152, gdesc[UR8].tnspB, R24, gsb0 ;  /* 0x43e0000898187df0 */ /* 0x000fe20008001818 */
[----:B------:R-:W-:Y:S02]  /*6bd0*/  FADD.FTZ R3, R197, R192 ;  /* 0x000000c0c5037221 */ /* 0x000fe40000010000 */
[----:B------:R-:W-:Y:S02]  /*6be0*/  WARPGROUP.DEPBAR.LE gsb0, 0x0 ;  /* 0x00008000000079c5 */ /* 0x000fe40000010000 */
[----:B------:R0:W-:Y:S01]  /*6bf0*/  @!P1 SYNCS.ARRIVE.TRANS64.RED.A1T0 RZ, [R214+URZ], RZ ;  /* 0x000000ffd6ff99a7 */ /* 0x0001e2000810043f */
[----:B------:R-:W-:Y:S05]  /*6c00*/  @P2 BRA `(.L_x_790) ;  /* 0xffffffd400bc2947 */ /* 0x000fea000383ffff */
.L_x_781:
[----:B------:R-:W1:Y:S01]  /*6c10*/  SHFL.BFLY PT, R5, R0, 0x2, 0x1f ;  /* 0x0c401f0000057f89 */ /* 0x000e6200000e0000 */
[----:B------:R-:W-:Y:S01]  /*6c20*/  R2UR UR4, R204 ;  /* 0x00000000cc0472ca */ /* 0x000fe200000e0000 */
[----:B------:R-:W-:Y:S01]  /*6c30*/  UIADD3 UR36, UR36, 0x1, URZ ;  /* 0x0000000124247890 */ /* 0x000fe2000fffe03f */
[----:B------:R-:W-:Y:S01]  /*6c40*/  IMAD.U32 R10, RZ, RZ, UR6 ;  /* 0x00000006ff0a7e24 */ /* 0x000fe2000f8e00ff */
[----:B------:R-:W2:Y:S01]  /*6c50*/  SHFL.BFLY PT, R6, R3, 0x2, 0x1f ;  /* 0x0c401f0003067f89 */ /* 0x000ea200000e0000 */
[----:B------:R-:W-:Y:S01]  /*6c60*/  IMAD.MOV.U32 R8, RZ, RZ, -0x800000 ;  /* 0xff800000ff087424 */ /* 0x000fe200078e00ff */
[----:B------:R-:W-:Y:S01]  /*6c70*/  UISETP.NE.AND UP0, UPT, UR36, 0x2, UPT ;  /* 0x000000022400788c */ /* 0x000fe2000bf05270 */
[----:B------:R3:W-:Y:S07]  /*6c80*/  BAR.ARV R209, 0x100 ;  /* 0x000400d10000751d */ /* 0x0007ee0000002000 */
[----:B------:R-:W-:Y:S01]  /*6c90*/  UIADD3 UR4, UR4, 0x1, URZ ;  /* 0x0000000104047890 */ /* 0x000fe2000fffe03f */
[----:B------:R-:W-:Y:S06]  /*6ca0*/  BAR.ARV 0x8, 0x120 ;  /* 0x0204800000007b1d */ /* 0x000fec0000002000 */
[----:B------:R-:W-:Y:S01]  /*6cb0*/  IMAD.U32 R204, RZ, RZ, UR4 ;  /* 0x00000004ffcc7e24 */ /* 0x000fe2000f8e00ff */
[----:B------:R-:W-:Y:S01]  /*6cc0*/  USEL UR4, URZ, 0x1, UP0 ;  /* 0x000000013f047887 */ /* 0x000fe20008000000 */
[----:B-1----:R-:W-:Y:S01]  /*6cd0*/  FADD.FTZ R5, R5, R0 ;  /* 0x0000000005057221 */ /* 0x002fe20000010000 */
[----:B------:R-:W-:Y:S01]  /*6ce0*/  IMAD.MOV.U32 R0, RZ, RZ, RZ ;  /* 0x000000ffff007224 */ /* 0x000fe200078e00ff */
[----:B------:R-:W-:Y:S01]  /*6cf0*/  PLOP3.LUT P0, PT, PT, PT, PT, 0x8, 0x0 ;  /* 0x000000000000781c */ /* 0x000fe20003f0e170 */
[----:B------:R-:W-:Y:S01]  /*6d00*/  USEL UR36, UR36, URZ, UP0 ;  /* 0x0000003f24247287 */ /* 0x000fe20008000000 */
[----:B--2---:R-:W-:Y:S01]  /*6d10*/  FADD.FTZ R6, R6, R3 ;  /* 0x0000000306067221 */ /* 0x004fe20000010000 */
[----:B------:R-:W1:Y:S01]  /*6d20*/  SHFL.BFLY PT, R4, R5, 0x1, 0x1f ;  /* 0x0c201f0005047f89 */ /* 0x000e6200000e0000 */
[----:B------:R-:W-:Y:S01]  /*6d30*/  IMAD.MOV.U32 R3, RZ, RZ, -0x800000 ;  /* 0xff800000ff037424 */ /* 0x000fe200078e00ff */
[----:B------:R-:W-:-:S02]  /*6d40*/  ULOP3.LUT UR37, UR37, UR4, URZ, 0x3c, !UPT ;  /* 0x0000000425257292 */ /* 0x000fc4000f8e3c3f */
[----:B------:R-:W2:Y:S01]  /*6d50*/  SHFL.BFLY PT, R7, R6, 0x1, 0x1f ;  /* 0x0c201f0006077f89 */ /* 0x000ea200000e0000 */
[----:B-1----:R-:W-:Y:S01]  /*6d60*/  FADD.FTZ R9, R5, R4 ;  /* 0x0000000405097221 */ /* 0x002fe20000010000 */
[----:B------:R-:W-:Y:S02]  /*6d70*/  IMAD.MOV.U32 R4, RZ, RZ, RZ ;  /* 0x000000ffff047224 */ /* 0x000fe400078e00ff */
[----:B--2---:R-:W-:Y:S02]  /*6d80*/  FADD.FTZ R7, R6, R7 ;  /* 0x0000000706077221 */ /* 0x004fe40000010000 */
[----:B------:R-:W-:-:S03]  /*6d90*/  FSETP.NE.FTZ.AND P1, PT, R9, RZ, PT ;  /* 0x000000ff0900720b */ /* 0x000fc60003f35000 */
[----:B------:R-:W-:-:S10]  /*6da0*/  FSETP.NE.FTZ.AND P2, PT, R7, RZ, PT ;  /* 0x000000ff0700720b */ /* 0x000fd40003f55000 */
[----:B------:R-:W1:Y:S03]  /*6db0*/  @P1 MUFU.RCP R4, R9 ;  /* 0x0000000900041308 */ /* 0x000e660000001000 */
[----:B------:R-:W-:-:S05]  /*6dc0*/  @P2 FMUL.FTZ R10, R10, 0.69314718246459960938 ;  /* 0x3f3172180a0a2820 */ /* 0x000fca0000410000 */
[----:B------:R-:W2:Y:S08]  /*6dd0*/  @P1 MUFU.LG2 R5, R9 ;  /* 0x0000000900051308 */ /* 0x000eb00000000c00 */
[----:B------:R-:W4:Y:S01]  /*6de0*/  @P2 MUFU.LG2 R6, R7 ;  /* 0x0000000700062308 */ /* 0x000f220000000c00 */
[-C--:B-1----:R-:W-:Y:S01]  /*6df0*/  FMUL.FTZ R24, R24, R4.reuse ;  /* 0x0000000418187220 */ /* 0x082fe20000410000 */
[-C--:B------:R-:W-:Y:S01]  /*6e00*/  FMUL.FTZ R25, R25, R4.reuse ;  /* 0x0000000419197220 */ /* 0x080fe20000410000 */
[-C--:B------:R-:W-:Y:S01]  /*6e10*/  FMUL.FTZ R28, R28, R4.reuse ;  /* 0x000000041c1c7220 */ /* 0x080fe20000410000 */
[-C--:B------:R-:W-:Y:S01]  /*6e20*/  FMUL.FTZ R29, R29, R4.reuse ;  /* 0x000000041d1d7220 */ /* 0x080fe20000410000 */
[-C--:B------:R-:W-:Y:S01]  /*6e30*/  FMUL.FTZ R32, R32, R4.reuse ;  /* 0x0000000420207220 */ /* 0x080fe20000410000 */
[-C--:B------:R-:W-:Y:S01]  /*6e40*/  FMUL.FTZ R33, R33, R4.reuse ;  /* 0x0000000421217220 */ /* 0x080fe20000410000 */
[-C--:B------:R-:W-:Y:S01]  /*6e50*/  FMUL.FTZ R36, R36, R4.reuse ;  /* 0x0000000424247220 */ /* 0x080fe20000410000 */
[----:B------:R4:W1:Y:S01]  /*6e60*/  @P2 MUFU.RCP R0, R7 ;  /* 0x0000000700002308 */ /* 0x0008620000001000 */
        /* <DEDUP_REMOVED lines=58> */
[----:B--2---:R-:W-:Y:S01]  /*7210*/  @P1 FMUL.FTZ R5, R5, 0.69314718246459960938 ;  /* 0x3f31721805051820 */ /* 0x004fe20000410000 */
[----:B----4-:R-:W-:Y:S01]  /*7220*/  @P2 FMUL.FTZ R7, R6, 0.69314718246459960938 ;  /* 0x3f31721806072820 */ /* 0x010fe20000410000 */
[-C--:B-1----:R-:W-:Y:S01]  /*7230*/  FMUL.FTZ R9, R83, R0.reuse ;  /* 0x0000000053097220 */ /* 0x082fe20000410000 */
[----:B------:R-:W-:Y:S01]  /*7240*/  @P1 FMUL.FTZ R4, R4, 0.69314718246459960938 ;  /* 0x3f31721804041820 */ /* 0x000fe20000410000 */
        /* <DEDUP_REMOVED lines=64> */
[----:B---3--:R-:W-:-:S07]  /*7650*/  @P2 FFMA.FTZ R3, R10, R156, R7 ;  /* 0x0000009c0a032223 */ /* 0x008fce0000010007 */
.L_x_769:
[----:B------:R-:W1:Y:S01]  /*7660*/  S2R R4, SR_CgaCtaId ;  /* 0x0000000000047919 */ /* 0x000e620000008800 */
[----:B------:R-:W-:Y:S01]  /*7670*/  MOV R151, 0x400 ;  /* 0x0000040000977802 */ /* 0x000fe20000000f00 */
[----:B------:R-:W-:Y:S01]  /*7680*/  BSSY B0, `(.L_x_791) ;  /* 0x00002b0000007945 */ /* 0x000fe20003800000 */
[----:B------:R-:W-:Y:S02]  /*7690*/  BAR.SYNC.DEFER_BLOCKING 0x5, 0x120 ;  /* 0x0144800000007b1d */ /* 0x000fe40000010000 */
[----:B-1----:R-:W-:-:S05]  /*76a0*/  LEA R151, R4, R151, 0x18 ;  /* 0x0000009704977211 */ /* 0x002fca00078ec0ff */
[----:B------:R-:W1:Y:S02]  /*76b0*/  LDS.128 R4, [R151+0x324d0] ;  /* 0x0324d00097047984 */ /* 0x000e640000000c00 */
[----:B-1----:R-:W-:Y:S01]  /*76c0*/  R2UR UR5, R6 ;  /* 0x00000000060572ca */ /* 0x002fe200000e0000 */
[----:B------:R-:W-:Y:S06]  /*76d0*/  BAR.ARV 0x4, 0x120 ;  /* 0x0104800000007b1d */ /* 0x000fec0000002000 */
[----:B------:R-:W-:Y:S08]  /*76e0*/  @P0 BRA `(.L_x_792) ;  /* 0x0000001c00840947 */ /* 0x000ff00003800000 */
[----:B------:R-:W1:Y:S01]  /*76f0*/  S2R R4, SR_SWINHI ;  /* 0x0000000000047919 */ /* 0x000e620000002f00 */
[----:B------:R-:W-:Y:S02]  /*7700*/  R2UR UR4, R202 ;  /* 0x00000000ca0472ca */ /* 0x000fe400000e0000 */
[----:B------:R-:W-:Y:S01]  /*7710*/  R2UR UR6, R203 ;  /* 0x00000000cb0672ca */ /* 0x000fe200000e0000 */
[----:B------:R-:W-:Y:S01]  /*7720*/  BAR.SYNC.DEFER_BLOCKING 0x1, 0x100 ;  /* 0x0044000000007b1d */ /* 0x000fe20000010000 */
[----:B------:R-:W-:Y:S02]  /*7730*/  F2FP.BF16.F32.PACK_AB R24, R25, R24 ;  /* 0x000000181918723e */ /* 0x000fe400000010ff */
[----:B------:R-:W-:Y:S02]  /*7740*/  F2FP.BF16.F32.PACK_AB R25, R165, R26 ;  /* 0x0000001aa519723e */ /* 0x000fe400000010ff */
[----:B------:R-:W-:Y:S02]  /*7750*/  F2FP.BF16.F32.PACK_AB R26, R29, R28 ;  /* 0x0000001c1d1a723e */ /* 0x000fe400000010ff */
[----:B------:R-:W-:-:S02]  /*7760*/  F2FP.BF16.F32.PACK_AB R32, R33, R32 ;  /* 0x000000202120723e */ /* 0x000fc400000010ff */
[----:B------:R-:W-:Y:S01]  /*7770*/  F2FP.BF16.F32.PACK_AB R27, R12, R27 ;  /* 0x0000001b0c1b723e */ /* 0x000fe200000010ff */
[----:B------:R-:W-:Y:S01]  /*7780*/  USHF.L.U32 UR8, UR4, 0x2, URZ ;  /* 0x0000000204087899 */ /* 0x000fe2000800063f */
        /* <DEDUP_REMOVED lines=15> */
[----:B------:R-:W-:Y:S02]  /*7880*/  MOV R10, R151 ;  /* 0x00000097000a7202 */ /* 0x000fe40000000f00 */
[----:B-1----:R-:W-:Y:S02]  /*7890*/  MOV R11, R4 ;  /* 0x00000004000b7202 */ /* 0x002fe40000000f00 */
[----:B------:R-:W-:Y:S02]  /*78a0*/  F2FP.BF16.F32.PACK_AB R56, R57, R56 ;  /* 0x000000383938723e */ /* 0x000fe400000010ff */
[----:B------:R-:W-:Y:S01]  /*78b0*/  F2FP.BF16.F32.PACK_AB R50, R53, R52 ;  /* 0x000000343532723e */ /* 0x000fe200000010ff */
[----:B------:R-:W-:Y:S01]  /*78c0*/  IMAD.WIDE R106, R221, 0x2, R10 ;  /* 0x00000002dd6a7825 */ /* 0x000fe200078e020a */
[----:B------:R-:W-:-:S02]  /*78d0*/  F2FP.BF16.F32.PACK_AB R51, R159, R51 ;  /* 0x000000339f33723e */ /* 0x000fc400000010ff */
[----:B------:R-:W-:Y:S02]  /*78e0*/  F2FP.BF16.F32.PACK_AB R57, R158, R58 ;  /* 0x0000003a9e39723e */ /* 0x000fe400000010ff */
[C---:B------:R-:W-:Y:S02]  /*78f0*/  IADD3 R173, P1, R106.reuse, 0x20, RZ ;  /* 0x000000206aad7810 */ /* 0x040fe40007f3e0ff */
[C---:B------:R-:W-:Y:S02]  /*7900*/  IADD3 R175, P0, R106.reuse, 0x40, RZ ;  /* 0x000000406aaf7810 */ /* 0x040fe40007f1e0ff */
[C---:B------:R-:W-:Y:S01]  /*7910*/  IADD3 R183, P5, R106.reuse, 0x4040, RZ ;  /* 0x000040406ab77810 */ /* 0x040fe20007fbe0ff */
[--C-:B------:R-:W-:Y:S01]  /*7920*/  IMAD.X R15, RZ, RZ, R107.reuse, P1 ;  /* 0x000000ffff0f7224 */ /* 0x100fe200008e066b */
[C---:B------:R-:W-:Y:S01]  /*7930*/  IADD3 R177, P4, R106.reuse, 0x60, RZ ;  /* 0x000000606ab17810 */ /* 0x040fe20007f9e0ff */
[--C-:B------:R-:W-:Y:S01]  /*7940*/  IMAD.X R17, RZ, RZ, R107.reuse, P0 ;  /* 0x000000ffff117224 */ /* 0x100fe200000e066b */
[C---:B------:R-:W-:Y:S01]  /*7950*/  LOP3.LUT R13, R106.reuse, 0x380, RZ, 0xc0, !PT ;  /* 0x000003806a0d7812 */ /* 0x040fe200078ec0ff */
[--C-:B------:R-:W-:Y:S01]  /*7960*/  IMAD.X R39, RZ, RZ, R107.reuse, P5 ;  /* 0x000000ffff277224 */ /* 0x100fe200028e066b */
[C---:B------:R-:W-:Y:S01]  /*7970*/  IADD3 R179, P3, R106.reuse, 0x4000, RZ ;  /* 0x000040006ab37810 */ /* 0x040fe20007f7e0ff */
[----:B------:R-:W-:Y:S01]  /*7980*/  IMAD.X R19, RZ, RZ, R107, P4 ;  /* 0x000000ffff137224 */ /* 0x000fe200020e066b */
[----:B------:R-:W-:-:S02]  /*7990*/  IADD3 R181, P6, R106, 0x4020, RZ ;  /* 0x000040206ab57810 */ /* 0x000fc40007fde0ff */
[C---:B------:R-:W-:Y:S01]  /*79a0*/  IADD3 R187, P1, R106.reuse, 0x8000, RZ ;  /* 0x000080006abb7810 */ /* 0x040fe20007f3e0ff */
[--C-:B------:R-:W-:Y:S01]  /*79b0*/  IMAD.X R21, RZ, RZ, R107.reuse, P3 ;  /* 0x000000ffff157224 */ /* 0x100fe200018e066b */
[----:B------:R-:W-:Y:S01]  /*79c0*/  LOP3.LUT R14, R173, 0x380, RZ, 0xc0, !PT ;  /* 0x00000380ad0e7812 */ /* 0x000fe200078ec0ff */
[--C-:B------:R-:W-:Y:S01]  /*79d0*/  IMAD.X R31, RZ, RZ, R107.reuse, P6 ;  /* 0x000000ffff1f7224 */ /* 0x100fe200030e066b */
[C---:B------:R-:W-:Y:S01]  /*79e0*/  IADD3 R185, P2, R106.reuse, 0x4060, RZ ;  /* 0x000040606ab97810 */ /* 0x040fe20007f5e0ff */
[----:B------:R-:W-:Y:S01]  /*79f0*/  IMAD.X R55, RZ, RZ, R107, P1 ;  /* 0x000000ffff377224 */ /* 0x000fe200008e066b */
[----:B------:R-:W-:Y:S02]  /*7a00*/  LOP3.LUT R16, R175, 0x380, RZ, 0xc0, !PT ;  /* 0x00000380af107812 */ /* 0x000fe400078ec0ff */
[----:B------:R-:W-:Y:S02]  /*7a10*/  LOP3.LUT R18, R177, 0x380, RZ, 0xc0, !PT ;  /* 0x00000380b1127812 */ /* 0x000fe400078ec0ff */
[----:B------:R-:W-:-:S02]  /*7a20*/  IADD3 R4, P5, R106, 0xc020, RZ ;  /* 0x0000c0206a047810 */ /* 0x000fc40007fbe0ff */
[----:B------:R-:W-:Y:S02]  /*7a30*/  SHF.R.U64 R13, R13, 0x3, RZ ;  /* 0x000000030d0d7819 */ /* 0x000fe400000012ff */
[----:B------:R-:W-:Y:S01]  /*7a40*/  LOP3.LUT R20, R179, 0x380, RZ, 0xc0, !PT ;  /* 0x00000380b3147812 */ /* 0x000fe200078ec0ff */
[--C-:B------:R-:W-:Y:S01]  /*7a50*/  IMAD.X R99, RZ, RZ, R107.reuse, P5 ;  /* 0x000000ffff637224 */ /* 0x100fe200028e066b */
[----:B------:R-:W-:Y:S02]  /*7a60*/  IADD3 R189, P0, R106, 0x8020, RZ ;  /* 0x000080206abd7810 */ /* 0x000fe40007f1e0ff */
[----:B------:R-:W-:Y:S02]  /*7a70*/  SHF.R.U64 R14, R14, 0x3, RZ ;  /* 0x000000030e0e7819 */ /* 0x000fe400000012ff */
[----:B------:R-:W-:Y:S01]  /*7a80*/  LOP3.LUT R30, R181, 0x380, RZ, 0xc0, !PT ;  /* 0x00000380b51e7812 */ /* 0x000fe200078ec0ff */
[----:B------:R-:W-:Y:S01]  /*7a90*/  IMAD.X R63, RZ, RZ, R107, P0 ;  /* 0x000000ffff3f7224 */ /* 0x000fe200000e066b */
[----:B------:R-:W-:-:S02]  /*7aa0*/  IADD3 R191, P4, R106, 0x8040, RZ ;  /* 0x000080406abf7810 */ /* 0x000fc40007f9e0ff */
[----:B------:R-:W-:Y:S02]  /*7ab0*/  IADD3.X R47, RZ, R107, RZ, P2, !PT ;  /* 0x0000006bff2f7210 */ /* 0x000fe400017fe4ff */
[----:B------:R-:W-:Y:S01]  /*7ac0*/  SHF.R.U64 R16, R16, 0x3, RZ ;  /* 0x0000000310107819 */ /* 0x000fe200000012ff */
[--C-:B------:R-:W-:Y:S01]  /*7ad0*/  IMAD.X R71, RZ, RZ, R107.reuse, P4 ;  /* 0x000000ffff477224 */ /* 0x100fe200020e066b */
[----:B------:R-:W-:Y:S02]  /*7ae0*/  LOP3.LUT R38, R183, 0x380, RZ, 0xc0, !PT ;  /* 0x00000380b7267812 */ /* 0x000fe400078ec0ff */
[C---:B------:R-:W-:Y:S02]  /*7af0*/  IADD3 R193, P3, R106.reuse, 0x8060, RZ ;  /* 0x000080606ac17810 */ /* 0x040fe40007f7e0ff */
[C---:B------:R-:W-:Y:S02]  /*7b00*/  IADD3 R195, P6, R106.reuse, 0xc000, RZ ;  /* 0x0000c0006ac37810 */ /* 0x040fe40007fde0ff */
[C---:B------:R-:W-:Y:S01]  /*7b10*/  IADD3 R102, P2, R106.reuse, 0xc040, RZ ;  /* 0x0000c0406a667810 */ /* 0x040fe20007f5e0ff */
[--C-:B------:R-:W-:Y:S01]  /*7b20*/  IMAD.X R79, RZ, RZ, R107.reuse, P3 ;  /* 0x000000ffff4f7224 */ /* 0x100fe200018e066b */
[----:B------:R-:W-:Y:S01]  /*7b30*/  IADD3 R6, P1, R106, 0xc060, RZ ;  /* 0x0000c0606a067810 */ /* 0x000fe20007f3e0ff */
[--C-:B------:R-:W-:Y:S01]  /*7b40*/  IMAD.X R95, RZ, RZ, R107.reuse, P6 ;  /* 0x000000ffff5f7224 */ /* 0x100fe200030e066b */
[----:B------:R-:W-:Y:S01]  /*7b50*/  SHF.R.U64 R18, R18, 0x3, RZ ;  /* 0x0000000312127819 */ /* 0x000fe200000012ff */
[----:B------:R-:W-:Y:S01]  /*7b60*/  IMAD.X R103, RZ, RZ, R107, P2 ;  /* 0x000000ffff677224 */ /* 0x000fe200010e066b */
[----:B------:R-:W-:-:S02]  /*7b70*/  LOP3.LUT R46, R185, 0x380, RZ, 0xc0, !PT ;  /* 0x00000380b92e7812 */ /* 0x000fc400078ec0ff */
[----:B------:R-:W-:Y:S01]  /*7b80*/  LOP3.LUT R106, R13, R106, RZ, 0x3c, !PT ;  /* 0x0000006a0d6a7212 */ /* 0x000fe200078e3cff */
[----:B------:R-:W-:Y:S01]  /*7b90*/  IMAD.X R13, RZ, RZ, R107, P1 ;  /* 0x000000ffff0d7224 */ /* 0x000fe200008e066b */
[----:B------:R-:W-:Y:S02]  /*7ba0*/  SHF.R.U64 R20, R20, 0x3, RZ ;  /* 0x0000000314147819 */ /* 0x000fe400000012ff */
[----:B------:R-:W-:Y:S02]  /*7bb0*/  LOP3.LUT R54, R187, 0x380, RZ, 0xc0, !PT ;  /* 0x00000380bb367812 */ /* 0x000fe400078ec0ff */
[----:B------:R-:W-:Y:S02]  /*7bc0*/  LOP3.LUT R98, R4, 0x380, RZ, 0xc0, !PT ;  /* 0x0000038004627812 */ /* 0x000fe400078ec0ff */
[----:B------:R-:W-:Y:S02]  /*7bd0*/  LOP3.LUT R14, R14, R173, RZ, 0x3c, !PT ;  /* 0x000000ad0e0e7212 */ /* 0x000fe400078e3cff */
[----:B------:R-:W-:-:S02]  /*7be0*/  SHF.R.U64 R30, R30, 0x3, RZ ;  /* 0x000000031e1e7819 */ /* 0x000fc400000012ff */
[----:B------:R-:W-:Y:S02]  /*7bf0*/  LOP3.LUT R62, R189, 0x380, RZ, 0xc0, !PT ;  /* 0x00000380bd3e7812 */ /* 0x000fe400078ec0ff */
[----:B------:R-:W-:Y:S02]  /*7c00*/  LOP3.LUT R16, R16, R175, RZ, 0x3c, !PT ;  /* 0x000000af10107212 */ /* 0x000fe400078e3cff */
[----:B------:R-:W-:Y:S02]  /*7c10*/  SHF.R.U64 R38, R38, 0x3, RZ ;  /* 0x0000000326267819 */ /* 0x000fe400000012ff */
[----:B------:R-:W-:Y:S02]  /*7c20*/  LOP3.LUT R70, R191, 0x380, RZ, 0xc0, !PT ;  /* 0x00000380bf467812 */ /* 0x000fe400078ec0ff */
[----:B------:R-:W-:Y:S02]  /*7c30*/  LOP3.LUT R18, R18, R177, RZ, 0x3c, !PT ;  /* 0x000000b112127212 */ /* 0x000fe400078e3cff */
[----:B------:R-:W-:-:S02]  /*7c40*/  SHF.R.U64 R46, R46, 0x3, RZ ;  /* 0x000000032e2e7819 */ /* 0x000fc400000012ff */
[----:B------:R-:W-:Y:S02]  /*7c50*/  LOP3.LUT R78, R193, 0x380, RZ, 0xc0, !PT ;  /* 0x00000380c14e7812 */ /* 0x000fe400078ec0ff */
[----:B------:R-:W-:Y:S02]  /*7c60*/  LOP3.LUT R165, R6, 0x380, RZ, 0xc0, !PT ;  /* 0x0000038006a57812 */ /* 0x000fe400078ec0ff */
[----:B------:R-:W-:Y:S02]  /*7c70*/  LOP3.LUT R20, R20, R179, RZ, 0x3c, !PT ;  /* 0x000000b314147212 */ /* 0x000fe400078e3cff */
[----:B------:R-:W-:Y:S02]  /*7c80*/  SHF.R.U64 R54, R54, 0x3, RZ ;  /* 0x0000000336367819 */ /* 0x000fe400000012ff */
[----:B------:R-:W-:Y:S02]  /*7c90*/  LOP3.LUT R94, R195, 0x380, RZ, 0xc0, !PT ;  /* 0x00000380c35e7812 */ /* 0x000fe400078ec0ff */
[----:B------:R-:W-:-:S02]  /*7ca0*/  MOV R106, R106 ;  /* 0x0000006a006a7202 */ /* 0x000fc40000000f00 */
[----:B------:R-:W-:Y:S02]  /*7cb0*/  SHF.R.U64 R29, R98, 0x3, RZ ;  /* 0x00000003621d7819 */ /* 0x000fe400000012ff */
[----:B------:R-:W-:Y:S01]  /*7cc0*/  LOP3.LUT R30, R30, R181, RZ, 0x3c, !PT ;  /* 0x000000b51e1e7212 */ /* 0x000fe200078e3cff */
[----:B------:R1:W-:Y:S01]  /*7cd0*/  STSM.16.M88.4 [R106], R24 ;  /* 0x000000186a007844 */ /* 0x0003e20000000200 */
[----:B------:R-:W-:Y:S02]  /*7ce0*/  SHF.R.U64 R62, R62, 0x3, RZ ;  /* 0x000000033e3e7819 */ /* 0x000fe400000012ff */
[----:B------:R-:W-:Y:S02]  /*7cf0*/  LOP3.LUT R107, R102, 0x380, RZ, 0xc0, !PT ;  /* 0x00000380666b7812 */ /* 0x000fe400078ec0ff */
[----:B------:R-:W-:Y:S02]  /*7d00*/  MOV R14, R14 ;  /* 0x0000000e000e7202 */ /* 0x000fe40000000f00 */
[----:B------:R-:W-:-:S02]  /*7d10*/  LOP3.LUT R38, R38, R183, RZ, 0x3c, !PT ;  /* 0x000000b726267212 */ /* 0x000fc400078e3cff */
[----:B------:R-:W-:Y:S01]  /*7d20*/  SHF.R.U64 R70, R70, 0x3, RZ ;  /* 0x0000000346467819 */ /* 0x000fe200000012ff */
[----:B------:R2:W-:Y:S01]  /*7d30*/  STSM.16.M88.4 [R14], R32 ;  /* 0x000000200e007844 */ /* 0x0005e20000000200 */
[----:B------:R-:W-:Y:S02]  /*7d40*/  MOV R16, R16 ;  /* 0x0000001000107202 */ /* 0x000fe40000000f00 */
[----:B------:R-:W-:Y:S02]  /*7d50*/  LOP3.LUT R46, R46, R185, RZ, 0x3c, !PT ;  /* 0x000000b92e2e7212 */ /* 0x000fe400078e3cff */
[----:B------:R-:W-:Y:S01]  /*7d60*/  SHF.R.U64 R78, R78, 0x3, RZ ;  /* 0x000000034e4e7819 */ /* 0x000fe200000012ff */
[----:B------:R3:W-:Y:S01]  /*7d70*/  STSM.16.M88.4 [R16], R40 ;  /* 0x0000002810007844 */ /* 0x0007e20000000200 */
[----:B------:R-:W-:Y:S02]  /*7d80*/  SHF.R.U64 R165, R165, 0x3, RZ ;  /* 0x00000003a5a57819 */ /* 0x000fe400000012ff */
[----:B------:R-:W-:-:S02]  /*7d90*/  MOV R18, R18 ;  /* 0x0000001200127202 */ /* 0x000fc40000000f00 */
[----:B------:R-:W-:Y:S02]  /*7da0*/  F2FP.BF16.F32.PACK_AB R64, R65, R64 ;  /* 0x000000404140723e */ /* 0x000fe400000010ff */
[----:B------:R-:W-:Y:S01]  /*7db0*/  LOP3.LUT R54, R54, R187, RZ, 0x3c, !PT ;  /* 0x000000bb36367212 */ /* 0x000fe200078e3cff */
[----:B------:R3:W-:Y:S01]  /*7dc0*/  STSM.16.M88.4 [R18], R48 ;  /* 0x0000003012007844 */ /* 0x0007e20000000200 */
[----:B------:R-:W-:Y:S02]  /*7dd0*/  SHF.R.U64 R94, R94, 0x3, RZ ;  /* 0x000000035e5e7819 */ /* 0x000fe400000012ff */
[----:B------:R-:W-:Y:S02]  /*7de0*/  LOP3.LUT R98, R29, R4, RZ, 0x3c, !PT ;  /* 0x000000041d627212 */ /* 0x000fe400078e3cff */
[----:B------:R-:W-:Y:S02]  /*7df0*/  MOV R20, R20 ;  /* 0x0000001400147202 */ /* 0x000fe40000000f00 */
[----:B------:R-:W-:-:S02]  /*7e00*/  F2FP.BF16.F32.PACK_AB R58, R61, R60 ;  /* 0x0000003c3d3a723e */ /* 0x000fc400000010ff */
[----:B------:R-:W-:Y:S02]  /*7e10*/  F2FP.BF16.F32.PACK_AB R59, R157, R59 ;  /* 0x0000003b9d3b723e */ /* 0x000fe400000010ff */
[----:B------:R-:W-:Y:S02]  /*7e20*/  F2FP.BF16.F32.PACK_AB R65, R155, R66 ;  /* 0x000000429b41723e */ /* 0x000fe400000010ff */
[----:B------:R-:W-:Y:S01]  /*7e30*/  F2FP.BF16.F32.PACK_AB R72, R73, R72 ;  /* 0x000000484948723e */ /* 0x000fe200000010ff */
[----:B------:R3:W-:Y:S01]  /*7e40*/  STSM.16.M88.4 [R20], R56 ;  /* 0x0000003814007844 */ /* 0x0007e20000000200 */
[----:B------:R-:W-:Y:S02]  /*7e50*/  LOP3.LUT R62, R62, R189, RZ, 0x3c, !PT ;  /* 0x000000bd3e3e7212 */ /* 0x000fe400078e3cff */
[----:B------:R-:W-:Y:S02]  /*7e60*/  SHF.R.U64 R107, R107, 0x3, RZ ;  /* 0x000000036b6b7819 */ /* 0x000fe400000012ff */
[----:B------:R-:W-:-:S02]  /*7e70*/  MOV R30, R30 ;  /* 0x0000001e001e7202 */ /* 0x000fc40000000f00 */
[----:B------:R-:W-:Y:S02]  /*7e80*/  F2FP.BF16.F32.PACK_AB R66, R69, R68 ;  /* 0x000000444542723e */ /* 0x000fe400000010ff */
[----:B------:R-:W-:Y:S02]  /*7e90*/  F2FP.BF16.F32.PACK_AB R67, R154, R67 ;  /* 0x000000439a43723e */ /* 0x000fe400000010ff */
[----:B------:R-:W-:Y:S02]  /*7ea0*/  F2FP.BF16.F32.PACK_AB R73, R153, R74 ;  /* 0x0000004a9949723e */ /* 0x000fe400000010ff */
[----:B------:R-:W-:Y:S01]  /*7eb0*/  F2FP.BF16.F32.PACK_AB R80, R81, R80 ;  /* 0x000000505150723e */ /* 0x000fe200000010ff */
[----:B------:R3:W-:Y:S01]  /*7ec0*/  STSM.16.M88.4 [R30], R64 ;  /* 0x000000401e007844 */ /* 0x0007e20000000200 */
[----:B------:R-:W-:Y:S02]  /*7ed0*/  LOP3.LUT R70, R70, R191, RZ, 0x3c, !PT ;  /* 0x000000bf46467212 */ /* 0x000fe400078e3cff */
[----:B------:R-:W-:-:S02]  /*7ee0*/  MOV R38, R38 ;  /* 0x0000002600267202 */ /* 0x000fc40000000f00 */
[----:B------:R-:W-:Y:S02]  /*7ef0*/  F2FP.BF16.F32.PACK_AB R74, R77, R76 ;  /* 0x0000004c4d4a723e */ /* 0x000fe400000010ff */
[----:B------:R-:W-:Y:S02]  /*7f00*/  F2FP.BF16.F32.PACK_AB R75, R152, R75 ;  /* 0x0000004b984b723e */ /* 0x000fe400000010ff */
[----:B------:R-:W-:Y:S02]  /*7f10*/  F2FP.BF16.F32.PACK_AB R81, R9, R82 ;  /* 0x000000520951723e */ /* 0x000fe400000010ff */
[----:B------:R-:W-:Y:S01]  /*7f20*/  LOP3.LUT R78, R78, R193, RZ, 0x3c, !PT ;  /* 0x000000c14e4e7212 */ /* 0x000fe200078e3cff */
[----:B------:R3:W-:Y:S01]  /*7f30*/  STSM.16.M88.4 [R38], R72 ;  /* 0x0000004826007844 */ /* 0x0007e20000000200 */
[----:B------:R-:W-:Y:S02]  /*7f40*/  LOP3.LUT R12, R165, R6, RZ, 0x3c, !PT ;  /* 0x00000006a50c7212 */ /* 0x000fe400078e3cff */
[----:B------:R-:W-:-:S02]  /*7f50*/  MOV R46, R46 ;  /* 0x0000002e002e7202 */ /* 0x000fc40000000f00 */
[----:B------:R-:W-:Y:S02]  /*7f60*/  F2FP.BF16.F32.PACK_AB R82, R85, R84 ;  /* 0x000000545552723e */ /* 0x000fe400000010ff */
[----:B------:R-:W-:Y:S02]  /*7f70*/  F2FP.BF16.F32.PACK_AB R83, R83, R86 ;  /* 0x000000565353723e */ /* 0x000fe400000010ff */
[----:B------:R-:W-:Y:S02]  /*7f80*/  LOP3.LUT R94, R94, R195, RZ, 0x3c, !PT ;  /* 0x000000c35e5e7212 */ /* 0x000fe400078e3cff */
[----:B------:R-:W-:Y:S01]  /*7f90*/  MOV R54, R54 ;  /* 0x0000003600367202 */ /* 0x000fe20000000f00 */
[----:B------:R3:W-:Y:S01]  /*7fa0*/  STSM.16.M88.4 [R46], R80 ;  /* 0x000000502e007844 */ /* 0x0007e20000000200 */
[----:B------:R-:W-:Y:S02]  /*7fb0*/  MOV R6, R98 ;  /* 0x0000006200067202 */ /* 0x000fe40000000f00 */
[----:B------:R-:W-:-:S02]  /*7fc0*/  F2FP.BF16.F32.PACK_AB R84, R89, R88 ;  /* 0x000000585954723e */ /* 0x000fc400000010ff */
[----:B------:R-:W-:Y:S02]  /*7fd0*/  F2FP.BF16.F32.PACK_AB R85, R91, R90 ;  /* 0x0000005a5b55723e */ /* 0x000fe400000010ff */
[----:B------:R-:W-:Y:S02]  /*7fe0*/  F2FP.BF16.F32.PACK_AB R86, R93, R92 ;  /* 0x0000005c5d56723e */ /* 0x000fe400000010ff */
[----:B------:R-:W-:Y:S02]  /*7ff0*/  F2FP.BF16.F32.PACK_AB R87, R166, R87 ;  /* 0x00000057a657723e */ /* 0x000fe400000010ff */
[----:B------:R-:W-:Y:S02]  /*8000*/  F2FP.BF16.F32.PACK_AB R96, R97, R96 ;  /* 0x000000606160723e */ /* 0x000fe400000010ff */
[----:B------:R-:W-:Y:S01]  /*8010*/  LOP3.LUT R102, R107, R102, RZ, 0x3c, !PT ;  /* 0x000000666b667212 */ /* 0x000fe200078e3cff */
[----:B------:R3:W-:Y:S01]  /*8020*/  STSM.16.M88.4 [R54], R84 ;  /* 0x0000005436007844 */ /* 0x0007e20000000200 */
[----:B------:R-:W-:-:S02]  /*8030*/  MOV R62, R62 ;  /* 0x0000003e003e7202 */ /* 0x000fc40000000f00 */
[----:B------:R-:W-:Y:S02]  /*8040*/  F2FP.BF16.F32.PACK_AB R97, R168, R167 ;  /* 0x000000a7a861723e */ /* 0x000fe400000010ff */
[----:B------:R-:W-:Y:S02]  /*8050*/  F2FP.BF16.F32.PACK_AB R98, R101, R100 ;  /* 0x000000646562723e */ /* 0x000fe400000010ff */
[----:B------:R-:W-:Y:S02]  /*8060*/  F2FP.BF16.F32.PACK_AB R99, R170, R169 ;  /* 0x000000a9aa63723e */ /* 0x000fe400000010ff */
[----:B------:R-:W-:Y:S02]  /*8070*/  F2FP.BF16.F32.PACK_AB R104, R105, R104 ;  /* 0x000000686968723e */ /* 0x000fe400000010ff */
[----:B------:R-:W-:Y:S01]  /*8080*/  F2FP.BF16.F32.PACK_AB R112, R113, R112 ;  /* 0x000000707170723e */ /* 0x000fe200000010ff */
[----:B------:R3:W-:Y:S01]  /*8090*/  STSM.16.M88.4 [R62], R96 ;  /* 0x000000603e007844 */ /* 0x0007e20000000200 */
[----:B------:R-:W-:-:S02]  /*80a0*/  MOV R70, R70 ;  /* 0x0000004600467202 */ /* 0x000fc40000000f00 */
[----:B------:R-:W-:Y:S02]  /*80b0*/  F2FP.BF16.F32.PACK_AB R105, R172, R171 ;  /* 0x000000abac69723e */ /* 0x000fe400000010ff */
[----:B-1----:R-:W-:Y:S02]  /*80c0*/  F2FP.BF16.F32.PACK_AB R106, R109, R108 ;  /* 0x0000006c6d6a723e */ /* 0x002fe400000010ff */
        /* <DEDUP_REMOVED lines=25> */
[----:B------:R-:W-:Y:S01]  /*8260*/  MOV R4, R12 ;  /* 0x0000000c00047202 */ /* 0x000fe20000000f00 */
[----:B------:R-:W-:Y:S01]  /*8270*/  IMAD.U32 R13, RZ, RZ, UR6 ;  /* 0x00000006ff0d7e24 */ /* 0x000fe2000f8e00ff */
[----:B------:R-:W-:Y:S01]  /*8280*/  F2FP.BF16.F32.PACK_AB R146, R149, R148 ;  /* 0x000000949592723e */ /* 0x000fe200000010ff */
[----:B------:R3:W-:Y:S01]  /*8290*/  STSM.16.M88.4 [R102], R136 ;  /* 0x0000008866007844 */ /* 0x0007e20000000200 */
[----:B------:R-:W-:Y:S01]  /*82a0*/  F2FP.BF16.F32.PACK_AB R147, R0, R150 ;  /* 0x000000960093723e */ /* 0x000fe200000010ff */
[----:B------:R-:W-:Y:S01]  /*82b0*/  ULDC.64 UR6, c[0x0][0xce0] ;  /* 0x0003380000067ab9 */ /* 0x000fe20000000a00 */
[----:B------:R-:W1:Y:S01]  /*82c0*/  LDC R77, c[0x0][0xb88] ;  /* 0x0002e200ff4d7b82 */ /* 0x000e620000000800 */
[----:B------:R-:W-:Y:S01]  /*82d0*/  UISETP.NE.U32.AND UP1, UPT, UR6, URZ, UPT ;  /* 0x0000003f0600728c */ /* 0x000fe2000bf25070 */
[----:B------:R-:W-:Y:S01]  /*82e0*/  PLOP3.LUT P1, PT, PT, PT, UP0, 0x80, 0x0 ;  /* 0x000000000000781c */ /* 0x000fe20003f2f008 */
[----:B------:R3:W-:Y:S01]  /*82f0*/  STSM.16.M88.4 [R4], R144 ;  /* 0x0000009004007844 */ /* 0x0007e20000000200 */
[----:B------:R-:W-:-:S04]  /*8300*/  IMAD.U32 R12, RZ, RZ, UR4 ;  /* 0x00000004ff0c7e24 */ /* 0x000fc8000f8e00ff */
[----:B------:R-:W-:Y:S01]  /*8310*/  BAR.SYNC.DEFER_BLOCKING 0x1, 0x100 ;  /* 0x0044000000007b1d */ /* 0x000fe20000010000 */
[----:B------:R-:W-:-:S06]  /*8320*/  UISETP.NE.AND.EX UP1, UPT, UR7, URZ, UPT, UP1 ;  /* 0x0000003f0700728c */ /* 0x000fcc000bf25310 */
[----:B------:R-:W-:-:S05]  /*8330*/  PLOP3.LUT P2, PT, PT, PT, UP1, 0x80, 0x0 ;  /* 0x000000000000781c */ /* 0x000fca0003f4f018 */
[----:B------:R-:W-:-:S04]  /*8340*/  @UP1 UIADD3 UR6, UP2, UR8, UR6, URZ ;  /* 0x0000000608061290 */ /* 0x000fc8000ff5e03f */
[----:B------:R-:W-:Y:S02]  /*8350*/  @UP1 UIADD3.X UR7, UR9, UR7, URZ, UP2, !UPT ;  /* 0x0000000709071290 */ /* 0x000fe400097fe43f */
[----:B--2---:R-:W-:-:S04]  /*8360*/  IMAD.U32 R14, RZ, RZ, UR6 ;  /* 0x00000006ff0e7e24 */ /* 0x004fc8000f8e00ff */
[----:B------:R-:W-:Y:S01]  /*8370*/  IMAD.U32 R15, RZ, RZ, UR7 ;  /* 0x00000007ff0f7e24 */ /* 0x000fe2000f8e00ff */
[----:B------:R-:W2:Y:S01]  /*8380*/  @P1 LDG.E R0, desc[UR60][R12.64] ;  /* 0x0000003c0c001981 */ /* 0x000ea2000c1e1900 */
[----:B------:R-:W-:Y:S01]  /*8390*/  IMAD R9, R22, 0x40, R2 ;  /* 0x0000004016097824 */ /* 0x000fe200078e0202 */
[----:B------:R-:W-:Y:S02]  /*83a0*/  UMOV UR4, URZ ;  /* 0x0000003f00047c82 */ /* 0x000fe40008000000 */
[----:B-1----:R3:W5:Y:S01]  /*83b0*/  @P2 LDG.E R77, desc[UR60][R14.64] ;  /* 0x0000003c0e4d2981 */ /* 0x002762000c1e1900 */
[----:B------:R-:W-:-:S03]  /*83c0*/  IMAD.WIDE R10, R9, 0x2, R10 ;  /* 0x00000002090a7825 */ /* 0x000fc600078e020a */
[----:B------:R-:W-:Y:S02]  /*83d0*/  IADD3 R25, P0, R10, 0x1000, RZ ;  /* 0x000010000a197810 */ /* 0x000fe40007f1e0ff */
[----:B--2---:R-:W-:Y:S01]  /*83e0*/  @P1 R2UR UR4, R0 ;  /* 0x00000000000412ca */ /* 0x004fe200000e0000 */
[----:B---3--:R-:W-:-:S14]  /*83f0*/  @P2 BRA `(.L_x_793) ;  /* 0x0000000000102947 */ /* 0x008fdc0003800000 */
[----:B------:R-:W-:Y:S05]  /*8400*/  @!P1 BRA `(.L_x_793) ;  /* 0x00000000000c9947 */ /* 0x000fea0003800000 */
[----:B------:R-:W2:Y:S04]  /*8410*/  LDG.E R0, desc[UR60][R12.64] ;  /* 0x0000003c0c007981 */ /* 0x000ea8000c1e1900 */
[----:B-----5:R-:W2:Y:S02]  /*8420*/  LDG.E R77, desc[UR60][R12.64+0x4] ;  /* 0x0000043c0c4d7981 */ /* 0x020ea4000c1e1900 */
[----:B--2---:R-:W-:-:S07]  /*8430*/  IMAD.IADD R77, R77, 0x1, -R0 ;  /* 0x000000014d4d7824 */ /* 0x004fce00078e0a00 */
.L_x_793:
[----:B------:R-:W-:Y:S01]  /*8440*/  R2UR UR16, R201 ;  /* 0x00000000c91072ca */ /* 0x000fe200000e0000 */
[----:B------:R-:W-:Y:S01]  /*8450*/  ULDC.64 UR12, c[0x0][0xc70] ;  /* 0x00031c00000c7ab9 */ /* 0x000fe20000000a00 */
[----:B------:R-:W-:Y:S01]  /*8460*/  R2UR UR15, R203 ;  /* 0x00000000cb0f72ca */ /* 0x000fe200000e0000 */
[----:B------:R-:W-:Y:S01]  /*8470*/  USHF.R.S32.HI UR9, URZ, 0x1f, UR4 ;  /* 0x0000001f3f097899 */ /* 0x000fe20008011404 */
[----:B------:R-:W-:Y:S01]  /*8480*/  R2UR UR14, R202 ;  /* 0x00000000ca0e72ca */ /* 0x000fe200000e0000 */
[----:B------:R-:W-:Y:S01]  /*8490*/  UMOV UR8, UR4 ;  /* 0x0000000400087c82 */ /* 0x000fe20008000000 */
[----:B------:R-:W-:Y:S01]  /*84a0*/  LOP3.LUT R24, R25, 0x380, RZ, 0xc0, !PT ;  /* 0x0000038019187812 */ /* 0x000fe200078ec0ff */
[----:B------:R-:W-:Y:S01]  /*84b0*/  IMAD R6, R200, 0x80, R220 ;  /* 0x00000080c8067824 */ /* 0x000fe200078e02dc */
[----:B------:R-:W-:Y:S02]  /*84c0*/  IADD3 R17, P1, R10, 0x2000, RZ ;  /* 0x000020000a117810 */ /* 0x000fe40007f3e0ff */
[----:B------:R-:W-:-:S02]  /*84d0*/  SHF.R.U64 R24, R24, 0x3, RZ ;  /* 0x0000000318187819 */ /* 0x000fc400000012ff */
[----:B------:R-:W-:Y:S01]  /*84e0*/  LOP3.LUT R16, R17, 0x380, RZ, 0xc0, !PT ;  /* 0x0000038011107812 */ /* 0x000fe200078ec0ff */
[----:B------:R-:W-:Y:S01]  /*84f0*/  USHF.R.S32.HI UR11, URZ, 0x1f, UR16 ;  /* 0x0000001f3f0b7899 */ /* 0x000fe20008011410 */
[----:B------:R-:W-:Y:S01]  /*8500*/  IADD3 R13, P2, R10, 0x3000, RZ ;  /* 0x000030000a0d7810 */ /* 0x000fe20007f5e0ff */
[----:B------:R-:W-:Y:S01]  /*8510*/  USEL UR15, UR15, URZ, !UP0 ;  /* 0x0000003f0f0f7287 */ /* 0x000fe2000c000000 */
[----:B------:R-:W-:Y:S01]  /*8520*/  SHF.R.S32.HI R0, RZ, 0x1f, R6 ;  /* 0x0000001fff007819 */ /* 0x000fe20000011406 */
[----:B------:R-:W-:Y:S01]  /*8530*/  UIMAD UR10, UR11, UR12, URZ ;  /* 0x0000000c0b0a72a4 */ /* 0x000fe2000f8e023f */
[----:B------:R-:W-:Y:S01]  /*8540*/  LOP3.LUT R24, R24, R25, RZ, 0x3c, !PT ;  /* 0x0000001918187212 */ /* 0x000fe200078e3cff */
[----:B------:R-:W-:Y:S01]  /*8550*/  UIMAD.WIDE.U32 UR6, UR16, UR12, UR8 ;  /* 0x0000000c100672a5 */ /* 0x000fe2000f8e0008 */
[----:B------:R-:W-:Y:S01]  /*8560*/  SHF.R.U64 R16, R16, 0x3, RZ ;  /* 0x0000000310107819 */ /* 0x000fe200000012ff */
[----:B------:R-:W-:Y:S01]  /*8570*/  UIMAD UR10, UR16, UR13, UR10 ;  /* 0x0000000d100a72a4 */ /* 0x000fe2000f8e020a */
[----:B------:R-:W-:Y:S01]  /*8580*/  LOP3.LUT R12, R13, 0x380, RZ, 0xc0, !PT ;  /* 0x000003800d0c7812 */ /* 0x000fe200078ec0ff */
[----:B------:R-:W-:Y:S01]  /*8590*/  USEL UR14, UR14, URZ, !UP0 ;  /* 0x0000003f0e0e7287 */ /* 0x000fe2000c000000 */
[----:B------:R-:W-:Y:S01]  /*85a0*/  IADD3.X R25, RZ, R11, RZ, P0, !PT ;  /* 0x0000000bff197210 */ /* 0x000fe200007fe4ff */
[----:B------:R-:W-:Y:S01]  /*85b0*/  ULDC.64 UR12, c[0x0][0xc78] ;  /* 0x00031e00000c7ab9 */ /* 0x000fe20000000a00 */
[----:B------:R-:W-:Y:S01]  /*85c0*/  UIADD3 UR7, UR7, UR10, URZ ;  /* 0x0000000a07077290 */ /* 0x000fe2000fffe03f */
[----:B------:R-:W-:Y:S01]  /*85d0*/  IADD3 R69, P0, R10, 0x8000, RZ ;  /* 0x000080000a457810 */ /* 0x000fe20007f1e0ff */
[----:B------:R-:W-:Y:S01]  /*85e0*/  UIMAD UR8, UR15, UR12, URZ ;  /* 0x0000000c0f0872a4 */ /* 0x000fe2000f8e023f */
[----:B------:R-:W-:Y:S01]  /*85f0*/  LOP3.LUT R16, R16, R17, RZ, 0x3c, !PT ;  /* 0x0000001110107212 */ /* 0x000fe200078e3cff */
[----:B------:R-:W-:Y:S01]  /*8600*/  UIMAD.WIDE.U32 UR6, UR14, UR12, UR6 ;  /* 0x0000000c0e0672a5 */ /* 0x000fe2000f8e0006 */
[----:B------:R-:W-:Y:S01]  /*8610*/  SHF.R.U64 R12, R12, 0x3, RZ ;  /* 0x000000030c0c7819 */ /* 0x000fe200000012ff */
[----:B------:R-:W-:Y:S01]  /*8620*/  UIMAD UR8, UR14, UR13, UR8 ;  /* 0x0000000d0e0872a4 */ /* 0x000fe2000f8e0208 */
[----:B------:R-:W-:Y:S01]  /*8630*/  IMAD.X R17, RZ, RZ, R11, P1 ;  /* 0x000000ffff117224 */ /* 0x000fe200008e060b */
[----:B------:R-:W-:Y:S01]  /*8640*/  IADD3 R61, P1, R10, 0x9000, RZ ;  /* 0x000090000a3d7810 */ /* 0x000fe20007f3e0ff */
[----:B------:R-:W-:Y:S01]  /*8650*/  ULDC.64 UR12, c[0x0][0xba0] ;  /* 0x0002e800000c7ab9 */ /* 0x000fe20000000a00 */
[----:B------:R-:W-:-:S02]  /*8660*/  IADD3 R4, P3, R6, UR6, RZ ;  /* 0x0000000606047c10 */ /* 0x000fc4000ff7e0ff */
[----:B------:R-:W-:Y:S01]  /*8670*/  IMAD.U32 R9, RZ, RZ, UR8 ;  /* 0x00000008ff097e24 */ /* 0x000fe2000f8e00ff */
[----:B------:R-:W-:Y:S02]  /*8680*/  LOP3.LUT R68, R69, 0x380, RZ, 0xc0, !PT ;  /* 0x0000038045447812 */ /* 0x000fe400078ec0ff */
[----:B------:R-:W-:Y:S02]  /*8690*/  IADD3 R45, P6, R10, 0x4000, RZ ;  /* 0x000040000a2d7810 */ /* 0x000fe40007fde0ff */
[----:B------:R-:W-:Y:S01]  /*86a0*/  IADD3.X R9, R0, UR7, R9, P3, !PT ;  /* 0x0000000700097c10 */ /* 0x000fe20009ffe409 */
[----:B------:R-:W-:Y:S01]  /*86b0*/  ULDC.64 UR6, c[0x0][0xc40] ;  /* 0x0003100000067ab9 */ /* 0x000fe20000000a00 */
[----:B------:R-:W-:Y:S01]  /*86c0*/  LOP3.LUT R12, R12, R13, RZ, 0x3c, !PT ;  /* 0x0000000d0c0c7212 */ /* 0x000fe200078e3cff */
[----:B------:R-:W-:Y:S01]  /*86d0*/  IMAD.X R13, RZ, RZ, R11, P2 ;  /* 0x000000ffff0d7224 */ /* 0x000fe200010e060b */
[----:B------:R-:W-:Y:S01]  /*86e0*/  LEA R50, P3, R4, UR6, 0x2 ;  /* 0x0000000604327c11 */ /* 0x000fe2000f8610ff */
[----:B------:R-:W-:Y:S01]  /*86f0*/  VIADD R0, R6, 0x8 ;  /* 0x0000000806007836 */ /* 0x000fe20000000000 */
[----:B------:R-:W-:-:S02]  /*8700*/  IADD3 R41, P5, R10, 0x5000, RZ ;  /* 0x000050000a297810 */ /* 0x000fc40007fbe0ff */
[----:B------:R-:W-:Y:S02]  /*8710*/  LEA.HI.X R51, R4, UR7, R9, 0x2, P3 ;  /* 0x0000000704337c11 */ /* 0x000fe400098f1409 */
[C---:B------:R-:W-:Y:S02]  /*8720*/  IADD3 R37, P4, R10.reuse, 0x6000, RZ ;  /* 0x000060000a257810 */ /* 0x040fe40007f9e0ff */
[----:B------:R-:W-:Y:S02]  /*8730*/  IADD3 R29, P3, R10, 0x7000, RZ ;  /* 0x000070000a1d7810 */ /* 0x000fe40007f7e0ff */
[----:B------:R-:W-:Y:S02]  /*8740*/  LOP3.LUT R60, R61, 0x380, RZ, 0xc0, !PT ;  /* 0x000003803d3c7812 */ /* 0x000fe400078ec0ff */
[----:B------:R-:W-:Y:S02]  /*8750*/  SHF.R.U64 R68, R68, 0x3, RZ ;  /* 0x0000000344447819 */ /* 0x000fe400000012ff */
[----:B------:R-:W-:-:S02]  /*8760*/  LOP3.LUT R44, R45, 0x380, RZ, 0xc0, !PT ;  /* 0x000003802d2c7812 */ /* 0x000fc400078ec0ff */
[----:B------:R-:W-:Y:S02]  /*8770*/  IADD3 R49, P2, R10, 0xa000, RZ ;  /* 0x0000a0000a317810 */ /* 0x000fe40007f5e0ff */
[----:B------:R-:W-:Y:S02]  /*8780*/  LOP3.LUT R40, R41, 0x380, RZ, 0xc0, !PT ;  /* 0x0000038029287812 */ /* 0x000fe400078ec0ff */
[----:B------:R-:W-:Y:S02]  /*8790*/  LOP3.LUT R36, R37, 0x380, RZ, 0xc0, !PT ;  /* 0x0000038025247812 */ /* 0x000fe400078ec0ff */
[----:B------:R-:W-:Y:S02]  /*87a0*/  LOP3.LUT R28, R29, 0x380, RZ, 0xc0, !PT ;  /* 0x000003801d1c7812 */ /* 0x000fe400078ec0ff */
[----:B------:R-:W-:Y:S02]  /*87b0*/  SHF.R.U64 R60, R60, 0x3, RZ ;  /* 0x000000033c3c7819 */ /* 0x000fe400000012ff */
[----:B------:R-:W-:Y:S01]  /*87c0*/  LOP3.LUT R68, R68, R69, RZ, 0x3c, !PT ;  /* 0x0000004544447212 */ /* 0x000fe200078e3cff */
[----:B------:R-:W-:Y:S01]  /*87d0*/  IMAD.X R69, RZ, RZ, R11, P0 ;  /* 0x000000ffff457224 */ /* 0x000fe200000e060b */
[----:B------:R-:W-:-:S02]  /*87e0*/  SHF.R.U64 R44, R44, 0x3, RZ ;  /* 0x000000032c2c7819 */ /* 0x000fc400000012ff */
[----:B------:R-:W-:Y:S02]  /*87f0*/  LOP3.LUT R48, R49, 0x380, RZ, 0xc0, !PT ;  /* 0x0000038031307812 */ /* 0x000fe400078ec0ff */
[----:B------:R-:W-:Y:S02]  /*8800*/  LOP3.LUT P0, RZ, R205, 0x3, RZ, 0xc0, !PT ;  /* 0x00000003cdff7812 */ /* 0x000fe4000780c0ff */
[----:B------:R-:W-:Y:S02]  /*8810*/  SHF.R.U64 R40, R40, 0x3, RZ ;  /* 0x0000000328287819 */ /* 0x000fe400000012ff */
[----:B------:R-:W-:Y:S02]  /*8820*/  SHF.R.U64 R36, R36, 0x3, RZ ;  /* 0x0000000324247819 */ /* 0x000fe400000012ff */
[----:B------:R-:W-:Y:S02]  /*8830*/  SHF.R.U64 R28, R28, 0x3, RZ ;  /* 0x000000031c1c7819 */ /* 0x000fe400000012ff */
[----:B------:R-:W-:Y:S01]  /*8840*/  LOP3.LUT R60, R60, R61, RZ, 0x3c, !PT ;  /* 0x0000003d3c3c7212 */ /* 0x000fe200078e3cff */
[--C-:B------:R-:W-:Y:S01]  /*8850*/  IMAD.X R61, RZ, RZ, R11.reuse, P1 ;  /* 0x000000ffff3d7224 */ /* 0x100fe200008e060b */
[----:B------:R-:W-:Y:S01]  /*8860*/  LOP3.LUT R44, R44, R45, RZ, 0x3c, !PT ;  /* 0x0000002d2c2c7212 */ /* 0x000fe200078e3cff */
[----:B------:R-:W-:Y:S01]  /*8870*/  IMAD.X R45, RZ, RZ, R11, P6 ;  /* 0x000000ffff2d7224 */ /* 0x000fe200030e060b */
[----:B------:R-:W-:-:S02]  /*8880*/  SHF.R.U64 R48, R48, 0x3, RZ ;  /* 0x0000000330307819 */ /* 0x000fc400000012ff */
[-C--:B-----5:R-:W-:Y:S02]  /*8890*/  ISETP.GE.OR P1, PT, R6, R77.reuse, P0 ;  /* 0x0000004d0600720c */ /* 0x0a0fe40000726670 */
[----:B------:R-:W-:Y:S02]  /*88a0*/  IADD3 R21, P6, R10, 0xb000, RZ ;  /* 0x0000b0000a157810 */ /* 0x000fe40007fde0ff */
[----:B------:R-:W-:Y:S02]  /*88b0*/  ISETP.GE.OR P0, PT, R0, R77, P0 ;  /* 0x0000004d0000720c */ /* 0x000fe40000706670 */
        /* <DEDUP_REMOVED lines=9> */
[C---:B------:R-:W-:Y:S01]  /*8950*/  LOP3.LUT R15, R10.reuse, 0x380, RZ, 0xc0, !PT ;  /* 0x000003800a0f7812 */ /* 0x040fe200078ec0ff */
[----:B------:R1:W-:Y:S01]  /*8960*/  @!P0 STG.E desc[UR60][R50.64+0x20], R3 ;  /* 0x0000200332008986 */ /* 0x0003e2000c10193c */
[C---:B------:R-:W-:Y:S02]  /*8970*/  IADD3 R65, P4, R10.reuse, 0xd000, RZ ;  /* 0x0000d0000a417810 */ /* 0x040fe40007f9e0ff */
[C---:B------:R-:W-:Y:S01]  /*8980*/  IADD3 R57, P3, R10.reuse, 0xe000, RZ ;  /* 0x0000e0000a397810 */ /* 0x040fe20007f7e0ff */
[----:B------:R-:W-:Y:S01]  /*8990*/  UIMAD UR6, UR9, UR12, URZ ;  /* 0x0000000c090672a4 */ /* 0x000fe2000f8e023f */
[----:B------:R-:W-:Y:S01]  /*89a0*/  LOP3.LUT R20, R21, 0x380, RZ, 0xc0, !PT ;  /* 0x0000038015147812 */ /* 0x000fe200078ec0ff */
[----:B------:R-:W-:Y:S01]  /*89b0*/  IMAD.U32 R23, RZ, RZ, UR12 ;  /* 0x0000000cff177e24 */ /* 0x000fe2000f8e00ff */
[----:B------:R-:W-:Y:S01]  /*89c0*/  IADD3 R9, P2, R10, 0xf000, RZ ;  /* 0x0000f0000a097810 */ /* 0x000fe20007f5e0ff */
[----:B------:R2:W-:Y:S01]  /*89d0*/  @!P1 STG.E desc[UR60][R50.64], R8 ;  /* 0x0000000832009986 */ /* 0x0005e2000c10193c */
[----:B------:R-:W-:-:S02]  /*89e0*/  LOP3.LUT R72, R73, 0x380, RZ, 0xc0, !PT ;  /* 0x0000038049487812 */ /* 0x000fc400078ec0ff */
[----:B------:R-:W-:Y:S01]  /*89f0*/  LOP3.LUT R64, R65, 0x380, RZ, 0xc0, !PT ;  /* 0x0000038041407812 */ /* 0x000fe200078ec0ff */
[----:B------:R-:W-:Y:S01]  /*8a00*/  IMAD.X R53, RZ, RZ, R11, P2 ;  /* 0x000000ffff357224 */ /* 0x000fe200010e060b */
[----:B------:R-:W-:Y:S02]  /*8a10*/  LOP3.LUT R56, R57, 0x380, RZ, 0xc0, !PT ;  /* 0x0000038039387812 */ /* 0x000fe400078ec0ff */
[----:B------:R-:W-:Y:S02]  /*8a20*/  SHF.R.U64 R15, R15, 0x3, RZ ;  /* 0x000000030f0f7819 */ /* 0x000fe400000012ff */
[----:B-1----:R-:W-:Y:S01]  /*8a30*/  SHF.R.S32.HI R3, RZ, 0x1f, R2 ;  /* 0x0000001fff037819 */ /* 0x002fe20000011402 */
[----:B------:R-:W-:Y:S01]  /*8a40*/  UIMAD UR6, UR4, UR13, UR6 ;  /* 0x0000000d040672a4 */ /* 0x000fe2000f8e0206 */
[----:B------:R-:W-:Y:S01]  /*8a50*/  SHF.R.U64 R20, R20, 0x3, RZ ;  /* 0x0000000314147819 */ /* 0x000fe200000012ff */
[----:B------:R-:W5:Y:S01]  /*8a60*/  LD.E.128 R24, desc[UR60][R24.64] ;  /* 0x0000003c18187980 */ /* 0x000f62000c101d00 */
[----:B------:R-:W-:-:S02]  /*8a70*/  LOP3.LUT R0, R9, 0x380, RZ, 0xc0, !PT ;  /* 0x0000038009007812 */ /* 0x000fc400078ec0ff */
[----:B------:R-:W-:Y:S01]  /*8a80*/  SHF.R.U64 R72, R72, 0x3, RZ ;  /* 0x0000000348487819 */ /* 0x000fe200000012ff */
[----:B------:R-:W5:Y:S01]  /*8a90*/  LD.E.128 R16, desc[UR60][R16.64] ;  /* 0x0000003c10107980 */ /* 0x000f62000c101d00 */
[----:B------:R-:W-:Y:S02]  /*8aa0*/  SHF.R.U64 R64, R64, 0x3, RZ ;  /* 0x0000000340407819 */ /* 0x000fe400000012ff */
[----:B------:R-:W-:Y:S01]  /*8ab0*/  SHF.R.U64 R56, R56, 0x3, RZ ;  /* 0x0000000338387819 */ /* 0x000fe200000012ff */
[----:B------:R-:W5:Y:S01]  /*8ac0*/  LD.E.128 R44, desc[UR60][R44.64] ;  /* 0x0000003c2c2c7980 */ /* 0x000f62000c101d00 */
[----:B------:R-:W-:Y:S01]  /*8ad0*/  LOP3.LUT R20, R20, R21, RZ, 0x3c, !PT ;  /* 0x0000001514147212 */ /* 0x000fe200078e3cff */
[----:B------:R-:W-:Y:S01]  /*8ae0*/  IMAD.X R21, RZ, RZ, R11, P6 ;  /* 0x000000ffff157224 */ /* 0x000fe200030e060b */
[----:B------:R-:W-:Y:S01]  /*8af0*/  LOP3.LUT R10, R15, R10, RZ, 0x3c, !PT ;  /* 0x0000000a0f0a7212 */ /* 0x000fe200078e3cff */
[----:B------:R-:W5:Y:S01]  /*8b00*/  LD.E.128 R40, desc[UR60][R40.64] ;  /* 0x0000003c28287980 */ /* 0x000f62000c101d00 */
[----:B------:R-:W-:-:S02]  /*8b10*/  SHF.R.U64 R0, R0, 0x3, RZ ;  /* 0x0000000300007819 */ /* 0x000fc400000012ff */
[----:B------:R-:W-:Y:S01]  /*8b20*/  LOP3.LUT R72, R72, R73, RZ, 0x3c, !PT ;  /* 0x0000004948487212 */ /* 0x000fe200078e3cff */
[--C-:B------:R-:W-:Y:S01]  /*8b30*/  IMAD.X R73, RZ, RZ, R11.reuse, P5 ;  /* 0x000000ffff497224 */ /* 0x100fe200028e060b */
[----:B------:R-:W-:Y:S01]  /*8b40*/  LOP3.LUT R64, R64, R65, RZ, 0x3c, !PT ;  /* 0x0000004140407212 */ /* 0x000fe200078e3cff */
[--C-:B------:R-:W-:Y:S01]  /*8b50*/  IMAD.X R65, RZ, RZ, R11.reuse, P4 ;  /* 0x000000ffff417224 */ /* 0x100fe200020e060b */
[----:B------:R-:W-:Y:S01]  /*8b60*/  LOP3.LUT R56, R56, R57, RZ, 0x3c, !PT ;  /* 0x0000003938387212 */ /* 0x000fe200078e3cff */
[----:B------:R-:W-:Y:S01]  /*8b70*/  IMAD.X R57, RZ, RZ, R11, P3 ;  /* 0x000000ffff397224 */ /* 0x000fe200018e060b */
[----:B------:R-:W-:Y:S01]  /*8b80*/  LOP3.LUT R52, R0, R9, RZ, 0x3c, !PT ;  /* 0x0000000900347212 */ /* 0x000fe200078e3cff */
[----:B------:R-:W5:Y:S04]  /*8b90*/  LD.E.128 R32, desc[UR60][R10.64] ;  /* 0x0000003c0a207980 */ /* 0x000f68000c101d00 */
[----:B------:R-:W5:Y:S04]  /*8ba0*/  LD.E.128 R12, desc[UR60][R12.64] ;  /* 0x0000003c0c0c7980 */ /* 0x000f68000c101d00 */
[----:B------:R-:W5:Y:S04]  /*8bb0*/  LD.E.128 R36, desc[UR60][R36.64] ;  /* 0x0000003c24247980 */ /* 0x000f68000c101d00 */
[----:B--2---:R1:W5:Y:S04]  /*8bc0*/  LD.E.128 R8, desc[UR60][R20.64] ;  /* 0x0000003c14087980 */ /* 0x004368000c101d00 */
[----:B------:R-:W5:Y:S04]  /*8bd0*/  LD.E.128 R28, desc[UR60][R28.64] ;  /* 0x0000003c1c1c7980 */ /* 0x000f68000c101d00 */
[----:B------:R-:W5:Y:S01]  /*8be0*/  LD.E.128 R68, desc[UR60][R68.64] ;  /* 0x0000003c44447980 */ /* 0x000f62000c101d00 */
[----:B-1----:R-:W-:-:S03]  /*8bf0*/  IMAD.WIDE.U32 R20, R23, UR4, R2 ;  /* 0x0000000417147c25 */ /* 0x002fc6000f8e0002 */
[----:B------:R-:W5:Y:S01]  /*8c00*/  LD.E.128 R60, desc[UR60][R60.64] ;  /* 0x0000003c3c3c7980 */ /* 0x000f62000c101d00 */
[----:B------:R-:W-:Y:S01]  /*8c10*/  VIADD R21, R21, UR6 ;  /* 0x0000000615157c36 */ /* 0x000fe20008000000 */
[----:B------:R-:W-:Y:S02]  /*8c20*/  ULDC.64 UR6, c[0x0][0xbe0] ;  /* 0x0002f80000067ab9 */ /* 0x000fe40000000a00 */
[----:B------:R-:W5:Y:S04]  /*8c30*/  LD.E.128 R48, desc[UR60][R48.64] ;  /* 0x0000003c30307980 */ /* 0x000f68000c101d00 */
        /* <DEDUP_REMOVED lines=10> */
[----:B-1----:R-:W1:Y:S01]  /*8ce0*/  FENCE.VIEW.ASYNC.S ;  /* 0x00000000000073c6 */ /* 0x002e620000000000 */
[----:B------:R-:W-:Y:S01]  /*8cf0*/  IMAD.U32 R23, RZ, RZ, UR6 ;  /* 0x00000006ff177e24 */ /* 0x000fe2000f8e00ff */
[----:B------:R-:W-:Y:S01]  /*8d00*/  UIMAD UR4, UR16, UR7, UR4 ;  /* 0x00000007100472a4 */ /* 0x000fe2000f8e0204 */
[----:B------:R-:W-:-:S02]  /*8d10*/  IMAD R77, R200, -0x80, R77 ;  /* 0xffffff80c84d7824 */ /* 0x000fc400078e024d */
[----:B------:R-:W-:Y:S01]  /*8d20*/  IMAD.WIDE.U32 R20, R23, UR16, R20 ;  /* 0x0000001017147c25 */ /* 0x000fe2000f8e0014 */
[----:B------:R-:W-:Y:S02]  /*8d30*/  ULDC.64 UR6, c[0x0][0xbe8] ;  /* 0x0002fa0000067ab9 */ /* 0x000fe40000000a00 */
[CC--:B------:R-:W-:Y:S01]  /*8d40*/  ISETP.GE.AND P3, PT, R22.reuse, R77.reuse, PT ;  /* 0x0000004d1600720c */ /* 0x0c0fe20003f66270 */
[----:B------:R-:W-:Y:S01]  /*8d50*/  VIADD R21, R21, UR4 ;  /* 0x0000000415157c36 */ /* 0x000fe20008000000 */
[----:B------:R-:W-:Y:S01]  /*8d60*/  UIMAD UR4, UR15, UR6, URZ ;  /* 0x000000060f0472a4 */ /* 0x000fe2000f8e023f */
[----:B------:R-:W-:Y:S01]  /*8d70*/  VIADD R151, R151, 0x32420 ;  /* 0x0003242097977836 */ /* 0x000fe20000000000 */
[C---:B------:R-:W-:Y:S01]  /*8d80*/  IADD3 R0, R22.reuse, 0x20, RZ ;  /* 0x0000002016007810 */ /* 0x040fe20007ffe0ff */
[----:B------:R-:W-:Y:S01]  /*8d90*/  IMAD.U32 R79, RZ, RZ, UR6 ;  /* 0x00000006ff4f7e24 */ /* 0x000fe2000f8e00ff */
[----:B------:R-:W-:Y:S01]  /*8da0*/  UIMAD UR4, UR14, UR7, UR4 ;  /* 0x000000070e0472a4 */ /* 0x000fe2000f8e0204 */
[----:B------:R-:W-:Y:S01]  /*8db0*/  VIADD R3, R22, 0x60 ;  /* 0x0000006016037836 */ /* 0x000fe20000000000 */
[----:B------:R-:W-:Y:S01]  /*8dc0*/  ISETP.GE.AND P0, PT, R0, R77, PT ;  /* 0x0000004d0000720c */ /* 0x000fe20003f06270 */
[----:B------:R-:W-:Y:S01]  /*8dd0*/  IMAD.WIDE.U32 R78, R79, UR14, R20 ;  /* 0x0000000e4f4e7c25 */ /* 0x000fe2000f8e0014 */
[----:B------:R-:W-:-:S02]  /*8de0*/  PRMT R151, RZ, 0x654, R151 ;  /* 0x00000654ff977816 */ /* 0x000fc40000000097 */
[--C-:B------:R-:W-:Y:S01]  /*8df0*/  SHF.R.S32.HI R23, RZ, 0x1f, R22.reuse ;  /* 0x0000001fff177819 */ /* 0x100fe20000011416 */
[----:B------:R-:W-:Y:S01]  /*8e00*/  VIADD R0, R22, 0x40 ;  /* 0x0000004016007836 */ /* 0x000fe20000000000 */
[----:B------:R-:W-:Y:S01]  /*8e10*/  BSSY B1, `(.L_x_794) ;  /* 0x000001d000017945 */ /* 0x000fe20003800000 */
[----:B------:R-:W-:Y:S01]  /*8e20*/  VIADD R83, R79, UR4 ;  /* 0x000000044f537c36 */ /* 0x000fe20008000000 */
[----:B-1----:R1:W-:Y:S01]  /*8e30*/  SYNCS.ARRIVE.TRANS64.RED.A1T0 RZ, [R151+URZ], RZ ;  /* 0x000000ff97ff79a7 */ /* 0x0023e2000810043f */
[-C--:B------:R-:W-:Y:S02]  /*8e40*/  ISETP.GE.AND P2, PT, R3, R77.reuse, PT ;  /* 0x0000004d0300720c */ /* 0x080fe40003f46270 */
[----:B------:R-:W-:Y:S01]  /*8e50*/  ISETP.GE.AND P1, PT, R0, R77, PT ;  /* 0x0000004d0000720c */ /* 0x000fe20003f26270 */
[----:B------:R-:W-:Y:S01]  /*8e60*/  IMAD.WIDE R76, R200, 0x80, R22 ;  /* 0x00000080c84c7825 */ /* 0x000fe200078e0216 */
[----:B------:R-:W-:Y:S11]  /*8e70*/  @P3 BRA `(.L_x_795) ;  /* 0x0000000000583947 */ /* 0x000ff60003800000 */
        /* <DEDUP_REMOVED lines=13> */
[----:B------:R-:W-:Y:S02]  /*8f50*/  IMAD.IADD R3, R21, 0x1, R3 ;  /* 0x0000000115037824 */ /* 0x000fe400078e0203 */
[----:B------:R-:W-:Y:S01]  /*8f60*/  VIADD R4, R2, 0xc0 ;  /* 0x000000c002047836 */ /* 0x000fe20000000000 */
[----:B------:R-:W-:Y:S02]  /*8f70*/  ISETP.GE.AND P5, PT, R0, UR4, PT ;  /* 0x0000000400007c0c */ /* 0x000fe4000bfa6270 */
[----:B------:R-:W-:-:S02]  /*8f80*/  LEA.HI.X R81, R20, UR7, R3, 0x1, P6 ;  /* 0x0000000714517c11 */ /* 0x000fc4000b0f0c03 */
[----:B------:R-:W-:-:S03]  /*8f90*/  ISETP.GE.AND P6, PT, R4, UR4, PT ;  /* 0x0000000404007c0c */ /* 0x000fc6000bfc6270 */
[----:B-----5:R2:W-:Y:S04]  /*8fa0*/  @!P4 STG.E.128 desc[UR60][R80.64], R32 ;  /* 0x000000205000c986 */ /* 0x0205e8000c101d3c */
[----:B------:R2:W-:Y:S04]  /*8fb0*/  @!P3 STG.E.128 desc[UR60][R80.64+0x80], R44 ;  /* 0x0000802c5000b986 */ /* 0x0005e8000c101d3c */
[----:B------:R2:W-:Y:S04]  /*8fc0*/  @!P5 STG.E.128 desc[UR60][R80.64+0x100], R68 ;  /* 0x000100445000d986 */ /* 0x0005e8000c101d3c */
[----:B------:R2:W-:Y:S02]  /*8fd0*/  @!P6 STG.E.128 desc[UR60][R80.64+0x180], R72 ;  /* 0x000180485000e986 */ /* 0x0005e4000c101d3c */
.L_x_795:
[----:B------:R-:W-:Y:S05]  /*8fe0*/  BSYNC B1 ;  /* 0x0000000000017941 */ /* 0x000fea0003800000 */
.L_x_794:
[----:B------:R-:W-:Y:S04]  /*8ff0*/  BSSY B1, `(.L_x_796) ;  /* 0x000001a000017945 */ /* 0x000fe80003800000 */
[----:B------:R-:W-:Y:S05]  /*9000*/  @P0 BRA `(.L_x_797) ;  /* 0x0000000000600947 */ /* 0x000fea0003800000 */
[----:B------:R-:W-:Y:S01]  /*9010*/  IADD3 R3, P0, R76, 0x20, RZ ;  /* 0x000000204c037810 */ /* 0x000fe20007f1e0ff */
[----:B------:R-:W-:Y:S01]  /*9020*/  VIADD R4, R2, 0x40 ;  /* 0x0000004002047836 */ /* 0x000fe20000000000 */
[----:B------:R-:W-:Y:S01]  /*9030*/  ULDC UR4, c[0x0][0xb8c] ;  /* 0x0002e30000047ab9 */ /* 0x000fe20000000800 */
[----:B------:R-:W-:Y:S01]  /*9040*/  ULDC.64 UR6, c[0x0][0xbd8] ;  /* 0x0002f60000067ab9 */ /* 0x000fe20000000a00 */
[----:B------:R-:W-:Y:S01]  /*9050*/  IADD3.X R0, RZ, R77, RZ, P0, !PT ;  /* 0x0000004dff007210 */ /* 0x000fe200007fe4ff */
[----:B------:R-:W-:Y:S01]  /*9060*/  IMAD.MOV.U32 R20, RZ, RZ, R78 ;  /* 0x000000ffff147224 */ /* 0x000fe200078e004e */
[----:B------:R-:W-:Y:S01]  /*9070*/  ISETP.GE.AND P4, PT, R4, UR4, PT ;  /* 0x0000000404007c0c */ /* 0x000fe2000bf86270 */
[----:B------:R-:W-:Y:S01]  /*9080*/  IMAD.MOV.U32 R21, RZ, RZ, R83 ;  /* 0x000000ffff157224 */ /* 0x000fe200078e0053 */
[C---:B------:R-:W-:Y:S01]  /*9090*/  ISETP.GE.AND P3, PT, R2.reuse, UR4, PT ;  /* 0x0000000402007c0c */ /* 0x040fe2000bf66270 */
[----:B------:R-:W-:Y:S02]  /*90a0*/  VIADD R6, R2, 0x80 ;  /* 0x0000008002067836 */ /* 0x000fe40000000000 */
[----:B------:R-:W-:-:S02]  /*90b0*/  IMAD R0, R0, UR6, RZ ;  /* 0x0000000600007c24 */ /* 0x000fc4000f8e02ff */
[----:B------:R-:W-:Y:S01]  /*90c0*/  VIADD R4, R2, 0xc0 ;  /* 0x000000c002047836 */ /* 0x000fe20000000000 */
[----:B------:R-:W-:Y:S01]  /*90d0*/  ISETP.GE.AND P5, PT, R6, UR4, PT ;  /* 0x0000000406007c0c */ /* 0x000fe2000bfa6270 */
[----:B------:R-:W-:-:S03]  /*90e0*/  IMAD.WIDE.U32 R20, R3, UR6, R20 ;  /* 0x0000000603147c25 */ /* 0x000fc6000f8e0014 */
[----:B------:R-:W-:Y:S01]  /*90f0*/  ISETP.GE.AND P6, PT, R4, UR4, PT ;  /* 0x0000000404007c0c */ /* 0x000fe2000bfc6270 */
[----:B------:R-:W-:Y:S01]  /*9100*/  IMAD R3, R3, UR7, R0 ;  /* 0x0000000703037c24 */ /* 0x000fe2000f8e0200 */
[----:B------:R-:W-:Y:S02]  /*9110*/  ULDC.64 UR6, c[0x0][0xb80] ;  /* 0x0002e00000067ab9 */ /* 0x000fe40000000a00 */
[----:B--2--5:R-:W-:Y:S01]  /*9120*/  LEA R32, P0, R20, UR6, 0x1 ;  /* 0x0000000614207c11 */ /* 0x024fe2000f8008ff */
[----:B------:R-:W-:-:S05]  /*9130*/  IMAD.IADD R3, R21, 0x1, R3 ;  /* 0x0000000115037824 */ /* 0x000fca00078e0203 */
[----:B------:R-:W-:-:S05]  /*9140*/  LEA.HI.X R33, R20, UR7, R3, 0x1, P0 ;  /* 0x0000000714217c11 */ /* 0x000fca00080f0c03 */
[----:B------:R3:W-:Y:S04]  /*9150*/  @!P3 STG.E.128 desc[UR60][R32.64], R24 ;  /* 0x000000182000b986 */ /* 0x0007e8000c101d3c */
[----:B------:R3:W-:Y:S04]  /*9160*/  @!P4 STG.E.128 desc[UR60][R32.64+0x80], R40 ;  /* 0x000080282000c986 */ /* 0x0007e8000c101d3c */
[----:B------:R3:W-:Y:S04]  /*9170*/  @!P5 STG.E.128 desc[UR60][R32.64+0x100], R60 ;  /* 0x0001003c2000d986 */ /* 0x0007e8000c101d3c */
[----:B------:R3:W-:Y:S02]  /*9180*/  @!P6 STG.E.128 desc[UR60][R32.64+0x180], R64 ;  /* 0x000180402000e986 */ /* 0x0007e4000c101d3c */
.L_x_797:
[----:B------:R-:W-:Y:S05]  /*9190*/  BSYNC B1 ;  /* 0x0000000000017941 */ /* 0x000fea0003800000 */
.L_x_796:
[----:B------:R-:W-:Y:S04]  /*91a0*/  BSSY B1, `(.L_x_798) ;  /* 0x000001a000017945 */ /* 0x000fe80003800000 */
        /* <DEDUP_REMOVED lines=18> */
[----:B---3-5:R-:W-:Y:S01]  /*92d0*/  LEA R24, P0, R20, UR6, 0x1 ;  /* 0x0000000614187c11 */ /* 0x028fe2000f8008ff */
[----:B------:R-:W-:-:S05]  /*92e0*/  IMAD.IADD R3, R21, 0x1, R3 ;  /* 0x0000000115037824 */ /* 0x000fca00078e0203 */
[----:B------:R-:W-:-:S05]  /*92f0*/  LEA.HI.X R25, R20, UR7, R3, 0x1, P0 ;  /* 0x0000000714197c11 */ /* 0x000fca00080f0c03 */
[----:B------:R4:W-:Y:S04]  /*9300*/  @!P1 STG.E.128 desc[UR60][R24.64], R16 ;  /* 0x0000001018009986 */ /* 0x0009e8000c101d3c */
[----:B------:R4:W-:Y:S04]  /*9310*/  @!P3 STG.E.128 desc[UR60][R24.64+0x80], R36 ;  /* 0x000080241800b986 */ /* 0x0009e8000c101d3c */
[----:B------:R4:W-:Y:S04]  /*9320*/  @!P4 STG.E.128 desc[UR60][R24.64+0x100], R48 ;  /* 0x000100301800c986 */ /* 0x0009e8000c101d3c */
[----:B------:R4:W-:Y:S02]  /*9330*/  @!P5 STG.E.128 desc[UR60][R24.64+0x180], R56 ;  /* 0x000180381800d986 */ /* 0x0009e4000c101d3c */
.L_x_799:
[----:B------:R-:W-:Y:S05]  /*9340*/  BSYNC B1 ;  /* 0x0000000000017941 */ /* 0x000fea0003800000 */
.L_x_798:
[----:B------:R-:W-:Y:S05]  /*9350*/  @P2 BRA `(.L_x_800) ;  /* 0x0000000c00882947 */ /* 0x000fea0003800000 */
[----:B------:R-:W-:Y:S01]  /*9360*/  IADD3 R3, P0, R76, 0x60, RZ ;  /* 0x000000604c037810 */ /* 0x000fe20007f1e0ff */
[C---:B------:R-:W-:Y:S01]  /*9370*/  VIADD R0, R2.reuse, 0x40 ;  /* 0x0000004002007836 */ /* 0x040fe20000000000 */
[----:B------:R-:W-:Y:S01]  /*9380*/  ULDC UR4, c[0x0][0xb8c] ;  /* 0x0002e30000047ab9 */ /* 0x000fe20000000800 */
[----:B------:R-:W-:Y:S01]  /*9390*/  ULDC.64 UR6, c[0x0][0xbd8] ;  /* 0x0002f60000067ab9 */ /* 0x000fe20000000a00 */
[----:B----45:R-:W-:Y:S01]  /*93a0*/  IMAD.MOV.U32 R16, RZ, RZ, R78 ;  /* 0x000000ffff107224 */ /* 0x030fe200078e004e */
        /* <DEDUP_REMOVED lines=11> */
[----:B------:R-:W-:Y:S02]  /*9460*/  LEA R18, P0, R16, UR6, 0x1 ;  /* 0x0000000610127c11 */ /* 0x000fe4000f8008ff */
[----:B------:R-:W-:-:S04]  /*9470*/  IADD3 R3, R17, R3, RZ ;  /* 0x0000000311037210 */ /* 0x000fc80007ffe0ff */
        /* <DEDUP_REMOVED lines=8> */
.L_x_792:
[----:B------:R-:W-:Y:S01]  /*9500*/  R2UR UR4, R202 ;  /* 0x00000000ca0472ca */ /* 0x000fe200000e0000 */
[----:B------:R-:W-:Y:S01]  /*9510*/  ULDC.64 UR6, c[0x0][0xcd8] ;  /* 0x0003360000067ab9 */ /* 0x000fe20000000a00 */
[----:B------:R-:W-:Y:S01]  /*9520*/  R2UR UR9, R203 ;  /* 0x00000000cb0972ca */ /* 0x000fe200000e0000 */
[----:B------:R-:W-:Y:S01]  /*9530*/  UISETP.NE.U32.AND UP0, UPT, UR6, URZ, UPT ;  /* 0x0000003f0600728c */ /* 0x000fe2000bf05070 */
[----:B------:R-:W-:-:S03]  /*9540*/  IMAD.MOV.U32 R15, RZ, RZ, RZ ;  /* 0x000000ffff0f7224 */ /* 0x000fc600078e00ff */
[----:B------:R-:W-:-:S06]  /*9550*/  UISETP.NE.AND.EX UP0, UPT, UR7, URZ, UPT, UP0 ;  /* 0x0000003f0700728c */ /* 0x000fcc000bf05300 */
[----:B------:R-:W-:Y:S01]  /*9560*/  USHF.L.U32 UR8, UR4, 0x2, URZ ;  /* 0x0000000204087899 */ /* 0x000fe2000800063f */
[----:B------:R-:W1:Y:S01]  /*9570*/  LDC R13, c[0x0][0xb88] ;  /* 0x0002e200ff0d7b82 */ /* 0x000e620000000800 */
[----:B------:R-:W-:Y:S01]  /*9580*/  USHF.L.U64.HI UR9, UR4, 0x2, UR9 ;  /* 0x0000000204097899 */ /* 0x000fe20008010209 */
[----:B------:R-:W-:Y:S01]  /*9590*/  PLOP3.LUT P1, PT, PT, PT, UP0, 0x80, 0x0 ;  /* 0x000000000000781c */ /* 0x000fe20003f2f008 */
[----:B------:R-:W-:-:S04]  /*95a0*/  UIADD3 UR4, UP1, UR8, UR6, URZ ;  /* 0x0000000608047290 */ /* 0x000fc8000ff3e03f */
[----:B------:R-:W-:Y:S02]  /*95b0*/  UIADD3.X UR6, UR9, UR7, URZ, UP1, !UPT ;  /* 0x0000000709067290 */ /* 0x000fe40008ffe43f */
[----:B------:R-:W-:-:S04]  /*95c0*/  IMAD.U32 R8, RZ, RZ, UR4 ;  /* 0x00000004ff087e24 */ /* 0x000fc8000f8e00ff */
[----:B------:R-:W-:Y:S01]  /*95d0*/  IMAD.U32 R9, RZ, RZ, UR6 ;  /* 0x00000006ff097e24 */ /* 0x000fe2000f8e00ff */
[----:B------:R-:W-:Y:S02]  /*95e0*/  ULDC.64 UR6, c[0x0][0xce0] ;  /* 0x0003380000067ab9 */ /* 0x000fe40000000a00 */
[----:B------:R-:W-:Y:S02]  /*95f0*/  UISETP.NE.U32.AND UP1, UPT, UR6, URZ, UPT ;  /* 0x0000003f0600728c */ /* 0x000fe4000bf25070 */
[----:B------:R2:W5:Y:S02]  /*9600*/  @P1 LDG.E R15, desc[UR60][R8.64] ;  /* 0x0000003c080f1981 */ /* 0x000564000c1e1900 */
[----:B------:R-:W-:-:S06]  /*9610*/  UISETP.NE.AND.EX UP1, UPT, UR7, URZ, UPT, UP1 ;  /* 0x0000003f0700728c */ /* 0x000fcc000bf25310 */
[----:B------:R-:W-:-:S05]  /*9620*/  PLOP3.LUT P2, PT, PT, PT, UP1, 0x80, 0x0 ;  /* 0x000000000000781c */ /* 0x000fca0003f4f018 */
[----:B------:R-:W-:-:S04]  /*9630*/  @UP1 UIADD3 UR6, UP2, UR8, UR6, URZ ;  /* 0x0000000608061290 */ /* 0x000fc8000ff5e03f */
[----:B------:R-:W-:Y:S02]  /*9640*/  @UP1 UIADD3.X UR7, UR9, UR7, URZ, UP2, !UPT ;  /* 0x0000000709071290 */ /* 0x000fe400097fe43f */
[----:B------:R-:W-:-:S04]  /*9650*/  IMAD.U32 R10, RZ, RZ, UR6 ;  /* 0x00000006ff0a7e24 */ /* 0x000fc8000f8e00ff */
[----:B------:R-:W-:-:S05]  /*9660*/  IMAD.U32 R11, RZ, RZ, UR7 ;  /* 0x00000007ff0b7e24 */ /* 0x000fca000f8e00ff */
[----:B-1----:R2:W5:Y:S01]  /*9670*/  @P2 LDG.E R13, desc[UR60][R10.64] ;  /* 0x0000003c0a0d2981 */ /* 0x002562000c1e1900 */
[----:B------:R-:W-:Y:S01]  /*9680*/  ISETP.GE.AND P0, PT, R223, 0x80, PT ;  /* 0x00000080df00780c */ /* 0x000fe20003f06270 */
[----:B------:R-:W-:-:S12]  /*9690*/  @P2 BRA `(.L_x_801) ;  /* 0x0000000000102947 */ /* 0x000fd80003800000 */
[----:B------:R-:W-:Y:S05]  /*96a0*/  @!P1 BRA `(.L_x_801) ;  /* 0x00000000000c9947 */ /* 0x000fea0003800000 */
[----:B------:R-:W3:Y:S04]  /*96b0*/  LDG.E R0, desc[UR60][R8.64] ;  /* 0x0000003c08007981 */ /* 0x000ee8000c1e1900 */
[----:B-----5:R-:W3:Y:S02]  /*96c0*/  LDG.E R13, desc[UR60][R8.64+0x4] ;  /* 0x0000043c080d7981 */ /* 0x020ee4000c1e1900 */
[----:B---3--:R-:W-:-:S07]  /*96d0*/  IMAD.IADD R13, R13, 0x1, -R0 ;  /* 0x000000010d0d7824 */ /* 0x008fce00078e0a00 */
.L_x_801:
[----:B------:R-:W-:Y:S01]  /*96e0*/  R2UR UR7, R201 ;  /* 0x00000000c90772ca */ /* 0x000fe200000e0000 */
[----:B------:R-:W-:Y:S01]  /*96f0*/  BSSY B1, `(.L_x_802) ;  /* 0x0000022000017945 */ /* 0x000fe20003800000 */
[----:B------:R-:W-:Y:S02]  /*9700*/  R2UR UR6, R202 ;  /* 0x00000000ca0672ca */ /* 0x000fe400000e0000 */
[----:B------:R-:W-:Y:S02]  /*9710*/  R2UR UR4, R203 ;  /* 0x00000000cb0472ca */ /* 0x000fe400000e0000 */
[----:B------:R-:W-:Y:S02]  /*9720*/  SHF.R.S32.HI R17, RZ, 0x1f, R2 ;  /* 0x0000001fff117819 */ /* 0x000fe40000011402 */
[----:B-----5:R-:W-:-:S05]  /*9730*/  SHF.R.S32.HI R4, RZ, 0x1f, R15 ;  /* 0x0000001fff047819 */ /* 0x020fca000001140f */
[----:B------:R-:W-:Y:S02]  /*9740*/  USHF.R.S32.HI UR7, URZ, 0x1f, UR7 ;  /* 0x0000001f3f077899 */ /* 0x000fe40008011407 */
[----:B------:R-:W-:Y:S02]  /*9750*/  USEL UR8, UR6, URZ, !UP0 ;  /* 0x0000003f06087287 */ /* 0x000fe4000c000000 */
[----:B------:R-:W-:Y:S01]  /*9760*/  USEL UR9, UR4, URZ, !UP0 ;  /* 0x0000003f04097287 */ /* 0x000fe2000c000000 */
[----:B------:R-:W-:Y:S11]  /*9770*/  @P0 BRA `(.L_x_803) ;  /* 0x0000000000640947 */ /* 0x000ff60003800000 */
[----:B------:R-:W1:Y:S02]  /*9780*/  S2R R0, SR_TID.X ;  /* 0x0000000000007919 */ /* 0x000e640000002100 */
[----:B-1----:R-:W-:-:S04]  /*9790*/  IMAD R0, R200, 0x80, R0 ;  /* 0x00000080c8007824 */ /* 0x002fc800078e0200 */
[----:B------:R-:W-:-:S05]  /*97a0*/  VIADD R0, R0, 0xffffff80 ;  /* 0xffffff8000007836 */ /* 0x000fca0000000000 */
[----:B------:R-:W-:-:S13]  /*97b0*/  ISETP.GE.AND P0, PT, R0, R13, PT ;  /* 0x0000000d0000720c */ /* 0x000fda0003f06270 */
[----:B------:R-:W-:Y:S05]  /*97c0*/  @P0 BRA `(.L_x_803) ;  /* 0x0000000000500947 */ /* 0x000fea0003800000 */
[----:B------:R-:W-:Y:S01]  /*97d0*/  R2UR UR6, R201 ;  /* 0x00000000c90672ca */ /* 0x000fe200000e0000 */
[----:B------:R-:W-:Y:S01]  /*97e0*/  ULDC.64 UR10, c[0x0][0xc70] ;  /* 0x00031c00000a7ab9 */ /* 0x000fe20000000a00 */
[C---:B--2---:R-:W-:Y:S01]  /*97f0*/  IADD3 R8, P0, R0.reuse, R15, RZ ;  /* 0x0000000f00087210 */ /* 0x044fe20007f1e0ff */
[----:B------:R-:W-:Y:S02]  /*9800*/  UIMAD UR4, UR7, UR10, URZ ;  /* 0x0000000a070472a4 */ /* 0x000fe4000f8e023f */
[----:B------:R-:W-:Y:S01]  /*9810*/  IMAD.U32 R3, RZ, RZ, UR10 ;  /* 0x0000000aff037e24 */ /* 0x000fe2000f8e00ff */
[----:B------:R-:W-:-:S07]  /*9820*/  LEA.HI.X.SX32 R9, R0, R4, 0x1, P0 ;  /* 0x0000000400097211 */ /* 0x000fce00000f0eff */
[----:B------:R-:W-:Y:S02]  /*9830*/  UIMAD UR4, UR6, UR11, UR4 ;  /* 0x0000000b060472a4 */ /* 0x000fe4000f8e0204 */
[----:B------:R-:W-:Y:S01]  /*9840*/  IMAD.WIDE.U32 R8, R3, UR6, R8 ;  /* 0x0000000603087c25 */ /* 0x000fe2000f8e0008 */
[----:B------:R-:W-:Y:S02]  /*9850*/  ULDC.64 UR10, c[0x0][0xc78] ;  /* 0x00031e00000a7ab9 */ /* 0x000fe40000000a00 */
        /* <DEDUP_REMOVED lines=11> */
.L_x_803:
[----:B------:R-:W-:Y:S05]  /*9910*/  BSYNC B1 ;  /* 0x0000000000017941 */ /* 0x000fea0003800000 */
.L_x_802:
[----:B------:R-:W-:Y:S01]  /*9920*/  R2UR UR6, R201 ;  /* 0x00000000c90672ca */ /* 0x000fe200000e0000 */
[----:B------:R-:W-:Y:S01]  /*9930*/  ULDC.64 UR10, c[0x0][0xba0] ;  /* 0x0002e800000a7ab9 */ /* 0x000fe20000000a00 */
[----:B-1----:R-:W-:Y:S01]  /*9940*/  IMAD.MOV.U32 R3, RZ, RZ, R17 ;  /* 0x000000ffff037224 */ /* 0x002fe200078e0011 */
[----:B------:R-:W-:Y:S01]  /*9950*/  BSSY B1, `(.L_x_804) ;  /* 0x0000032000017945 */ /* 0x000fe20003800000 */
[----:B------:R-:W-:Y:S02]  /*9960*/  IMAD R0, R4, UR10, RZ ;  /* 0x0000000a04007c24 */ /* 0x000fe4000f8e02ff */
[----:B--2---:R-:W-:-:S04]  /*9970*/  IMAD.WIDE.U32 R8, R15, UR10, R2 ;  /* 0x0000000a0f087c25 */ /* 0x004fc8000f8e0002 */
[----:B------:R-:W-:Y:S01]  /*9980*/  IMAD R15, R15, UR11, R0 ;  /* 0x0000000b0f0f7c24 */ /* 0x000fe2000f8e0200 */
[----:B------:R-:W-:Y:S01]  /*9990*/  ULDC.64 UR10, c[0x0][0xbe0] ;  /* 0x0002f800000a7ab9 */ /* 0x000fe20000000a00 */
[----:B------:R-:W-:Y:S01]  /*99a0*/  VIADD R0, R22, 0x20 ;  /* 0x0000002016007836 */ /* 0x000fe20000000000 */
[----:B------:R-:W-:Y:S02]  /*99b0*/  UIMAD UR4, UR7, UR10, URZ ;  /* 0x0000000a070472a4 */ /* 0x000fe4000f8e023f */
[----:B------:R-:W-:Y:S01]  /*99c0*/  MOV R3, UR10 ;  /* 0x0000000a00037c02 */ /* 0x000fe20008000f00 */
[----:B------:R-:W-:Y:S01]  /*99d0*/  IMAD.IADD R9, R9, 0x1, R15 ;  /* 0x0000000109097824 */ /* 0x000fe200078e020f */
[----:B------:R-:W-:Y:S01]  /*99e0*/  UIMAD UR4, UR6, UR11, UR4 ;  /* 0x0000000b060472a4 */ /* 0x000fe2000f8e0204 */
[----:B------:R-:W-:Y:S01]  /*99f0*/  IMAD R15, R200, -0x80, R13 ;  /* 0xffffff80c80f7824 */ /* 0x000fe200078e020d */
[----:B------:R-:W-:Y:S01]  /*9a00*/  SHF.R.S32.HI R13, RZ, 0x1f, R22 ;  /* 0x0000001fff0d7819 */ /* 0x000fe20000011416 */
[----:B------:R-:W-:Y:S01]  /*9a10*/  IMAD.WIDE.U32 R8, R3, UR6, R8 ;  /* 0x0000000603087c25 */ /* 0x000fe2000f8e0008 */
[----:B------:R-:W-:-:S02]  /*9a20*/  ULDC.64 UR6, c[0x0][0xbe8] ;  /* 0x0002fa0000067ab9 */ /* 0x000fc40000000a00 */
        /* <DEDUP_REMOVED lines=9> */
[----:B------:R-:W-:Y:S02]  /*9ac0*/  IMAD.MOV.U32 R12, RZ, RZ, R22 ;  /* 0x000000ffff0c7224 */ /* 0x000fe400078e0016 */
[----:B------:R-:W-:Y:S02]  /*9ad0*/  VIADD R17, R11, UR4 ;  /* 0x000000040b117c36 */ /* 0x000fe40008000000 */
[----:B------:R-:W-:-:S04]  /*9ae0*/  IMAD.WIDE R12, R200, 0x80, R12 ;  /* 0x00000080c80c7825 */ /* 0x000fc800078e020c */
[----:B------:R-:W-:Y:S01]  /*9af0*/  VIADD R0, R22, 0x60 ;  /* 0x0000006016007836 */ /* 0x000fe20000000000 */
[----:B------:R-:W-:Y:S06]  /*9b00*/  @P2 BRA `(.L_x_805) ;  /* 0x0000000000582947 */ /* 0x000fec0003800000 */
[C---:B------:R-:W-:Y:S01]  /*9b10*/  VIADD R3, R2.reuse, 0x40 ;  /* 0x0000004002037836 */ /* 0x040fe20000000000 */
[----:B------:R-:W-:Y:S01]  /*9b20*/  ULDC UR4, c[0x0][0xb8c] ;  /* 0x0002e30000047ab9 */ /* 0x000fe20000000800 */
[----:B------:R-:W-:Y:S01]  /*9b30*/  VIADD R4, R2, 0x80 ;  /* 0x0000008002047836 */ /* 0x000fe20000000000 */
[----:B------:R-:W-:Y:S01]  /*9b40*/  ULDC.64 UR6, c[0x0][0xbd8] ;  /* 0x0002f60000067ab9 */ /* 0x000fe20000000a00 */
[----:B------:R-:W-:Y:S01]  /*9b50*/  IMAD.MOV.U32 R8, RZ, RZ, R10 ;  /* 0x000000ffff087224 */ /* 0x000fe200078e000a */
[----:B------:R-:W-:Y:S01]  /*9b60*/  ISETP.GE.AND P4, PT, R3, UR4, PT ;  /* 0x0000000403007c0c */ /* 0x000fe2000bf86270 */
[----:B------:R-:W-:Y:S01]  /*9b70*/  IMAD R3, R13, UR6, RZ ;  /* 0x000000060d037c24 */ /* 0x000fe2000f8e02ff */
[----:B------:R-:W-:Y:S01]  /*9b80*/  ISETP.GE.AND P5, PT, R4, UR4, PT ;  /* 0x0000000404007c0c */ /* 0x000fe2000bfa6270 */
[C---:B------:R-:W-:Y:S01]  /*9b90*/  VIADD R4, R2.reuse, 0xc0 ;  /* 0x000000c002047836 */ /* 0x040fe20000000000 */
[----:B------:R-:W-:Y:S01]  /*9ba0*/  ISETP.GE.AND P3, PT, R2, UR4, PT ;  /* 0x0000000402007c0c */ /* 0x000fe2000bf66270 */
[----:B------:R-:W-:-:S02]  /*9bb0*/  IMAD.MOV.U32 R9, RZ, RZ, R17 ;  /* 0x000000ffff097224 */ /* 0x000fc400078e0011 */
        /* <DEDUP_REMOVED lines=11> */
.L_x_805:
[----:B------:R-:W-:Y:S05]  /*9c70*/  BSYNC B1 ;  /* 0x0000000000017941 */ /* 0x000fea0003800000 */
.L_x_804:
[----:B------:R-:W-:Y:S01]  /*9c80*/  BSSY B1, `(.L_x_806) ;  /* 0x000001b000017945 */ /* 0x000fe20003800000 */
[----:B------:R-:W-:-:S03]  /*9c90*/  ISETP.GE.AND P2, PT, R0, R15, PT ;  /* 0x0000000f0000720c */ /* 0x000fc60003f46270 */
[----:B------:R-:W-:Y:S10]  /*9ca0*/  @P1 BRA `(.L_x_807) ;  /* 0x0000000000601947 */ /* 0x000ff40003800000 */
        /* <DEDUP_REMOVED lines=8> */
[----:B------:R-:W-:Y:S01]  /*9d30*/  IMAD.MOV.U32 R9, RZ, RZ, R17 ;  /* 0x000000ffff097224 */ /* 0x000fe200078e0011 */
[C---:B------:R-:W-:Y:S01]  /*9d40*/  IADD3 R4, R2.reuse, 0xc0, RZ ;  /* 0x000000c002047810 */ /* 0x040fe20007ffe0ff */
[----:B------:R-:W-:-:S02]  /*9d50*/  VIADD R6, R2, 0x80 ;  /* 0x0000008002067836 */ /* 0x000fc40000000000 */
[----:B------:R-:W-:Y:S01]  /*9d60*/  IMAD R0, R0, UR6, RZ ;  /* 0x0000000600007c24 */ /* 0x000fe2000f8e02ff */
[----:B------:R-:W-:Y:S01]  /*9d70*/  ISETP.GE.AND P6, PT, R4, UR4, PT ;  /* 0x0000000404007c0c */ /* 0x000fe2000bfc6270 */
[----:B------:R-:W-:Y:S01]  /*9d80*/  IMAD.WIDE.U32 R8, R3, UR6, R8 ;  /* 0x0000000603087c25 */ /* 0x000fe2000f8e0008 */
[----:B------:R-:W-:-:S03]  /*9d90*/  ISETP.GE.AND P5, PT, R6, UR4, PT ;  /* 0x0000000406007c0c */ /* 0x000fc6000bfa6270 */
        /* <DEDUP_REMOVED lines=9> */
.L_x_807:
[----:B------:R-:W-:Y:S05]  /*9e30*/  BSYNC B1 ;  /* 0x0000000000017941 */ /* 0x000fea0003800000 */
.L_x_806:
        /* <DEDUP_REMOVED lines=26> */
.L_x_809:
[----:B------:R-:W-:Y:S05]  /*9fe0*/  BSYNC B1 ;  /* 0x0000000000017941 */ /* 0x000fea0003800000 */
.L_x_808:
        /* <DEDUP_REMOVED lines=18> */
[----:B------:R-:W-:Y:S02]  /*a110*/  LEA R10, P0, R8, UR6, 0x1 ;  /* 0x00000006080a7c11 */ /* 0x000fe4000f8008ff */
[----:B------:R-:W-:-:S04]  /*a120*/  IADD3 R3, R9, R3, RZ ;  /* 0x0000000309037210 */ /* 0x000fc80007ffe0ff */
[----:B------:R-:W-:-:S05]  /*a130*/  LEA.HI.X R11, R8, UR7, R3, 0x1, P0 ;  /* 0x00000007080b7c11 */ /* 0x000fca00080f0c03 */
[----:B------:R4:W-:Y:S04]  /*a140*/  @!P1 STG.E.128 desc[UR60][R10.64], RZ ;  /* 0x000000ff0a009986 */ /* 0x0009e8000c101d3c */
[----:B------:R4:W-:Y:S04]  /*a150*/  @!P2 STG.E.128 desc[UR60][R10.64+0x80], RZ ;  /* 0x000080ff0a00a986 */ /* 0x0009e8000c101d3c */
[----:B------:R4:W-:Y:S04]  /*a160*/  @!P3 STG.E.128 desc[UR60][R10.64+0x100], RZ ;  /* 0x000100ff0a00b986 */ /* 0x0009e8000c101d3c */
[----:B------:R4:W-:Y:S02]  /*a170*/  @!P4 STG.E.128 desc[UR60][R10.64+0x180], RZ ;  /* 0x000180ff0a00c986 */ /* 0x0009e4000c101d3c */
.L_x_800:
[----:B------:R-:W-:Y:S05]  /*a180*/  BSYNC B0 ;  /* 0x0000000000007941 */ /* 0x000fea0003800000 */
.L_x_791:
[----:B------:R-:W-:Y:S02]  /*a190*/  ULDC UR4, c[0x0][0xd14] ;  /* 0x0003450000047ab9 */ /* 0x000fe40000000800 */
[----:B------:R-:W-:-:S13]  /*a1a0*/  ISETP.GE.AND P0, PT, R7, UR4, PT ;  /* 0x0000000407007c0c */ /* 0x000fda000bf06270 */
[----:B------:R-:W-:Y:S05]  /*a1b0*/  @!P0 BRA `(.L_x_810) ;  /* 0xffffff6c00288947 */ /* 0x000fea000383ffff */
[----:B------:R-:W-:Y:S05]  /*a1c0*/  EXIT ;  /* 0x000000000000794d */ /* 0x000fea0003800000 */
.L_x_766:
[----:B------:R-:W-:-:S08]  /*a1d0*/  NOP ;  /* 0x0000000000007918 */ /* 0x000fd00000000000 */
[----:B0-----:R-:W0:-:S00]  /*a1e0*/  USETMAXREG.DEALLOC.CTAPOOL 0x18 ;  /* 0x00000018000079c8 */ /* 0x001e0000080e0500 */
[----:B0-----:R-:W-:-:S06]  /*a1f0*/  LOP3.LUT R0, R0, 0x3, RZ, 0xc0, !PT ;  /* 0x0000000300007812 */ /* 0x001fcc00078ec0ff */
[----:B------:R-:W0:Y:S02]  /*a200*/  SHFL.IDX PT, R0, R0, RZ, 0x1f ;  /* 0x00001fff00007589 */ /* 0x000e2400000e0000 */
[----:B0-----:R-:W-:-:S13]  /*a210*/  ISETP.NE.AND P0, PT, R0, RZ, PT ;  /* 0x000000ff0000720c */ /* 0x001fda0003f05270 */
[----:B------:R-:W-:Y:S05]  /*a220*/  @P0 EXIT ;  /* 0x000000000000094d */ /* 0x000fea0003800000 */
        /* <DEDUP_REMOVED lines=55> */
.L_x_815:
        /* <DEDUP_REMOVED lines=16> */
.L_x_814:
[----:B------:R-:W-:Y:S05]  /*a6a0*/  BSYNC B0 ;  /* 0x0000000000007941 */ /* 0x000fea0003800000 */
.L_x_813:
[----:B0----5:R-:W0:Y:S01]  /*a6b0*/  SHFL.UP PT, R2, R0, 0x1, RZ ;  /* 0x0420000000027989 */ /* 0x021e2200000e00ff */
[C---:B------:R-:W-:Y:S02]  /*a6c0*/  ISETP.NE.AND P0, PT, R8.reuse, RZ, PT ;  /* 0x000000ff0800720c */ /* 0x040fe40003f05270 */
[----:B------:R-:W-:Y:S02]  /*a6d0*/  ISETP.GE.U32.AND P1, PT, R8, 0x2, PT ;  /* 0x000000020800780c */ /* 0x000fe40003f26070 */
[----:B0-----:R-:W-:Y:S02]  /*a6e0*/  SEL R3, R2, RZ, P0 ;  /* 0x000000ff02037207 */ /* 0x001fe40000000000 */
        /* <DEDUP_REMOVED lines=22> */
.L_x_811:
        /* <DEDUP_REMOVED lines=16> */
.L_x_816:
[----:B-1----:R-:W-:Y:S02]  /*a950*/  IMAD R16, R16, UR4, R7 ;  /* 0x0000000410107c24 */ /* 0x002fe4000f8e0207 */
[----:B------:R-:W-:Y:S02]  /*a960*/  IMAD R7, R11, R6, RZ ;  /* 0x000000060b077224 */ /* 0x000fe400078e02ff */
[----:B0-----:R-:W-:Y:S01]  /*a970*/  IMAD.MOV.U32 R2, RZ, RZ, RZ ;  /* 0x000000ffff027224 */ /* 0x001fe200078e00ff */
[----:B------:R-:W-:Y:S01]  /*a980*/  IADD3 R17, -R16, UR6, RZ ;  /* 0x0000000610117c10 */ /* 0x000fe2000fffe1ff */
[----:B------:R-:W-:Y:S02]  /*a990*/  IMAD.IADD R19, R5, 0x1, R19 ;  /* 0x0000000105137824 */ /* 0x000fe400078e0213 */
        /* <DEDUP_REMOVED lines=15> */
[----:B------:R-:W-:-:S04]  /*aa90*/  @!P0 LOP3.LUT R2, RZ, R0, RZ, 0x33, !PT ;  /* 0x00000000ff028212 */ /* 0x000fc800078e33ff */
[----:B------:R-:W-:Y:S01]  /*aaa0*/  IADD3 R3, -R2, RZ, RZ ;  /* 0x000000ff02037210 */ /* 0x000fe20007ffe1ff */
[----:B------:R-:W-:-:S04]  /*aab0*/  IMAD.MOV.U32 R18, RZ, RZ, R2 ;  /* 0x000000ffff127224 */ /* 0x000fc800078e0002 */
[----:B------:R-:W-:Y:S01]  /*aac0*/  IMAD R17, R0, R3, R17 ;  /* 0x0000000300117224 */ /* 0x000fe200078e0211 */
[----:B------:R-:W-:Y:S06]  /*aad0*/  BRA `(.L_x_817) ;  /* 0x00000000000c7947 */ /* 0x000fec0003800000 */
.L_x_812:
[----:B------:R-:W-:Y:S02]  /*aae0*/  IMAD.MOV.U32 R17, RZ, RZ, RZ ;  /* 0x000000ffff117224 */ /* 0x000fe400078e00ff */
[----:B------:R-:W-:Y:S02]  /*aaf0*/  IMAD.U32 R16, RZ, RZ, UR6 ;  /* 0x00000006ff107e24 */ /* 0x000fe4000f8e00ff */
[----:B------:R-:W-:-:S07]  /*ab00*/  IMAD.MOV.U32 R18, RZ, RZ, RZ ;  /* 0x000000ffff127224 */ /* 0x000fce00078e00ff */
.L_x_817:
[----:B------:R-:W0:Y:S01]  /*ab10*/  S2R R0, SR_TID.X ;  /* 0x0000000000007919 */ /* 0x000e220000002100 */
[----:B------:R-:W-:Y:S01]  /*ab20*/  UMOV UR50, URZ ;  /* 0x0000003f00327c82 */ /* 0x000fe20008000000 */
[----:B------:R-:W-:Y:S01]  /*ab30*/  STL [R1], RZ ;  /* 0x000000ff01007387 */ /* 0x000fe20000100800 */
        /* <DEDUP_REMOVED lines=9> */
[----:B------:R0:W-:Y:S07]  /*abd0*/  STL [R1+0x4], R0 ;  /* 0x0000040001007387 */ /* 0x0001ee0000100800 */
[----:B------:R-:W-:Y:S05]  /*abe0*/  @P0 BRA `(.L_x_818) ;  /* 0x0000003800b80947 */ /* 0x000fea0003800000 */
[----:B0-----:R-:W-:Y:S01]  /*abf0*/  IMAD.MOV.U32 R0, RZ, RZ, 0x1 ;  /* 0x00000001ff007424 */ /* 0x001fe200078e00ff */
[----:B------:R0:W-:Y:S01]  /*ac00*/  STL [R1], RZ ;  /* 0x000000ff01007387 */ /* 0x0001e20000100800 */
[----:B------:R-:W-:Y:S01]  /*ac10*/  ULDC UR51, c[0x0][0xc] ;  /* 0x0000030000337ab9 */ /* 0x000fe20000000800 */
[----:B------:R-:W-:Y:S01]  /*ac20*/  ULDC.64 UR48, c[0x0][0x198] ;  /* 0x0000660000307ab9 */ /* 0x000fe20000000a00 */
[----:B------:R-:W-:Y:S01]  /*ac30*/  UMOV UR50, URZ ;  /* 0x0000003f00327c82 */ /* 0x000fe20008000000 */
[----:B------:R0:W-:Y:S04]  /*ac40*/  STL [R1+0x4], R0 ;  /* 0x0000040001007387 */ /* 0x0001e80000100800 */
.L_x_882:
[----:B-12---:R-:W1:Y:S02]  /*ac50*/  LDC.64 R2, c[0x0][0xd60] ;  /* 0x00035800ff027b82 */ /* 0x006e640000000a00 */
[----:B-1----:R-:W-:-:S05]  /*ac60*/  IMAD.WIDE R2, R19, 0x4, R2 ;  /* 0x0000000413027825 */ /* 0x002fca00078e0202 */
[----:B------:R-:W2:Y:S01]  /*ac70*/  LDG.E R5, desc[UR60][R2.64] ;  /* 0x0000003c02057981 */ /* 0x000ea2000c1e1900 */
[----:B------:R-:W-:Y:S05]  /*ac80*/  YIELD ;  /* 0x0000000000007946 */ /* 0x000fea0003800000 */
[----:B------:R-:W-:Y:S01]  /*ac90*/  ULDC.64 UR4, c[0x0][0xb20] ;  /* 0x0002c80000047ab9 */ /* 0x000fe20000000a00 */
[----:B0-----:R-:W-:Y:S01]  /*aca0*/  IMAD.MOV.U32 R0, RZ, RZ, RZ ;  /* 0x000000ffff007224 */ /* 0x001fe200078e00ff */
[----:B------:R-:W-:-:S04]  /*acb0*/  ISETP.NE.U32.AND P0, PT, RZ, UR4, PT ;  /* 0x00000004ff007c0c */ /* 0x000fc8000bf05070 */
[----:B------:R-:W-:Y:S01]  /*acc0*/  ISETP.NE.AND.EX P0, PT, RZ, UR5, PT, P0 ;  /* 0x00000005ff007c0c */ /* 0x000fe2000bf05300 */
[----:B------:R-:W-:Y:S01]  /*acd0*/  IMAD.MOV.U32 R6, RZ, RZ, RZ ;  /* 0x000000ffff067224 */ /* 0x000fe200078e00ff */
[----:B--2---:R-:W-:Y:S01]  /*ace0*/  SHF.R.S32.HI R4, RZ, 0x1f, R5 ;  /* 0x0000001fff047819 */ /* 0x004fe20000011405 */
[----:B------:R-:W-:-:S10]  /*acf0*/  IMAD.SHL.U32 R7, R5, 0x4, RZ ;  /* 0x0000000405077824 */ /* 0x000fd400078e00ff */
        /* <DEDUP_REMOVED lines=40> */
.L_x_819:
        /* <DEDUP_REMOVED lines=29> */
.L_x_821:
[----:B------:R-:W1:Y:S01]  /*b150*/  S2R R3, SR_CgaCtaId ;  /* 0x0000000000037919 */ /* 0x000e620000008800 */
[----:B0-----:R-:W-:-:S04]  /*b160*/  MOV R0, 0x400 ;  /* 0x0000040000007802 */ /* 0x001fc80000000f00 */
[----:B-1----:R-:W-:-:S04]  /*b170*/  LEA R2, R3, R0, 0x18 ;  /* 0x0000000003027211 */ /* 0x002fc800078ec0ff */
[----:B------:R-:W-:Y:S01]  /*b180*/  IADD3 R0, R2, 0x1c400, RZ ;  /* 0x0001c40002007810 */ /* 0x000fe20007ffe0ff */
[----:B------:R0:W-:Y:S03]  /*b190*/  STL [R1+0xc], R2 ;  /* 0x00000c0201007387 */ /* 0x0001e60000100800 */
[----:B------:R-:W-:-:S13]  /*b1a0*/  LOP3.LUT P0, RZ, R0, 0x3ff, RZ, 0xc0, !PT ;  /* 0x000003ff00ff7812 */ /* 0x000fda000780c0ff */
[----:B0-----:R-:W-:Y:S05]  /*b1b0*/  @!P0 BRA `(.L_x_823) ;  /* 0x0000000000408947 */ /* 0x001fea0003800000 */
        /* <DEDUP_REMOVED lines=16> */
.L_x_823:
        /* <DEDUP_REMOVED lines=9> */
[----:B------:R-:W-:Y:S01]  /*b350*/  IMAD.U32 R4, RZ, RZ, UR6 ;  /* 0x00000006ff047e24 */ /* 0x000fe2000f8e00ff */
[----:B------:R-:W-:Y:S01]  /*b360*/  MOV R8, 0x70 ;  /* 0x0000007000087802 */ /* 0x000fe20000000f00 */
[----:B------:R-:W-:Y:S02]  /*b370*/  IMAD.U32 R5, RZ, RZ, UR7 ;  /* 0x00000007ff057e24 */ /* 0x000fe4000f8e00ff */
[----:B------:R-:W-:Y:S02]  /*b380*/  IMAD.U32 R6, RZ, RZ, UR8 ;  /* 0x00000008ff067e24 */ /* 0x000fe4000f8e00ff */
[----:B------:R-:W-:-:S02]  /*b390*/  IMAD.U32 R7, RZ, RZ, UR9 ;  /* 0x00000009ff077e24 */ /* 0x000fc4000f8e00ff */
[----:B------:R-:W-:Y:S02]  /*b3a0*/  IMAD.U32 R10, RZ, RZ, UR4 ;  /* 0x00000004ff0a7e24 */ /* 0x000fe4000f8e00ff */
[----:B------:R-:W-:Y:S02]  /*b3b0*/  IMAD.U32 R11, RZ, RZ, UR5 ;  /* 0x00000005ff0b7e24 */ /* 0x000fe4000f8e00ff */
[----:B------:R-:W-:Y:S02]  /*b3c0*/  IMAD.MOV.U32 R12, RZ, RZ, 0x1 ;  /* 0x00000001ff0c7424 */ /* 0x000fe400078e00ff */
[----:B0-----:R-:W-:-:S07]  /*b3d0*/  IMAD.MOV.U32 R13, RZ, RZ, RZ ;  /* 0x000000ffff0d7224 */ /* 0x001fce00078e00ff */
[----:B------:R-:W-:-:S07]  /*b3e0*/  LEPC R20, `(.L_x_825) ;  /* 0x000000001014794e */ /* 0x000fce0000000000 */
[----:B-1----:R-:W-:Y:S05]  /*b3f0*/  CALL.ABS.NOINC R2 ;  /* 0x0000000002007343 */ /* 0x002fea0003c00000 */
.L_x_825:
        /* <DEDUP_REMOVED lines=16> */
.L_x_824:
[----:B------:R-:W2:Y:S01]  /*b500*/  LDL.LU R2, [R1+0x18] ;  /* 0x0000180001027983 */ /* 0x000ea20000300800 */
[----:B------:R-:W-:Y:S01]  /*b510*/  ULDC.64 UR4, c[0x0][0xaf0] ;  /* 0x0002bc0000047ab9 */ /* 0x000fe20000000a00 */
[----:B------:R-:W0:Y:S02]  /*b520*/  LDC R4, c[0x0][0x428] ;  /* 0x00010a00ff047b82 */ /* 0x000e240000000800 */
[----:B------:R-:W3:Y:S04]  /*b530*/  LDL.LU R0, [R1+0x1c] ;  /* 0x00001c0001007983 */ /* 0x000ee80000300800 */
[----:B------:R-:W4:Y:S04]  /*b540*/  LDL.LU R9, [R1+0x10] ;  /* 0x0000100001097983 */ /* 0x000f280000300800 */
[----:B------:R-:W4:Y:S01]  /*b550*/  LDL.LU R8, [R1+0x28] ;  /* 0x0000280001087983 */ /* 0x000f220000300800 */
[----:B------:R-:W-:-:S04]  /*b560*/  ISETP.NE.U32.AND P0, PT, RZ, UR4, PT ;  /* 0x00000004ff007c0c */ /* 0x000fc8000bf05070 */
[----:B------:R-:W-:Y:S01]  /*b570*/  ISETP.NE.AND.EX P0, PT, RZ, UR5, PT, P0 ;  /* 0x00000005ff007c0c */ /* 0x000fe2000bf05300 */
[----:B------:R-:W1:Y:S02]  /*b580*/  S2R R10, SR_TID.X ;  /* 0x00000000000a7919 */ /* 0x000e640000002100 */
[----:B-1----:R-:W-:-:S04]  /*b590*/  LOP3.LUT R10, R10, 0x1f, RZ, 0xc0, !PT ;  /* 0x0000001f0a0a7812 */ /* 0x002fc800078ec0ff */
        /* <DEDUP_REMOVED lines=8> */
[----:B----4-:R-:W-:-:S06]  /*b620*/  IMAD.MOV.U32 R0, RZ, RZ, R9 ;  /* 0x000000ffff007224 */ /* 0x010fcc00078e0009 */
[----:B------:R1:W5:Y:S01]  /*b630*/  @P0 LDG.E R0, desc[UR60][R2.64] ;  /* 0x0000003c02000981 */ /* 0x000362000c1e1900 */
[----:B0-----:R-:W-:Y:S01]  /*b640*/  ISETP.NE.AND P0, PT, R4, 0x1, PT ;  /* 0x000000010400780c */ /* 0x001fe20003f05270 */
[----:B------:R-:W-:Y:S01]  /*b650*/  IMAD.MOV.U32 R4, RZ, RZ, R18 ;  /* 0x000000ffff047224 */ /* 0x000fe200078e0012 */
[----:B------:R-:W-:Y:S01]  /*b660*/  PLOP3.LUT P1, PT, P6, PT, PT, 0x8, 0x0 ;  /* 0x000000000000781c */ /* 0x000fe2000372e170 */
[----:B------:R-:W-:-:S10]  /*b670*/  IMAD R17, R17, 0x80, R8 ;  /* 0x0000008011117824 */ /* 0x000fd400078e0208 */
[----:B------:R-:W0:Y:S08]  /*b680*/  @P0 LDC R7, c[0x0][0x42c] ;  /* 0x00010b00ff070b82 */ /* 0x000e300000000800 */
[----:B------:R-:W2:Y:S01]  /*b690*/  @P0 LDC R5, c[0x0][0x430] ;  /* 0x00010c00ff050b82 */ /* 0x000ea20000000800 */
[----:B0-----:R-:W-:-:S05]  /*b6a0*/  @P0 IMAD.HI.U32 R6, R18, R7, RZ ;  /* 0x0000000712060227 */ /* 0x001fca00078e00ff */
[----:B--2---:R-:W-:Y:S02]  /*b6b0*/  @P0 SHF.R.U32.HI R4, RZ, R5, R6 ;  /* 0x00000005ff040219 */ /* 0x004fe40000011606 */
[----:B------:R-:W-:-:S04]  /*b6c0*/  ISETP.NE.U32.AND P0, PT, RZ, UR4, PT ;  /* 0x00000004ff007c0c */ /* 0x000fc8000bf05070 */
[----:B------:R-:W-:-:S04]  /*b6d0*/  ISETP.NE.AND.EX P0, PT, RZ, UR5, PT, P0 ;  /* 0x00000005ff007c0c */ /* 0x000fc8000bf05300 */
[----:B-1----:R-:W-:-:S09]  /*b6e0*/  SEL R6, R9, RZ, !P0 ;  /* 0x000000ff09067207 */ /* 0x002fd20004000000 */
.L_x_826:
        /* <DEDUP_REMOVED lines=17> */
.L_x_898:
[----:B------:R-:W2:Y:S01]  /*b800*/  LDL R8, [R1+0x14] ;  /* 0x0000140001087983 */ /* 0x000ea20000100800 */
[----:B------:R-:W-:Y:S01]  /*b810*/  UMOV UR4, 0xffffffff ;  /* 0xffffffff00047882 */ /* 0x000fe20000000000 */
[----:B------:R-:W-:Y:S01]  /*b820*/  SHF.R.S32.HI R5, RZ, 0x1f, R0 ;  /* 0x0000001fff057819 */ /* 0x000fe20000011400 */
[----:B--2---:R-:W-:Y:S01]  /*b830*/  VIADD R9, R8, 0xffffffff ;  /* 0xffffffff08097836 */ /* 0x004fe20000000000 */
[----:B------:R-:W-:Y:S06]  /*b840*/  BRA.DIV UR4, `(.L_x_828) ;  /* 0x0000003604487947 */ /* 0x000fec000b800000 */
[----:B------:R-:W-:-:S13]  /*b850*/  ELECT P6, URZ, PT ;  /* 0x00000000003f782f */ /* 0x000fda00038c0000 */
.L_x_901:
        /* <DEDUP_REMOVED lines=24> */
.L_x_830:
        /* <DEDUP_REMOVED lines=9> */
.L_x_902:
        /* <DEDUP_REMOVED lines=11> */
.L_x_832:
        /* <DEDUP_REMOVED lines=23> */
.L_x_829:
[----:B------:R-:W0:Y:S01]  /*bc90*/  S2R R10, SR_CgaCtaId ;  /* 0x00000000000a7919 */ /* 0x000e220000008800 */
[----:B------:R-:W-:Y:S05]  /*bca0*/  WARPSYNC.ALL ;  /* 0x0000000000007948 */ /* 0x000fea0003800000 */
[----:B------:R-:W-:Y:S01]  /*bcb0*/  BAR.SYNC.DEFER_BLOCKING 0x8, 0x120 ;  /* 0x0204800000007b1d */ /* 0x000fe20000010000 */
[----:B------:R-:W-:Y:S02]  /*bcc0*/  ELECT P0, URZ, PT ;  /* 0x00000000003f782f */ /* 0x000fe40003800000 */
[----:B------:R-:W-:-:S03]  /*bcd0*/  MOV R8, 0x400 ;  /* 0x0000040000087802 */ /* 0x000fc60000000f00 */
[----:B------:R-:W-:Y:S01]  /*bce0*/  BSSY B0, `(.L_x_833) ;  /* 0x0000032000007945 */ /* 0x000fe20003800000 */
[----:B0-----:R-:W-:-:S07]  /*bcf0*/  LEA R8, R10, R8, 0x18 ;  /* 0x000000080a087211 */ /* 0x001fce00078ec0ff */
[----:B------:R-:W-:Y:S05]  /*bd00*/  @!P0 BRA `(.L_x_834) ;  /* 0x0000000000bc8947 */ /* 0x000fea0003800000 */
[----:B------:R-:W-:Y:S01]  /*bd10*/  R2UR UR16, R8 ;  /* 0x00000000081072ca */ /* 0x000fe200000e0000 */
[----:B------:R-:W-:Y:S01]  /*bd20*/  UIADD3 UR4, UP0, UR48, 0x270, URZ ;  /* 0x0000027030047890 */ /* 0x000fe2000ff1e03f */
[----:B------:R-:W-:Y:S01]  /*bd30*/  R2UR UR11, R17 ;  /* 0x00000000110b72ca */ /* 0x000fe200000e0000 */
[----:B------:R-:W-:Y:S01]  /*bd40*/  UMOV UR14, 0x0 ;  /* 0x00000000000e7882 */ /* 0x000fe20000000000 */
[----:B------:R-:W-:Y:S01]  /*bd50*/  R2UR UR12, R18 ;  /* 0x00000000120c72ca */ /* 0x000fe200000e0000 */
[----:B------:R-:W-:Y:S01]  /*bd60*/  UIADD3.X UR5, URZ, UR49, URZ, UP0, !UPT ;  /* 0x000000313f057290 */ /* 0x000fe200087fe43f */
[----:B------:R-:W-:Y:S01]  /*bd70*/  R2UR UR13, R6 ;  /* 0x00000000060d72ca */ /* 0x000fe200000e0000 */
[----:B------:R-:W-:Y:S01]  /*bd80*/  UIADD3 UR6, UP0, UR48, 0x770, URZ ;  /* 0x0000077030067890 */ /* 0x000fe2000ff1e03f */
[----:B------:R-:W-:Y:S01]  /*bd90*/  IMAD.MOV.U32 R6, RZ, RZ, 0x4000 ;  /* 0x00004000ff067424 */ /* 0x000fe200078e00ff */
[----:B------:R-:W-:Y:S01]  /*bda0*/  UMOV UR15, 0x12f00000 ;  /* 0x12f00000000f7882 */ /* 0x000fe20000000000 */
[----:B------:R-:W-:Y:S01]  /*bdb0*/  UMOV UR10, URZ ;  /* 0x0000003f000a7c82 */ /* 0x000fe20008000000 */
[----:B------:R-:W-:Y:S01]  /*bdc0*/  UIADD3.X UR7, URZ, UR49, URZ, UP0, !UPT ;  /* 0x000000313f077290 */ /* 0x000fe200087fe43f */
[----:B------:R0:W-:Y:S01]  /*bdd0*/  SYNCS.ARRIVE.TRANS64 RZ, [R8+URZ+0x32400], R6 ;  /* 0x0324000608ff79a7 */ /* 0x0001e2000800003f */
[----:B------:R-:W-:-:S02]  /*bde0*/  UIADD3 UR8, UR16, 0x18400, URZ ;  /* 0x0001840010087890 */ /* 0x000fc4000fffe03f */
[----:B------:R-:W-:Y:S02]  /*bdf0*/  UIADD3 UR9, UR16, 0x32400, URZ ;  /* 0x0003240010097890 */ /* 0x000fe4000fffe03f */
[----:B------:R-:W-:Y:S02]  /*be00*/  UIADD3 UR40, UR16, 0x22400, URZ ;  /* 0x0002240010287890 */ /* 0x000fe4000fffe03f */
[----:B------:R-:W-:Y:S02]  /*be10*/  UIADD3 UR41, UR16, 0x32410, URZ ;  /* 0x0003241010297890 */ /* 0x000fe4000fffe03f */
[----:B------:R-:W-:Y:S01]  /*be20*/  UIADD3 UR32, UR16, 0x26400, URZ ;  /* 0x0002640010207890 */ /* 0x000fe2000fffe03f */
[----:B0-----:R-:W-:Y:S01]  /*be30*/  IMAD.MOV.U32 R6, RZ, RZ, 0x10000 ;  /* 0x00010000ff067424 */ /* 0x001fe200078e00ff */
[----:B------:R-:W-:Y:S01]  /*be40*/  UIADD3 UR24, UR16, 0x2a400, URZ ;  /* 0x0002a40010187890 */ /* 0x000fe2000fffe03f */
[----:B------:R0:W-:Y:S01]  /*be50*/  UTMALDG.4D [UR8], [UR4], desc[UR14] ;  /* 0x00000e08040075b4 */ /* 0x0001e20008019000 */
[----:B------:R-:W-:Y:S01]  /*be60*/  UIADD3 UR16, UR16, 0x2e400, URZ ;  /* 0x0002e40010107890 */ /* 0x000fe2000fffe03f */
[----:B------:R-:W-:Y:S01]  /*be70*/  UMOV UR43, UR11 ;  /* 0x0000000b002b7c82 */ /* 0x000fe20008000000 */
        /* <DEDUP_REMOVED lines=23> */
[----:B0-----:R-:W-:Y:S01]  /*bff0*/  NOP ;  /* 0x0000000000007918 */ /* 0x001fe20000000000 */
.L_x_834:
[----:B------:R-:W-:Y:S05]  /*c000*/  BSYNC B0 ;  /* 0x0000000000007941 */ /* 0x000fea0003800000 */
.L_x_833:
[----:B------:R-:W-:-:S04]  /*c010*/  UIADD3 UR50, UR50, 0x1, URZ ;  /* 0x0000000132327890 */ /* 0x000fc8000fffe03f */
[----:B------:R-:W-:-:S04]  /*c020*/  ULEA.HI UR4, UR50, UR50, URZ, 0x1 ;  /* 0x0000003232047291 */ /* 0x000fc8000f8f083f */
[----:B------:R-:W-:-:S04]  /*c030*/  ULOP3.LUT UR4, UR4, 0xfffffffe, URZ, 0xc0, !UPT ;  /* 0xfffffffe04047892 */ /* 0x000fc8000f8ec03f */
[----:B------:R-:W-:-:S06]  /*c040*/  UIADD3 UR4, UR50, -UR4, URZ ;  /* 0x8000000432047290 */ /* 0x000fcc000fffe03f */
[----:B------:R-:W-:-:S05]  /*c050*/  IMAD.U32 R6, RZ, RZ, UR4 ;  /* 0x00000004ff067e24 */ /* 0x000fca000f8e00ff */
[----:B------:R-:W-:-:S04]  /*c060*/  SHF.L.U32 R6, R6, 0x1f, RZ ;  /* 0x0000001f06067819 */ /* 0x000fc800000006ff */
[----:B------:R-:W0:Y:S02]  /*c070*/  SYNCS.PHASECHK.TRANS64.TRYWAIT P0, [R8+URZ+0x32420], R6 ;  /* 0x03242006080075a7 */ /* 0x000e24000800017f */
[----:B0-----:R-:W-:Y:S05]  /*c080*/  @!P0 BRA `(.L_x_835) ;  /* 0x0000002c006c8947 */ /* 0x001fea0003800000 */
.L_x_903:
[----:B------:R-:W-:Y:S01]  /*c090*/  ULDC.64 UR38, c[0x0][0x3f8] ;  /* 0x0000fe0000267ab9 */ /* 0x000fe20000000a00 */
[----:B------:R-:W-:Y:S01]  /*c0a0*/  ULDC.64 UR46, c[0x0][0x408] ;  /* 0x00010200002e7ab9 */ /* 0x000fe20000000a00 */
        /* <DEDUP_REMOVED lines=11> */
.L_x_904:
        /* <DEDUP_REMOVED lines=11> */
.L_x_839:
        /* <DEDUP_REMOVED lines=38> */
.L_x_837:
[----:B------:R-:W-:Y:S05]  /*c470*/  BSYNC B0 ;  /* 0x0000000000007941 */ /* 0x000fea0003800000 */
.L_x_836:
        /* <DEDUP_REMOVED lines=30> */
[----:B------:R-:W-:Y:S02]  /*c660*/  ULDC.64 UR4, c[0x0][0x408] ;  /* 0x0001020000047ab9 */ /* 0x000fe40000000a00 */
[----:B------:R-:W-:-:S04]  /*c670*/  IMAD R12, R5, UR4, RZ ;  /* 0x00000004050c7c24 */ /* 0x000fc8000f8e02ff */
[----:B------:R-:W-:Y:S01]  /*c680*/  IMAD R12, R0, UR5, R12 ;  /* 0x00000005000c7c24 */ /* 0x000fe2000f8e020c */
[----:B-1----:R-:W-:-:S13]  /*c690*/  ISETP.NE.AND P0, PT, R13, 0x1, PT ;  /* 0x000000010d00780c */ /* 0x002fda0003f05270 */
[----:B------:R-:W1:Y:S02]  /*c6a0*/  @P0 LDC.64 R6, c[0x0][0x420] ;  /* 0x00010800ff060b82 */ /* 0x000e640000000a00 */
[----:B-1----:R-:W-:-:S05]  /*c6b0*/  @P0 IMAD.HI.U32 R6, R8, R6, RZ ;  /* 0x0000000608060227 */ /* 0x002fca00078e00ff */
[----:B------:R-:W-:-:S04]  /*c6c0*/  @P0 SHF.R.U32.HI R10, RZ, R7, R6 ;  /* 0x00000007ff0a0219 */ /* 0x000fc80000011606 */
[--C-:B------:R-:W-:Y:S01]  /*c6d0*/  SHF.R.S32.HI R7, RZ, 0x1f, R10.reuse ;  /* 0x0000001fff077819 */ /* 0x100fe2000001140a */
[----:B------:R-:W-:-:S04]  /*c6e0*/  IMAD.MOV.U32 R6, RZ, RZ, R10 ;  /* 0x000000ffff067224 */ /* 0x000fc800078e000a */
[----:B------:R-:W-:-:S05]  /*c6f0*/  IMAD.WIDE.U32 R6, R0, UR4, R6 ;  /* 0x0000000400067c25 */ /* 0x000fca000f8e0006 */
[----:B------:R-:W-:Y:S02]  /*c700*/  IADD3 R12, R12, R7, RZ ;  /* 0x000000070c0c7210 */ /* 0x000fe40007ffe0ff */
[----:B------:R-:W-:-:S04]  /*c710*/  LEA R2, P0, R6, R2, 0x2 ;  /* 0x0000000206027211 */ /* 0x000fc800078010ff */
[----:B------:R-:W-:Y:S01]  /*c720*/  LEA.HI.X R3, R6, R3, R12, 0x2, P0 ;  /* 0x0000000306037211 */ /* 0x000fe200000f140c */
[----:B------:R-:W-:-:S04]  /*c730*/  IMAD.MOV R6, RZ, RZ, -R10 ;  /* 0x000000ffff067224 */ /* 0x000fc800078e0a0a */
[----:B------:R1:W5:Y:S01]  /*c740*/  LDG.E R7, desc[UR60][R2.64] ;  /* 0x0000003c02077981 */ /* 0x000362000c1e1900 */
[----:B------:R-:W-:-:S07]  /*c750*/  IMAD R8, R13, R6, R8 ;  /* 0x000000060d087224 */ /* 0x000fce00078e0208 */
.L_x_846:
[----:B-1----:R-:W1:Y:S01]  /*c760*/  S2R R3, SR_CgaCtaId ;  /* 0x0000000000037919 */ /* 0x002e620000008800 */
[----:B------:R-:W-:Y:S02]  /*c770*/  MOV R2, 0x400 ;  /* 0x0000040000027802 */ /* 0x000fe40000000f00 */
[----:B------:R-:W-:Y:S02]  /*c780*/  SHF.L.U32 R6, R14, 0x1f, RZ ;  /* 0x0000001f0e067819 */ /* 0x000fe400000006ff */
[----:B-1----:R-:W-:-:S05]  /*c790*/  LEA R2, R3, R2, 0x18 ;  /* 0x0000000203027211 */ /* 0x002fca00078ec0ff */
[----:B------:R-:W-:-:S04]  /*c7a0*/  IMAD R3, R15, 0x8, R2 ;  /* 0x000000080f037824 */ /* 0x000fc800078e0202 */
[----:B------:R-:W1:Y:S02]  /*c7b0*/  SYNCS.PHASECHK.TRANS64.TRYWAIT P0, [R3+URZ+0x32440], R6 ;  /* 0x03244006030075a7 */ /* 0x000e64000800017f */
[----:B-1----:R-:W-:Y:S05]  /*c7c0*/  @!P0 BRA `(.L_x_847) ;  /* 0x0000002400d08947 */ /* 0x002fea0003800000 */
.L_x_905:
        /* <DEDUP_REMOVED lines=11> */
.L_x_848:
        /* <DEDUP_REMOVED lines=22> */
.L_x_906:
        /* <DEDUP_REMOVED lines=8> */
.L_x_850:
        /* <DEDUP_REMOVED lines=34> */
.L_x_845:
[----:B------:R-:W-:Y:S05]  /*cc80*/  BSYNC B2 ;  /* 0x0000000000027941 */ /* 0x000fea0003800000 */
.L_x_844:
[----:B------:R-:W2:Y:S02]  /*cc90*/  LDL.LU R2, [R1+0x14] ;  /* 0x0000140001027983 */ /* 0x000ea40000300800 */
[----:B--2---:R-:W-:-:S07]  /*cca0*/  VIADD R8, R2, 0xfffffffd ;  /* 0xfffffffd02087836 */ /* 0x004fce0000000000 */
.L_x_843:
[----:B------:R-:W-:Y:S05]  /*ccb0*/  BSYNC B1 ;  /* 0x0000000000017941 */ /* 0x000fea0003800000 */
.L_x_842:
[----:B------:R-:W-:-:S05]  /*ccc0*/  IMAD.MOV R2, RZ, RZ, -R11 ;  /* 0x000000ffff027224 */ /* 0x000fca00078e0a0b */
[----:B------:R-:W-:-:S13]  /*ccd0*/  ISETP.NE.AND P0, PT, R9, R2, PT ;  /* 0x000000020900720c */ /* 0x000fda0003f05270 */
[----:B------:R-:W-:Y:S05]  /*cce0*/  @!P0 BRA `(.L_x_841) ;  /* 0x0000000c00908947 */ /* 0x000fea0003800000 */
.L_x_865:
        /* <DEDUP_REMOVED lines=10> */
[----:B------:R-:W-:Y:S01]  /*cd90*/  ISETP.NE.U32.AND P0, PT, RZ, UR38, PT ;  /* 0x00000026ff007c0c */ /* 0x000fe2000bf05070 */
[----:B------:R-:W-:-:S03]  /*cda0*/  IMAD.MOV.U32 R12, RZ, RZ, R8 ;  /* 0x000000ffff0c7224 */ /* 0x000fc600078e0008 */
[----:B------:R-:W-:-:S13]  /*cdb0*/  ISETP.NE.AND.EX P0, PT, RZ, UR39, PT, P0 ;  /* 0x00000027ff007c0c */ /* 0x000fda000bf05300 */
[----:B------:R-:W-:Y:S05]  /*cdc0*/  @!P0 BRA `(.L_x_853) ;  /* 0x0000000000448947 */ /* 0x000fea0003800000 */
[----:B------:R-:W1:Y:S01]  /*cdd0*/  LDC R12, c[0x0][0x41c] ;  /* 0x00010700ff0c7b82 */ /* 0x000e620000000800 */
[----:B------:R-:W-:Y:S02]  /*cde0*/  IMAD.MOV.U32 R11, RZ, RZ, R8 ;  /* 0x000000ffff0b7224 */ /* 0x000fe400078e0008 */
        /* <DEDUP_REMOVED lines=8> */
[----:B------:R-:W-:-:S04]  /*ce70*/  IMAD.WIDE.U32 R2, R0, UR46, R2 ;  /* 0x0000002e00027c25 */ /* 0x000fc8000f8e0002 */
[----:B------:R-:W-:Y:S01]  /*ce80*/  IMAD.IADD R3, R6, 0x1, R3 ;  /* 0x0000000106037824 */ /* 0x000fe200078e0203 */
[----:B------:R-:W-:-:S04]  /*ce90*/  LEA R6, P0, R2, UR38, 0x2 ;  /* 0x0000002602067c11 */ /* 0x000fc8000f8010ff */
[----:B------:R-:W-:Y:S01]  /*cea0*/  LEA.HI.X R7, R2, UR39, R3, 0x2, P0 ;  /* 0x0000002702077c11 */ /* 0x000fe200080f1403 */
[----:B------:R-:W-:-:S04]  /*ceb0*/  IMAD.MOV R3, RZ, RZ, -R11 ;  /* 0x000000ffff037224 */ /* 0x000fc800078e0a0b */
[----:B------:R-:W-:Y:S01]  /*cec0*/  IMAD R12, R12, R3, R8 ;  /* 0x000000030c0c7224 */ /* 0x000fe200078e0208 */
[----:B------:R1:W5:Y:S06]  /*ced0*/  LDG.E R7, desc[UR60][R6.64] ;  /* 0x0000003c06077981 */ /* 0x00036c000c1e1900 */
.L_x_853:
[----:B------:R-:W2:Y:S01]  /*cee0*/  S2R R3, SR_CgaCtaId ;  /* 0x0000000000037919 */ /* 0x000ea20000008800 */
[----:B------:R-:W-:-:S04]  /*cef0*/  MOV R2, 0x400 ;  /* 0x0000040000027802 */ /* 0x000fc80000000f00 */
[----:B--2---:R-:W-:Y:S02]  /*cf00*/  LEA R2, R3, R2, 0x18 ;  /* 0x0000000203027211 */ /* 0x004fe400078ec0ff */
[----:B------:R-:W-:-:S03]  /*cf10*/  SHF.L.U32 R3, R10, 0x1f, RZ ;  /* 0x0000001f0a037819 */ /* 0x000fc600000006ff */
[----:B------:R-:W-:-:S04]  /*cf20*/  IMAD R2, R9, 0x8, R2 ;  /* 0x0000000809027824 */ /* 0x000fc800078e0202 */
[----:B------:R-:W2:Y:S02]  /*cf30*/  SYNCS.PHASECHK.TRANS64.TRYWAIT P0, [R2+URZ+0x32440], R3 ;  /* 0x03244003020075a7 */ /* 0x000ea4000800017f */
[----:B--2---:R-:W-:Y:S05]  /*cf40*/  @!P0 BRA `(.L_x_854) ;  /* 0x0000002000188947 */ /* 0x004fea0003800000 */
.L_x_907:
        /* <DEDUP_REMOVED lines=11> */
.L_x_855:
        /* <DEDUP_REMOVED lines=21> */
.L_x_908:
        /* <DEDUP_REMOVED lines=8> */
.L_x_857:
        /* <DEDUP_REMOVED lines=33> */
.L_x_852:
[----:B------:R-:W-:Y:S05]  /*d3e0*/  BSYNC B1 ;  /* 0x0000000000017941 */ /* 0x000fea0003800000 */
.L_x_851:
        /* <DEDUP_REMOVED lines=9> */
[----:B------:R-:W-:Y:S02]  /*d480*/  ISETP.NE.U32.AND P0, PT, RZ, UR38, PT ;  /* 0x00000026ff007c0c */ /* 0x000fe4000bf05070 */
[----:B------:R-:W-:Y:S02]  /*d490*/  IADD3 R9, R8, -0x1, RZ ;  /* 0xffffffff08097810 */ /* 0x000fe40007ffe0ff */
[----:B------:R-:W-:-:S13]  /*d4a0*/  ISETP.NE.AND.EX P0, PT, RZ, UR39, PT, P0 ;  /* 0x00000027ff007c0c */ /* 0x000fda000bf05300 */
[----:B------:R-:W-:Y:S05]  /*d4b0*/  @!P0 BRA `(.L_x_860) ;  /* 0x0000000000408947 */ /* 0x000fea0003800000 */
[----:B------:R-:W2:Y:S01]  /*d4c0*/  LDC R6, c[0x0][0x41c] ;  /* 0x00010700ff067b82 */ /* 0x000ea20000000800 */
        /* <DEDUP_REMOVED lines=15> */
.L_x_860:
[----:B------:R-:W3:Y:S01]  /*d5c0*/  S2R R3, SR_CgaCtaId ;  /* 0x0000000000037919 */ /* 0x000ee20000008800 */
[----:B------:R-:W-:-:S04]  /*d5d0*/  MOV R2, 0x400 ;  /* 0x0000040000027802 */ /* 0x000fc80000000f00 */
[----:B---3--:R-:W-:Y:S02]  /*d5e0*/  LEA R2, R3, R2, 0x18 ;  /* 0x0000000203027211 */ /* 0x008fe400078ec0ff */
[----:B------:R-:W-:-:S03]  /*d5f0*/  SHF.L.U32 R3, R11, 0x1f, RZ ;  /* 0x0000001f0b037819 */ /* 0x000fc600000006ff */
[----:B------:R-:W-:-:S04]  /*d600*/  IMAD R2, R12, 0x8, R2 ;  /* 0x000000080c027824 */ /* 0x000fc800078e0202 */
[----:B------:R-:W3:Y:S02]  /*d610*/  SYNCS.PHASECHK.TRANS64.TRYWAIT P0, [R2+URZ+0x32440], R3 ;  /* 0x03244003020075a7 */ /* 0x000ee4000800017f */
[----:B---3--:R-:W-:Y:S05]  /*d620*/  @!P0 BRA `(.L_x_861) ;  /* 0x0000001800888947 */ /* 0x008fea0003800000 */
.L_x_909:
        /* <DEDUP_REMOVED lines=11> */
.L_x_862:
        /* <DEDUP_REMOVED lines=22> */
.L_x_910:
        /* <DEDUP_REMOVED lines=8> */
.L_x_864:
        /* <DEDUP_REMOVED lines=34> */
.L_x_859:
[----:B------:R-:W-:Y:S05]  /*dae0*/  BSYNC B1 ;  /* 0x0000000000017941 */ /* 0x000fea0003800000 */
.L_x_858:
[C---:B------:R-:W-:Y:S01]  /*daf0*/  ISETP.GT.AND P0, PT, R8.reuse, 0x1, PT ;  /* 0x000000010800780c */ /* 0x040fe20003f04270 */
[----:B------:R-:W-:-:S04]  /*db00*/  VIADD R2, R8, 0xfffffffe ;  /* 0xfffffffe08027836 */ /* 0x000fc80000000000 */
[----:B------:R-:W-:-:S08]  /*db10*/  IMAD.MOV.U32 R8, RZ, RZ, R2 ;  /* 0x000000ffff087224 */ /* 0x000fd000078e0002 */
[----:B------:R-:W-:Y:S05]  /*db20*/  @P0 BRA `(.L_x_865) ;  /* 0xfffffff000700947 */ /* 0x000fea000383ffff */
.L_x_841:
[----:B------:R-:W-:Y:S05]  /*db30*/  BSYNC B0 ;  /* 0x0000000000007941 */ /* 0x000fea0003800000 */
.L_x_840:
[----:B------:R-:W2:Y:S01]  /*db40*/  LDL.LU R3, [R1] ;  /* 0x0000000001037983 */ /* 0x000ea20000300800 */
[----:B------:R-:W-:Y:S01]  /*db50*/  BSSY B0, `(.L_x_866) ;  /* 0x0000016000007945 */ /* 0x000fe20003800000 */
[----:B------:R-:W3:Y:S02]  /*db60*/  S2R R2, SR_TID.X ;  /* 0x0000000000027919 */ /* 0x000ee40000002100 */
[----:B---3--:R-:W-:-:S04]  /*db70*/  LOP3.LUT R2, R2, 0x1f, RZ, 0xc0, !PT ;  /* 0x0000001f02027812 */ /* 0x008fc800078ec0ff */
[----:B------:R-:W-:Y:S01]  /*db80*/  ISETP.NE.AND P1, PT, R2, RZ, PT ;  /* 0x000000ff0200720c */ /* 0x000fe20003f25270 */
[----:B--2---:R-:W-:-:S05]  /*db90*/  VIADD R0, R3, 0x1 ;  /* 0x0000000103007836 */ /* 0x004fca0000000000 */
        /* <DEDUP_REMOVED lines=17> */
.L_x_867:
[----:B------:R-:W-:Y:S05]  /*dcb0*/  BSYNC B0 ;  /* 0x0000000000007941 */ /* 0x000fea0003800000 */
.L_x_866:
[----:B--2---:R-:W2:Y:S02]  /*dcc0*/  LDL.LU R2, [R1+0x4] ;  /* 0x0000040001027983 */ /* 0x004ea40000300800 */
[----:B--2---:R-:W-:-:S05]  /*dcd0*/  LOP3.LUT R2, R2, R0, RZ, 0x3c, !PT ;  /* 0x0000000002027212 */ /* 0x004fca00078e3cff */
[----:B------:R2:W-:Y:S02]  /*dce0*/  STL [R1+0x4], R2 ;  /* 0x0000040201007387 */ /* 0x0005e40000100800 */
.L_x_822:
[----:B------:R-:W-:Y:S05]  /*dcf0*/  BSYNC B6 ;  /* 0x0000000000067941 */ /* 0x000fea0003800000 */
.L_x_820:
[----:B------:R-:W-:-:S03]  /*dd00*/  UMOV UR4, 0xffffffff ;  /* 0xffffffff00047882 */ /* 0x000fc60000000000 */
[----:B------:R-:W-:Y:S05]  /*dd10*/  BRA.DIV UR4, `(.L_x_868) ;  /* 0x0000001204f47947 */ /* 0x000fea000b800000 */
[----:B------:R3:W4:Y:S04]  /*dd20*/  SHFL.IDX PT, R4, R16, RZ, 0x1f ;  /* 0x00001fff10047589 */ /* 0x00072800000e0000 */
[----:B------:R3:W0:Y:S02]  /*dd30*/  SHFL.IDX PT, R5, R16, 0x1, 0x1f ;  /* 0x00201f0010057f89 */ /* 0x00062400000e0000 */
.L_x_914:
        /* <DEDUP_REMOVED lines=13> */
.L_x_870:
[----:B------:R-:W-:Y:S05]  /*de10*/  BSYNC B0 ;  /* 0x0000000000007941 */ /* 0x000fea0003800000 */
.L_x_869:
        /* <DEDUP_REMOVED lines=20> */
[----:B0-----:R-:W-:-:S04]  /*df60*/  SEL R14, R14, RZ, P0 ;  /* 0x000000ff0e0e7207 */ /* 0x001fc80000000000 */
[----:B------:R-:W-:-:S05]  /*df70*/  IADD3 R2, R7, R14, RZ ;  /* 0x0000000e07027210 */ /* 0x000fca0007ffe0ff */
[----:B------:R0:W2:Y:S02]  /*df80*/  SHFL.IDX PT, R14, R2, 0x1f, 0x1f ;  /* 0x03e01f00020e7f89 */ /* 0x0000a400000e0000 */
.L_x_922:
[----:B------:R-:W-:Y:S02]  /*df90*/  ULDC UR4, c[0x0][0xd10] ;  /* 0x0003440000047ab9 */ /* 0x000fe40000000800 */
[----:B---3--:R-:W-:-:S04]  /*dfa0*/  IMAD.U32 R16, RZ, RZ, UR4 ;  /* 0x00000004ff107e24 */ /* 0x008fc8000f8e00ff */
[----:B--2---:R-:W-:-:S04]  /*dfb0*/  IMAD R6, R14, R16, RZ ;  /* 0x000000100e067224 */ /* 0x004fc800078e02ff */
[----:B------:R-:W-:-:S05]  /*dfc0*/  IMAD.IADD R5, R5, 0x1, R6 ;  /* 0x0000000105057824 */ /* 0x000fca00078e0206 */
[----:B----4-:R-:W-:-:S13]  /*dfd0*/  ISETP.GT.AND P0, PT, R5, R4, PT ;  /* 0x000000040500720c */ /* 0x010fda0003f04270 */
[----:B------:R-:W-:Y:S05]  /*dfe0*/  @P0 BRA `(.L_x_872) ;  /* 0x0000000000b40947 */ /* 0x000fea0003800000 */
[----:B------:R-:W2:Y:S02]  /*dff0*/  LDC R0, c[0x0][0xd14] ;  /* 0x00034500ff007b82 */ /* 0x000ea40000000800 */
.L_x_877:
        /* <DEDUP_REMOVED lines=14> */
.L_x_875:
[----:B------:R-:W-:Y:S05]  /*e0e0*/  BSYNC B0 ;  /* 0x0000000000007941 */ /* 0x000fea0003800000 */
.L_x_874:
[----:B------:R-:W-:-:S03]  /*e0f0*/  UMOV UR4, 0xffffffff ;  /* 0xffffffff00047882 */ /* 0x000fc60000000000 */
[----:B------:R-:W-:Y:S05]  /*e100*/  BRA.DIV UR4, `(.L_x_876) ;  /* 0x0000001604147947 */ /* 0x000fea000b800000 */
[----:B-----5:R-:W2:Y:S01]  /*e110*/  SHFL.UP PT, R14, R3, 0x1, RZ ;  /* 0x04200000030e7989 */ /* 0x020ea200000e00ff */
[C---:B------:R-:W-:Y:S02]  /*e120*/  ISETP.NE.AND P0, PT, R8.reuse, RZ, PT ;  /* 0x000000ff0800720c */ /* 0x040fe40003f05270 */
[----:B------:R-:W-:Y:S02]  /*e130*/  ISETP.GE.U32.AND P1, PT, R8, 0x2, PT ;  /* 0x000000020800780c */ /* 0x000fe40003f26070 */
        /* <DEDUP_REMOVED lines=18> */
.L_x_930:
[----:B------:R-:W-:Y:S02]  /*e260*/  ULDC UR4, c[0x0][0xd10] ;  /* 0x0003440000047ab9 */ /* 0x000fe40000000800 */
[----:B------:R-:W-:-:S04]  /*e270*/  IMAD.U32 R16, RZ, RZ, UR4 ;  /* 0x00000004ff107e24 */ /* 0x000fc8000f8e00ff */
[----:B--2---:R-:W-:-:S04]  /*e280*/  IMAD R6, R14, R16, RZ ;  /* 0x000000100e067224 */ /* 0x004fc800078e02ff */
[----:B------:R-:W-:-:S05]  /*e290*/  IMAD.IADD R5, R6, 0x1, R5 ;  /* 0x0000000106057824 */ /* 0x000fca00078e0205 */
[----:B------:R-:W-:-:S13]  /*e2a0*/  ISETP.GT.AND P0, PT, R5, R4, PT ;  /* 0x000000040500720c */ /* 0x000fda0003f04270 */
[----:B------:R-:W-:Y:S05]  /*e2b0*/  @!P0 BRA `(.L_x_877) ;  /* 0xfffffffc00508947 */ /* 0x000fea000383ffff */
.L_x_872:
        /* <DEDUP_REMOVED lines=8> */
.L_x_934:
[----:B------:R-:W-:Y:S01]  /*e340*/  ISETP.NE.AND P0, PT, R7, RZ, PT ;  /* 0x000000ff0700720c */ /* 0x000fe20003f05270 */
[----:B------:R-:W-:-:S12]  /*e350*/  IMAD.MOV.U32 R14, RZ, RZ, RZ ;  /* 0x000000ffff0e7224 */ /* 0x000fd800078e00ff */
[----:B------:R-:W-:Y:S05]  /*e360*/  @!P0 BRA `(.L_x_879) ;  /* 0x0000000000108947 */ /* 0x000fea0003800000 */
[----:B------:R-:W-:Y:S01]  /*e370*/  UMOV UR4, 0xffffffff ;  /* 0xffffffff00047882 */ /* 0x000fe20000000000 */
[----:B-1----:R-:W-:Y:S02]  /*e380*/  VIADD R12, R5, 0xffffffff ;  /* 0xffffffff050c7836 */ /* 0x002fe40000000000 */
[----:B------:R-:W-:Y:S05]  /*e390*/  BRA.DIV UR4, `(.L_x_880) ;  /* 0x0000001604887947 */ /* 0x000fea000b800000 */
[----:B------:R4:W1:Y:S02]  /*e3a0*/  SHFL.IDX PT, R14, R2, R12, 0x1f ;  /* 0x00001f0c020e7589 */ /* 0x00086400000e0000 */
.L_x_879:
[----:B---3--:R-:W-:Y:S01]  /*e3b0*/  IABS R7, R17 ;  /* 0x0000001100077213 */ /* 0x008fe20000000000 */
[----:B-1----:R-:W-:Y:S02]  /*e3c0*/  IMAD R16, R14, R16, R6 ;  /* 0x000000100e107224 */ /* 0x002fe400078e0206 */
[----:B------:R-:W-:Y:S01]  /*e3d0*/  IMAD.IADD R19, R5, 0x1, R19 ;  /* 0x0000000105137824 */ /* 0x000fe200078e0213 */
[----:B------:R-:W1:Y:S08]  /*e3e0*/  I2F.RP R8, R7 ;  /* 0x0000000700087306 */ /* 0x000e700000209400 */
[----:B-1----:R-:W2:Y:S02]  /*e3f0*/  MUFU.RCP R8, R8 ;  /* 0x0000000800087308 */ /* 0x002ea40000001000 */
[----:B--2---:R-:W-:-:S06]  /*e400*/  VIADD R3, R8, 0xffffffe ;  /* 0x0ffffffe08037836 */ /* 0x004fcc0000000000 */
[----:B------:R-:W0:Y:S02]  /*e410*/  F2I.FTZ.U32.TRUNC.NTZ R3, R3 ;  /* 0x0000000300037305 */ /* 0x000e24000021f000 */
[----:B0---4-:R-:W-:-:S05]  /*e420*/  IADD3 R2, RZ, -R3, RZ ;  /* 0x80000003ff027210 */ /* 0x011fca0007ffe0ff */
[----:B------:R-:W-:Y:S02]  /*e430*/  IMAD R9, R2, R7, RZ ;  /* 0x0000000702097224 */ /* 0x000fe400078e02ff */
[----:B------:R-:W-:-:S04]  /*e440*/  IMAD.MOV.U32 R2, RZ, RZ, RZ ;  /* 0x000000ffff027224 */ /* 0x000fc800078e00ff */
[----:B------:R-:W-:-:S04]  /*e450*/  IMAD.HI.U32 R6, R3, R9, R2 ;  /* 0x0000000903067227 */ /* 0x000fc800078e0002 */
[----:B------:R-:W-:Y:S01]  /*e460*/  IMAD.IADD R2, R4, 0x1, -R16 ;  /* 0x0000000104027824 */ /* 0x000fe200078e0a10 */
[----:B------:R-:W-:-:S04]  /*e470*/  IABS R4, R17 ;  /* 0x0000001100047213 */ /* 0x000fc80000000000 */
[----:B------:R-:W-:Y:S01]  /*e480*/  IABS R3, R2 ;  /* 0x0000000200037213 */ /* 0x000fe20000000000 */
[----:B------:R-:W-:-:S04]  /*e490*/  IMAD.MOV R4, RZ, RZ, -R4 ;  /* 0x000000ffff047224 */ /* 0x000fc800078e0a04 */
        /* <DEDUP_REMOVED lines=16> */
.L_x_873:
[----:B------:R-:W-:Y:S01]  /*e5a0*/  UMOV UR4, URZ ;  /* 0x0000003f00047c82 */ /* 0x000fe20008000000 */
[----:B------:R-:W-:Y:S01]  /*e5b0*/  UMOV UR5, URZ ;  /* 0x0000003f00057c82 */ /* 0x000fe20008000000 */
[----:B------:R-:W-:Y:S01]  /*e5c0*/  ULDC UR6, c[0x0][0xd14] ;  /* 0x0003450000067ab9 */ /* 0x000fe20000000800 */
[----:B------:R-:W-:Y:S02]  /*e5d0*/  IMAD.MOV.U32 R16, RZ, RZ, R4 ;  /* 0x000000ffff107224 */ /* 0x000fe400078e0004 */
[----:B------:R-:W-:Y:S02]  /*e5e0*/  IMAD.U32 R17, RZ, RZ, UR4 ;  /* 0x00000004ff117e24 */ /* 0x000fe4000f8e00ff */
[----:B------:R-:W-:Y:S02]  /*e5f0*/  IMAD.U32 R18, RZ, RZ, UR5 ;  /* 0x00000005ff127e24 */ /* 0x000fe4000f8e00ff */
[----:B------:R-:W-:-:S07]  /*e600*/  IMAD.U32 R19, RZ, RZ, UR6 ;  /* 0x00000006ff137e24 */ /* 0x000fce000f8e00ff */
.L_x_881:
        /* <DEDUP_REMOVED lines=12> */
.L_x_818:
[----:B------:R-:W3:Y:S01]  /*e6d0*/  S2R R3, SR_CgaCtaId ;  /* 0x0000000000037919 */ /* 0x000ee20000008800 */
[----:B------:R-:W-:Y:S01]  /*e6e0*/  UIADD3 UR4, UR50, 0x1, URZ ;  /* 0x0000000132047890 */ /* 0x000fe2000fffe03f */
[----:B0-----:R-:W-:-:S03]  /*e6f0*/  MOV R0, 0x400 ;  /* 0x0000040000007802 */ /* 0x001fc60000000f00 */
[----:B------:R-:W-:-:S04]  /*e700*/  ULEA.HI UR5, UR4, UR4, URZ, 0x1 ;  /* 0x0000000404057291 */ /* 0x000fc8000f8f083f */
[----:B------:R-:W-:-:S04]  /*e710*/  ULOP3.LUT UR5, UR5, 0xfffffffe, URZ, 0xc0, !UPT ;  /* 0xfffffffe05057892 */ /* 0x000fc8000f8ec03f */
[----:B------:R-:W-:Y:S01]  /*e720*/  UIADD3 UR5, UR4, -UR5, URZ ;  /* 0x8000000504057290 */ /* 0x000fe2000fffe03f */
[----:B---3--:R-:W-:-:S05]  /*e730*/  LEA R0, R3, R0, 0x18 ;  /* 0x0000000003007211 */ /* 0x008fca00078ec0ff */
[----:B------:R-:W-:-:S05]  /*e740*/  IMAD.U32 R3, RZ, RZ, UR5 ;  /* 0x00000005ff037e24 */ /* 0x000fca000f8e00ff */
[----:B------:R-:W-:-:S04]  /*e750*/  SHF.L.U32 R3, R3, 0x1f, RZ ;  /* 0x0000001f03037819 */ /* 0x000fc800000006ff */
[----:B------:R-:W0:Y:S02]  /*e760*/  SYNCS.PHASECHK.TRANS64.TRYWAIT P0, [R0+URZ+0x32420], R3 ;  /* 0x03242003000075a7 */ /* 0x000e24000800017f */
[----:B0-----:R-:W-:Y:S05]  /*e770*/  @!P0 BRA `(.L_x_883) ;  /* 0x0000001000b48947 */ /* 0x001fea0003800000 */
.L_x_937:
[----:B------:R-:W-:-:S03]  /*e780*/  UMOV UR4, 0xffffffff ;  /* 0xffffffff00047882 */ /* 0x000fc60000000000 */
[----:B------:R-:W-:Y:S05]  /*e790*/  BRA.DIV UR4, `(.L_x_884) ;  /* 0x0000001204c07947 */ /* 0x000fea000b800000 */
[----:B--2---:R-:W2:Y:S02]  /*e7a0*/  S2R R2, SR_TID.X ;  /* 0x0000000000027919 */ /* 0x004ea40000002100 */
[----:B--2---:R-:W-:-:S04]  /*e7b0*/  SHF.R.U32.HI R2, RZ, 0x5, R2 ;  /* 0x00000005ff027819 */ /* 0x004fc80000011602 */
[----:B------:R-:W-:-:S05]  /*e7c0*/  LOP3.LUT R2, R2, 0x3, RZ, 0xc0, !PT ;  /* 0x0000000302027812 */ /* 0x000fca00078ec0ff */
[----:B------:R2:W3:Y:S02]  /*e7d0*/  SHFL.IDX PT, R14, R2, RZ, 0x1f ;  /* 0x00001fff020e7589 */ /* 0x0004e400000e0000 */
.L_x_940:
[----:B---3--:R-:W-:Y:S01]  /*e7e0*/  ISETP.NE.AND P0, PT, R14, RZ, PT ;  /* 0x000000ff0e00720c */ /* 0x008fe20003f05270 */
[----:B------:R-:W-:-:S12]  /*e7f0*/  BSSY B0, `(.L_x_885) ;  /* 0x0000029000007945 */ /* 0x000fd80003800000 */
[----:B------:R-:W-:Y:S05]  /*e800*/  @P0 BRA `(.L_x_886) ;  /* 0x00000000009c0947 */ /* 0x000fea0003800000 */
[----:B------:R-:W-:-:S03]  /*e810*/  UMOV UR4, 0xffffffff ;  /* 0xffffffff00047882 */ /* 0x000fc60000000000 */
[----:B------:R-:W-:Y:S05]  /*e820*/  BRA.DIV UR4, `(.L_x_887) ;  /* 0x0000001204d07947 */ /* 0x000fea000b800000 */
[----:B------:R-:W-:-:S13]  /*e830*/  ELECT P6, URZ, PT ;  /* 0x00000000003f782f */ /* 0x000fda00038c0000 */
.L_x_943:
[----:B------:R-:W-:Y:S05]  /*e840*/  @!P6 BRA `(.L_x_886) ;  /* 0x00000000008ce947 */ /* 0x000fea0003800000 */
[----:B--2---:R-:W2:Y:S02]  /*e850*/  LDL R2, [R1+0x2c] ;  /* 0x00002c0001027983 */ /* 0x004ea40000100800 */
[----:B--2---:R-:W-:-:S13]  /*e860*/  R2UR UR4, R2 ;  /* 0x00000000020472ca */ /* 0x004fda00000e0000 */
[----:B------:R-:W-:-:S06]  /*e870*/  ULOP3.LUT UR4, UR4, 0x2, URZ, 0xfc, !UPT ;  /* 0x0000000204047892 */ /* 0x000fcc000f8efc3f */
[----:B------:R-:W-:-:S05]  /*e880*/  IMAD.U32 R2, RZ, RZ, UR4 ;  /* 0x00000004ff027e24 */ /* 0x000fca000f8e00ff */
[----:B------:R-:W-:-:S13]  /*e890*/  ISETP.NE.AND P2, PT, R2, 0x3, PT ;  /* 0x000000030200780c */ /* 0x000fda0003f45270 */
[----:B------:R-:W-:Y:S05]  /*e8a0*/  @!P2 BRA `(.L_x_888) ;  /* 0x000000000004a947 */ /* 0x000fea0003800000 */
[----:B------:R-:W-:Y:S01]  /*e8b0*/  BPT.TRAP 0x1 ;  /* 0x000000040000795c */ /* 0x000fe20000300000 */
.L_x_888:
[----:B0-----:R-:W2:Y:S04]  /*e8c0*/  LDL R3, [R1] ;  /* 0x0000000001037983 */ /* 0x001ea80000100800 */
[----:B------:R-:W3:Y:S01]  /*e8d0*/  LDL.LU R7, [R1+0x4] ;  /* 0x0000040001077983 */ /* 0x000ee20000300800 */
[----:B------:R-:W-:-:S05]  /*e8e0*/  IADD3 R2, R0, 0x32440, RZ ;  /* 0x0003244000027810 */ /* 0x000fca0007ffe0ff */
        /* <DEDUP_REMOVED lines=11> */
.L_x_944:
[----:B------:R-:W2:Y:S02]  /*e9a0*/  SYNCS.PHASECHK.TRANS64.TRYWAIT P0, [R7+URZ], R2 ;  /* 0x00000002070075a7 */ /* 0x000ea4000800017f */
[----:B--2---:R-:W-:Y:S05]  /*e9b0*/  @!P0 BRA `(.L_x_890) ;  /* 0x0000001000a08947 */ /* 0x004fea0003800000 */
.L_x_945:
[----:B------:R-:W-:Y:S05]  /*e9c0*/  @!P2 BRA `(.L_x_891) ;  /* 0x000000000004a947 */ /* 0x000fea0003800000 */
[----:B------:R-:W-:Y:S01]  /*e9d0*/  BPT.TRAP 0x1 ;  /* 0x000000040000795c */ /* 0x000fe20000300000 */
.L_x_891:
[----:B------:R-:W3:Y:S01]  /*e9e0*/  LDL.LU R4, [R1] ;  /* 0x0000000001047983 */ /* 0x000ee20000300800 */
[----:B------:R-:W-:-:S04]  /*e9f0*/  VIADD R0, R0, 0x32460 ;  /* 0x0003246000007836 */ /* 0x000fc80000000000 */
[----:B---3--:R-:W-:-:S04]  /*ea00*/  IMAD R4, R4, 0x8, R0 ;  /* 0x0000000804047824 */ /* 0x008fc800078e0200 */
[----:B------:R-:W3:Y:S02]  /*ea10*/  SYNCS.PHASECHK.TRANS64.TRYWAIT P0, [R4+URZ], R5 ;  /* 0x00000005040075a7 */ /* 0x000ee4000800017f */
[----:B---3--:R-:W-:Y:S05]  /*ea20*/  @!P0 BRA `(.L_x_892) ;  /* 0x0000001000988947 */ /* 0x008fea0003800000 */
.L_x_946:
[----:B------:R-:W-:-:S07]  /*ea30*/  IMAD R3, R3, 0x8, R0 ;  /* 0x0000000803037824 */ /* 0x000fce00078e0200 */
.L_x_893:
[----:B----4-:R4:W0:Y:S02]  /*ea40*/  SYNCS.PHASECHK.TRANS64.TRYWAIT P0, [R3+URZ], R2 ;  /* 0x00000002030075a7 */ /* 0x010824000800017f */
[----:B0-----:R-:W-:Y:S05]  /*ea50*/  @!P0 NANOSLEEP.SYNCS 0x989680 ;  /* 0x009896800000895d */ /* 0x001fea0003900000 */
[----:B------:R-:W0:Y:S02]  /*ea60*/  @!P0 SYNCS.PHASECHK.TRANS64 P0, [R3+URZ], R2 ;  /* 0x00000002030085a7 */ /* 0x000e24000800007f */
[----:B0-----:R-:W-:Y:S05]  /*ea70*/  @!P0 BRA `(.L_x_893) ;  /* 0xfffffffc00f08947 */ /* 0x001fea000383ffff */
.L_x_886:
[----:B------:R-:W-:Y:S05]  /*ea80*/  BSYNC B0 ;  /* 0x0000000000007941 */ /* 0x000fea0003800000 */
.L_x_885:
[----:B------:R-:W-:Y:S05]  /*ea90*/  EXIT ;  /* 0x000000000000794d */ /* 0x000fea0003800000 */
.L_x_771:
[----:B0-----:R0:W1:Y:S02]  /*eaa0*/  SYNCS.PHASECHK.TRANS64.TRYWAIT P0, [R4+URZ+0x32400], R3 ;  /* 0x03240003040075a7 */ /* 0x001064000800017f */
[----:B-1----:R-:W-:Y:S05]  /*eab0*/  @!P0 NANOSLEEP.SYNCS 0x989680 ;  /* 0x009896800000895d */ /* 0x002fea0003900000 */
[----:B------:R-:W1:Y:S02]  /*eac0*/  @!P0 SYNCS.PHASECHK.TRANS64 P0, [R4+URZ+0x32400], R3 ;  /* 0x03240003040085a7 */ /* 0x000e64000800007f */
[----:B-1----:R-:W-:Y:S05]  /*ead0*/  @!P0 BRA `(.L_x_771) ;  /* 0xfffffffc00f08947 */ /* 0x002fea000383ffff */
[----:B------:R-:W-:Y:S05]  /*eae0*/  BRA `(.L_x_894) ;  /* 0xffffff2c00887947 */ /* 0x000fea000383ffff */
.L_x_775:
[----:B--2---:R2:W3:Y:S02]  /*eaf0*/  SYNCS.PHASECHK.TRANS64.TRYWAIT P1, [R0+URZ+0x32430], R5 ;  /* 0x03243005000075a7 */ /* 0x0044e4000802017f */
[----:B---3--:R-:W-:Y:S05]  /*eb00*/  @!P1 NANOSLEEP.SYNCS 0x989680 ;  /* 0x009896800000995d */ /* 0x008fea0003900000 */
[----:B------:R-:W3:Y:S02]  /*eb10*/  @!P1 SYNCS.PHASECHK.TRANS64 P1, [R0+URZ+0x32430], R5 ;  /* 0x03243005000095a7 */ /* 0x000ee4000802007f */
[----:B---3--:R-:W-:Y:S05]  /*eb20*/  @!P1 BRA `(.L_x_775) ;  /* 0xfffffffc00f09947 */ /* 0x008fea000383ffff */
[----:B------:R-:W-:Y:S05]  /*eb30*/  BRA `(.L_x_774) ;  /* 0xffffff2c00bc7947 */ /* 0x000fea000383ffff */
.L_x_776:
[----:B---3--:R3:W4:Y:S02]  /*eb40*/  SYNCS.PHASECHK.TRANS64.TRYWAIT P1, [R4+URZ+0x32410], R3 ;  /* 0x03241003040075a7 */ /* 0x008724000802017f */
[----:B----4-:R-:W-:Y:S05]  /*eb50*/  @!P1 NANOSLEEP.SYNCS 0x989680 ;  /* 0x009896800000995d */ /* 0x010fea0003900000 */
[----:B------:R-:W4:Y:S02]  /*eb60*/  @!P1 SYNCS.PHASECHK.TRANS64 P1, [R4+URZ+0x32410], R3 ;  /* 0x03241003040095a7 */ /* 0x000f24000802007f */
[----:B----4-:R-:W-:Y:S05]  /*eb70*/  @!P1 BRA `(.L_x_776) ;  /* 0xfffffffc00f09947 */ /* 0x010fea000383ffff */
[----:B------:R-:W-:Y:S05]  /*eb80*/  BRA `(.L_x_895) ;  /* 0xffffff3000847947 */ /* 0x000fea000383ffff */
.L_x_780:
[----:B------:R0:W0:Y:S02]  /*eb90*/  SYNCS.PHASECHK.TRANS64.TRYWAIT P1, [R0+URZ+0x32450], R5 ;  /* 0x03245005000075a7 */ /* 0x000024000802017f */
[----:B0-----:R-:W-:Y:S05]  /*eba0*/  @!P1 NANOSLEEP.SYNCS 0x989680 ;  /* 0x009896800000995d */ /* 0x001fea0003900000 */
[----:B------:R-:W0:Y:S02]  /*ebb0*/  @!P1 SYNCS.PHASECHK.TRANS64 P1, [R0+URZ+0x32450], R5 ;  /* 0x03245005000095a7 */ /* 0x000e24000802007f */
[----:B0-----:R-:W-:Y:S05]  /*ebc0*/  @!P1 BRA `(.L_x_780) ;  /* 0xfffffffc00f09947 */ /* 0x001fea000383ffff */
[----:B------:R-:W-:Y:S05]  /*ebd0*/  BRA `(.L_x_779) ;  /* 0xffffff3000907947 */ /* 0x000fea000383ffff */
.L_x_785:
[----:B-1----:R-:W-:-:S04]  /*ebe0*/  IMAD.U32 R153, RZ, RZ, UR5 ;  /* 0x00000005ff997e24 */ /* 0x002fc8000f8e00ff */
[----:B------:R1:W2:Y:S03]  /*ebf0*/  SYNCS.PHASECHK.TRANS64.TRYWAIT P3, [R153+URZ+0x32430], R208 ;  /* 0x032430d0990075a7 */ /* 0x0002a6000806017f */
[----:B--2---:R-:W-:Y:S05]  /*ec00*/  @!P3 NANOSLEEP.SYNCS 0x989680 ;  /* 0x009896800000b95d */ /* 0x004fea0003900000 */
[----:B------:R-:W2:Y:S02]  /*ec10*/  @!P3 SYNCS.PHASECHK.TRANS64 P3, [R153+URZ+0x32430], R208 ;  /* 0x032430d09900b5a7 */ /* 0x000ea4000806007f */
[----:B--2---:R-:W-:Y:S05]  /*ec20*/  @!P3 BRA `(.L_x_785) ;  /* 0xfffffffc00ecb947 */ /* 0x004fea000383ffff */
[----:B------:R-:W-:Y:S05]  /*ec30*/  BRA `(.L_x_784) ;  /* 0xffffff5800087947 */ /* 0x000fea000383ffff */
.L_x_789:
[----:B--2---:R-:W-:-:S04]  /*ec40*/  IMAD.U32 R209, RZ, RZ, UR5 ;  /* 0x00000005ffd17e24 */ /* 0x004fc8000f8e00ff */
[----:B------:R2:W3:Y:S03]  /*ec50*/  SYNCS.PHASECHK.TRANS64.TRYWAIT P3, [R209+URZ+0x32450], R208 ;  /* 0x032450d0d10075a7 */ /* 0x0004e6000806017f */
[----:B---3--:R-:W-:Y:S05]  /*ec60*/  @!P3 NANOSLEEP.SYNCS 0x989680 ;  /* 0x009896800000b95d */ /* 0x008fea0003900000 */
[----:B------:R-:W3:Y:S02]  /*ec70*/  @!P3 SYNCS.PHASECHK.TRANS64 P3, [R209+URZ+0x32450], R208 ;  /* 0x032450d0d100b5a7 */ /* 0x000ee4000806007f */
[----:B---3--:R-:W-:Y:S05]  /*ec80*/  @!P3 BRA `(.L_x_789) ;  /* 0xfffffffc00ecb947 */ /* 0x008fea000383ffff */
[----:B------:R-:W-:Y:S05]  /*ec90*/  BRA `(.L_x_788) ;  /* 0xffffff5800847947 */ /* 0x000fea000383ffff */
.L_x_827:
        /* <DEDUP_REMOVED lines=8> */
[----:B------:R-:W-:Y:S05]  /*ed20*/  WARPSYNC.COLLECTIVE R15, `(.L_x_897) ;  /* 0x000000000f087348 */ /* 0x000fea0003c00000 */
[----:B------:R0:W1:Y:S02]  /*ed30*/  SHFL.IDX P6, R14, R13, R12, R11 ;  /* 0x0000000c0d0e7389 */ /* 0x00006400000c000b */
[----:B01----:R-:W-:Y:S01]  /*ed40*/  ENDCOLLECTIVE ;  /* 0x000000000000791b */ /* 0x003fe20003800000 */
.L_x_897:
[----:B------:R-:W-:Y:S05]  /*ed50*/  BSYNC B0 ;  /* 0x0000000000007941 */ /* 0x000fea0003800000 */
.L_x_896:
[----:B------:R-:W-:Y:S05]  /*ed60*/  BRA `(.L_x_898) ;  /* 0xffffffc800a47947 */ /* 0x000fea000383ffff */
.L_x_828:
[----:B------:R-:W-:Y:S01]  /*ed70*/  BSSY B0, `(.L_x_899) ;  /* 0x0000006000007945 */ /* 0x000fe20003800000 */
[----:B------:R-:W-:-:S07]  /*ed80*/  IMAD.MOV.U32 R15, RZ, RZ, -0x1 ;  /* 0xffffffffff0f7424 */ /* 0x000fce00078e00ff */
[----:B------:R-:W-:Y:S05]  /*ed90*/  WARPSYNC.COLLECTIVE R15, `(.L_x_900) ;  /* 0x000000000f0c7348 */ /* 0x000fea0003c00000 */
[----:B------:R-:W-:Y:S02]  /*eda0*/  ELECT P6, UR62, PT ;  /* 0x00000000003e782f */ /* 0x000fe400038c0000 */
[----:B------:R-:W-:Y:S01]  /*edb0*/  MOV R14, UR62 ;  /* 0x0000003e000e7c02 */ /* 0x000fe20008000f00 */
[----:B------:R-:W-:Y:S10]  /*edc0*/  ENDCOLLECTIVE ;  /* 0x000000000000791b */ /* 0x000ff40003800000 */
.L_x_900:
[----:B------:R-:W-:Y:S05]  /*edd0*/  BSYNC B0 ;  /* 0x0000000000007941 */ /* 0x000fea0003800000 */
.L_x_899:
[----:B------:R-:W-:Y:S05]  /*ede0*/  BRA `(.L_x_901) ;  /* 0xffffffc8009c7947 */ /* 0x000fea000383ffff */
.L_x_831:
[----:B0-----:R0:W1:Y:S02]  /*edf0*/  SYNCS.PHASECHK.TRANS64.TRYWAIT P0, [R8+URZ+0x32440], R10 ;  /* 0x0324400a080075a7 */ /* 0x001064000800017f */
[----:B-1----:R-:W-:Y:S05]  /*ee00*/  @!P0 NANOSLEEP.SYNCS 0x989680 ;  /* 0x009896800000895d */ /* 0x002fea0003900000 */
[----:B------:R-:W1:Y:S02]  /*ee10*/  @!P0 SYNCS.PHASECHK.TRANS64 P0, [R8+URZ+0x32440], R10 ;  /* 0x0324400a080085a7 */ /* 0x000e64000800007f */
[----:B-1----:R-:W-:Y:S05]  /*ee20*/  @!P0 BRA `(.L_x_831) ;  /* 0xfffffffc00f08947 */ /* 0x002fea000383ffff */
[----:B------:R-:W-:Y:S05]  /*ee30*/  BRA `(.L_x_902) ;  /* 0xffffffcc000c7947 */ /* 0x000fea000383ffff */
.L_x_835:
        /* <DEDUP_REMOVED lines=8> */
.L_x_838:
[----:B0-----:R0:W1:Y:S02]  /*eec0*/  SYNCS.PHASECHK.TRANS64.TRYWAIT P0, [R8+URZ+0x32460], R6 ;  /* 0x03246006080075a7 */ /* 0x001064000800017f */
[----:B-1----:R-:W-:Y:S05]  /*eed0*/  @!P0 NANOSLEEP.SYNCS 0x989680 ;  /* 0x009896800000895d */ /* 0x002fea0003900000 */
[----:B------:R-:W1:Y:S02]  /*eee0*/  @!P0 SYNCS.PHASECHK.TRANS64 P0, [R8+URZ+0x32460], R6 ;  /* 0x03246006080085a7 */ /* 0x000e64000800007f */
[----:B-1----:R-:W-:Y:S05]  /*eef0*/  @!P0 BRA `(.L_x_838) ;  /* 0xfffffffc00f08947 */ /* 0x002fea000383ffff */
[----:B------:R-:W-:Y:S05]  /*ef00*/  BRA `(.L_x_904) ;  /* 0xffffffd000947947 */ /* 0x000fea000383ffff */
.L_x_847:
[----:B-1----:R1:W2:Y:S02]  /*ef10*/  SYNCS.PHASECHK.TRANS64.TRYWAIT P0, [R3+URZ+0x32440], R6 ;  /* 0x03244006030075a7 */ /* 0x0022a4000800017f */
[----:B--2---:R-:W-:Y:S05]  /*ef20*/  @!P0 NANOSLEEP.SYNCS 0x989680 ;  /* 0x009896800000895d */ /* 0x004fea0003900000 */
[----:B------:R-:W2:Y:S02]  /*ef30*/  @!P0 SYNCS.PHASECHK.TRANS64 P0, [R3+URZ+0x32440], R6 ;  /* 0x03244006030085a7 */ /* 0x000ea4000800007f */
[----:B--2---:R-:W-:Y:S05]  /*ef40*/  @!P0 BRA `(.L_x_847) ;  /* 0xfffffffc00f08947 */ /* 0x004fea000383ffff */
[----:B------:R-:W-:Y:S05]  /*ef50*/  BRA `(.L_x_905) ;  /* 0xffffffd8001c7947 */ /* 0x000fea000383ffff */
.L_x_849:
[----:B--2---:R2:W3:Y:S02]  /*ef60*/  SYNCS.PHASECHK.TRANS64.TRYWAIT P0, [R3+URZ+0x32460], R6 ;  /* 0x03246006030075a7 */ /* 0x0044e4000800017f */
[----:B---3--:R-:W-:Y:S05]  /*ef70*/  @!P0 NANOSLEEP.SYNCS 0x989680 ;  /* 0x009896800000895d */ /* 0x008fea0003900000 */
[----:B------:R-:W3:Y:S02]  /*ef80*/  @!P0 SYNCS.PHASECHK.TRANS64 P0, [R3+URZ+0x32460], R6 ;  /* 0x03246006030085a7 */ /* 0x000ee4000800007f */
[----:B---3--:R-:W-:Y:S05]  /*ef90*/  @!P0 BRA `(.L_x_849) ;  /* 0xfffffffc00f08947 */ /* 0x008fea000383ffff */
[----:B------:R-:W-:Y:S05]  /*efa0*/  BRA `(.L_x_906) ;  /* 0xffffffd8008c7947 */ /* 0x000fea000383ffff */
.L_x_854:
[----:B--2---:R2:W3:Y:S02]  /*efb0*/  SYNCS.PHASECHK.TRANS64.TRYWAIT P0, [R2+URZ+0x32440], R3 ;  /* 0x03244003020075a7 */ /* 0x0044e4000800017f */
[----:B---3--:R-:W-:Y:S05]  /*efc0*/  @!P0 NANOSLEEP.SYNCS 0x989680 ;  /* 0x009896800000895d */ /* 0x008fea0003900000 */
[----:B------:R-:W3:Y:S02]  /*efd0*/  @!P0 SYNCS.PHASECHK.TRANS64 P0, [R2+URZ+0x32440], R3 ;  /* 0x03244003020085a7 */ /* 0x000ee4000800007f */
[----:B---3--:R-:W-:Y:S05]  /*efe0*/  @!P0 BRA `(.L_x_854) ;  /* 0xfffffffc00f08947 */ /* 0x008fea000383ffff */
[----:B------:R-:W-:Y:S05]  /*eff0*/  BRA `(.L_x_907) ;  /* 0xffffffdc00d47947 */ /* 0x000fea000383ffff */
.L_x_856:
[----:B-1----:R1:W3:Y:S02]  /*f000*/  SYNCS.PHASECHK.TRANS64.TRYWAIT P1, [R2+URZ+0x32460], R3 ;  /* 0x03246003020075a7 */ /* 0x0022e4000802017f */
[----:B---3--:R-:W-:Y:S05]  /*f010*/  @!P1 NANOSLEEP.SYNCS 0x989680 ;  /* 0x009896800000995d */ /* 0x008fea0003900000 */
[----:B------:R-:W3:Y:S02]  /*f020*/  @!P1 SYNCS.PHASECHK.TRANS64 P1, [R2+URZ+0x32460], R3 ;  /* 0x03246003020095a7 */ /* 0x000ee4000802007f */
[----:B---3--:R-:W-:Y:S05]  /*f030*/  @!P1 BRA `(.L_x_856) ;  /* 0xfffffffc00f09947 */ /* 0x008fea000383ffff */
[----:B------:R-:W-:Y:S05]  /*f040*/  BRA `(.L_x_908) ;  /* 0xffffffe000407947 */ /* 0x000fea000383ffff */
.L_x_861:
[----:B---3--:R3:W4:Y:S02]  /*f050*/  SYNCS.PHASECHK.TRANS64.TRYWAIT P0, [R2+URZ+0x32440], R3 ;  /* 0x03244003020075a7 */ /* 0x008724000800017f */
[----:B----4-:R-:W-:Y:S05]  /*f060*/  @!P0 NANOSLEEP.SYNCS 0x989680 ;  /* 0x009896800000895d */ /* 0x010fea0003900000 */
[----:B------:R-:W4:Y:S02]  /*f070*/  @!P0 SYNCS.PHASECHK.TRANS64 P0, [R2+URZ+0x32440], R3 ;  /* 0x03244003020085a7 */ /* 0x000f24000800007f */
[----:B----4-:R-:W-:Y:S05]  /*f080*/  @!P0 BRA `(.L_x_861) ;  /* 0xfffffffc00f08947 */ /* 0x010fea000383ffff */
[----:B------:R-:W-:Y:S05]  /*f090*/  BRA `(.L_x_909) ;  /* 0xffffffe400647947 */ /* 0x000fea000383ffff */
.L_x_863:
[----:B-1----:R1:W2:Y:S02]  /*f0a0*/  SYNCS.PHASECHK.TRANS64.TRYWAIT P1, [R2+URZ+0x32460], R3 ;  /* 0x03246003020075a7 */ /* 0x0022a4000802017f */
[----:B--2---:R-:W-:Y:S05]  /*f0b0*/  @!P1 NANOSLEEP.SYNCS 0x989680 ;  /* 0x009896800000995d */ /* 0x004fea0003900000 */
[----:B------:R-:W2:Y:S02]  /*f0c0*/  @!P1 SYNCS.PHASECHK.TRANS64 P1, [R2+URZ+0x32460], R3 ;  /* 0x03246003020095a7 */ /* 0x000ea4000802007f */
[----:B--2---:R-:W-:Y:S05]  /*f0d0*/  @!P1 BRA `(.L_x_863) ;  /* 0xfffffffc00f09947 */ /* 0x004fea000383ffff */
[----:B------:R-:W-:Y:S05]  /*f0e0*/  BRA `(.L_x_910) ;  /* 0xffffffe400d47947 */ /* 0x000fea000383ffff */
.L_x_868:
[----:B------:R-:W-:Y:S01]  /*f0f0*/  BSSY B0, `(.L_x_911) ;  /* 0x0000008000007945 */ /* 0x000fe20003800000 */
[----:B------:R-:W-:Y:S01]  /*f100*/  IMAD.MOV.U32 R13, RZ, RZ, R16 ;  /* 0x000000ffff0d7224 */ /* 0x000fe200078e0010 */
[----:B0-----:R-:W-:Y:S01]  /*f110*/  MOV R15, 0xffffffff ;  /* 0xffffffff000f7802 */ /* 0x001fe20000000f00 */
[----:B-1----:R-:W-:Y:S02]  /*f120*/  IMAD.MOV.U32 R12, RZ, RZ, RZ ;  /* 0x000000ffff0c7224 */ /* 0x002fe400078e00ff */
[----:B------:R-:W-:-:S07]  /*f130*/  IMAD.MOV.U32 R11, RZ, RZ, 0x1f ;  /* 0x0000001fff0b7424 */ /* 0x000fce00078e00ff */
[----:B--2---:R-:W-:Y:S05]  /*f140*/  WARPSYNC.COLLECTIVE R15, `(.L_x_912) ;  /* 0x000000000f087348 */ /* 0x004fea0003c00000 */
[----:B------:R0:W1:Y:S02]  /*f150*/  SHFL.IDX P6, R14, R13, R12, R11 ;  /* 0x0000000c0d0e7389 */ /* 0x00006400000c000b */
[----:B012---:R-:W-:Y:S01]  /*f160*/  ENDCOLLECTIVE ;  /* 0x000000000000791b */ /* 0x007fe20003800000 */
.L_x_912:
[----:B------:R-:W-:Y:S05]  /*f170*/  BSYNC B0 ;  /* 0x0000000000007941 */ /* 0x000fea0003800000 */
.L_x_911:
        /* <DEDUP_REMOVED lines=8> */
.L_x_913:
[----:B------:R-:W-:Y:S01]  /*f200*/  IMAD.MOV.U32 R5, RZ, RZ, R14 ;  /* 0x000000ffff057224 */ /* 0x000fe200078e000e */
[----:B------:R-:W-:Y:S06]  /*f210*/  BRA `(.L_x_914) ;  /* 0xffffffe800c87947 */ /* 0x000fec000383ffff */
.L_x_871:
[----:B------:R-:W-:Y:S01]  /*f220*/  BSSY B0, `(.L_x_915) ;  /* 0x0000008000007945 */ /* 0x000fe20003800000 */
[----:B-----5:R-:W-:Y:S02]  /*f230*/  IMAD.MOV.U32 R13, RZ, RZ, R3 ;  /* 0x000000ffff0d7224 */ /* 0x020fe400078e0003 */
[----:B-1----:R-:W-:Y:S02]  /*f240*/  IMAD.MOV.U32 R12, RZ, RZ, 0x1 ;  /* 0x00000001ff0c7424 */ /* 0x002fe400078e00ff */
[----:B------:R-:W-:Y:S02]  /*f250*/  IMAD.MOV.U32 R11, RZ, RZ, RZ ;  /* 0x000000ffff0b7224 */ /* 0x000fe400078e00ff */
[----:B------:R-:W-:-:S07]  /*f260*/  IMAD.MOV.U32 R15, RZ, RZ, -0x1 ;  /* 0xffffffffff0f7424 */ /* 0x000fce00078e00ff */
[----:B0-234-:R-:W-:Y:S05]  /*f270*/  WARPSYNC.COLLECTIVE R15, `(.L_x_916) ;  /* 0x000000000f087348 */ /* 0x01dfea0003c00000 */
[----:B------:R1:W0:Y:S02]  /*f280*/  SHFL.UP P6, R14, R13, R12, R11 ;  /* 0x0400000c0d0e7389 */ /* 0x00022400000c000b */
[----:B01234-:R-:W-:Y:S01]  /*f290*/  ENDCOLLECTIVE ;  /* 0x000000000000791b */ /* 0x01ffe20003800000 */
.L_x_916:
[----:B------:R-:W-:Y:S05]  /*f2a0*/  BSYNC B0 ;  /* 0x0000000000007941 */ /* 0x000fea0003800000 */
.L_x_915:
        /* <DEDUP_REMOVED lines=10> */
.L_x_917:
        /* <DEDUP_REMOVED lines=8> */
.L_x_918:
        /* <DEDUP_REMOVED lines=8> */
.L_x_919:
        /* <DEDUP_REMOVED lines=8> */
.L_x_920:
        /* <DEDUP_REMOVED lines=8> */
.L_x_921:
[----:B------:R-:W-:Y:S05]  /*f550*/  BRA `(.L_x_922) ;  /* 0xffffffe8008c7947 */ /* 0x000fea000383ffff */
.L_x_876:
        /* <DEDUP_REMOVED lines=8> */
.L_x_924:
[----:B------:R-:W-:Y:S05]  /*f5e0*/  BSYNC B0 ;  /* 0x0000000000007941 */ /* 0x000fea0003800000 */
.L_x_923:
[----:B------:R-:W-:Y:S01]  /*f5f0*/  ISETP.NE.AND P0, PT, R8, RZ, PT ;  /* 0x000000ff0800720c */ /* 0x000fe20003f05270 */
[----:B------:R-:W-:Y:S01]  /*f600*/  IMAD.MOV.U32 R11, RZ, RZ, RZ ;  /* 0x000000ffff0b7224 */ /* 0x000fe200078e00ff */
[----:B------:R-:W-:Y:S01]  /*f610*/  MOV R12, 0x2 ;  /* 0x00000002000c7802 */ /* 0x000fe20000000f00 */
[----:B------:R-:W-:Y:S01]  /*f620*/  IMAD.MOV.U32 R15, RZ, RZ, -0x1 ;  /* 0xffffffffff0f7424 */ /* 0x000fe200078e00ff */
[----:B------:R-:W-:Y:S02]  /*f630*/  SEL R14, R14, RZ, P0 ;  /* 0x000000ff0e0e7207 */ /* 0x000fe40000000000 */
[----:B------:R-:W-:-:S03]  /*f640*/  ISETP.GE.U32.AND P0, PT, R8, 0x2, PT ;  /* 0x000000020800780c */ /* 0x000fc60003f06070 */
[----:B------:R-:W-:-:S10]  /*f650*/  IMAD.IADD R13, R3, 0x1, R14 ;  /* 0x00000001030d7824 */ /* 0x000fd400078e020e */
[----:B------:R-:W-:Y:S05]  /*f660*/  WARPSYNC.COLLECTIVE R15, `(.L_x_925) ;  /* 0x000000000f087348 */ /* 0x000fea0003c00000 */
[----:B------:R0:W1:Y:S02]  /*f670*/  SHFL.UP P6, R14, R13, R12, R11 ;  /* 0x0400000c0d0e7389 */ /* 0x00006400000c000b */
[----:B01----:R-:W-:Y:S01]  /*f680*/  ENDCOLLECTIVE ;  /* 0x000000000000791b */ /* 0x003fe20003800000 */
.L_x_925:
        /* <DEDUP_REMOVED lines=8> */
.L_x_926:
        /* <DEDUP_REMOVED lines=8> */
.L_x_927:
        /* <DEDUP_REMOVED lines=8> */
.L_x_928:
        /* <DEDUP_REMOVED lines=8> */
.L_x_929:
[----:B------:R-:W-:Y:S05]  /*f890*/  BRA `(.L_x_930) ;  /* 0xffffffe800707947 */ /* 0x000fea000383ffff */
.L_x_878:
[----:B------:R-:W-:Y:S01]  /*f8a0*/  BSSY B0, `(.L_x_931) ;  /* 0x0000006000007945 */ /* 0x000fe20003800000 */
[----:B------:R-:W-:Y:S02]  /*f8b0*/  PLOP3.LUT P6, PT, P6, PT, PT, 0x8, 0x0 ;  /* 0x000000000000781c */ /* 0x000fe400037ce170 */
[----:B------:R-:W-:-:S11]  /*f8c0*/  MOV R15, 0xffffffff ;  /* 0xffffffff000f7802 */ /* 0x000fd60000000f00 */
[----:B01----:R-:W-:Y:S05]  /*f8d0*/  WARPSYNC.COLLECTIVE R15, `(.L_x_932) ;  /* 0x000000000f087348 */ /* 0x003fea0003c00000 */
[----:B------:R-:W-:Y:S01]  /*f8e0*/  VOTE.ANY R14, PT, P6 ;  /* 0x00000000000e7806 */ /* 0x000fe200030e0100 */
[----:B01----:R-:W-:Y:S06]  /*f8f0*/  ENDCOLLECTIVE ;  /* 0x000000000000791b */ /* 0x003fec0003800000 */
.L_x_932:
[----:B------:R-:W-:Y:S05]  /*f900*/  BSYNC B0 ;  /* 0x0000000000007941 */ /* 0x000fea0003800000 */
.L_x_931:
        /* <DEDUP_REMOVED lines=9> */
.L_x_933:
[----:B------:R-:W-:Y:S01]  /*f9a0*/  IMAD.MOV.U32 R17, RZ, RZ, R14 ;  /* 0x000000ffff117224 */ /* 0x000fe200078e000e */
[----:B------:R-:W-:Y:S06]  /*f9b0*/  BRA `(.L_x_934) ;  /* 0xffffffe800607947 */ /* 0x000fec000383ffff */
.L_x_880:
[----:B------:R-:W-:Y:S01]  /*f9c0*/  BSSY B0, `(.L_x_935) ;  /* 0x0000007000007945 */ /* 0x000fe20003800000 */
[----:B------:R-:W-:Y:S02]  /*f9d0*/  IMAD.MOV.U32 R13, RZ, RZ, R2 ;  /* 0x000000ffff0d7224 */ /* 0x000fe400078e0002 */
[----:B------:R-:W-:Y:S02]  /*f9e0*/  IMAD.MOV.U32 R11, RZ, RZ, 0x1f ;  /* 0x0000001fff0b7424 */ /* 0x000fe400078e00ff */
[----:B------:R-:W-:-:S07]  /*f9f0*/  IMAD.MOV.U32 R15, RZ, RZ, -0x1 ;  /* 0xffffffffff0f7424 */ /* 0x000fce00078e00ff */
[----:B0-23--:R-:W-:Y:S05]  /*fa00*/  WARPSYNC.COLLECTIVE R15, `(.L_x_936) ;  /* 0x000000000f087348 */ /* 0x00dfea0003c00000 */
[----:B------:R1:W4:Y:S02]  /*fa10*/  SHFL.IDX P6, R14, R13, R12, R11 ;  /* 0x0000000c0d0e7389 */ /* 0x00032400000c000b */
[----:B01234-:R-:W-:Y:S01]  /*fa20*/  ENDCOLLECTIVE ;  /* 0x000000000000791b */ /* 0x01ffe20003800000 */
.L_x_936:
[----:B------:R-:W-:Y:S05]  /*fa30*/  BSYNC B0 ;  /* 0x0000000000007941 */ /* 0x000fea0003800000 */
.L_x_935:
[----:B------:R-:W-:Y:S05]  /*fa40*/  BRA `(.L_x_879) ;  /* 0xffffffe800587947 */ /* 0x000fea000383ffff */
.L_x_883:
[----:B0-----:R0:W3:Y:S02]  /*fa50*/  SYNCS.PHASECHK.TRANS64.TRYWAIT P0, [R0+URZ+0x32420], R3 ;  /* 0x03242003000075a7 */ /* 0x0010e4000800017f */
[----:B---3--:R-:W-:Y:S05]  /*fa60*/  @!P0 NANOSLEEP.SYNCS 0x989680 ;  /* 0x009896800000895d */ /* 0x008fea0003900000 */
[----:B------:R-:W3:Y:S02]  /*fa70*/  @!P0 SYNCS.PHASECHK.TRANS64 P0, [R0+URZ+0x32420], R3 ;  /* 0x03242003000085a7 */ /* 0x000ee4000800007f */
[----:B---3--:R-:W-:Y:S05]  /*fa80*/  @!P0 BRA `(.L_x_883) ;  /* 0xfffffffc00f08947 */ /* 0x008fea000383ffff */
[----:B------:R-:W-:Y:S05]  /*fa90*/  BRA `(.L_x_937) ;  /* 0xffffffec00387947 */ /* 0x000fea000383ffff */
.L_x_884:
[----:B--2---:R-:W2:Y:S01]  /*faa0*/  S2R R2, SR_TID.X ;  /* 0x0000000000027919 */ /* 0x004ea20000002100 */
        /* <DEDUP_REMOVED lines=10> */
.L_x_939:
[----:B------:R-:W-:Y:S05]  /*fb50*/  BSYNC B0 ;  /* 0x0000000000007941 */ /* 0x000fea0003800000 */
.L_x_938:
[----:B------:R-:W-:Y:S05]  /*fb60*/  BRA `(.L_x_940) ;  /* 0xffffffec001c7947 */ /* 0x000fea000383ffff */
.L_x_887:
[----:B------:R-:W-:Y:S01]  /*fb70*/  BSSY B1, `(.L_x_941) ;  /* 0x0000006000017945 */ /* 0x000fe20003800000 */
[----:B------:R-:W-:-:S07]  /*fb80*/  IMAD.MOV.U32 R15, RZ, RZ, -0x1 ;  /* 0xffffffffff0f7424 */ /* 0x000fce00078e00ff */
[----:B012---:R-:W-:Y:S05]  /*fb90*/  WARPSYNC.COLLECTIVE R15, `(.L_x_942) ;  /* 0x000000000f0c7348 */ /* 0x007fea0003c00000 */
[----:B------:R-:W-:Y:S02]  /*fba0*/  ELECT P6, UR62, PT ;  /* 0x00000000003e782f */ /* 0x000fe400038c0000 */
[----:B------:R-:W-:Y:S01]  /*fbb0*/  MOV R14, UR62 ;  /* 0x0000003e000e7c02 */ /* 0x000fe20008000f00 */
[----:B012---:R-:W-:Y:S10]  /*fbc0*/  ENDCOLLECTIVE ;  /* 0x000000000000791b */ /* 0x007ff40003800000 */
.L_x_942:
[----:B------:R-:W-:Y:S05]  /*fbd0*/  BSYNC B1 ;  /* 0x0000000000017941 */ /* 0x000fea0003800000 */
.L_x_941:
[----:B------:R-:W-:Y:S05]  /*fbe0*/  BRA `(.L_x_943) ;  /* 0xffffffec00147947 */ /* 0x000fea000383ffff */
.L_x_889:
[----:B0-----:R0:W2:Y:S02]  /*fbf0*/  SYNCS.PHASECHK.TRANS64.TRYWAIT P0, [R6+URZ], R5 ;  /* 0x00000005060075a7 */ /* 0x0010a4000800017f */
[----:B--2---:R-:W-:Y:S05]  /*fc00*/  @!P0 NANOSLEEP.SYNCS 0x989680 ;  /* 0x009896800000895d */ /* 0x004fea0003900000 */
[----:B------:R-:W2:Y:S02]  /*fc10*/  @!P0 SYNCS.PHASECHK.TRANS64 P0, [R6+URZ], R5 ;  /* 0x00000005060085a7 */ /* 0x000ea4000800007f */
[----:B--2---:R-:W-:Y:S05]  /*fc20*/  @!P0 BRA `(.L_x_889) ;  /* 0xfffffffc00f08947 */ /* 0x004fea000383ffff */
[----:B------:R-:W-:Y:S05]  /*fc30*/  BRA `(.L_x_944) ;  /* 0xffffffec00587947 */ /* 0x000fea000383ffff */
.L_x_890:
[----:B--2---:R2:W3:Y:S02]  /*fc40*/  SYNCS.PHASECHK.TRANS64.TRYWAIT P0, [R7+URZ], R2 ;  /* 0x00000002070075a7 */ /* 0x0044e4000800017f */
[----:B---3--:R-:W-:Y:S05]  /*fc50*/  @!P0 NANOSLEEP.SYNCS 0x989680 ;  /* 0x009896800000895d */ /* 0x008fea0003900000 */
[----:B------:R-:W3:Y:S02]  /*fc60*/  @!P0 SYNCS.PHASECHK.TRANS64 P0, [R7+URZ], R2 ;  /* 0x00000002070085a7 */ /* 0x000ee4000800007f */
[----:B---3--:R-:W-:Y:S05]  /*fc70*/  @!P0 BRA `(.L_x_890) ;  /* 0xfffffffc00f08947 */ /* 0x008fea000383ffff */
[----:B------:R-:W-:Y:S05]  /*fc80*/  BRA `(.L_x_945) ;  /* 0xffffffec004c7947 */ /* 0x000fea000383ffff */
.L_x_892:
[----:B---3--:R3:W4:Y:S02]  /*fc90*/  SYNCS.PHASECHK.TRANS64.TRYWAIT P0, [R4+URZ], R5 ;  /* 0x00000005040075a7 */ /* 0x008724000800017f */
[----:B----4-:R-:W-:Y:S05]  /*fca0*/  @!P0 NANOSLEEP.SYNCS 0x989680 ;  /* 0x009896800000895d */ /* 0x010fea0003900000 */
[----:B------:R-:W4:Y:S02]  /*fcb0*/  @!P0 SYNCS.PHASECHK.TRANS64 P0, [R4+URZ], R5 ;  /* 0x00000005040085a7 */ /* 0x000f24000800007f */
[----:B----4-:R-:W-:Y:S05]  /*fcc0*/  @!P0 BRA `(.L_x_892) ;  /* 0xfffffffc00f08947 */ /* 0x010fea000383ffff */
[----:B------:R-:W-:Y:S05]  /*fcd0*/  BRA `(.L_x_946) ;  /* 0xffffffec00547947 */ /* 0x000fea000383ffff */
.L_x_947:
        /* <DEDUP_REMOVED lines=10> */
.L_x_4718:


//--------------------- .text._ZN7cutlass13device_kernelIN5flash11enable_sm90INS1_16FlashAttnFwdSm90INS1_25CollectiveMainloopFwdSm90ILi2EN4cute5tupleIJNS5_1CILi1EEES8_S8_EEENS6_IJNS7_ILi128EEENS7_ILi96EEENS7_ILi64EEEEEELi256ENS_10bfloat16_tEfNS_4arch4Sm90ELb0ELb0ELb1ELb1ELb0ELb1ELb1ELb1ELb0ELb0ELb0ELb0EEENS1_21CollectiveEpilogueFwdINS6_IJSA_NS7_ILi256EEESB_EEES9_SE_SG_Li256ELb1ELb0ELb0ELb0EEENS1_36VarlenDynamicPersistentTileSchedulerILi128ELi96ELi256ELi32ELb0ELb0ELb1ELb0ELb1ELb1EEEEEEEEEvNT_6ParamsE --------------------------
	.section	.text._ZN7cutlass13device_kernelIN5flash11enable_sm90INS1_16FlashAttnFwdSm90INS1_25CollectiveMainloopFwdSm90ILi2EN4cute5tupleIJNS5_1CILi1EEES8_S8_EEENS6_IJNS7_ILi128EEENS7_ILi96EEENS7_ILi64EEEEEELi256ENS_10bfloat16_tEfNS_4arch4Sm90ELb0ELb0ELb1ELb1ELb0ELb1ELb1ELb1ELb0ELb0ELb0ELb0EEENS1_21CollectiveEpilogueFwdINS6_IJSA_NS7_ILi256EEESB_EEES9_SE_SG_Li256ELb1ELb0ELb0ELb0EEENS1_36VarlenDynamicPersistentTileSchedulerILi128ELi96ELi256ELi32ELb0ELb0ELb1ELb0ELb1ELb1EEEEEEEEEvNT_6ParamsE,"ax",@progbits
	.align	128
.text._ZN7cutlass13device_kernelIN5flash11enable_sm90INS1_16FlashAttnFwdSm90INS1_25CollectiveMainloopFwdSm90ILi2EN4cute5tupleIJNS5_1CILi1EEES8_S8_EEENS6_IJNS7_ILi128EEENS7_ILi96EEENS7_ILi64EEEEEELi256ENS_10bfloat16_tEfNS_4arch4Sm90ELb0ELb0ELb1ELb1ELb0ELb1ELb1ELb1ELb0ELb0ELb0ELb0EEENS1_21CollectiveEpilogueFwdINS6_IJSA_NS7_ILi256EEESB_EEES9_SE_SG_Li256ELb1ELb0ELb0ELb0EEENS1_36VarlenDynamicPersistentTileSchedulerILi128ELi96ELi256ELi32ELb0ELb0ELb1ELb0ELb1ELb1EEEEEEEEEvNT_6ParamsE:
        .type           _ZN7cutlass13device_kernelIN5flash11enable_sm90INS1_16FlashAttnFwdSm90INS1_25CollectiveMainloopFwdSm90ILi2EN4cute5tupleIJNS5_1CILi1EEES8_S8_EEENS6_IJNS7_ILi128EEENS7_ILi96EEENS7_ILi64EEEEEELi256ENS_10bfloat16_tEfNS_4arch4Sm90ELb0ELb0ELb1ELb1ELb0ELb1ELb1ELb1ELb0ELb0ELb0ELb0EEENS1_21CollectiveEpilogueFwdINS6_IJSA_NS7_ILi256EEESB_EEES9_SE_SG_Li256ELb1ELb0ELb0ELb0EEENS1_36VarlenDynamicPersistentTileSchedulerILi128ELi96ELi256ELi32ELb0ELb0ELb1ELb0ELb1ELb1EEEEEEEEEvNT_6ParamsE,@function
        .size           _ZN7cutlass13device_kernelIN5flash11enable_sm90INS1_16FlashAttnFwdSm90INS1_25CollectiveMainloopFwdSm90ILi2EN4cute5tupleIJNS5_1CILi1EEES8_S8_EEENS6_IJNS7_ILi128EEENS7_ILi96EEENS7_ILi64EEEEEELi256ENS_10bfloat16_tEfNS_4arch4Sm90ELb0ELb0ELb1ELb1ELb0ELb1ELb1ELb1ELb0ELb0ELb0ELb0EEENS1_21CollectiveEpilogueFwdINS6_IJSA_NS7_ILi256EEESB_EEES9_SE_SG_Li256ELb1ELb0ELb0ELb0EEENS1_36VarlenDynamicPersistentTileSchedulerILi128ELi96ELi256ELi32ELb0ELb0ELb1ELb0ELb1ELb1EEEEEEEEEvNT_6ParamsE,(.L_x_4719 - _ZN7cutlass13device_kernelIN5flash11enable_sm90INS1_16FlashAttnFwdSm90INS1_25CollectiveMainloopFwdSm90ILi2EN4cute5tupleIJNS5_1CILi1EEES8_S8_EEENS6_IJNS7_ILi128EEENS7_ILi96EEENS7_ILi64EEEEEELi256ENS_10bfloat16_tEfNS_4arch4Sm90ELb0ELb0ELb1ELb1ELb0ELb1ELb1ELb1ELb0ELb0ELb0ELb0EEENS1_21CollectiveEpilogueFwdINS6_IJSA_NS7_ILi256EEESB_EEES9_SE_SG_Li256ELb1ELb0ELb0ELb0EEENS1_36VarlenDynamicPersistentTileSchedulerILi128ELi96ELi256ELi32ELb0ELb0ELb1ELb0ELb1ELb1EEEEEEEEEvNT_6ParamsE)
        .other          _ZN7cutlass13device_kernelIN5flash11enable_sm90INS1_16FlashAttnFwdSm90INS1_25CollectiveMainloopFwdSm90ILi2EN4cute5tupleIJNS5_1CILi1EEES8_S8_EEENS6_IJNS7_ILi128EEENS7_ILi96EEENS7_ILi64EEEEEELi256ENS_10bfloat16_tEfNS_4arch4Sm90ELb0ELb0ELb1ELb1ELb0ELb1ELb1ELb1ELb0ELb0ELb0ELb0EEENS1_21CollectiveEpilogueFwdINS6_IJSA_NS7_ILi256EEESB_EEES9_SE_SG_Li256ELb1ELb0ELb0ELb0EEENS1_36VarlenDynamicPersistentTileSchedulerILi128ELi96ELi256ELi32ELb0ELb0ELb1ELb0ELb1ELb1EEEEEEEEEvNT_6ParamsE,@"STO_CUDA_ENTRY STV_DEFAULT"
_ZN7cutlass13device_kernelIN5flash11enable_sm90INS1_16FlashAttnFwdSm90INS1_25CollectiveMainloopFwdSm90ILi2EN4cute5tupleIJNS5_1CILi1EEES8_S8_EEENS6_IJNS7_ILi128EEENS7_ILi96EEENS7_ILi64EEEEEELi256ENS_10bfloat16_tEfNS_4arch4Sm90ELb0ELb0ELb1ELb1ELb0ELb1ELb1ELb1ELb0ELb0ELb0ELb0EEENS1_21CollectiveEpilogueFwdINS6_IJSA_NS7_ILi256EEESB_EEES9_SE_SG_Li256ELb1ELb0ELb0ELb0EEENS1_36VarlenDynamicPersistentTileSchedulerILi128ELi96ELi256ELi32ELb0ELb0ELb1ELb0ELb1ELb1EEEEEEEEEvNT_6ParamsE:
        /* <DEDUP_REMOVED lines=17> */
[----:B------:R-:W-:Y:S02]  /*0110*/  UIADD3 UR4, UP5, UR4, 0x670, URZ ;  /* 0x0000067004047890 */ /* 0x000fe4000ffbe03f */
[----:B------:R-:W-:Y:S02]  /*0120*/  UIADD3.X UR9, URZ, UR5, URZ, UP1, !UPT ;  /* 0x000000053f097290 */ /* 0x000fe40008ffe43f */
[----:B------:R-:W-:Y:S02]  /*0130*/  UIADD3.X UR11, URZ, UR5, URZ, UP2, !UPT ;  /* 0x000000053f0b7290 */ /* 0x000fe400097fe43f */
[----:B------:R-:W-:Y:S01]  /*0140*/  UIADD3.X UR13, URZ, UR5, URZ, UP3, !UPT ;  /* 0x000000053f0d7290 */ /* 0x000fe20009ffe43f */
[----:B------:R0:W-:Y:S01]  /*0150*/  UTMACCTL.PF [UR6] ;  /* 0x00000000060079b9 */ /* 0x0001e20008040000 */
[----:B------:R-:W-:-:S03]  /*0160*/  UIADD3.X UR15, URZ, UR5, URZ, UP4, !UPT ;  /* 0x000000053f0f7290 */ /* 0x000fc6000a7fe43f */
[----:B------:R0:W-:Y:S01]  /*0170*/  UTMACCTL.PF [UR8] ;  /* 0x00000000080079b9 */ /* 0x0001e20008040000 */
[----:B------:R-:W-:Y:S01]  /*0180*/  UIADD3.X UR5, URZ, UR5, URZ, UP5, !UPT ;  /* 0x000000053f057290 */ /* 0x000fe2000affe43f */
[----:B------:R0:W-:Y:S02]  /*0190*/  UTMACCTL.PF [UR10] ;  /* 0x000000000a0079b9 */ /* 0x0001e40008040000 */
[----:B------:R0:W-:Y:S02]  /*01a0*/  UTMACCTL.PF [UR12] ;  /* 0x000000000c0079b9 */ /* 0x0001e40008040000 */
[----:B------:R0:W-:Y:S04]  /*01b0*/  UTMACCTL.PF [UR14] ;  /* 0x000000000e0079b9 */ /* 0x0001e80008040000 */
[----:B------:R0:W-:Y:S02]  /*01c0*/  UTMACCTL.PF [UR4] ;  /* 0x00000000040079b9 */ /* 0x0001e40008040000 */
[----:B0-----:R-:W-:Y:S01]  /*01d0*/  NOP ;  /* 0x0000000000007918 */ /* 0x001fe20000000000 */
.L_x_949:
[----:B------:R-:W-:Y:S05]  /*01e0*/  BSYNC B0 ;  /* 0x0000000000007941 */ /* 0x000fea0003800000 */
.L_x_948:
        /* <DEDUP_REMOVED lines=43> */
.L_x_950:
        /* <DEDUP_REMOVED lines=22> */
.L_x_951:
        /* <DEDUP_REMOVED lines=18> */
.L_x_952:
        /* <DEDUP_REMOVED lines=22> */
.L_x_953:
        /* <DEDUP_REMOVED lines=22> */
.L_x_954:
[----:B0-----:R-:W-:Y:S01]  /*09e0*/  UMOV UR4, 0x1 ;  /* 0x0000000100047882 */ /* 0x001fe20000000000 */
[----:B------:R-:W-:Y:S01]  /*09f0*/  PLOP3.LUT P0, PT, PT, PT, UP0, 0x80, 0x0 ;  /* 0x000000000000781c */ /* 0x000fe20003f0f008 */
[----:B------:R-:W-:Y:S01]  /*0a00*/  USEL UR4, UR4, 0x2, !UP0 ;  /* 0x0000000204047887 */ /* 0x000fe2000c000000 */
[----:B------:R-:W-:Y:S01]  /*0a10*/  NOP ;  /* 0x0000000000007918 */ /* 0x000fe20000000000 */
[----:B------:R-:W-:Y:S01]  /*0a20*/  ULDC.64 UR60, c[0x0][0x208] ;  /* 0x00008200003c7ab9 */ /* 0x000fe20000000a00 */
[----:B------:R-:W-:Y:S03]  /*0a30*/  BSSY B7, `(.L_x_955) ;  /* 0x000164b000077945 */ /* 0x000fe60003800000 */
[----:B------:R-:W-:-:S05]  /*0a40*/  IMAD.U32 R2, RZ, RZ, UR4 ;  /* 0x00000004ff027e24 */ /* 0x000fca000f8e00ff */
[----:B------:R0:W-:Y:S01]  /*0a50*/  STL [R1+0x98], R2 ;  /* 0x0000980201007387 */ /* 0x0001e20000100800 */
[----:B-123--:R-:W-:Y:S06]  /*0a60*/  BAR.SYNC.DEFER_BLOCKING 0x0 ;  /* 0x0000000000007b1d */ /* 0x00efec0000010000 */
[----:B------:R-:W-:Y:S05]  /*0a70*/  @!P0 BRA `(.L_x_956) ;  /* 0x0000010c00288947 */ /* 0x000fea0003800000 */
.L_x_957:
        /* <DEDUP_REMOVED lines=8> */
[----:B--2---:R-:W-:-:S06]  /*0b00*/  ULEA UR4, UR5, UR4, 0x18 ;  /* 0x0000000405047291 */ /* 0x004fcc000f8ec03f */
[----:B------:R-:W-:Y:S01]  /*0b10*/  IMAD.U32 R18, RZ, RZ, UR4 ;  /* 0x00000004ff127e24 */ /* 0x000fe2000f8e00ff */
[----:B-1----:R-:W-:Y:S01]  /*0b20*/  SHF.R.U32.HI R0, RZ, 0x7, R0 ;  /* 0x00000007ff007819 */ /* 0x002fe20000011600 */
[----:B------:R-:W-:-:S03]  /*0b30*/  ULDC UR4, c[0x0][0xd14] ;  /* 0x0003450000047ab9 */ /* 0x000fc60000000800 */
[----:B------:R-:W-:-:S13]  /*0b40*/  ISETP.NE.AND P0, PT, R0, 0x1, PT ;  /* 0x000000010000780c */ /* 0x000fda0003f05270 */
[----:B------:R-:W-:Y:S08]  /*0b50*/  @!P0 BAR.ARV 0x9, 0x100 ;  /* 0x0244000000008b1d */ /* 0x000ff00000002000 */
[----:B------:R-:W-:Y:S06]  /*0b60*/  BAR.SYNC.DEFER_BLOCKING 0x5, 0x120 ;  /* 0x0144800000007b1d */ /* 0x000fec0000010000 */
[----:B------:R-:W1:Y:S02]  /*0b70*/  LDS.128 R32, [R18+0x324d0] ;  /* 0x0324d00012207984 */ /* 0x000e640000000c00 */
[----:B------:R-:W-:Y:S06]  /*0b80*/  BAR.ARV 0x4, 0x120 ;  /* 0x0104800000007b1d */ /* 0x000fec0000002000 */
[----:B-1----:R-:W-:-:S13]  /*0b90*/  ISETP.GE.AND P0, PT, R35, UR4, PT ;  /* 0x0000000423007c0c */ /* 0x002fda000bf06270 */
[----:B------:R-:W-:Y:S05]  /*0ba0*/  @P0 BRA `(.L_x_958) ;  /* 0x0000016000cc0947 */ /* 0x000fea0003800000 */
[----:B------:R-:W2:Y:S01]  /*0bb0*/  LDL R3, [R1+0x98] ;  /* 0x0000980001037983 */ /* 0x000ea20000100800 */
[----:B------:R-:W-:Y:S01]  /*0bc0*/  CS2R R22, SRZ ;  /* 0x0000000000167805 */ /* 0x000fe2000001ff00 */
[----:B------:R-:W-:Y:S01]  /*0bd0*/  IMAD.MOV.U32 R200, RZ, RZ, RZ ;  /* 0x000000ffffc87224 */ /* 0x000fe200078e00ff */
[----:B0-----:R-:W0:Y:S01]  /*0be0*/  S2R R2, SR_TID.X ;  /* 0x0000000000027919 */ /* 0x001e220000002100 */
[----:B------:R-:W-:Y:S02]  /*0bf0*/  IMAD.MOV.U32 R235, RZ, RZ, RZ ;  /* 0x000000ffffeb7224 */ /* 0x000fe400078e00ff */
[----:B0-----:R-:W-:-:S05]  /*0c00*/  VIADD R11, R2, 0xffffff80 ;  /* 0xffffff80020b7836 */ /* 0x001fca0000000000 */
[----:B------:R-:W-:-:S04]  /*0c10*/  SHF.R.S32.HI R0, RZ, 0x1f, R11 ;  /* 0x0000001fff007819 */ /* 0x000fc8000001140b */
[CC--:B------:R-:W-:Y:S02]  /*0c20*/  LEA.HI R2, R0.reuse, R11.reuse, RZ, 0x7 ;  /* 0x0000000b00027211 */ /* 0x0c0fe400078f38ff */
[----:B------:R-:W-:Y:S02]  /*0c30*/  LEA.HI R228, R0, R11, RZ, 0x5 ;  /* 0x0000000b00e47211 */ /* 0x000fe400078f28ff */
[----:B------:R-:W-:Y:S02]  /*0c40*/  SHF.R.S32.HI R12, RZ, 0x7, R2 ;  /* 0x00000007ff0c7819 */ /* 0x000fe40000011402 */
[----:B------:R-:W-:Y:S02]  /*0c50*/  SHF.R.S32.HI R228, RZ, 0x5, R228 ;  /* 0x00000005ffe47819 */ /* 0x000fe400000114e4 */
[----:B--2---:R-:W-:Y:S02]  /*0c60*/  R2UR UR4, R3 ;  /* 0x00000000030472ca */ /* 0x004fe400000e0000 */
[----:B------:R-:W-:-:S02]  /*0c70*/  LOP3.LUT R3, R2, 0xffffff80, RZ, 0xc0, !PT ;  /* 0xffffff8002037812 */ /* 0x000fc400078ec0ff */
[----:B------:R-:W-:-:S03]  /*0c80*/  LEA.HI R2, R2, R12, RZ, 0x1 ;  /* 0x0000000c02027211 */ /* 0x000fc600078f08ff */
[----:B------:R-:W-:Y:S01]  /*0c90*/  IMAD.IADD R10, R11, 0x1, -R3 ;  /* 0x000000010b0a7824 */ /* 0x000fe200078e0a03 */
[----:B------:R-:W-:-:S04]  /*0ca0*/  LOP3.LUT R2, R2, 0x3fffffe, RZ, 0xc0, !PT ;  /* 0x03fffffe02027812 */ /* 0x000fc800078ec0ff */
[----:B------:R-:W-:Y:S01]  /*0cb0*/  SHF.R.S32.HI R5, RZ, 0x1f, R10 ;  /* 0x0000001fff057819 */ /* 0x000fe2000001140a */
[----:B------:R-:W-:Y:S01]  /*0cc0*/  ULOP3.LUT UR4, UR4, 0x1, URZ, 0xfc, !UPT ;  /* 0x0000000104047892 */ /* 0x000fe2000f8efc3f */
[----:B------:R-:W-:Y:S02]  /*0cd0*/  IMAD.IADD R2, R12, 0x1, -R2 ;  /* 0x000000010c027824 */ /* 0x000fe400078e0a02 */
[CC--:B------:R-:W-:Y:S02]  /*0ce0*/  LEA.HI R7, R5.reuse, R10.reuse, RZ, 0x2 ;  /* 0x0000000a05077211 */ /* 0x0c0fe400078f10ff */
[----:B------:R-:W-:Y:S02]  /*0cf0*/  LEA.HI R8, R5, R10, RZ, 0x5 ;  /* 0x0000000a05087211 */ /* 0x000fe400078f28ff */
[--C-:B------:R-:W-:Y:S02]  /*0d00*/  SHF.R.S32.HI R4, RZ, 0x2, R7.reuse ;  /* 0x00000002ff047819 */ /* 0x100fe40000011407 */
[----:B------:R-:W-:-:S02]  /*0d10*/  SHF.R.S32.HI R3, RZ, 0x1f, R7 ;  /* 0x0000001fff037819 */ /* 0x000fc40000011407 */
[----:B------:R-:W-:Y:S02]  /*0d20*/  SHF.R.S32.HI R8, RZ, 0x5, R8 ;  /* 0x00000005ff087819 */ /* 0x000fe40000011408 */
[----:B------:R-:W-:Y:S02]  /*0d30*/  LEA.HI R6, R3, R4, RZ, 0x3 ;  /* 0x0000000403067211 */ /* 0x000fe400078f18ff */
[----:B------:R-:W-:Y:S02]  /*0d40*/  LEA.HI R3, R0, R11, RZ, 0x4 ;  /* 0x0000000b00037211 */ /* 0x000fe400078f20ff */
[----:B------:R-:W-:Y:S02]  /*0d50*/  LOP3.LUT R9, R6, 0xfffffff8, RZ, 0xc0, !PT ;  /* 0xfffffff806097812 */ /* 0x000fe400078ec0ff */
[----:B------:R-:W-:Y:S02]  /*0d60*/  SHF.R.S32.HI R6, RZ, 0x4, R3 ;  /* 0x00000004ff067819 */ /* 0x000fe40000011403 */
[----:B------:R-:W-:Y:S01]  /*0d70*/  LOP3.LUT R7, R7, 0x7ffffffc, RZ, 0xc0, !PT ;  /* 0x7ffffffc07077812 */ /* 0x000fe200078ec0ff */
[----:B------:R-:W-:Y:S01]  /*0d80*/  IMAD.IADD R9, R4, 0x1, -R9 ;  /* 0x0000000104097824 */ /* 0x000fe200078e0a09 */
[----:B------:R-:W-:-:S02]  /*0d90*/  LOP3.LUT R4, R3, 0x3fffff0, RZ, 0xc0, !PT ;  /* 0x03fffff003047812 */ /* 0x000fc400078ec0ff */
[----:B------:R-:W-:Y:S01]  /*0da0*/  LEA.HI R3, R3, R6, RZ, 0x1 ;  /* 0x0000000603037211 */ /* 0x000fe200078f08ff */
[----:B------:R-:W-:-:S03]  /*0db0*/  IMAD R9, R8, 0x10, R9 ;  /* 0x0000001008097824 */ /* 0x000fc600078e0209 */
[----:B------:R-:W-:Y:S01]  /*0dc0*/  LOP3.LUT R5, R3, 0x1ffffffe, RZ, 0xc0, !PT ;  /* 0x1ffffffe03057812 */ /* 0x000fe200078ec0ff */
[----:B------:R-:W-:Y:S02]  /*0dd0*/  IMAD.IADD R3, R11, 0x1, -R4 ;  /* 0x000000010b037824 */ /* 0x000fe400078e0a04 */
[----:B------:R-:W-:Y:S02]  /*0de0*/  IMAD R2, R2, 0x40, R9 ;  /* 0x0000004002027824 */ /* 0x000fe400078e0209 */
[----:B------:R-:W-:Y:S01]  /*0df0*/  IMAD R4, R228, 0x10, R3 ;  /* 0x00000010e4047824 */ /* 0x000fe200078e0203 */
[-C--:B------:R-:W-:Y:S01]  /*0e00*/  LEA.HI R3, R0, R11.reuse, RZ, 0x2 ;  /* 0x0000000b00037211 */ /* 0x080fe200078f10ff */
[----:B------:R-:W-:Y:S01]  /*0e10*/  IMAD.IADD R5, R6, 0x1, -R5 ;  /* 0x0000000106057824 */ /* 0x000fe200078e0a05 */
[----:B------:R0:W-:Y:S01]  /*0e20*/  STL [R1+0x90], R2 ;  /* 0x0000900201007387 */ /* 0x0001e20000100800 */
[----:B------:R-:W-:Y:S02]  /*0e30*/  LEA.HI R0, R0, R11, RZ, 0x3 ;  /* 0x0000000b00007211 */ /* 0x000fe400078f18ff */
[----:B------:R-:W-:Y:S01]  /*0e40*/  SHF.R.S32.HI R19, RZ, 0x2, R3 ;  /* 0x00000002ff137819 */ /* 0x000fe20000011403 */
[----:B------:R-:W-:Y:S01]  /*0e50*/  IMAD R5, R4, 0x8, R5 ;  /* 0x0000000804057824 */ /* 0x000fe200078e0205 */
[----:B------:R-:W-:Y:S01]  /*0e60*/  SHF.R.S32.HI R6, RZ, 0x1f, R3 ;  /* 0x0000001fff067819 */ /* 0x000fe20000011403 */
[----:B------:R-:W-:Y:S01]  /*0e70*/  IMAD.U32 R4, RZ, RZ, UR4 ;  /* 0x00000004ff047e24 */ /* 0x000fe2000f8e00ff */
[----:B------:R-:W-:Y:S01]  /*0e80*/  SHF.R.S32.HI R226, RZ, 0x3, R0 ;  /* 0x00000003ffe27819 */ /* 0x000fe20000011400 */
[----:B------:R-:W-:Y:S01]  /*0e90*/  VIADD R234, R19, 0x40 ;  /* 0x0000004013ea7836 */ /* 0x000fe20000000000 */
[----:B------:R-:W-:Y:S01]  /*0ea0*/  LOP3.LUT R0, R0, 0x1ffffff8, RZ, 0xc0, !PT ;  /* 0x1ffffff800007812 */ /* 0x000fe200078ec0ff */
[----:B0-----:R-:W-:Y:S01]  /*0eb0*/  IMAD.MOV.U32 R2, RZ, RZ, RZ ;  /* 0x000000ffff027224 */ /* 0x001fe200078e00ff */
[----:B------:R0:W-:Y:S01]  /*0ec0*/  STL [R1+0x7c], R4 ;  /* 0x00007c0401007387 */ /* 0x0001e20000100800 */
[----:B------:R-:W-:Y:S01]  /*0ed0*/  IMAD.SHL.U32 R224, R234, 0x40, RZ ;  /* 0x00000040eae07824 */ /* 0x000fe200078e00ff */
[----:B------:R-:W-:Y:S01]  /*0ee0*/  LEA.HI R6, R6, R19, RZ, 0x3 ;  /* 0x0000001306067211 */ /* 0x000fe200078f18ff */
[----:B------:R-:W-:Y:S01]  /*0ef0*/  IMAD.IADD R0, R11, 0x1, -R0 ;  /* 0x000000010b007824 */ /* 0x000fe200078e0a00 */
[----:B------:R-:W-:-:S02]  /*0f00*/  SHF.R.S32.HI R237, RZ, 0x1f, R19 ;  /* 0x0000001fffed7819 */ /* 0x000fc40000011413 */
[----:B------:R-:W-:Y:S02]  /*0f10*/  LOP3.LUT R224, R224, 0x1c0, RZ, 0xc0, !PT ;  /* 0x000001c0e0e07812 */ /* 0x000fe400078ec0ff */
[----:B------:R-:W-:Y:S02]  /*0f20*/  LOP3.LUT R6, R6, 0xfffffff8, RZ, 0xc0, !PT ;  /* 0xfffffff806067812 */ /* 0x000fe400078ec0ff */
[----:B0-----:R-:W-:Y:S02]  /*0f30*/  LOP3.LUT R4, R3, 0xfffffffc, RZ, 0xc0, !PT ;  /* 0xfffffffc03047812 */ /* 0x001fe400078ec0ff */
[----:B------:R-:W-:Y:S02]  /*0f40*/  SHF.R.S32.HI R3, RZ, 0x1f, R234 ;  /* 0x0000001fff037819 */ /* 0x000fe400000114ea */
[----:B------:R-:W-:Y:S01]  /*0f50*/  SHF.R.U32.HI R8, RZ, 0x3, R224 ;  /* 0x00000003ff087819 */ /* 0x000fe200000116e0 */
[----:B------:R-:W-:Y:S01]  /*0f60*/  IMAD.IADD R4, R11, 0x1, -R4 ;  /* 0x000000010b047824 */ /* 0x000fe200078e0a04 */
[----:B------:R-:W-:-:S02]  /*0f70*/  LEA.HI R3, R3, R234, RZ, 0x3 ;  /* 0x000000ea03037211 */ /* 0x000fc400078f18ff */
[----:B------:R-:W-:Y:S01]  /*0f80*/  SHF.L.U32 R201, R0, 0x3, RZ ;  /* 0x0000000300c97819 */ /* 0x000fe200000006ff */
[----:B------:R-:W-:Y:S02]  /*0f90*/  IMAD.SHL.U32 R16, R4, 0x8, RZ ;  /* 0x0000000804107824 */ /* 0x000fe400078e00ff */
[----:B------:R-:W-:Y:S02]  /*0fa0*/  IMAD.SHL.U32 R3, R3, 0x40, RZ ;  /* 0x0000004003037824 */ /* 0x000fe400078e00ff */
[----:B------:R-:W-:Y:S01]  /*0fb0*/  IMAD.IADD R0, R19, 0x1, -R6 ;  /* 0x0000000113007824 */ /* 0x000fe200078e0a06 */
[--C-:B------:R-:W-:Y:S01]  /*0fc0*/  LOP3.LUT R4, R224, 0x38, R16.reuse, 0xf8, !PT ;  /* 0x00000038e0047812 */ /* 0x100fe200078ef810 */
[----:B------:R-:W-:Y:S01]  /*0fd0*/  IMAD.IADD R6, R10, 0x1, -R7 ;  /* 0x000000010a067824 */ /* 0x000fe200078e0a07 */
[----:B------:R-:W-:Y:S02]  /*0fe0*/  LOP3.LUT R229, R3, 0xfffffe00, RZ, 0xc0, !PT ;  /* 0xfffffe0003e57812 */ /* 0x000fe400078ec0ff */
[----:B------:R0:W-:Y:S01]  /*0ff0*/  STL [R1+0x80], R0 ;  /* 0x0000800001007387 */ /* 0x0001e20000100800 */
[----:B------:R-:W-:-:S02]  /*1000*/  SHF.R.S32.HI R17, RZ, 0x1f, R16 ;  /* 0x0000001fff117819 */ /* 0x000fc40000011410 */
[----:B------:R-:W-:Y:S01]  /*1010*/  LOP3.LUT R3, R229, R4, R8, 0xf6, !PT ;  /* 0x00000004e5037212 */ /* 0x000fe200078ef608 */
[----:B------:R-:W-:Y:S01]  /*1020*/  IMAD.SHL.U32 R4, R5, 0x8, RZ ;  /* 0x0000000805047824 */ /* 0x000fe200078e00ff */
[----:B------:R1:W-:Y:S03]  /*1030*/  STL [R1+0x8c], R6 ;  /* 0x00008c0601007387 */ /* 0x0003e60000100800 */
[----:B0-----:R-:W-:-:S05]  /*1040*/  IMAD R0, R3, 0x2, R18 ;  /* 0x0000000203007824 */ /* 0x001fca00078e0212 */
[----:B------:R1:W-:Y:S04]  /*1050*/  STL [R1+0x88], R0 ;  /* 0x0000880001007387 */ /* 0x0003e80000100800 */
[----:B------:R1:W-:Y:S02]  /*1060*/  STL [R1+0x94], R4 ;  /* 0x0000940401007387 */ /* 0x0003e40000100800 */
.L_x_1093:
[----:B01---5:R-:W0:Y:S02]  /*1070*/  LDC.64 R4, c[0x0][0xd60] ;  /* 0x00035800ff047b82 */ /* 0x023e240000000a00 */
[----:B0-----:R-:W-:-:S05]  /*1080*/  IMAD.WIDE R4, R35, 0x4, R4 ;  /* 0x0000000423047825 */ /* 0x001fca00078e0204 */
[----:B--2---:R-:W2:Y:S01]  /*1090*/  LDG.E R233, desc[UR60][R4.64] ;  /* 0x0000003c04e97981 */ /* 0x004ea2000c1e1900 */
[----:B------:R-:W-:Y:S05]  /*10a0*/  YIELD ;  /* 0x0000000000007946 */ /* 0x000fea0003800000 */
[----:B------:R-:W-:Y:S01]  /*10b0*/  ULDC.64 UR4, c[0x0][0xb20] ;  /* 0x0002c80000047ab9 */ /* 0x000fe20000000a00 */
[----:B------:R-:W-:Y:S01]  /*10c0*/  ULDC.64 UR6, c[0x0][0xb00] ;  /* 0x0002c00000067ab9 */ /* 0x000fe20000000a00 */
[----:B------:R-:W-:Y:S01]  /*10d0*/  ISETP.NE.U32.AND P1, PT, RZ, UR4, PT ;  /* 0x00000004ff007c0c */ /* 0x000fe2000bf25070 */
[----:B------:R-:W-:Y:S01]  /*10e0*/  IMAD.MOV.U32 R3, RZ, RZ, RZ ;  /* 0x000000ffff037224 */ /* 0x000fe200078e00ff */
[----:B------:R-:W-:Y:S01]  /*10f0*/  ISETP.NE.U32.AND P0, PT, RZ, UR6, PT ;  /* 0x00000006ff007c0c */ /* 0x000fe2000bf05070 */
[----:B------:R-:W-:Y:S01]  /*1100*/  IMAD.MOV.U32 R35, RZ, RZ, RZ ;  /* 0x000000ffff237224 */ /* 0x000fe200078e00ff */
[----:B------:R-:W-:-:S02]  /*1110*/  ISETP.NE.AND.EX P1, PT, RZ, UR5, PT, P1 ;  /* 0x00000005ff007c0c */ /* 0x000fc4000bf25310 */
[----:B------:R-:W-:Y:S02]  /*1120*/  ISETP.NE.AND.EX P0, PT, RZ, UR7, PT, P0 ;  /* 0x00000007ff007c0c */ /* 0x000fe4000bf05300 */
[----:B--2---:R-:W-:Y:S01]  /*1130*/  SHF.R.S32.HI R0, RZ, 0x1f, R233 ;  /* 0x0000001fff007819 */ /* 0x004fe200000114e9 */
[----:B------:R-:W-:-:S08]  /*1140*/  IMAD.SHL.U32 R231, R233, 0x4, RZ ;  /* 0x00000004e9e77824 */ /* 0x000fd000078e00ff */
[C---:B---3--:R-:W-:Y:S02]  /*1150*/  @P1 LEA R6, P2, R233.reuse, UR4, 0x2 ;  /* 0x00000004e9061c11 */ /* 0x048fe4000f8410ff */
[C-C-:B------:R-:W-:Y:S01]  /*1160*/  SHF.L.U64.HI R232, R233.reuse, 0x2, R0.reuse ;  /* 0x00000002e9e87819 */ /* 0x140fe20000010200 */
[----:B------:R0:W-:Y:S01]  /*1170*/  STL [R1+0x84], R0 ;  /* 0x0000840001007387 */ /* 0x0001e20000100800 */
[----:B------:R-:W-:Y:S01]  /*1180*/  @P1 LEA.HI.X R7, R233, UR5, R0, 0x2, P2 ;  /* 0x00000005e9071c11 */ /* 0x000fe200090f1400 */
[----:B------:R-:W-:Y:S01]  /*1190*/  ULDC.64 UR4, c[0x0][0xb10] ;  /* 0x0002c40000047ab9 */ /* 0x000fe20000000a00 */
[----:B------:R-:W-:Y:S02]  /*11a0*/  IADD3 R8, P3, R231, UR6, RZ ;  /* 0x00000006e7087c10 */ /* 0x000fe4000ff7e0ff */
[----:B------:R-:W-:Y:S01]  /*11b0*/  ISETP.NE.U32.AND P2, PT, RZ, UR4, PT ;  /* 0x00000004ff007c0c */ /* 0x000fe2000bf45070 */
[----:B------:R0:W5:Y:S01]  /*11c0*/  @P1 LDG.E R3, desc[UR60][R6.64] ;  /* 0x0000003c06031981 */ /* 0x000162000c1e1900 */
[----:B------:R-:W-:-:S02]  /*11d0*/  IADD3.X R9, R232, UR7, RZ, P3, !PT ;  /* 0x00000007e8097c10 */ /* 0x000fc40009ffe4ff */
[----:B------:R-:W-:-:S03]  /*11e0*/  ISETP.NE.AND.EX P2, PT, RZ, UR5, PT, P2 ;  /* 0x00000005ff007c0c */ /* 0x000fc6000bf45320 */
[----:B------:R0:W5:Y:S10]  /*11f0*/  @P0 LDG.E R35, desc[UR60][R8.64] ;  /* 0x0000003c08230981 */ /* 0x000174000c1e1900 */
[----:B------:R-:W-:Y:S01]  /*1200*/  @P2 IADD3 R4, P1, R231, UR4, RZ ;  /* 0x00000004e7042c10 */ /* 0x000fe2000ff3e0ff */
[----:B------:R-:W-:-:S02]  /*1210*/  ULDC UR4, c[0x0][0x288] ;  /* 0x0000a20000047ab9 */ /* 0x000fc40000000800 */
[----:B------:R-:W-:Y:S01]  /*1220*/  IMAD.U32 R99, RZ, RZ, UR4 ;  /* 0x00000004ff637e24 */ /* 0x000fe2000f8e00ff */
[----:B------:R-:W-:Y:S01]  /*1230*/  @P2 IADD3.X R5, R232, UR5, RZ, P1, !PT ;  /* 0x00000005e8052c10 */ /* 0x000fe20008ffe4ff */
[----:B------:R-:W-:-:S04]  /*1240*/  ULDC.64 UR4, c[0x0][0x3f8] ;  /* 0x0000fe0000047ab9 */ /* 0x000fc80000000a00 */
        /* <DEDUP_REMOVED lines=11> */
[----:B0---4-:R-:W-:Y:S06]  /*1300*/  @P2 BRA `(.L_x_959) ;  /* 0x0000000000242947 */ /* 0x011fec0003800000 */
        /* <DEDUP_REMOVED lines=9> */
.L_x_959:
        /* <DEDUP_REMOVED lines=10> */
.L_x_960:
[----:B------:R-:W-:Y:S05]  /*1440*/  @!P0 BRA `(.L_x_961) ;  /* 0x00000000000c8947 */ /* 0x000fea0003800000 */
[----:B------:R-:W2:Y:S04]  /*1450*/  LDG.E R5, desc[UR60][R8.64] ;  /* 0x0000003c08057981 */ /* 0x000ea8000c1e1900 */
[----:B------:R-:W2:Y:S02]  /*1460*/  LDG.E R30, desc[UR60][R8.64+0x4] ;  /* 0x0000043c081e7981 */ /* 0x000ea4000c1e1900 */
[----:B--2---:R-:W-:-:S07]  /*1470*/  IMAD.IADD R30, R30, 0x1, -R5 ;  /* 0x000000011e1e7824 */ /* 0x004fce00078e0a05 */
.L_x_961:
        /* <DEDUP_REMOVED lines=8> */
[----:B------:R0:W2:Y:S01]  /*1500*/  @P0 LDG.E R9, desc[UR60][R4.64+0x4] ;  /* 0x0000043c04090981 */ /* 0x0000a2000c1e1900 */
[----:B------:R-:W-:Y:S01]  /*1510*/  ISETP.NE.U32.AND P1, PT, RZ, UR4, PT ;  /* 0x00000004ff007c0c */ /* 0x000fe2000bf25070 */
[----:B------:R-:W-:-:S03]  /*1520*/  IMAD.MOV.U32 R28, RZ, RZ, R30 ;  /* 0x000000ffff1c7224 */ /* 0x000fc600078e001e */
[----:B------:R-:W-:Y:S01]  /*1530*/  ISETP.NE.AND.EX P1, PT, RZ, UR5, PT, P1 ;  /* 0x00000005ff007c0c */ /* 0x000fe2000bf25310 */
[----:B0-----:R-:W-:-:S05]  /*1540*/  IMAD.MOV R4, RZ, RZ, -R8 ;  /* 0x000000ffff047224 */ /* 0x001fca00078e0a08 */
[----:B------:R-:W-:-:S07]  /*1550*/  VIMNMX R4, RZ, R4, !PT ;  /* 0x00000004ff047248 */ /* 0x000fce0007fe0100 */
        /* <DEDUP_REMOVED lines=22> */
[----:B------:R-:W-:Y:S01]  /*16c0*/  IADD3 R25, R18, 0x1c400, RZ ;  /* 0x0001c40012197810 */ /* 0x000fe20007ffe0ff */
[----:B------:R-:W-:Y:S03]  /*16d0*/  BSSY B6, `(.L_x_963) ;  /* 0x0000013000067945 */ /* 0x000fe60003800000 */
        /* <DEDUP_REMOVED lines=18> */
.L_x_964:
[----:B------:R-:W-:Y:S05]  /*1800*/  BSYNC B6 ;  /* 0x0000000000067941 */ /* 0x000fea0003800000 */
.L_x_963:
        /* <DEDUP_REMOVED lines=20> */
.L_x_966:
[----:B------:R-:W-:Y:S05]  /*1950*/  BSYNC B6 ;  /* 0x0000000000067941 */ /* 0x000fea0003800000 */
.L_x_965:
[----:B------:R-:W-:Y:S01]  /*1960*/  ULDC.64 UR4, c[0x0][0xaf0] ;  /* 0x0002bc0000047ab9 */ /* 0x000fe20000000a00 */
[----:B------:R-:W2:Y:S01]  /*1970*/  LDL R48, [R1+0x80] ;  /* 0x0000800001307983 */ /* 0x000ea20000100800 */
[----:B------:R-:W-:Y:S01]  /*1980*/  ISETP.NE.U32.AND P0, PT, RZ, UR4, PT ;  /* 0x00000004ff007c0c */ /* 0x000fe2000bf05070 */
[----:B------:R-:W0:Y:S08]  /*1990*/  LDC R0, c[0x0][0x428] ;  /* 0x00010a00ff007b82 */ /* 0x000e300000000800 */
[----:B------:R-:W1:Y:S01]  /*19a0*/  LDC.64 R12, c[0x0][0x2f0] ;  /* 0x0000bc00ff0c7b82 */ /* 0x000e620000000a00 */
[----:B------:R-:W-:Y:S01]  /*19b0*/  ISETP.NE.AND.EX P0, PT, RZ, UR5, PT, P0 ;  /* 0x00000005ff007c0c */ /* 0x000fe2000bf05300 */
[----:B------:R-:W3:Y:S01]  /*19c0*/  S2R R36, SR_TID.X ;  /* 0x0000000000247919 */ /* 0x000ee20000002100 */
[----:B------:R-:W-:Y:S01]  /*19d0*/  IMAD.IADD R72, R35, 0x1, R30 ;  /* 0x0000000123487824 */ /* 0x000fe200078e021e */
[----:B------:R-:W-:-:S04]  /*19e0*/  ULDC.64 UR6, c[0x0][0xb00] ;  /* 0x0002c00000067ab9 */ /* 0x000fc80000000a00 */
[----:B------:R-:W4:Y:S06]  /*19f0*/  LDC R97, c[0x0][0x3d4] ;  /* 0x0000f500ff617b82 */ /* 0x000f2c0000000800 */
[----:B------:R-:W-:Y:S02]  /*1a00*/  @P0 IADD3 R4, P1, R231, UR4, RZ ;  /* 0x00000004e7040c10 */ /* 0x000fe4000ff3e0ff */
[----:B------:R-:W4:Y:S02]  /*1a10*/  LDC.64 R64, c[0x0][0x3e8] ;  /* 0x0000fa00ff407b82 */ /* 0x000f240000000a00 */
[----:B------:R-:W-:Y:S01]  /*1a20*/  @P0 IADD3.X R5, R232, UR5, RZ, P1, !PT ;  /* 0x00000005e8050c10 */ /* 0x000fe20008ffe4ff */
[----:B------:R-:W-:-:S04]  /*1a30*/  ULDC.64 UR4, c[0x0][0x2f8] ;  /* 0x0000be0000047ab9 */ /* 0x000fc80000000a00 */
[----:B------:R3:W2:Y:S01]  /*1a40*/  @P0 LDG.E R31, desc[UR60][R4.64] ;  /* 0x0000003c041f0981 */ /* 0x0006a2000c1e1900 */
[----:B0-----:R-:W-:Y:S01]  /*1a50*/  ISETP.NE.AND P0, PT, R0, 0x1, PT ;  /* 0x000000010000780c */ /* 0x001fe20003f05270 */
[----:B------:R-:W0:Y:S01]  /*1a60*/  LDC.64 R70, c[0x0][0x3d8] ;  /* 0x0000f600ff467b82 */ /* 0x000e220000000a00 */
[----:B------:R-:W-:Y:S01]  /*1a70*/  SHF.R.S32.HI R44, RZ, 0x1f, R72 ;  /* 0x0000001fff2c7819 */ /* 0x000fe20000011448 */
[C---:B------:R-:W-:Y:S02]  /*1a80*/  VIADD R10, R16.reuse, 0xc0 ;  /* 0x000000c0100a7836 */ /* 0x040fe40000000000 */
[----:B------:R-:W-:Y:S02]  /*1a90*/  VIADD R11, R16, 0xe0 ;  /* 0x000000e0100b7836 */ /* 0x000fe40000000000 */
[-C--:B-1----:R-:W-:Y:S02]  /*1aa0*/  IMAD R6, R44, R12.reuse, RZ ;  /* 0x0000000c2c067224 */ /* 0x082fe400078e02ff */
[----:B---3--:R-:W-:Y:S01]  /*1ab0*/  IMAD.WIDE.U32 R4, R72, R12, RZ ;  /* 0x0000000c48047225 */ /* 0x008fe200078e00ff */
[----:B------:R-:W-:-:S03]  /*1ac0*/  SHF.R.U32.HI R46, RZ, 0x7, R36 ;  /* 0x00000007ff2e7819 */ /* 0x000fc60000011624 */
[----:B------:R-:W1:Y:S01]  /*1ad0*/  @P0 LDC R3, c[0x0][0x42c] ;  /* 0x00010b00ff030b82 */ /* 0x000e620000000800 */
[----:B------:R-:W-:Y:S01]  /*1ae0*/  ISETP.NE.AND P6, PT, R46, 0x1, PT ;  /* 0x000000012e00780c */ /* 0x000fe20003fc5270 */
[----:B------:R-:W-:-:S05]  /*1af0*/  VIADD R37, R36, 0xffffff80 ;  /* 0xffffff8024257836 */ /* 0x000fca0000000000 */
[----:B------:R-:W-:Y:S01]  /*1b00*/  SHF.R.S32.HI R36, RZ, 0x1f, R37 ;  /* 0x0000001fff247819 */ /* 0x000fe20000011425 */
[----:B------:R-:W3:Y:S03]  /*1b10*/  @P0 LDC R7, c[0x0][0x430] ;  /* 0x00010c00ff070b82 */ /* 0x000ee60000000800 */
[----:B------:R-:W-:-:S04]  /*1b20*/  LEA.HI R36, R36, R37, RZ, 0x2 ;  /* 0x0000002524247211 */ /* 0x000fc800078f10ff */
[----:B------:R-:W-:-:S05]  /*1b30*/  LOP3.LUT R36, R36, 0xfffffffc, RZ, 0xc0, !PT ;  /* 0xfffffffc24247812 */ /* 0x000fca00078ec0ff */
[----:B------:R-:W-:Y:S02]  /*1b40*/  IMAD.IADD R36, R37, 0x1, -R36 ;  /* 0x0000000125247824 */ /* 0x000fe400078e0a24 */
[----:B-1----:R-:W-:-:S04]  /*1b50*/  @P0 IMAD.HI.U32 R0, R34, R3, RZ ;  /* 0x0000000322000227 */ /* 0x002fc800078e00ff */
[----:B------:R-:W-:Y:S02]  /*1b60*/  IMAD R3, R72, R13, R6 ;  /* 0x0000000d48037224 */ /* 0x000fe400078e0206 */
[----:B------:R-:W-:Y:S01]  /*1b70*/  IMAD R6, R237, R12, RZ ;  /* 0x0000000ced067224 */ /* 0x000fe200078e02ff */
[----:B---3--:R-:W-:Y:S01]  /*1b80*/  @P0 SHF.R.U32.HI R34, RZ, R7, R0 ;  /* 0x00000007ff220219 */ /* 0x008fe20000011600 */
        /* <DEDUP_REMOVED lines=9> */
[----:B------:R-:W-:Y:S02]  /*1c20*/  IMAD.IADD R5, R5, 0x1, R3 ;  /* 0x0000000105057824 */ /* 0x000fe400078e0203 */
[----:B----4-:R-:W-:-:S04]  /*1c30*/  IMAD.WIDE.U32 R38, R19, R64, R16 ;  /* 0x0000004013267225 */ /* 0x010fc800078e0010 */
[----:B------:R-:W-:Y:S02]  /*1c40*/  IMAD.MOV.U32 R40, RZ, RZ, R38 ;  /* 0x000000ffff287224 */ /* 0x000fe400078e0026 */
[----:B------:R-:W-:Y:S02]  /*1c50*/  IMAD R79, R13, 0x60, RZ ;  /* 0x000000600d4f7824 */ /* 0x000fe400078e02ff */
[----:B------:R-:W-:Y:S02]  /*1c60*/  IMAD.MOV.U32 R77, RZ, RZ, 0x20 ;  /* 0x00000020ff4d7424 */ /* 0x000fe400078e00ff */
[----:B------:R-:W-:Y:S01]  /*1c70*/  VIADD R100, R46, 0x8 ;  /* 0x000000082e647836 */ /* 0x000fe20000000000 */
[----:B------:R-:W-:Y:S01]  /*1c80*/  SHF.R.U32.HI R46, RZ, 0x3, R224 ;  /* 0x00000003ff2e7819 */ /* 0x000fe200000116e0 */
[----:B------:R-:W-:Y:S01]  /*1c90*/  IMAD R49, R65, 0x60, RZ ;  /* 0x0000006041317824 */ /* 0x000fe200078e02ff */
[C---:B0-----:R-:W-:Y:S01]  /*1ca0*/  SHF.L.U64.HI R74, R70.reuse, 0x6, R71 ;  /* 0x00000006464a7819 */ /* 0x041fe20000010247 */
[----:B------:R-:W-:Y:S01]  /*1cb0*/  IMAD R81, R71, 0x60, RZ ;  /* 0x0000006047517824 */ /* 0x000fe200078e02ff */
[----:B------:R-:W-:-:S02]  /*1cc0*/  SHF.L.U32 R75, R70, 0x6, RZ ;  /* 0x00000006464b7819 */ /* 0x000fc400000006ff */
[----:B------:R-:W-:Y:S02]  /*1cd0*/  SHF.R.S32.HI R98, RZ, 0x1f, R234 ;  /* 0x0000001fff627819 */ /* 0x000fe400000114ea */
[----:B--2---:R-:W-:Y:S02]  /*1ce0*/  SHF.R.S32.HI R0, RZ, 0x1f, R31 ;  /* 0x0000001fff007819 */ /* 0x004fe4000001141f */
[----:B------:R-:W-:Y:S02]  /*1cf0*/  SEL R35, R31, RZ, !P0 ;  /* 0x000000ff1f237207 */ /* 0x000fe40004000000 */
[----:B------:R-:W-:-:S03]  /*1d00*/  SEL R32, R0, RZ, !P0 ;  /* 0x000000ff00207207 */ /* 0x000fc60004000000 */
[----:B------:R-:W-:-:S04]  /*1d10*/  IMAD.WIDE.U32 R14, R35, UR4, R4 ;  /* 0x00000004230e7c25 */ /* 0x000fc8000f8e0004 */
[----:B------:R-:W-:Y:S02]  /*1d20*/  IMAD R0, R32, UR4, RZ ;  /* 0x0000000420007c24 */ /* 0x000fe4000f8e02ff */
[----:B------:R-:W-:-:S04]  /*1d30*/  IMAD.WIDE.U32 R4, R19, R12, R16 ;  /* 0x0000000c13047225 */ /* 0x000fc800078e0010 */
[----:B------:R-:W-:Y:S01]  /*1d40*/  IMAD R3, R35, UR5, R0 ;  /* 0x0000000523037c24 */ /* 0x000fe2000f8e0200 */
[----:B------:R-:W-:Y:S05]  /*1d50*/  @!P6 WARPSYNC.ALL ;  /* 0x000000000000e948 */ /* 0x000fea0003800000 */
[----:B------:R-:W-:Y:S01]  /*1d60*/  VIADD R0, R16, 0x20 ;  /* 0x0000002010007836 */ /* 0x000fe20000000000 */
[----:B------:R-:W-:Y:S01]  /*1d70*/  ULDC UR6, c[0x0][0x310] ;  /* 0x0000c40000067ab9 */ /* 0x000fe20000000800 */
[----:B------:R-:W-:Y:S01]  /*1d80*/  IADD3 R3, R15, R3, RZ ;  /* 0x000000030f037210 */ /* 0x000fe20007ffe0ff */
[----:B------:R-:W-:Y:S01]  /*1d90*/  ULDC.64 UR4, c[0x0][0x320] ;  /* 0x0000c80000047ab9 */ /* 0x000fe20000000a00 */
[----:B------:R-:W-:Y:S01]  /*1da0*/  @!P6 BAR.SYNC.DEFER_BLOCKING 0x9, 0x100 ;  /* 0x024400000000eb1d */ /* 0x000fe20000010000 */
[----:B------:R-:W-:-:S02]  /*1db0*/  ISETP.GE.AND P1, PT, R0, UR6, PT ;  /* 0x0000000600007c0c */ /* 0x000fc4000bf26270 */
[----:B------:R-:W-:Y:S02]  /*1dc0*/  IADD3 R4, P0, R14, R4, RZ ;  /* 0x000000040e047210 */ /* 0x000fe40007f1e0ff */
[----:B------:R-:W-:Y:S02]  /*1dd0*/  SEL R7, RZ, 0xffffffff, P1 ;  /* 0xffffffffff077807 */ /* 0x000fe40000800000 */
[----:B------:R-:W-:Y:S02]  /*1de0*/  IADD3.X R5, R3, R5, R6, P0, !PT ;  /* 0x0000000503057210 */ /* 0x000fe400007fe406 */
[----:B------:R-:W-:Y:S01]  /*1df0*/  ISETP.GE.AND P0, PT, R16, UR6, PT ;  /* 0x0000000610007c0c */ /* 0x000fe2000bf06270 */
[----:B------:R-:W-:Y:S01]  /*1e00*/  IMAD.SHL.U32 R9, R7, 0x2, RZ ;  /* 0x0000000207097824 */ /* 0x000fe200078e00ff */
[----:B------:R-:W-:Y:S01]  /*1e10*/  ISETP.GE.AND P2, PT, R10, UR6, PT ;  /* 0x000000060a007c0c */ /* 0x000fe2000bf46270 */
[----:B------:R-:W-:Y:S01]  /*1e20*/  IMAD R7, R8, UR4, RZ ;  /* 0x0000000408077c24 */ /* 0x000fe2000f8e02ff */
[----:B------:R-:W-:Y:S01]  /*1e30*/  SEL R6, RZ, 0x1, P0 ;  /* 0x00000001ff067807 */ /* 0x000fe20000000000 */
[----:B------:R-:W-:Y:S01]  /*1e40*/  VIADD R8, R16, 0x80 ;  /* 0x0000008010087836 */ /* 0x000fe20000000000 */
[----:B------:R-:W-:Y:S01]  /*1e50*/  ISETP.GE.AND P3, PT, R11, UR6, PT ;  /* 0x000000060b007c0c */ /* 0x000fe2000bf66270 */
[----:B------:R-:W-:Y:S01]  /*1e60*/  IMAD R31, R34, UR5, R7 ;  /* 0x00000005221f7c24 */ /* 0x000fe2000f8e0207 */
[----:B------:R-:W-:Y:S01]  /*1e70*/  LOP3.LUT R20, R9, 0x2, R6, 0xe2, !PT ;  /* 0x0000000209147812 */ /* 0x000fe200078ee206 */
[----:B------:R-:W-:-:S02]  /*1e80*/  VIADD R6, R16, 0x40 ;  /* 0x0000004010067836 */ /* 0x000fc40000000000 */
[C---:B------:R-:W-:Y:S02]  /*1e90*/  VIADD R7, R16.reuse, 0x60 ;  /* 0x0000006010077836 */ /* 0x040fe40000000000 */
[----:B------:R-:W-:Y:S01]  /*1ea0*/  VIADD R9, R16, 0xa0 ;  /* 0x000000a010097836 */ /* 0x000fe20000000000 */
[----:B------:R-:W-:Y:S01]  /*1eb0*/  ISETP.GE.AND P0, PT, R6, UR6, PT ;  /* 0x0000000606007c0c */ /* 0x000fe2000bf06270 */
[----:B------:R-:W-:Y:S01]  /*1ec0*/  IMAD.WIDE.U32 R10, R34, UR4, R16 ;  /* 0x00000004220a7c25 */ /* 0x000fe2000f8e0010 */
[----:B------:R-:W-:Y:S01]  /*1ed0*/  ISETP.GE.AND P1, PT, R7, UR6, PT ;  /* 0x0000000607007c0c */ /* 0x000fe2000bf26270 */
[----:B------:R-:W-:Y:S01]  /*1ee0*/  ULDC.64 UR4, c[0x0][0x328] ;  /* 0x0000ca0000047ab9 */ /* 0x000fe20000000a00 */
[----:B------:R-:W-:Y:S01]  /*1ef0*/  SEL R21, RZ, 0x4, P0 ;  /* 0x00000004ff157807 */ /* 0x000fe20000000000 */
[----:B------:R-:W-:Y:S01]  /*1f00*/  IMAD.IADD R11, R11, 0x1, R31 ;  /* 0x000000010b0b7824 */ /* 0x000fe200078e021f */
[----:B------:R-:W-:Y:S01]  /*1f10*/  SEL R30, RZ, 0x8, P1 ;  /* 0x00000008ff1e7807 */ /* 0x000fe20000800000 */
[----:B------:R-:W-:Y:S01]  /*1f20*/  IMAD R31, R32, UR4, RZ ;  /* 0x00000004201f7c24 */ /* 0x000fe2000f8e02ff */
[----:B------:R-:W-:-:S02]  /*1f30*/  ISETP.GE.AND P0, PT, R8, UR6, PT ;  /* 0x0000000608007c0c */ /* 0x000fc4000bf06270 */
[----:B------:R-:W-:Y:S02]  /*1f40*/  ISETP.GE.AND P1, PT, R9, UR6, PT ;  /* 0x0000000609007c0c */ /* 0x000fe4000bf26270 */
[----:B------:R-:W-:Y:S02]  /*1f50*/  LOP3.LUT R20, R30, R20, R21, 0xfe, !PT ;  /* 0x000000141e147212 */ /* 0x000fe400078efe15 */
[----:B------:R-:W-:Y:S02]  /*1f60*/  SEL R21, RZ, 0x10, P0 ;  /* 0x00000010ff157807 */ /* 0x000fe40000000000 */
[----:B------:R-:W-:Y:S02]  /*1f70*/  SEL R30, RZ, 0x20, P1 ;  /* 0x00000020ff1e7807 */ /* 0x000fe40000800000 */
[----:B------:R-:W-:Y:S02]  /*1f80*/  ISETP.GE.AND P0, PT, R16, R97, PT ;  /* 0x000000611000720c */ /* 0x000fe40003f06270 */
[----:B------:R-:W-:Y:S01]  /*1f90*/  LOP3.LUT R32, R30, R20, R21, 0xfe, !PT ;  /* 0x000000141e207212 */ /* 0x000fe200078efe15 */
[----:B------:R-:W-:Y:S01]  /*1fa0*/  IMAD.SHL.U32 R20, R36, 0x4, RZ ;  /* 0x0000000424147824 */ /* 0x000fe200078e00ff */
[----:B------:R-:W-:-:S02]  /*1fb0*/  SEL R21, RZ, 0x40, P2 ;  /* 0x00000040ff157807 */ /* 0x000fc40001000000 */
[----:B------:R-:W-:Y:S02]  /*1fc0*/  SEL R43, R97, RZ, P0 ;  /* 0x000000ff612b7207 */ /* 0x000fe40000000000 */
[----:B------:R-:W-:Y:S01]  /*1fd0*/  LOP3.LUT R94, R32, R21, RZ, 0xfc, !PT ;  /* 0x00000015205e7212 */ /* 0x000fe200078efcff */
[----:B------:R-:W-:Y:S02]  /*1fe0*/  IMAD R32, R237, R64, RZ ;  /* 0x00000040ed207224 */ /* 0x000fe400078e02ff */
[----:B------:R-:W-:Y:S02]  /*1ff0*/  IMAD.IADD R43, R16, 0x1, R43 ;  /* 0x00000001102b7824 */ /* 0x000fe400078e022b */
[C---:B------:R-:W-:Y:S02]  /*2000*/  IMAD R47, R35.reuse, UR5, R31 ;  /* 0x00000005232f7c24 */ /* 0x040fe4000f8e021f */
[----:B------:R-:W-:Y:S01]  /*2010*/  IMAD.WIDE.U32 R30, R35, UR4, R10 ;  /* 0x00000004231e7c25 */ /* 0x000fe2000f8e000a */
[----:B------:R-:W-:Y:S01]  /*2020*/  SHF.R.S32.HI R21, RZ, 0x1f, R20 ;  /* 0x0000001fff157819 */ /* 0x000fe20000011414 */
[----:B------:R-:W-:-:S02]  /*2030*/  ULDC UR4, c[0x0][0x2e4] ;  /* 0x0000b90000047ab9 */ /* 0x000fc40000000800 */
[-C--:B------:R-:W-:Y:S02]  /*2040*/  IMAD R10, R237, R70.reuse, RZ ;  /* 0x00000046ed0a7224 */ /* 0x080fe400078e02ff */
[C---:B------:R-:W-:Y:S01]  /*2050*/  IMAD R45, R19.reuse, R65, R32 ;  /* 0x00000041132d7224 */ /* 0x040fe200078e0220 */
[----:B------:R-:W-:Y:S01]  /*2060*/  SHF.R.S32.HI R32, RZ, 0x1f, R43 ;  /* 0x0000001fff207819 */ /* 0x000fe2000001142b */
[----:B------:R-:W-:-:S04]  /*2070*/  IMAD.WIDE.U32 R36, R19, R70, R16 ;  /* 0x0000004613247225 */ /* 0x000fc800078e0010 */
[C---:B------:R-:W-:Y:S01]  /*2080*/  IMAD R69, R19.reuse, R71, R10 ;  /* 0x0000004713457224 */ /* 0x040fe200078e020a */
[----:B------:R-:W-:Y:S01]  /*2090*/  LEA.HI R43, R32, R43, RZ, 0x3 ;  /* 0x0000002b202b7211 */ /* 0x000fe200078f18ff */
[----:B------:R-:W-:Y:S02]  /*20a0*/  IMAD.SHL.U32 R32, R48, 0x40, RZ ;  /* 0x0000004030207824 */ /* 0x000fe400078e00ff */
[----:B------:R-:W-:-:S04]  /*20b0*/  IMAD.WIDE.U32 R10, R19, R70, R20 ;  /* 0x00000046130a7225 */ /* 0x000fc800078e0014 */
[----:B------:R-:W-:Y:S01]  /*20c0*/  IMAD.IADD R67, R69, 0x1, R37 ;  /* 0x0000000145437824 */ /* 0x000fe200078e0225 */
[----:B-----5:R-:W-:Y:S01]  /*20d0*/  SHF.R.S32.HI R37, RZ, 0x1f, R28 ;  /* 0x0000001fff257819 */ /* 0x020fe2000001141c */
[----:B------:R-:W-:Y:S01]  /*20e0*/  IMAD.IADD R41, R45, 0x1, R39 ;  /* 0x000000012d297824 */ /* 0x000fe200078e0227 */
[----:B------:R-:W-:Y:S01]  /*20f0*/  LOP3.LUT R32, R32, 0x1c0, RZ, 0xc0, !PT ;  /* 0x000001c020207812 */ /* 0x000fe200078ec0ff */
[----:B------:R-:W-:Y:S01]  /*2100*/  IMAD.MOV.U32 R68, RZ, RZ, R10 ;  /* 0x000000ffff447224 */ /* 0x000fe200078e000a */
[----:B------:R-:W-:Y:S01]  /*2110*/  SHF.L.U64.HI R10, R12, 0x6, R13 ;  /* 0x000000060c0a7819 */ /* 0x000fe2000001020d */
[----:B------:R-:W-:Y:S02]  /*2120*/  IMAD.MOV.U32 R66, RZ, RZ, R36 ;  /* 0x000000ffff427224 */ /* 0x000fe400078e0024 */
[C---:B------:R-:W-:Y:S02]  /*2130*/  IMAD R13, R37.reuse, R64, RZ ;  /* 0x00000040250d7224 */ /* 0x040fe400078e02ff */
[----:B------:R-:W-:Y:S01]  /*2140*/  IMAD R42, R37, R70, RZ ;  /* 0x00000046252a7224 */ /* 0x000fe200078e02ff */
[----:B------:R-:W-:Y:S01]  /*2150*/  SHF.R.U32.HI R76, RZ, 0x3, R32 ;  /* 0x00000003ff4c7819 */ /* 0x000fe20000011620 */
[----:B------:R-:W-:Y:S01]  /*2160*/  IMAD.WIDE.U32 R36, R28, R64, R40 ;  /* 0x000000401c247225 */ /* 0x000fe200078e0028 */
[----:B------:R-:W-:-:S04]  /*2170*/  LOP3.LUT R41, R32, 0x18, R16, 0xf8, !PT ;  /* 0x0000001820297812 */ /* 0x000fc800078ef810 */
[----:B------:R-:W-:Y:S01]  /*2180*/  LOP3.LUT R41, R41, R76, RZ, 0x3c, !PT ;  /* 0x0000004c29297212 */ /* 0x000fe200078e3cff */
[----:B------:R-:W-:Y:S01]  /*2190*/  IMAD.WIDE.U32 R34, R19, R64, R20 ;  /* 0x0000004013227225 */ /* 0x000fe200078e0014 */
[----:B------:R-:W-:Y:S02]  /*21a0*/  SHF.R.S32.HI R85, RZ, 0x3, R43 ;  /* 0x00000003ff557819 */ /* 0x000fe4000001142b */
[----:B------:R-:W-:Y:S01]  /*21b0*/  LOP3.LUT R86, R43, 0xfffffff8, RZ, 0xc0, !PT ;  /* 0xfffffff82b567812 */ /* 0x000fe200078ec0ff */
[----:B------:R-:W-:Y:S01]  /*21c0*/  IMAD R78, R228, 0x200, R41 ;  /* 0x00000200e44e7824 */ /* 0x000fe200078e0229 */
[----:B------:R-:W-:Y:S01]  /*21d0*/  LOP3.LUT R41, R32, 0x38, R43, 0xf8, !PT ;  /* 0x0000003820297812 */ /* 0x000fe200078ef82b */
[----:B------:R-:W-:Y:S01]  /*21e0*/  IMAD.IADD R39, R35, 0x1, R45 ;  /* 0x0000000123277824 */ /* 0x000fe200078e022d */
[----:B------:R-:W-:Y:S01]  /*21f0*/  LOP3.LUT P1, RZ, R48, 0x4, RZ, 0xc0, !PT ;  /* 0x0000000430ff7812 */ /* 0x000fe2000782c0ff */
[----:B------:R-:W-:Y:S01]  /*2200*/  IMAD.IADD R69, R11, 0x1, R69 ;  /* 0x000000010b457824 */ /* 0x000fe200078e0245 */
[----:B------:R-:W-:Y:S01]  /*2210*/  LOP3.LUT R43, R224, 0x38, R43, 0xf8, !PT ;  /* 0x00000038e02b7812 */ /* 0x000fe200078ef82b */
[----:B------:R-:W-:Y:S01]  /*2220*/  IMAD.MOV.U32 R38, RZ, RZ, R34 ;  /* 0x000000ffff267224 */ /* 0x000fe200078e0022 */
[----:B------:R-:W-:Y:S01]  /*2230*/  IADD3 R72, P2, R19, R72, RZ ;  /* 0x0000004813487210 */ /* 0x000fe20007f5e0ff */
[C---:B------:R-:W-:Y:S01]  /*2240*/  IMAD.SHL.U32 R11, R12.reuse, 0x40, RZ ;  /* 0x000000400c0b7824 */ /* 0x040fe200078e00ff */
[----:B------:R-:W-:Y:S01]  /*2250*/  SEL R77, R77, 0xffffffe0, !P1 ;  /* 0xffffffe04d4d7807 */ /* 0x000fe20004800000 */
[----:B------:R-:W-:Y:S01]  /*2260*/  IMAD.WIDE.U32 R34, R12, 0x60, RZ ;  /* 0x000000600c227825 */ /* 0x000fe200078e00ff */
[----:B------:R-:W-:-:S02]  /*2270*/  SHF.L.U64.HI R12, R64, 0x6, R65 ;  /* 0x00000006400c7819 */ /* 0x000fc40000010241 */
[----:B------:R-:W-:Y:S01]  /*2280*/  LOP3.LUT R41, R41, R76, RZ, 0x3c, !PT ;  /* 0x0000004c29297212 */ /* 0x000fe200078e3cff */
[----:B------:R-:W-:Y:S01]  /*2290*/  IMAD R87, R28, R65, R13 ;  /* 0x000000411c577224 */ /* 0x000fe200078e020d */
[----:B------:R-:W-:Y:S01]  /*22a0*/  LOP3.LUT R40, R43, R46, RZ, 0x3c, !PT ;  /* 0x0000002e2b287212 */ /* 0x000fe200078e3cff */
[----:B------:R-:W-:Y:S01]  /*22b0*/  IMAD.SHL.U32 R13, R64, 0x40, RZ ;  /* 0x00000040400d7824 */ /* 0x000fe200078e00ff */
[----:B------:R-:W-:Y:S01]  /*22c0*/  SEL R93, RZ, 0xffffff80, P3 ;  /* 0xffffff80ff5d7807 */ /* 0x000fe20001800000 */
[----:B------:R-:W-:-:S04]  /*22d0*/  IMAD.WIDE.U32 R38, R28, R64, R38 ;  /* 0x000000401c267225 */ /* 0x000fc800078e0026 */
[C---:B------:R-:W-:Y:S02]  /*22e0*/  IMAD R45, R28.reuse, R71, R42 ;  /* 0x000000471c2d7224 */ /* 0x040fe400078e022a */
[----:B------:R-:W-:-:S04]  /*22f0*/  IMAD.WIDE.U32 R66, R28, R70, R66 ;  /* 0x000000461c427225 */ /* 0x000fc800078e0042 */
[----:B------:R-:W-:Y:S01]  /*2300*/  IMAD.WIDE.U32 R68, R28, R70, R68 ;  /* 0x000000461c447225 */ /* 0x000fe200078e0044 */
[----:B------:R-:W-:-:S03]  /*2310*/  LOP3.LUT R93, R94, 0x80, R93, 0xc8, !PT ;  /* 0x000000805e5d7812 */ /* 0x000fc600078ec85d */
[----:B------:R-:W-:-:S04]  /*2320*/  IMAD.WIDE.U32 R64, R64, 0x60, RZ ;  /* 0x0000006040407825 */ /* 0x000fc800078e00ff */
[----:B------:R-:W-:Y:S01]  /*2330*/  IMAD.WIDE.U32 R70, R70, 0x60, RZ ;  /* 0x0000006046467825 */ /* 0x000fe200078e00ff */
[----:B------:R-:W-:Y:S02]  /*2340*/  SHF.R.S32.HI R89, RZ, 0x1f, R86 ;  /* 0x0000001fff597819 */ /* 0x000fe40000011456 */
[----:B------:R-:W-:Y:S01]  /*2350*/  ISETP.GE.AND P1, PT, R16, UR4, PT ;  /* 0x0000000410007c0c */ /* 0x000fe2000bf26270 */
[----:B------:R-:W-:Y:S01]  /*2360*/  IMAD.X R73, R237, 0x1, R44, P2 ;  /* 0x00000001ed497824 */ /* 0x000fe200010e062c */
[----:B------:R-:W-:Y:S01]  /*2370*/  ISETP.GE.AND P2, PT, R0, UR4, PT ;  /* 0x0000000400007c0c */ /* 0x000fe2000bf46270 */
[----:B------:R-:W-:Y:S01]  /*2380*/  IMAD.IADD R83, R87, 0x1, R37 ;  /* 0x0000000157537824 */ /* 0x000fe200078e0225 */
[----:B------:R-:W-:Y:S01]  /*2390*/  LOP3.LUT R94, R94, 0x40, RZ, 0xc0, !PT ;  /* 0x000000405e5e7812 */ /* 0x000fe200078ec0ff */
[----:B------:R-:W-:Y:S02]  /*23a0*/  IMAD.SHL.U32 R97, R97, 0x2, RZ ;  /* 0x0000000261617824 */ /* 0x000fe400078e00ff */
[----:B------:R-:W-:-:S02]  /*23b0*/  IMAD.IADD R79, R35, 0x1, R79 ;  /* 0x00000001234f7824 */ /* 0x000fc400078e024f */
[----:B------:R-:W-:Y:S02]  /*23c0*/  IMAD.IADD R80, R65, 0x1, R49 ;  /* 0x0000000141507824 */ /* 0x000fe400078e0231 */
[----:B------:R-:W-:Y:S02]  /*23d0*/  IMAD.IADD R81, R71, 0x1, R81 ;  /* 0x0000000147517824 */ /* 0x000fe400078e0251 */
[----:B------:R-:W-:Y:S02]  /*23e0*/  IMAD.IADD R82, R77, 0x1, R78 ;  /* 0x000000014d527824 */ /* 0x000fe400078e024e */
[----:B------:R-:W-:Y:S02]  /*23f0*/  IMAD.IADD R84, R45, 0x1, R67 ;  /* 0x000000012d547824 */ /* 0x000fe400078e0243 */
[----:B------:R-:W-:Y:S02]  /*2400*/  IMAD.IADD R87, R39, 0x1, R87 ;  /* 0x0000000127577824 */ /* 0x000fe400078e0257 */
[----:B------:R-:W-:-:S02]  /*2410*/  IMAD.IADD R88, R69, 0x1, R45 ;  /* 0x0000000145587824 */ /* 0x000fc400078e022d */
[----:B------:R-:W-:Y:S02]  /*2420*/  IMAD R90, R228, 0x200, R41 ;  /* 0x00000200e45a7824 */ /* 0x000fe400078e0229 */
[----:B------:R-:W-:Y:S02]  /*2430*/  IMAD.IADD R91, R229, 0x1, R40 ;  /* 0x00000001e55b7824 */ /* 0x000fe400078e0228 */
[----:B------:R-:W-:-:S07]  /*2440*/  IMAD.IADD R92, R31, 0x1, R47 ;  /* 0x000000011f5c7824 */ /* 0x000fce00078e022f */
.L_x_1014:
        /* <DEDUP_REMOVED lines=9> */
[-C--:B------:R-:W-:Y:S01]  /*24e0*/  IADD3 R26, P3, P4, R4, R104.reuse, R11 ;  /* 0x00000068041a7210 */ /* 0x080fe20007c7e00b */
[----:B------:R-:W-:Y:S01]  /*24f0*/  IMAD R108, R2, 0x1800, R78 ;  /* 0x00001800026c7824 */ /* 0x000fe200078e024e */
[----:B------:R-:W-:Y:S01]  /*2500*/  IADD3 R41, P5, R4, R104, RZ ;  /* 0x0000006804297210 */ /* 0x000fe20007fbe0ff */
[----:B------:R-:W-:Y:S02]  /*2510*/  IMAD.IADD R58, R105, 0x1, R43 ;  /* 0x00000001693a7824 */ /* 0x000fe400078e022b */
[----:B------:R-:W-:Y:S02]  /*2520*/  IMAD R106, R2, 0x1800, R82 ;  /* 0x00001800026a7824 */ /* 0x000fe400078e0252 */
[----:B------:R-:W-:Y:S01]  /*2530*/  IMAD.X R42, R58, 0x1, R5, P5 ;  /* 0x000000013a2a7824 */ /* 0x000fe200028e0605 */
[----:B------:R-:W-:Y:S01]  /*2540*/  IADD3.X R40, R5, R58, R10, P3, P4 ;  /* 0x0000003a05287210 */ /* 0x000fe20001fe840a */
[--C-:B------:R-:W-:Y:S01]  /*2550*/  IMAD R108, R108, 0x2, R25.reuse ;  /* 0x000000026c6c7824 */ /* 0x100fe200078e0219 */
[-C--:B0-----:R-:W-:Y:S01]  /*2560*/  LEA R48, P3, R26, R102.reuse, 0x1 ;  /* 0x000000661a307211 */ /* 0x081fe200078608ff */
[----:B------:R-:W-:Y:S01]  /*2570*/  IMAD R106, R106, 0x2, R25 ;  /* 0x000000026a6a7824 */ /* 0x000fe200078e0219 */
[----:B------:R-:W-:-:S02]  /*2580*/  LEA R50, P5, R41, R102, 0x1 ;  /* 0x0000006629327211 */ /* 0x000fc400078a08ff */
[----:B------:R-:W-:Y:S01]  /*2590*/  LEA.HI.X R49, R26, R103, R40, 0x1, P3 ;  /* 0x000000671a317211 */ /* 0x000fe200018f0c28 */
[----:B------:R-:W-:Y:S01]  /*25a0*/  IMAD.MOV.U32 R26, RZ, RZ, R53 ;  /* 0x000000ffff1a7224 */ /* 0x000fe200078e0035 */
[----:B-1----:R-:W-:Y:S02]  /*25b0*/  ISETP.GE.AND P3, PT, R107, 0x1, PT ;  /* 0x000000016b00780c */ /* 0x002fe40003f66270 */
[----:B------:R-:W-:Y:S02]  /*25c0*/  ISETP.GT.AND P4, PT, R53, R27, PT ;  /* 0x0000001b3500720c */ /* 0x000fe40003f84270 */
[----:B------:R-:W-:Y:S02]  /*25d0*/  LEA.HI.X R51, R41, R103, R42, 0x1, P5 ;  /* 0x0000006729337211 */ /* 0x000fe400028f0c2a */
[----:B------:R-:W-:-:S07]  /*25e0*/  P2R R96, PR, RZ, 0x10 ;  /* 0x00000010ff607803 */ /* 0x000fce0000000000 */
[----:B----4-:R-:W-:Y:S05]  /*25f0*/  @!P3 BRA `(.L_x_968) ;  /* 0x0000002800a4b947 */ /* 0x010fea0003800000 */
        /* <DEDUP_REMOVED lines=9> */
[----:B------:R-:W-:Y:S01]  /*2690*/  IMAD.WIDE.U32 R40, R70, R53, RZ ;  /* 0x0000003546287225 */ /* 0x000fe200078e00ff */
[----:B------:R-:W-:-:S03]  /*26a0*/  IADD3 R110, R43, R47, RZ ;  /* 0x0000002f2b6e7210 */ /* 0x000fc60007ffe0ff */
        /* <DEDUP_REMOVED lines=31> */
.L_x_971:
[----:B------:R-:W-:Y:S05]  /*28a0*/  BSYNC B1 ;  /* 0x0000000000017941 */ /* 0x000fea0003800000 */
.L_x_970:
[----:B------:R-:W-:Y:S01]  /*28b0*/  ISETP.GE.AND P5, PT, R234, R101, PT ;  /* 0x00000065ea00720c */ /* 0x000fe20003fa6270 */
[----:B------:R-:W-:Y:S01]  /*28c0*/  BSSY B1, `(.L_x_972) ;  /* 0x000001c000017945 */ /* 0x000fe20003800000 */
[----:B0-----:R-:W-:Y:S02]  /*28d0*/  CS2R R52, SRZ ;  /* 0x0000000000347805 */ /* 0x001fe4000001ff00 */
[----:B------:R-:W-:Y:S01]  /*28e0*/  CS2R R44, SRZ ;  /* 0x00000000002c7805 */ /* 0x000fe2000001ff00 */
        /* <DEDUP_REMOVED lines=25> */
.L_x_973:
[----:B------:R-:W-:Y:S05]  /*2a80*/  BSYNC B1 ;  /* 0x0000000000017941 */ /* 0x000fea0003800000 */
.L_x_972:
[----:B0-----:R-:W2:Y:S01]  /*2a90*/  LDL R40, [R1+0x7c] ;  /* 0x00007c0001287983 */ /* 0x001ea20000100800 */
[----:B------:R-:W-:Y:S01]  /*2aa0*/  IMAD.MOV.U32 R41, RZ, RZ, R61 ;  /* 0x000000ffff297224 */ /* 0x000fe200078e003d */
[----:B------:R-:W-:Y:S01]  /*2ab0*/  PRMT R102, R102, 0x5410, R103 ;  /* 0x0000541066667816 */ /* 0x000fe20000000067 */
[----:B------:R-:W-:Y:S01]  /*2ac0*/  IMAD.MOV.U32 R42, RZ, RZ, R62 ;  /* 0x000000ffff2a7224 */ /* 0x000fe200078e003e */
[----:B------:R-:W-:Y:S01]  /*2ad0*/  PRMT R103, R103, 0x5410, R104 ;  /* 0x0000541067677816 */ /* 0x000fe20000000068 */
        /* <DEDUP_REMOVED lines=8> */
[----:B------:R-:W-:-:S03]  /*2b60*/  IMAD.MOV.U32 R41, RZ, RZ, R47 ;  /* 0x000000ffff297224 */ /* 0x000fc600078e002f */
[----:B------:R-:W-:Y:S01]  /*2b70*/  PRMT R111, R43, 0x7610, R111 ;  /* 0x000076102b6f7816 */ /* 0x000fe2000000006f */
[----:B------:R-:W-:Y:S01]  /*2b80*/  IMAD.MOV.U32 R43, RZ, RZ, R55 ;  /* 0x000000ffff2b7224 */ /* 0x000fe200078e0037 */
[----:B------:R-:W-:Y:S01]  /*2b90*/  PRMT R103, R41, 0x7610, R103 ;  /* 0x0000761029677816 */ /* 0x000fe20000000067 */
[----:B------:R-:W-:-:S03]  /*2ba0*/  IMAD.MOV.U32 R41, RZ, RZ, R45 ;  /* 0x000000ffff297224 */ /* 0x000fc600078e002d */
[----:B------:R-:W-:Y:S02]  /*2bb0*/  PRMT R113, R43, 0x7610, R113 ;  /* 0x000076102b717816 */ /* 0x000fe40000000071 */
[----:B------:R-:W-:Y:S02]  /*2bc0*/  PRMT R105, R41, 0x7610, R105 ;  /* 0x0000761029697816 */ /* 0x000fe40000000069 */
[----:B--2---:R-:W-:Y:S01]  /*2bd0*/  R2UR UR4, R40 ;  /* 0x00000000280472ca */ /* 0x004fe200000e0000 */
[----:B------:R-:W-:-:S05]  /*2be0*/  IMAD.MOV.U32 R40, RZ, RZ, R60 ;  /* 0x000000ffff287224 */ /* 0x000fca00078e003c */
[----:B------:R-:W-:Y:S01]  /*2bf0*/  PRMT R104, R104, 0x5410, R40 ;  /* 0x0000541068687816 */ /* 0x000fe20000000028 */
[----:B------:R-:W-:-:S05]  /*2c00*/  IMAD.MOV.U32 R40, RZ, RZ, R56 ;  /* 0x000000ffff287224 */ /* 0x000fca00078e0038 */
[----:B------:R-:W-:Y:S01]  /*2c10*/  PRMT R109, R109, 0x5410, R40 ;  /* 0x000054106d6d7816 */ /* 0x000fe20000000028 */
[----:B------:R-:W-:Y:S01]  /*2c20*/  UISETP.NE.AND UP0, UPT, UR4, 0x3, UPT ;  /* 0x000000030400788c */ /* 0x000fe2000bf05270 */
[----:B------:R-:W-:Y:S02]  /*2c30*/  IMAD.MOV.U32 R40, RZ, RZ, R46 ;  /* 0x000000ffff287224 */ /* 0x000fe400078e002e */
[----:B------:R-:W-:Y:S01]  /*2c40*/  PRMT R109, R42, 0x7610, R109 ;  /* 0x000076102a6d7816 */ /* 0x000fe2000000006d */
[----:B------:R-:W-:Y:S02]  /*2c50*/  IMAD.MOV.U32 R42, RZ, RZ, R54 ;  /* 0x000000ffff2a7224 */ /* 0x000fe400078e0036 */
[----:B------:R-:W-:Y:S02]  /*2c60*/  PLOP3.LUT P3, PT, PT, PT, UP0, 0x80, 0x0 ;  /* 0x000000000000781c */ /* 0x000fe40003f6f008 */
[----:B------:R-:W-:Y:S01]  /*2c70*/  PRMT R102, R40, 0x7610, R102 ;  /* 0x0000761028667816 */ /* 0x000fe20000000066 */
[----:B------:R-:W-:Y:S01]  /*2c80*/  IMAD.MOV.U32 R40, RZ, RZ, R44 ;  /* 0x000000ffff287224 */ /* 0x000fe200078e002c */
[----:B------:R-:W-:-:S04]  /*2c90*/  PRMT R112, R42, 0x7610, R112 ;  /* 0x000076102a707816 */ /* 0x000fc80000000070 */
[----:B------:R-:W-:-:S05]  /*2ca0*/  PRMT R104, R40, 0x7610, R104 ;  /* 0x0000761028687816 */ /* 0x000fca0000000068 */
[----:B------:R-:W-:Y:S05]  /*2cb0*/  @!P3 BRA `(.L_x_974) ;  /* 0x000000000004b947 */ /* 0x000fea0003800000 */
[----:B------:R-:W-:Y:S01]  /*2cc0*/  BPT.TRAP 0x1 ;  /* 0x000000040000795c */ /* 0x000fe20000300000 */
.L_x_974:
[----:B------:R-:W-:Y:S01]  /*2cd0*/  IMAD R95, R2, 0x8, R18 ;  /* 0x00000008025f7824 */ /* 0x000fe200078e0212 */
[----:B------:R-:W-:Y:S01]  /*2ce0*/  SHF.L.U32 R110, R23, 0x1f, RZ ;  /* 0x0000001f176e7819 */ /* 0x000fe200000006ff */
[----:B------:R-:W-:Y:S03]  /*2cf0*/  BSSY B1, `(.L_x_975) ;  /* 0x0000003000017945 */ /* 0x000fe60003800000 */
[----:B------:R-:W0:Y:S02]  /*2d00*/  SYNCS.PHASECHK.TRANS64.TRYWAIT P6, [R95+URZ+0x32490], R110 ;  /* 0x0324906e5f0075a7 */ /* 0x000e2400080c017f */
[----:B0-----:R-:W-:Y:S05]  /*2d10*/  @!P6 BRA `(.L_x_976) ;  /* 0x000001400078e947 */ /* 0x001fea0003800000 */
.L_x_1193:
[----:B------:R-:W-:Y:S05]  /*2d20*/  BSYNC B1 ;  /* 0x0000000000017941 */ /* 0x000fea0003800000 */
.L_x_975:
        /* <DEDUP_REMOVED lines=33> */
[----:B------:R-:W-:Y:S01]  /*2f40*/  SHF.L.U32 R42, R41, 0x10, RZ ;  /* 0x00000010292a7819 */ /* 0x000fe200000006ff */
[----:B------:R-:W-:-:S02]  /*2f50*/  IMAD.U32 R41, R40, 0x10000, RZ ;  /* 0x0001000028297824 */ /* 0x000fc400078e00ff */
        /* <DEDUP_REMOVED lines=19> */
.L_x_982:
[----:B------:R-:W-:Y:S05]  /*3090*/  BSYNC B3 ;  /* 0x0000000000037941 */ /* 0x000fea0003800000 */
.L_x_981:
[----:B--2---:R1:W-:Y:S02]  /*30a0*/  STG.E.128 desc[UR60][R50.64], R40 ;  /* 0x0000002832007986 */ /* 0x0043e4000c101d3c */
.L_x_980:
[----:B------:R-:W-:Y:S05]  /*30b0*/  BSYNC B2 ;  /* 0x0000000000027941 */ /* 0x000fea0003800000 */
.L_x_979:
        /* <DEDUP_REMOVED lines=52> */
.L_x_984:
[----:B------:R-:W-:Y:S05]  /*3400*/  BSYNC B2 ;  /* 0x0000000000027941 */ /* 0x000fea0003800000 */
.L_x_983:
[----:B--2---:R2:W-:Y:S02]  /*3410*/  STG.E.128 desc[UR60][R50.64+0x40], R40 ;  /* 0x0000402832007986 */ /* 0x0045e4000c101d3c */
.L_x_978:
[----:B------:R-:W-:Y:S05]  /*3420*/  BSYNC B1 ;  /* 0x0000000000017941 */ /* 0x000fea0003800000 */
.L_x_977:
[----:B------:R-:W-:Y:S05]  /*3430*/  @P5 BRA `(.L_x_985) ;  /* 0x0000001c00845947 */ /* 0x000fea0003800000 */
[----:B------:R-:W-:Y:S04]  /*3440*/  BSSY B1, `(.L_x_986) ;  /* 0x0000036000017945 */ /* 0x000fe80003800000 */
[----:B------:R-:W-:Y:S05]  /*3450*/  @P1 BRA `(.L_x_987) ;  /* 0x0000000000d01947 */ /* 0x000fea0003800000 */
[----:B-12---:R1:W2:Y:S01]  /*3460*/  LDS.128 R40, [R108+0x2000] ;  /* 0x002000006c287984 */ /* 0x0062a20000000c00 */
[----:B------:R-:W-:Y:S01]  /*3470*/  ISETP.GE.AND P4, PT, R20, R107, PT ;  /* 0x0000006b1400720c */ /* 0x000fe20003f86270 */
[----:B------:R-:W-:-:S12]  /*3480*/  BSSY B2, `(.L_x_988) ;  /* 0x0000030000027945 */ /* 0x000fd80003800000 */
[----:B-1----:R-:W-:Y:S05]  /*3490*/  @P4 BRA `(.L_x_989) ;  /* 0x0000000000b84947 */ /* 0x002fea0003800000 */
[--C-:B------:R-:W-:Y:S01]  /*34a0*/  SHF.R.U64 R57, R54, 0x10, R55.reuse ;  /* 0x0000001036397819 */ /* 0x100fe20000001237 */
[----:B--2---:R-:W-:Y:S01]  /*34b0*/  IMAD.U32 R50, R42, 0x10000, RZ ;  /* 0x000100002a327824 */ /* 0x004fe200078e00ff */
[----:B------:R-:W-:Y:S02]  /*34c0*/  SHF.R.U32.HI R54, RZ, 0x10, R55 ;  /* 0x00000010ff367819 */ /* 0x000fe40000011637 */
[--C-:B------:R-:W-:Y:S02]  /*34d0*/  SHF.R.U32.HI R56, RZ, 0x10, R53.reuse ;  /* 0x00000010ff387819 */ /* 0x100fe40000011635 */
[----:B------:R-:W-:Y:S02]  /*34e0*/  PRMT R113, R113, 0x5410, R54 ;  /* 0x0000541071717816 */ /* 0x000fe40000000036 */
[----:B------:R-:W-:Y:S01]  /*34f0*/  SHF.R.U64 R58, R52, 0x10, R53 ;  /* 0x00000010343a7819 */ /* 0x000fe20000001235 */
[----:B------:R-:W-:Y:S01]  /*3500*/  IMAD.U32 R52, R43, 0x10000, RZ ;  /* 0x000100002b347824 */ /* 0x000fe200078e00ff */
[----:B------:R-:W-:-:S02]  /*3510*/  PRMT R111, R111, 0x5410, R56 ;  /* 0x000054106f6f7816 */ /* 0x000fc40000000038 */
[----:B------:R-:W-:Y:S01]  /*3520*/  PRMT R112, R112, 0x5410, R57 ;  /* 0x0000541070707816 */ /* 0x000fe20000000039 */
[----:B------:R-:W-:Y:S01]  /*3530*/  IMAD.U32 R57, R113, 0x10000, RZ ;  /* 0x0001000071397824 */ /* 0x000fe200078e00ff */
[----:B------:R-:W-:Y:S01]  /*3540*/  LOP3.LUT R51, R42, 0xffff0000, RZ, 0xc0, !PT ;  /* 0xffff00002a337812 */ /* 0x000fe200078ec0ff */
[----:B------:R-:W-:Y:S01]  /*3550*/  IMAD.U32 R42, R41, 0x10000, RZ ;  /* 0x00010000292a7824 */ /* 0x000fe200078e00ff */
[----:B------:R-:W-:Y:S02]  /*3560*/  LOP3.LUT R53, R43, 0xffff0000, RZ, 0xc0, !PT ;  /* 0xffff00002b357812 */ /* 0x000fe400078ec0ff */
[----:B------:R-:W-:Y:S01]  /*3570*/  PRMT R109, R109, 0x5410, R58 ;  /* 0x000054106d6d7816 */ /* 0x000fe2000000003a */
[----:B------:R-:W-:Y:S01]  /*3580*/  FMUL.FTZ R61, R51, R57 ;  /* 0x00000039333d7220 */ /* 0x000fe20000410000 */
[----:B------:R-:W-:Y:S01]  /*3590*/  LOP3.LUT R43, R41, 0xffff0000, RZ, 0xc0, !PT ;  /* 0xffff0000292b7812 */ /* 0x000fe200078ec0ff */
[----:B------:R-:W-:Y:S01]  /*35a0*/  IMAD.U32 R41, R40, 0x10000, RZ ;  /* 0x0001000028297824 */ /* 0x000fe200078e00ff */
[C---:B------:R-:W-:Y:S01]  /*35b0*/  LOP3.LUT R56, R112.reuse, 0xffff0000, RZ, 0xc0, !PT ;  /* 0xffff000070387812 */ /* 0x040fe200078ec0ff */
[----:B------:R-:W-:Y:S01]  /*35c0*/  IMAD.U32 R112, R112, 0x10000, RZ ;  /* 0x0001000070707824 */ /* 0x000fe200078e00ff */
[----:B------:R-:W-:-:S02]  /*35d0*/  SHF.L.U32 R55, R111, 0x10, RZ ;  /* 0x000000106f377819 */ /* 0x000fc400000006ff */
[----:B------:R-:W-:Y:S01]  /*35e0*/  LOP3.LUT R54, R109, 0xffff0000, RZ, 0xc0, !PT ;  /* 0xffff00006d367812 */ /* 0x000fe200078ec0ff */
[----:B------:R-:W-:Y:S01]  /*35f0*/  FMUL.FTZ R59, R43, R56 ;  /* 0x000000382b3b7220 */ /* 0x000fe20000410000 */
[----:B------:R-:W-:Y:S01]  /*3600*/  LOP3.LUT R113, R113, 0xffff0000, RZ, 0xc0, !PT ;  /* 0xffff000071717812 */ /* 0x000fe200078ec0ff */
[-C--:B------:R-:W-:Y:S01]  /*3610*/  FMUL.FTZ R51, R51, R55.reuse ;  /* 0x0000003733337220 */ /* 0x080fe20000410000 */
        /* <DEDUP_REMOVED lines=8> */
[----:B------:R-:W-:Y:S01]  /*36a0*/  FMUL.FTZ R54, R53, R111 ;  /* 0x0000006f35367220 */ /* 0x000fe20000410000 */
[----:B------:R-:W-:Y:S01]  /*36b0*/  FFMA.FTZ R56, R42, R56, R43 ;  /* 0x000000382a387223 */ /* 0x000fe2000001002b */
[CC--:B------:R-:W-:Y:S01]  /*36c0*/  FMUL.FTZ R42, R40.reuse, R112.reuse ;  /* 0x00000070282a7220 */ /* 0x0c0fe20000410000 */
[----:B------:R-:W-:Y:S01]  /*36d0*/  FMUL.FTZ R43, R40, R109 ;  /* 0x0000006d282b7220 */ /* 0x000fe20000410000 */
[C---:B------:R-:W-:Y:S01]  /*36e0*/  FFMA.FTZ R51, R52.reuse, R111, -R51 ;  /* 0x0000006f34337223 */ /* 0x040fe20000010833 */
[----:B------:R-:W-:Y:S01]  /*36f0*/  FFMA.FTZ R54, R52, R113, R54 ;  /* 0x0000007134367223 */ /* 0x000fe20000010036 */
[C---:B------:R-:W-:Y:S01]  /*3700*/  FFMA.FTZ R42, R41.reuse, R109, -R42 ;  /* 0x0000006d292a7223 */ /* 0x040fe2000001082a */
[----:B------:R-:W-:Y:S01]  /*3710*/  FFMA.FTZ R43, R41, R112, R43 ;  /* 0x00000070292b7223 */ /* 0x000fe2000001002b */
[----:B------:R-:W-:Y:S02]  /*3720*/  F2FP.BF16.F32.PACK_AB R50, R50, R61 ;  /* 0x0000003d3232723e */ /* 0x000fe400000010ff */
[----:B------:R-:W-:-:S02]  /*3730*/  F2FP.BF16.F32.PACK_AB R51, R54, R51 ;  /* 0x000000333633723e */ /* 0x000fc400000010ff */
[----:B------:R-:W-:Y:S01]  /*3740*/  F2FP.BF16.F32.PACK_AB R40, R43, R42 ;  /* 0x0000002a2b28723e */ /* 0x000fe200000010ff */
[----:B------:R-:W-:Y:S01]  /*3750*/  IMAD.MOV.U32 R42, RZ, RZ, R50 ;  /* 0x000000ffff2a7224 */ /* 0x000fe200078e0032 */
[----:B------:R-:W-:Y:S01]  /*3760*/  F2FP.BF16.F32.PACK_AB R41, R56, R59 ;  /* 0x0000003b3829723e */ /* 0x000fe200000010ff */
[----:B------:R-:W-:-:S07]  /*3770*/  IMAD.MOV.U32 R43, RZ, RZ, R51 ;  /* 0x000000ffff2b7224 */ /* 0x000fce00078e0033 */
.L_x_989:
[----:B------:R-:W-:Y:S05]  /*3780*/  BSYNC B2 ;  /* 0x0000000000027941 */ /* 0x000fea0003800000 */
.L_x_988:
[----:B--2---:R3:W-:Y:S02]  /*3790*/  STG.E.128 desc[UR60][R48.64], R40 ;  /* 0x0000002830007986 */ /* 0x0047e4000c101d3c */
.L_x_987:
[----:B------:R-:W-:Y:S05]  /*37a0*/  BSYNC B1 ;  /* 0x0000000000017941 */ /* 0x000fea0003800000 */
.L_x_986:
        /* <DEDUP_REMOVED lines=52> */
.L_x_991:
[----:B------:R-:W-:Y:S05]  /*3af0*/  BSYNC B1 ;  /* 0x0000000000017941 */ /* 0x000fea0003800000 */
.L_x_990:
[----:B--2---:R1:W-:Y:S01]  /*3b00*/  STG.E.128 desc[UR60][R48.64+0x40], R40 ;  /* 0x0000402830007986 */ /* 0x0043e2000c101d3c */
[----:B------:R-:W-:Y:S05]  /*3b10*/  BRA `(.L_x_985) ;  /* 0x0000001400cc7947 */ /* 0x000fea0003800000 */
.L_x_969:
[----:B------:R-:W2:Y:S01]  /*3b20*/  LDL R44, [R1+0x7c] ;  /* 0x00007c00012c7983 */ /* 0x000ea20000100800 */
[----:B------:R-:W-:-:S04]  /*3b30*/  ISETP.GE.AND P3, PT, R234, R101, PT ;  /* 0x00000065ea00720c */ /* 0x000fc80003f66270 */
        /* <DEDUP_REMOVED lines=9> */
[----:B------:R-:W3:Y:S01]  /*3bd0*/  @!P4 LDC.64 R48, c[0x0][0x3e0] ;  /* 0x0000f800ff30cb82 */ /* 0x000ee20000000a00 */
[----:B------:R-:W-:-:S05]  /*3be0*/  @!P4 IADD3 R40, P5, R66, R40, RZ ;  /* 0x000000284228c210 */ /* 0x000fca0007fbe0ff */
[----:B------:R-:W-:Y:S01]  /*3bf0*/  @!P4 IMAD.X R41, R95, 0x1, R84, P5 ;  /* 0x000000015f29c824 */ /* 0x000fe200028e0654 */
[----:B------:R-:W-:Y:S02]  /*3c00*/  CS2R R46, SRZ ;  /* 0x00000000002e7805 */ /* 0x000fe4000001ff00 */
[----:B--2---:R-:W-:Y:S02]  /*3c10*/  R2UR UR4, R44 ;  /* 0x000000002c0472ca */ /* 0x004fe400000e0000 */
[----:B------:R-:W2:Y:S02]  /*3c20*/  @!P4 LDC.64 R44, c[0x0][0x3c8] ;  /* 0x0000f200ff2ccb82 */ /* 0x000ea40000000a00 */
[----:B--2---:R-:W-:-:S04]  /*3c30*/  @!P4 LEA R44, P5, R40, R44, 0x1 ;  /* 0x0000002c282cc211 */ /* 0x004fc800078a08ff */
[----:B------:R-:W-:Y:S02]  /*3c40*/  @!P4 LEA.HI.X R45, R40, R45, R41, 0x1, P5 ;  /* 0x0000002d282dc211 */ /* 0x000fe400028f0c29 */
[----:B------:R-:W-:-:S05]  /*3c50*/  @!P4 IADD3 R42, P5, R36, R42, RZ ;  /* 0x0000002a242ac210 */ /* 0x000fca0007fbe0ff */
[----:B------:R-:W-:Y:S01]  /*3c60*/  @!P4 IMAD.X R40, R110, 0x1, R83, P5 ;  /* 0x000000016e28c824 */ /* 0x000fe200028e0653 */
[----:B---3--:R-:W-:-:S04]  /*3c70*/  @!P4 LEA R48, P5, R42, R48, 0x1 ;  /* 0x000000302a30c211 */ /* 0x008fc800078a08ff */
[----:B------:R-:W-:Y:S02]  /*3c80*/  @!P4 LEA.HI.X R49, R42, R49, R40, 0x1, P5 ;  /* 0x000000312a31c211 */ /* 0x000fe400028f0c28 */
[----:B------:R-:W-:Y:S02]  /*3c90*/  CS2R R42, SRZ ;  /* 0x00000000002a7805 */ /* 0x000fe4000001ff00 */
[----:B------:R-:W-:-:S06]  /*3ca0*/  CS2R R40, SRZ ;  /* 0x0000000000287805 */ /* 0x000fcc000001ff00 */
[----:B------:R2:W3:Y:S02]  /*3cb0*/  @!P4 LDG.E.128 R40, desc[UR60][R44.64] ;  /* 0x0000003c2c28c981 */ /* 0x0004e4000c1e1d00 */
[----:B--2---:R-:W-:-:S06]  /*3cc0*/  CS2R R44, SRZ ;  /* 0x00000000002c7805 */ /* 0x004fcc000001ff00 */
[----:B------:R2:W4:Y:S01]  /*3cd0*/  @!P4 LDG.E.128 R44, desc[UR60][R48.64] ;  /* 0x0000003c302cc981 */ /* 0x000522000c1e1d00 */
[----:B0-----:R-:W-:-:S04]  /*3ce0*/  @!P3 LEA R52, P4, R50, R52, 0x1 ;  /* 0x000000343234b211 */ /* 0x001fc800078808ff */
[----:B------:R-:W-:Y:S02]  /*3cf0*/  @!P3 LEA.HI.X R53, R50, R53, R51, 0x1, P4 ;  /* 0x000000353235b211 */ /* 0x000fe400020f0c33 */
[----:B------:R-:W-:Y:S02]  /*3d00*/  CS2R R50, SRZ ;  /* 0x0000000000327805 */ /* 0x000fe4000001ff00 */
[C---:B-1----:R-:W-:Y:S02]  /*3d10*/  @!P3 LEA R56, P4, R54.reuse, R56, 0x1 ;  /* 0x000000383638b211 */ /* 0x042fe400078808ff */
[----:B--2---:R-:W-:Y:S02]  /*3d20*/  CS2R R48, SRZ ;  /* 0x0000000000307805 */ /* 0x004fe4000001ff00 */
[----:B------:R-:W-:Y:S02]  /*3d30*/  @!P3 LEA.HI.X R57, R54, R57, R55, 0x1, P4 ;  /* 0x000000393639b211 */ /* 0x000fe400020f0c37 */
[----:B------:R-:W-:-:S02]  /*3d40*/  CS2R R54, SRZ ;  /* 0x0000000000367805 */ /* 0x000fc4000001ff00 */
[----:B------:R0:W2:Y:S02]  /*3d50*/  @!P3 LDG.E.128 R48, desc[UR60][R52.64] ;  /* 0x0000003c3430b981 */ /* 0x0000a4000c1e1d00 */
[----:B0-----:R-:W-:-:S06]  /*3d60*/  CS2R R52, SRZ ;  /* 0x0000000000347805 */ /* 0x001fcc000001ff00 */
[----:B------:R0:W5:Y:S01]  /*3d70*/  @!P3 LDG.E.128 R52, desc[UR60][R56.64] ;  /* 0x0000003c3834b981 */ /* 0x000162000c1e1d00 */
[----:B------:R-:W-:Y:S01]  /*3d80*/  UISETP.NE.AND UP0, UPT, UR4, 0x3, UPT ;  /* 0x000000030400788c */ /* 0x000fe2000bf05270 */
[----:B------:R-:W-:-:S05]  /*3d90*/  ISETP.GE.AND P4, PT, R16, R107, PT ;  /* 0x0000006b1000720c */ /* 0x000fca0003f86270 */
[----:B------:R-:W-:Y:S01]  /*3da0*/  PLOP3.LUT P3, PT, PT, PT, UP0, 0x80, 0x0 ;  /* 0x000000000000781c */ /* 0x000fe20003f6f008 */
[----:B---3--:R-:W-:Y:S02]  /*3db0*/  IMAD.MOV.U32 R59, RZ, RZ, R42 ;  /* 0x000000ffff3b7224 */ /* 0x008fe400078e002a */
[----:B------:R-:W-:Y:S02]  /*3dc0*/  IMAD.MOV.U32 R60, RZ, RZ, R43 ;  /* 0x000000ffff3c7224 */ /* 0x000fe400078e002b */
[----:B------:R-:W-:Y:S01]  /*3dd0*/  IMAD.MOV.U32 R61, RZ, RZ, R40 ;  /* 0x000000ffff3d7224 */ /* 0x000fe200078e0028 */
[----:B------:R-:W-:Y:S01]  /*3de0*/  PRMT R113, R113, 0x5410, R59 ;  /* 0x0000541071717816 */ /* 0x000fe2000000003b */
[----:B------:R-:W-:Y:S01]  /*3df0*/  IMAD.MOV.U32 R62, RZ, RZ, R41 ;  /* 0x000000ffff3e7224 */ /* 0x000fe200078e0029 */
[----:B------:R-:W-:Y:S02]  /*3e00*/  PRMT R135, R60, 0x7610, R135 ;  /* 0x000076103c877816 */ /* 0x000fe40000000087 */
[----:B------:R-:W-:-:S02]  /*3e10*/  PRMT R115, R115, 0x5410, R61 ;  /* 0x0000541073737816 */ /* 0x000fc4000000003d */
[----:B------:R-:W-:Y:S01]  /*3e20*/  PRMT R132, R62, 0x7610, R132 ;  /* 0x000076103e847816 */ /* 0x000fe20000000084 */
[----:B----4-:R-:W-:Y:S01]  /*3e30*/  IMAD.MOV.U32 R59, RZ, RZ, R46 ;  /* 0x000000ffff3b7224 */ /* 0x010fe200078e002e */
[----:B0-----:R-:W-:Y:S01]  /*3e40*/  MOV R57, R44 ;  /* 0x0000002c00397202 */ /* 0x001fe20000000f00 */
[----:B------:R-:W-:Y:S02]  /*3e50*/  IMAD.MOV.U32 R56, RZ, RZ, R47 ;  /* 0x000000ffff387224 */ /* 0x000fe400078e002f */
[----:B------:R-:W-:Y:S01]  /*3e60*/  IMAD.MOV.U32 R60, RZ, RZ, R45 ;  /* 0x000000ffff3c7224 */ /* 0x000fe200078e002d */
[----:B------:R-:W-:Y:S02]  /*3e70*/  PRMT R136, R59, 0x7610, R136 ;  /* 0x000076103b887816 */ /* 0x000fe40000000088 */
[----:B------:R-:W-:Y:S02]  /*3e80*/  PRMT R117, R117, 0x5410, R56 ;  /* 0x0000541075757816 */ /* 0x000fe40000000038 */
[----:B------:R-:W-:-:S02]  /*3e90*/  PRMT R119, R119, 0x5410, R57 ;  /* 0x0000541077777816 */ /* 0x000fc40000000039 */
[----:B------:R-:W-:Y:S01]  /*3ea0*/  PRMT R137, R60, 0x7610, R137 ;  /* 0x000076103c897816 */ /* 0x000fe20000000089 */
[----:B--2---:R-:W-:Y:S02]  /*3eb0*/  IMAD.MOV.U32 R56, RZ, RZ, R50 ;  /* 0x000000ffff387224 */ /* 0x004fe400078e0032 */
[----:B------:R-:W-:Y:S02]  /*3ec0*/  IMAD.MOV.U32 R57, RZ, RZ, R51 ;  /* 0x000000ffff397224 */ /* 0x000fe400078e0033 */
[----:B------:R-:W-:Y:S01]  /*3ed0*/  IMAD.MOV.U32 R59, RZ, RZ, R48 ;  /* 0x000000ffff3b7224 */ /* 0x000fe200078e0030 */
[----:B------:R-:W-:Y:S01]  /*3ee0*/  PRMT R113, R56, 0x7610, R113 ;  /* 0x0000761038717816 */ /* 0x000fe20000000071 */
[----:B------:R-:W-:Y:S01]  /*3ef0*/  IMAD.MOV.U32 R60, RZ, RZ, R49 ;  /* 0x000000ffff3c7224 */ /* 0x000fe200078e0031 */
[----:B------:R-:W-:Y:S02]  /*3f00*/  PRMT R115, R57, 0x7610, R115 ;  /* 0x0000761039737816 */ /* 0x000fe40000000073 */
[----:B------:R-:W-:-:S02]  /*3f10*/  PRMT R117, R59, 0x7610, R117 ;  /* 0x000076103b757816 */ /* 0x000fc40000000075 */
[----:B------:R-:W-:Y:S01]  /*3f20*/  PRMT R119, R60, 0x7610, R119 ;  /* 0x000076103c777816 */ /* 0x000fe20000000077 */
[----:B-----5:R-:W-:Y:S02]  /*3f30*/  IMAD.MOV.U32 R56, RZ, RZ, R54 ;  /* 0x000000ffff387224 */ /* 0x020fe400078e0036 */
[----:B------:R-:W-:Y:S02]  /*3f40*/  IMAD.MOV.U32 R57, RZ, RZ, R55 ;  /* 0x000000ffff397224 */ /* 0x000fe400078e0037 */
[----:B------:R-:W-:Y:S01]  /*3f50*/  IMAD.MOV.U32 R59, RZ, RZ, R52 ;  /* 0x000000ffff3b7224 */ /* 0x000fe200078e0034 */
[----:B------:R-:W-:Y:S01]  /*3f60*/  PRMT R120, R56, 0x7610, R120 ;  /* 0x0000761038787816 */ /* 0x000fe20000000078 */
[----:B------:R-:W-:Y:S01]  /*3f70*/  IMAD.MOV.U32 R60, RZ, RZ, R53 ;  /* 0x000000ffff3c7224 */ /* 0x000fe200078e0035 */
[----:B------:R-:W-:Y:S02]  /*3f80*/  PRMT R121, R57, 0x7610, R121 ;  /* 0x0000761039797816 */ /* 0x000fe40000000079 */
[----:B------:R-:W-:-:S02]  /*3f90*/  PRMT R122, R59, 0x7610, R122 ;  /* 0x000076103b7a7816 */ /* 0x000fc4000000007a */
[----:B------:R-:W-:Y:S01]  /*3fa0*/  PRMT R123, R60, 0x7610, R123 ;  /* 0x000076103c7b7816 */ /* 0x000fe2000000007b */
[----:B------:R-:W-:Y:S06]  /*3fb0*/  @!P3 BRA `(.L_x_992) ;  /* 0x000000000004b947 */ /* 0x000fec0003800000 */
[----:B------:R-:W-:Y:S01]  /*3fc0*/  BPT.TRAP 0x1 ;  /* 0x000000040000795c */ /* 0x000fe20000300000 */
.L_x_992:
        /* <DEDUP_REMOVED lines=9> */
.L_x_1194:
[----:B------:R-:W-:Y:S05]  /*4060*/  BSYNC B1 ;  /* 0x0000000000017941 */ /* 0x000fea0003800000 */
.L_x_993:
        /* <DEDUP_REMOVED lines=16> */
[----:B------:R-:W-:-:S05]  /*4170*/  LOP3.LUT R57, R57, R76, RZ, 0x3c, !PT ;  /* 0x0000004c39397212 */ /* 0x000fca00078e3cff */
[----:B------:R-:W-:Y:S02]  /*4180*/  IMAD R59, R228, 0x200, R57 ;  /* 0x00000200e43b7824 */ /* 0x000fe400078e0239 */
        /* <DEDUP_REMOVED lines=9> */
[----:B------:R-:W-:Y:S02]  /*4220*/  PRMT R131, R137, 0x5410, R131 ;  /* 0x0000541089837816 */ /* 0x000fe40000000083 */
[----:B------:R-:W-:Y:S01]  /*4230*/  SHF.R.U64 R128, R42, 0x10, R43 ;  /* 0x000000102a807819 */ /* 0x000fe2000000122b */
[----:B--2---:R-:W-:Y:S01]  /*4240*/  IMAD.U32 R42, R62, 0x10000, RZ ;  /* 0x000100003e2a7824 */ /* 0x004fe200078e00ff */
[----:B------:R-:W-:Y:S01]  /*4250*/  PRMT R127, R132, 0x5410, R127 ;  /* 0x00005410847f7816 */ /* 0x000fe2000000007f */
[----:B------:R-:W-:Y:S01]  /*4260*/  IMAD.U32 R132, R131, 0x10000, RZ ;  /* 0x0001000083847824 */ /* 0x000fe200078e00ff */
[----:B------:R-:W-:Y:S01]  /*4270*/  SHF.R.U64 R126, R40, 0x10, R41 ;  /* 0x00000010287e7819 */ /* 0x000fe20000001229 */
[----:B------:R-:W-:Y:S01]  /*4280*/  IMAD.U32 R41, R61, 0x10000, RZ ;  /* 0x000100003d297824 */ /* 0x000fe200078e00ff */
[--C-:B------:R-:W-:Y:S01]  /*4290*/  SHF.R.U64 R133, R46, 0x10, R47.reuse ;  /* 0x000000102e857819 */ /* 0x100fe2000000122f */
[----:B------:R-:W-:Y:S01]  /*42a0*/  IMAD.U32 R46, R60, 0x10000, RZ ;  /* 0x000100003c2e7824 */ /* 0x000fe200078e00ff */
[----:B------:R-:W-:Y:S01]  /*42b0*/  SHF.R.U32.HI R134, RZ, 0x10, R47 ;  /* 0x00000010ff867819 */ /* 0x000fe2000001162f */
[----:B-1----:R-:W-:Y:S01]  /*42c0*/  IMAD.U32 R40, R58, 0x10000, RZ ;  /* 0x000100003a287824 */ /* 0x002fe200078e00ff */
[----:B------:R-:W-:Y:S01]  /*42d0*/  SHF.R.U32.HI R129, RZ, 0x10, R43 ;  /* 0x00000010ff817819 */ /* 0x000fe2000001162b */
[----:B------:R-:W-:Y:S01]  /*42e0*/  IMAD.U32 R43, R57, 0x10000, RZ ;  /* 0x00010000392b7824 */ /* 0x000fe200078e00ff */
[----:B------:R-:W-:Y:S01]  /*42f0*/  SHF.R.U64 R130, R44, 0x10, R45 ;  /* 0x000000102c827819 */ /* 0x000fe2000000122d */
[----:B------:R-:W-:Y:S01]  /*4300*/  IMAD.U32 R44, R56, 0x10000, RZ ;  /* 0x00010000382c7824 */ /* 0x000fe200078e00ff */
[----:B------:R-:W-:Y:S01]  /*4310*/  PRMT R45, R113, 0x5432, R128 ;  /* 0x00005432712d7816 */ /* 0x000fe20000000080 */
[----:B------:R-:W-:Y:S01]  /*4320*/  IMAD.U32 R128, R127, 0x10000, RZ ;  /* 0x000100007f807824 */ /* 0x000fe200078e00ff */
[----:B------:R-:W-:Y:S01]  /*4330*/  LOP3.LUT R124, R61, 0xffff0000, RZ, 0xc0, !PT ;  /* 0xffff00003d7c7812 */ /* 0x000fe200078ec0ff */
[----:B------:R-:W-:Y:S01]  /*4340*/  IMAD.U32 R61, R59, 0x10000, RZ ;  /* 0x000100003b3d7824 */ /* 0x000fe200078e00ff */
[----:B------:R-:W-:Y:S01]  /*4350*/  PRMT R133, R136, 0x5410, R133 ;  /* 0x0000541088857816 */ /* 0x000fe20000000085 */
[----:B------:R-:W-:Y:S01]  /*4360*/  FMUL.FTZ R136, R41, R132 ;  /* 0x0000008429887220 */ /* 0x000fe20000410000 */
[----:B------:R-:W-:Y:S01]  /*4370*/  LOP3.LUT R131, R131, 0xffff0000, RZ, 0xc0, !PT ;  /* 0xffff000083837812 */ /* 0x000fe200078ec0ff */
[-C--:B------:R-:W-:Y:S01]  /*4380*/  FMUL.FTZ R138, R41, R128.reuse ;  /* 0x00000080298a7220 */ /* 0x080fe20000410000 */
[----:B------:R-:W-:Y:S01]  /*4390*/  PRMT R134, R117, 0x5432, R134 ;  /* 0x0000543275867816 */ /* 0x000fe20000000086 */
[----:B------:R-:W-:Y:S01]  /*43a0*/  FFMA.FTZ R41, R43, R128, -R136 ;  /* 0x000000802b297223 */ /* 0x000fe20000010888 */
[----:B------:R-:W-:Y:S01]  /*43b0*/  LOP3.LUT R127, R127, 0xffff0000, RZ, 0xc0, !PT ;  /* 0xffff00007f7f7812 */ /* 0x000fe200078ec0ff */
[----:B------:R-:W-:Y:S01]  /*43c0*/  FMUL.FTZ R140, R124, R131 ;  /* 0x000000837c8c7220 */ /* 0x000fe20000410000 */
[----:B------:R-:W-:Y:S01]  /*43d0*/  PRMT R129, R135, 0x5410, R129 ;  /* 0x0000541087817816 */ /* 0x000fe20000000081 */
[----:B------:R-:W-:Y:S01]  /*43e0*/  IMAD.U32 R136, R134, 0x10000, RZ ;  /* 0x0001000086887824 */ /* 0x000fe200078e00ff */
[----:B------:R-:W-:Y:S01]  /*43f0*/  LOP3.LUT R47, R59, 0xffff0000, RZ, 0xc0, !PT ;  /* 0xffff00003b2f7812 */ /* 0x000fe200078ec0ff */
[----:B------:R-:W-:Y:S01]  /*4400*/  FMUL.FTZ R124, R124, R127 ;  /* 0x0000007f7c7c7220 */ /* 0x000fe20000410000 */
[----:B------:R-:W-:Y:S01]  /*4410*/  LOP3.LUT R57, R57, 0xffff0000, RZ, 0xc0, !PT ;  /* 0xffff000039397812 */ /* 0x000fe200078ec0ff */
[----:B------:R-:W-:Y:S01]  /*4420*/  IMAD.U32 R128, R129, 0x10000, RZ ;  /* 0x0001000081807824 */ /* 0x000fe200078e00ff */
[----:B------:R-:W-:Y:S01]  /*4430*/  SHF.L.U32 R59, R63, 0x10, RZ ;  /* 0x000000103f3b7819 */ /* 0x000fe200000006ff */
[----:B------:R-:W-:Y:S01]  /*4440*/  FFMA.FTZ R43, R43, R132, R138 ;  /* 0x000000842b2b7223 */ /* 0x000fe2000001008a */
[----:B------:R-:W-:Y:S01]  /*4450*/  LOP3.LUT R63, R63, 0xffff0000, RZ, 0xc0, !PT ;  /* 0xffff00003f3f7812 */ /* 0x000fe200078ec0ff */
[----:B------:R-:W-:Y:S01]  /*4460*/  FFMA.FTZ R132, R57, R131, R124 ;  /* 0x0000008339847223 */ /* 0x000fe2000001007c */
[----:B------:R-:W-:Y:S01]  /*4470*/  PRMT R130, R119, 0x5432, R130 ;  /* 0x0000543277827816 */ /* 0x000fe20000000082 */
[C---:B------:R-:W-:Y:S01]  /*4480*/  FMUL.FTZ R138, R59.reuse, R136 ;  /* 0x000000883b8a7220 */ /* 0x040fe20000410000 */
[----:B------:R-:W-:Y:S01]  /*4490*/  LOP3.LUT R134, R134, 0xffff0000, RZ, 0xc0, !PT ;  /* 0xffff000086867812 */ /* 0x000fe200078ec0ff */
[-C--:B------:R-:W-:Y:S01]  /*44a0*/  FMUL.FTZ R59, R59, R128.reuse ;  /* 0x000000803b3b7220 */ /* 0x080fe20000410000 */
[----:B------:R-:W-:Y:S01]  /*44b0*/  LOP3.LUT R124, R129, 0xffff0000, RZ, 0xc0, !PT ;  /* 0xffff0000817c7812 */ /* 0x000fe200078ec0ff */
[----:B------:R-:W-:Y:S01]  /*44c0*/  FFMA.FTZ R138, R61, R128, -R138 ;  /* 0x000000803d8a7223 */ /* 0x000fe2000001088a */
[----:B------:R-:W-:Y:S01]  /*44d0*/  PRMT R126, R115, 0x5432, R126 ;  /* 0x00005432737e7816 */ /* 0x000fe2000000007e */
[----:B------:R-:W-:Y:S01]  /*44e0*/  FFMA.FTZ R136, R61, R136, R59 ;  /* 0x000000883d887223 */ /* 0x000fe2000001003b */
[----:B------:R-:W-:Y:S01]  /*44f0*/  FFMA.FTZ R140, R57, R127, -R140 ;  /* 0x0000007f398c7223 */ /* 0x000fe2000001088c */
[----:B------:R-:W-:Y:S01]  /*4500*/  FMUL.FTZ R128, R63, R134 ;  /* 0x000000863f807220 */ /* 0x000fe20000410000 */
[----:B------:R-:W-:-:S02]  /*4510*/  IMAD.U32 R61, R130, 0x10000, RZ ;  /* 0x00010000823d7824 */ /* 0x000fc400078e00ff */
[-C--:B------:R-:W-:Y:S01]  /*4520*/  FMUL.FTZ R142, R63, R124.reuse ;  /* 0x0000007c3f8e7220 */ /* 0x080fe20000410000 */
[----:B------:R-:W-:Y:S01]  /*4530*/  LOP3.LUT R60, R60, 0xffff0000, RZ, 0xc0, !PT ;  /* 0xffff00003c3c7812 */ /* 0x000fe200078ec0ff */
[----:B------:R-:W-:Y:S01]  /*4540*/  IMAD.U32 R57, R126, 0x10000, RZ ;  /* 0x000100007e397824 */ /* 0x000fe200078e00ff */
[----:B------:R-:W-:Y:S01]  /*4550*/  LOP3.LUT R63, R130, 0xffff0000, RZ, 0xc0, !PT ;  /* 0xffff0000823f7812 */ /* 0x000fe200078ec0ff */
[----:B------:R-:W-:Y:S01]  /*4560*/  FMUL.FTZ R127, R46, R61 ;  /* 0x0000003d2e7f7220 */ /* 0x000fe20000410000 */
[----:B------:R-:W-:Y:S01]  /*4570*/  LOP3.LUT R56, R56, 0xffff0000, RZ, 0xc0, !PT ;  /* 0xffff000038387812 */ /* 0x000fe200078ec0ff */
[C---:B------:R-:W-:Y:S01]  /*4580*/  FFMA.FTZ R129, R47.reuse, R124, -R128 ;  /* 0x0000007c2f817223 */ /* 0x040fe20000010880 */
[----:B------:R-:W-:Y:S01]  /*4590*/  LOP3.LUT R59, R126, 0xffff0000, RZ, 0xc0, !PT ;  /* 0xffff00007e3b7812 */ /* 0x000fe200078ec0ff */
[----:B------:R-:W-:Y:S01]  /*45a0*/  FMUL.FTZ R46, R46, R57 ;  /* 0x000000392e2e7220 */ /* 0x000fe20000410000 */
[----:B------:R-:W-:Y:S01]  /*45b0*/  FFMA.FTZ R131, R47, R134, R142 ;  /* 0x000000862f837223 */ /* 0x000fe2000001008e */
[----:B------:R-:W-:Y:S01]  /*45c0*/  FMUL.FTZ R47, R60, R63 ;  /* 0x0000003f3c2f7220 */ /* 0x000fe20000410000 */
[C---:B------:R-:W-:Y:S01]  /*45d0*/  FFMA.FTZ R127, R44.reuse, R57, -R127 ;  /* 0x000000392c7f7223 */ /* 0x040fe2000001087f */
[----:B------:R-:W-:Y:S01]  /*45e0*/  FFMA.FTZ R46, R44, R61, R46 ;  /* 0x0000003d2c2e7223 */ /* 0x000fe2000001002e */
[----:B------:R-:W-:-:S02]  /*45f0*/  IMAD.U32 R57, R133, 0x10000, RZ ;  /* 0x0001000085397824 */ /* 0x000fc400078e00ff */
[-C--:B------:R-:W-:Y:S01]  /*4600*/  FFMA.FTZ R44, R56, R59.reuse, -R47 ;  /* 0x0000003b382c7223 */ /* 0x080fe2000001082f */
[----:B------:R-:W-:Y:S01]  /*4610*/  LOP3.LUT R62, R62, 0xffff0000, RZ, 0xc0, !PT ;  /* 0xffff00003e3e7812 */ /* 0x000fe200078ec0ff */
[----:B------:R-:W-:Y:S01]  /*4620*/  FMUL.FTZ R61, R60, R59 ;  /* 0x0000003b3c3d7220 */ /* 0x000fe20000410000 */
[----:B------:R-:W-:Y:S01]  /*4630*/  IMAD.U32 R47, R45, 0x10000, RZ ;  /* 0x000100002d2f7824 */ /* 0x000fe200078e00ff */
[----:B------:R-:W-:Y:S01]  /*4640*/  LOP3.LUT R133, R133, 0xffff0000, RZ, 0xc0, !PT ;  /* 0xffff000085857812 */ /* 0x000fe200078ec0ff */
[----:B------:R-:W-:Y:S01]  /*4650*/  FMUL.FTZ R59, R42, R57 ;  /* 0x000000392a3b7220 */ /* 0x000fe20000410000 */
[----:B------:R-:W-:Y:S01]  /*4660*/  LOP3.LUT R45, R45, 0xffff0000, RZ, 0xc0, !PT ;  /* 0xffff00002d2d7812 */ /* 0x000fe200078ec0ff */
[----:B------:R-:W-:Y:S01]  /*4670*/  FFMA.FTZ R61, R56, R63, R61 ;  /* 0x0000003f383d7223 */ /* 0x000fe2000001003d */
[----:B------:R-:W-:Y:S01]  /*4680*/  LOP3.LUT R58, R58, 0xffff0000, RZ, 0xc0, !PT ;  /* 0xffff00003a3a7812 */ /* 0x000fe200078ec0ff */
[----:B------:R-:W-:Y:S01]  /*4690*/  FMUL.FTZ R42, R42, R47 ;  /* 0x0000002f2a2a7220 */ /* 0x000fe20000410000 */
[C---:B------:R-:W-:Y:S01]  /*46a0*/  FMUL.FTZ R63, R62.reuse, R133 ;  /* 0x000000853e3f7220 */ /* 0x040fe20000410000 */
[----:B------:R-:W-:Y:S01]  /*46b0*/  FMUL.FTZ R62, R62, R45 ;  /* 0x0000002d3e3e7220 */ /* 0x000fe20000410000 */
[C---:B------:R-:W-:Y:S01]  /*46c0*/  FFMA.FTZ R59, R40.reuse, R47, -R59 ;  /* 0x0000002f283b7223 */ /* 0x040fe2000001083b */
[----:B------:R-:W-:Y:S01]  /*46d0*/  FFMA.FTZ R42, R40, R57, R42 ;  /* 0x00000039282a7223 */ /* 0x000fe2000001002a */
[C---:B------:R-:W-:Y:S01]  /*46e0*/  FFMA.FTZ R40, R58.reuse, R45, -R63 ;  /* 0x0000002d3a287223 */ /* 0x040fe2000001083f */
        /* <DEDUP_REMOVED lines=10> */
[----:B------:R-:W-:-:S07]  /*4790*/  F2FP.BF16.F32.PACK_AB R62, R133, R42 ;  /* 0x0000002a853e723e */ /* 0x000fce00000010ff */
.L_x_998:
[----:B------:R-:W-:Y:S05]  /*47a0*/  BSYNC B2 ;  /* 0x0000000000027941 */ /* 0x000fea0003800000 */
.L_x_997:
        /* <DEDUP_REMOVED lines=12> */
.L_x_996:
[----:B------:R-:W-:Y:S05]  /*4870*/  BSYNC B1 ;  /* 0x0000000000017941 */ /* 0x000fea0003800000 */
.L_x_995:
        /* <DEDUP_REMOVED lines=10> */
[C---:B------:R-:W-:Y:S02]  /*4920*/  LEA R56, P5, R40.reuse, R102, 0x1 ;  /* 0x0000006628387211 */ /* 0x040fe400078a08ff */
[----:B------:R-:W-:Y:S02]  /*4930*/  SHF.R.U32.HI R42, RZ, 0x3, R224 ;  /* 0x00000003ff2a7819 */ /* 0x000fe400000116e0 */
[----:B------:R-:W-:-:S02]  /*4940*/  LEA.HI.X R57, R40, R103, R41, 0x1, P5 ;  /* 0x0000006728397211 */ /* 0x000fc400028f0c29 */
[----:B------:R-:W-:-:S04]  /*4950*/  SHF.R.S32.HI R41, RZ, 0x1f, R114 ;  /* 0x0000001fff297819 */ /* 0x000fc80000011472 */
[----:B------:R-:W-:Y:S01]  /*4960*/  LEA.HI R114, R41, R114, RZ, 0x4 ;  /* 0x0000007229727211 */ /* 0x000fe200078f20ff */
[----:B------:R-:W-:-:S03]  /*4970*/  IMAD R41, R2, 0x1800, R91 ;  /* 0x0000180002297824 */ /* 0x000fc600078e025b */
[----:B------:R-:W-:Y:S01]  /*4980*/  LEA.HI.SX32 R59, R114, R85, 0x1c ;  /* 0x00000055723b7211 */ /* 0x000fe200078fe2ff */
[----:B------:R-:W-:-:S04]  /*4990*/  IMAD R41, R41, 0x2, R18 ;  /* 0x0000000229297824 */ /* 0x000fc800078e0212 */
[----:B------:R-:W-:-:S05]  /*49a0*/  IMAD.SHL.U32 R59, R59, 0x8, RZ ;  /* 0x000000083b3b7824 */ /* 0x000fca00078e00ff */
[----:B------:R-:W-:-:S04]  /*49b0*/  LOP3.LUT R40, R224, 0x38, R59, 0xf8, !PT ;  /* 0x00000038e0287812 */ /* 0x000fc800078ef83b */
[----:B------:R-:W-:-:S05]  /*49c0*/  LOP3.LUT R40, R40, R42, RZ, 0x3c, !PT ;  /* 0x0000002a28287212 */ /* 0x000fca00078e3cff */
[----:B------:R-:W-:-:S04]  /*49d0*/  IMAD.IADD R43, R229, 0x1, R40 ;  /* 0x00000001e52b7824 */ /* 0x000fc800078e0228 */
[----:B------:R-:W-:-:S04]  /*49e0*/  IMAD R43, R2, 0x1800, R43 ;  /* 0x00001800022b7824 */ /* 0x000fc800078e022b */
[----:B------:R-:W-:Y:S02]  /*49f0*/  IMAD R44, R43, 0x2, R18 ;  /* 0x000000022b2c7824 */ /* 0x000fe400078e0212 */
[----:B------:R-:W1:Y:S04]  /*4a00*/  LDS.128 R40, [R41+0x1c400] ;  /* 0x01c4000029287984 */ /* 0x000e680000000c00 */
[----:B------:R-:W2:Y:S01]  /*4a10*/  LDS.128 R44, [R44+0x1c400] ;  /* 0x01c400002c2c7984 */ /* 0x000ea20000000c00 */
[----:B------:R-:W-:Y:S05]  /*4a20*/  @P4 BRA `(.L_x_1000) ;  /* 0x00000004006c4947 */ /* 0x000fea0003800000 */
[----:B------:R-:W-:Y:S02]  /*4a30*/  SHF.R.U32.HI R60, RZ, 0x10, R53 ;  /* 0x00000010ff3c7819 */ /* 0x000fe40000011635 */
[----:B------:R-:W-:Y:S02]  /*4a40*/  SHF.R.U32.HI R114, RZ, 0x10, R49 ;  /* 0x00000010ff727819 */ /* 0x000fe40000011631 */
[----:B------:R-:W-:Y:S02]  /*4a50*/  PRMT R123, R123, 0x5410, R60 ;  /* 0x000054107b7b7816 */ /* 0x000fe4000000003c */
[----:B------:R-:W-:Y:S02]  /*4a60*/  PRMT R119, R119, 0x5410, R114 ;  /* 0x0000541077777816 */ /* 0x000fe40000000072 */
[----:B------:R-:W-:Y:S01]  /*4a70*/  SHF.R.U32.HI R62, RZ, 0x10, R51 ;  /* 0x00000010ff3e7819 */ /* 0x000fe20000011633 */
[----:B------:R-:W-:Y:S01]  /*4a80*/  IMAD.U32 R61, R123, 0x10000, RZ ;  /* 0x000100007b3d7824 */ /* 0x000fe200078e00ff */
[----:B------:R-:W-:Y:S01]  /*4a90*/  SHF.R.U64 R107, R52, 0x10, R53 ;  /* 0x00000010346b7819 */ /* 0x000fe20000001235 */
[----:B--2---:R-:W-:Y:S01]  /*4aa0*/  IMAD.U32 R52, R45, 0x10000, RZ ;  /* 0x000100002d347824 */ /* 0x004fe200078e00ff */
[----:B------:R-:W-:Y:S01]  /*4ab0*/  SHF.R.U32.HI R106, RZ, 0x10, R55 ;  /* 0x00000010ff6a7819 */ /* 0x000fe20000011637 */
[----:B------:R-:W-:Y:S01]  /*4ac0*/  IMAD.U32 R60, R119, 0x10000, RZ ;  /* 0x00010000773c7824 */ /* 0x000fe200078e00ff */
[----:B------:R-:W-:Y:S01]  /*4ad0*/  PRMT R115, R115, 0x5410, R62 ;  /* 0x0000541073737816 */ /* 0x000fe2000000003e */
[-C--:B------:R-:W-:Y:S01]  /*4ae0*/  FMUL.FTZ R62, R52, R61.reuse ;  /* 0x0000003d343e7220 */ /* 0x080fe20000410000 */
[----:B------:R-:W-:Y:S01]  /*4af0*/  SHF.R.U64 R116, R48, 0x10, R49 ;  /* 0x0000001030747819 */ /* 0x000fe20000001231 */
[----:B-1----:R-:W-:Y:S01]  /*4b00*/  IMAD.U32 R49, R41, 0x10000, RZ ;  /* 0x0001000029317824 */ /* 0x002fe200078e00ff */
[----:B------:R-:W-:Y:S01]  /*4b10*/  SHF.R.U64 R63, R54, 0x10, R55 ;  /* 0x00000010363f7819 */ /* 0x000fe20000001237 */
[-C--:B------:R-:W-:Y:S01]  /*4b20*/  FMUL.FTZ R52, R52, R60.reuse ;  /* 0x0000003c34347220 */ /* 0x080fe20000410000 */
[----:B------:R-:W-:Y:S01]  /*4b30*/  LOP3.LUT R53, R45, 0xffff0000, RZ, 0xc0, !PT ;  /* 0xffff00002d357812 */ /* 0x000fe200078ec0ff */
[----:B------:R-:W-:Y:S01]  /*4b40*/  FFMA.FTZ R62, R49, R60, -R62 ;  /* 0x0000003c313e7223 */ /* 0x000fe2000001083e */
[----:B------:R-:W-:Y:S01]  /*4b50*/  PRMT R121, R121, 0x5410, R106 ;  /* 0x0000541079797816 */ /* 0x000fe2000000006a */
[----:B------:R-:W-:Y:S01]  /*4b60*/  FFMA.FTZ R61, R49, R61, R52 ;  /* 0x0000003d313d7223 */ /* 0x000fe20000010034 */
[----:B------:R-:W-:Y:S01]  /*4b70*/  LOP3.LUT R123, R123, 0xffff0000, RZ, 0xc0, !PT ;  /* 0xffff00007b7b7812 */ /* 0x000fe200078ec0ff */
[----:B------:R-:W-:Y:S01]  /*4b80*/  IMAD.U32 R54, R47, 0x10000, RZ ;  /* 0x000100002f367824 */ /* 0x000fe200078e00ff */
[----:B------:R-:W-:Y:S01]  /*4b90*/  LOP3.LUT R119, R119, 0xffff0000, RZ, 0xc0, !PT ;  /* 0xffff000077777812 */ /* 0x000fe200078ec0ff */
[----:B------:R-:W-:Y:S01]  /*4ba0*/  IMAD.U32 R49, R115, 0x10000, RZ ;  /* 0x0001000073317824 */ /* 0x000fe200078e00ff */
[----:B------:R-:W-:Y:S01]  /*4bb0*/  SHF.R.U64 R108, R50, 0x10, R51 ;  /* 0x00000010326c7819 */ /* 0x000fe20000001233 */
[----:B------:R-:W-:Y:S01]  /*4bc0*/  IMAD.U32 R45, R44, 0x10000, RZ ;  /* 0x000100002c2d7824 */ /* 0x000fe200078e00ff */
[----:B------:R-:W-:Y:S01]  /*4bd0*/  PRMT R122, R122, 0x5410, R107 ;  /* 0x000054107a7a7816 */ /* 0x000fe2000000006b */
[----:B------:R-:W-:Y:S01]  /*4be0*/  FMUL.FTZ R107, R53, R123 ;  /* 0x0000007b356b7220 */ /* 0x000fe20000410000 */
[----:B------:R-:W-:Y:S01]  /*4bf0*/  PRMT R120, R120, 0x5410, R63 ;  /* 0x0000541078787816 */ /* 0x000fe2000000003f */
[----:B------:R-:W-:Y:S01]  /*4c00*/  IMAD.U32 R63, R121, 0x10000, RZ ;  /* 0x00010000793f7824 */ /* 0x000fe200078e00ff */
[----:B------:R-:W-:Y:S01]  /*4c10*/  LOP3.LUT R50, R41, 0xffff0000, RZ, 0xc0, !PT ;  /* 0xffff000029327812 */ /* 0x000fe200078ec0ff */
[----:B------:R-:W-:Y:S01]  /*4c20*/  FMUL.FTZ R53, R53, R119 ;  /* 0x0000007735357220 */ /* 0x000fe20000410000 */
[----:B------:R-:W-:Y:S01]  /*4c30*/  LOP3.LUT R51, R44, 0xffff0000, RZ, 0xc0, !PT ;  /* 0xffff00002c337812 */ /* 0x000fe200078ec0ff */
[C---:B------:R-:W-:Y:S01]  /*4c40*/  FMUL.FTZ R109, R54.reuse, R63 ;  /* 0x0000003f366d7220 */ /* 0x040fe20000410000 */
[----:B------:R-:W-:Y:S01]  /*4c50*/  FMUL.FTZ R52, R54, R49 ;  /* 0x0000003136347220 */ /* 0x000fe20000410000 */
[----:B------:R-:W-:Y:S01]  /*4c60*/  IMAD.U32 R44, R43, 0x10000, RZ ;  /* 0x000100002b2c7824 */ /* 0x000fe200078e00ff */
[----:B------:R-:W-:Y:S01]  /*4c70*/  LOP3.LUT R55, R47, 0xffff0000, RZ, 0xc0, !PT ;  /* 0xffff00002f377812 */ /* 0x000fe200078ec0ff */
[C---:B------:R-:W-:Y:S01]  /*4c80*/  FFMA.FTZ R107, R50.reuse, R119, -R107 ;  /* 0x00000077326b7223 */ /* 0x040fe2000001086b */
[----:B------:R-:W-:Y:S01]  /*4c90*/  LOP3.LUT R60, R121, 0xffff0000, RZ, 0xc0, !PT ;  /* 0xffff0000793c7812 */ /* 0x000fe200078ec0ff */
[----:B------:R-:W-:Y:S01]  /*4ca0*/  FFMA.FTZ R54, R50, R123, R53 ;  /* 0x0000007b32367223 */ /* 0x000fe20000010035 */
[----:B------:R-:W-:Y:S01]  /*4cb0*/  LOP3.LUT R50, R115, 0xffff0000, RZ, 0xc0, !PT ;  /* 0xffff000073327812 */ /* 0x000fe200078ec0ff */
[----:B------:R-:W-:Y:S01]  /*4cc0*/  FFMA.FTZ R63, R44, R63, R52 ;  /* 0x0000003f2c3f7223 */ /* 0x000fe20000010034 */
[----:B------:R-:W-:Y:S01]  /*4cd0*/  PRMT R117, R117, 0x5410, R116 ;  /* 0x0000541075757816 */ /* 0x000fe20000000074 */
[----:B------:R-:W-:Y:S01]  /*4ce0*/  FMUL.FTZ R106, R55, R60 ;  /* 0x0000003c376a7220 */ /* 0x000fe20000410000 */
[----:B------:R-:W-:Y:S01]  /*4cf0*/  LOP3.LUT R43, R43, 0xffff0000, RZ, 0xc0, !PT ;  /* 0xffff00002b2b7812 */ /* 0x000fe200078ec0ff */
[----:B------:R-:W-:Y:S01]  /*4d00*/  IMAD.U32 R52, R122, 0x10000, RZ ;  /* 0x000100007a347824 */ /* 0x000fe200078e00ff */
[----:B------:R-:W-:Y:S01]  /*4d10*/  PRMT R113, R113, 0x5410, R108 ;  /* 0x0000541071717816 */ /* 0x000fe2000000006c */
[----:B------:R-:W-:Y:S01]  /*4d20*/  FFMA.FTZ R109, R44, R49, -R109 ;  /* 0x000000312c6d7223 */ /* 0x000fe2000001086d */
[----:B------:R-:W-:Y:S01]  /*4d30*/  FMUL.FTZ R108, R55, R50 ;  /* 0x00000032376c7220 */ /* 0x000fe20000410000 */
[----:B------:R-:W-:Y:S01]  /*4d40*/  LOP3.LUT R122, R122, 0xffff0000, RZ, 0xc0, !PT ;  /* 0xffff00007a7a7812 */ /* 0x000fe200078ec0ff */
[----:B------:R-:W-:-:S02]  /*4d50*/  IMAD.U32 R44, R117, 0x10000, RZ ;  /* 0x00010000752c7824 */ /* 0x000fc400078e00ff */
[----:B------:R-:W-:Y:S01]  /*4d60*/  FFMA.FTZ R106, R43, R50, -R106 ;  /* 0x000000322b6a7223 */ /* 0x000fe2000001086a */
[----:B------:R-:W-:Y:S01]  /*4d70*/  LOP3.LUT R117, R117, 0xffff0000, RZ, 0xc0, !PT ;  /* 0xffff000075757812 */ /* 0x000fe200078ec0ff */
[----:B------:R-:W-:Y:S01]  /*4d80*/  FMUL.FTZ R50, R45, R52 ;  /* 0x000000342d327220 */ /* 0x000fe20000410000 */
[C---:B------:R-:W-:Y:S01]  /*4d90*/  LOP3.LUT R48, R40.reuse, 0xffff0000, RZ, 0xc0, !PT ;  /* 0xffff000028307812 */ /* 0x040fe200078ec0ff */
[----:B------:R-:W-:Y:S01]  /*4da0*/  FFMA.FTZ R108, R43, R60, R108 ;  /* 0x0000003c2b6c7223 */ /* 0x000fe2000001006c */
[----:B------:R-:W-:Y:S02]  /*4db0*/  IMAD.U32 R41, R40, 0x10000, RZ ;  /* 0x0001000028297824 */ /* 0x000fe400078e00ff */
[----:B------:R-:W-:Y:S01]  /*4dc0*/  FMUL.FTZ R45, R45, R44 ;  /* 0x0000002c2d2d7220 */ /* 0x000fe20000410000 */
[C---:B------:R-:W-:Y:S01]  /*4dd0*/  FMUL.FTZ R43, R51.reuse, R122 ;  /* 0x0000007a332b7220 */ /* 0x040fe20000410000 */
[-C--:B------:R-:W-:Y:S01]  /*4de0*/  FMUL.FTZ R51, R51, R117.reuse ;  /* 0x0000007533337220 */ /* 0x080fe20000410000 */
[----:B------:R-:W-:Y:S01]  /*4df0*/  SHF.L.U32 R47, R46, 0x10, RZ ;  /* 0x000000102e2f7819 */ /* 0x000fe200000006ff */
[C---:B------:R-:W-:Y:S01]  /*4e00*/  FFMA.FTZ R50, R41.reuse, R44, -R50 ;  /* 0x0000002c29327223 */ /* 0x040fe20000010832 */
[----:B------:R-:W-:Y:S01]  /*4e10*/  FFMA.FTZ R52, R41, R52, R45 ;  /* 0x0000003429347223 */ /* 0x000fe2000001002d */
[----:B------:R-:W-:Y:S01]  /*4e20*/  FFMA.FTZ R117, R48, R117, -R43 ;  /* 0x0000007530757223 */ /* 0x000fe2000001082b */
[----:B------:R-:W-:Y:S01]  /*4e30*/  LOP3.LUT R46, R46, 0xffff0000, RZ, 0xc0, !PT ;  /* 0xffff00002e2e7812 */ /* 0x000fe200078ec0ff */
[C---:B------:R-:W-:Y:S01]  /*4e40*/  IMAD.U32 R43, R120.reuse, 0x10000, RZ ;  /* 0x00010000782b7824 */ /* 0x040fe200078e00ff */
[----:B------:R-:W-:Y:S01]  /*4e50*/  LOP3.LUT R45, R120, 0xffff0000, RZ, 0xc0, !PT ;  /* 0xffff0000782d7812 */ /* 0x000fe200078ec0ff */
[C---:B------:R-:W-:Y:S01]  /*4e60*/  IMAD.U32 R41, R113.reuse, 0x10000, RZ ;  /* 0x0001000071297824 */ /* 0x040fe200078e00ff */
[----:B------:R-:W-:Y:S01]  /*4e70*/  LOP3.LUT R113, R113, 0xffff0000, RZ, 0xc0, !PT ;  /* 0xffff000071717812 */ /* 0x000fe200078ec0ff */
[----:B------:R-:W-:-:S02]  /*4e80*/  IMAD.U32 R40, R42, 0x10000, RZ ;  /* 0x000100002a287824 */ /* 0x000fc400078e00ff */
[C---:B------:R-:W-:Y:S01]  /*4e90*/  FMUL.FTZ R49, R47.reuse, R43 ;  /* 0x0000002b2f317220 */ /* 0x040fe20000410000 */
[----:B------:R-:W-:Y:S01]  /*4ea0*/  FMUL.FTZ R44, R47, R41 ;  /* 0x000000292f2c7220 */ /* 0x000fe20000410000 */
[----:B------:R-:W-:Y:S01]  /*4eb0*/  LOP3.LUT R42, R42, 0xffff0000, RZ, 0xc0, !PT ;  /* 0xffff00002a2a7812 */ /* 0x000fe200078ec0ff */
[----:B------:R-:W-:Y:S01]  /*4ec0*/  FMUL.FTZ R47, R46, R45 ;  /* 0x0000002d2e2f7220 */ /* 0x000fe20000410000 */
[----:B------:R-:W-:Y:S01]  /*4ed0*/  FFMA.FTZ R51, R48, R122, R51 ;  /* 0x0000007a30337223 */ /* 0x000fe20000010033 */
        /* <DEDUP_REMOVED lines=12> */
[----:B------:R-:W-:Y:S01]  /*4fa0*/  F2FP.BF16.F32.PACK_AB R41, R107, R62 ;  /* 0x0000003e6b29723e */ /* 0x000fe200000010ff */
[----:B------:R-:W-:Y:S01]  /*4fb0*/  IMAD.MOV.U32 R45, RZ, RZ, R54 ;  /* 0x000000ffff2d7224 */ /* 0x000fe200078e0036 */
[----:B------:R-:W-:-:S02]  /*4fc0*/  F2FP.BF16.F32.PACK_AB R43, R106, R109 ;  /* 0x0000006d6a2b723e */ /* 0x000fc400000010ff */
[----:B------:R-:W-:-:S07]  /*4fd0*/  F2FP.BF16.F32.PACK_AB R47, R108, R63 ;  /* 0x0000003f6c2f723e */ /* 0x000fce00000010ff */
.L_x_1000:
[----:B------:R-:W-:Y:S05]  /*4fe0*/  BSYNC B1 ;  /* 0x0000000000017941 */ /* 0x000fea0003800000 */
.L_x_999:
[----:B-1----:R4:W-:Y:S01]  /*4ff0*/  STG.E.128 desc[UR60][R56.64], R40 ;  /* 0x0000002838007986 */ /* 0x0029e2000c101d3c */
[----:B------:R-:W-:-:S13]  /*5000*/  ISETP.GE.AND P4, PT, R59, R112, PT ;  /* 0x000000703b00720c */ /* 0x000fda0003f86270 */
[----:B------:R-:W-:Y:S05]  /*5010*/  @P4 BRA `(.L_x_985) ;  /* 0x00000000008c4947 */ /* 0x000fea0003800000 */
[--C-:B----4-:R-:W-:Y:S02]  /*5020*/  SHF.R.S32.HI R40, RZ, 0x1f, R59.reuse ;  /* 0x0000001fff287819 */ /* 0x110fe4000001143b */
[----:B------:R-:W-:-:S04]  /*5030*/  IADD3 R59, P4, P5, R14, R104, R59 ;  /* 0x000000680e3b7210 */ /* 0x000fc80007d9e03b */
[----:B------:R-:W-:Y:S02]  /*5040*/  IADD3.X R58, R3, R58, R40, P4, P5 ;  /* 0x0000003a033a7210 */ /* 0x000fe400027ea428 */
[----:B------:R-:W-:-:S04]  /*5050*/  LEA R102, P4, R59, R102, 0x1 ;  /* 0x000000663b667211 */ /* 0x000fc800078808ff */
[----:B------:R-:W-:-:S05]  /*5060*/  LEA.HI.X R103, R59, R103, R58, 0x1, P4 ;  /* 0x000000673b677211 */ /* 0x000fca00020f0c3a */
[----:B--2---:R1:W-:Y:S01]  /*5070*/  STG.E.128 desc[UR60][R102.64], R44 ;  /* 0x0000002c66007986 */ /* 0x0043e2000c101d3c */
[----:B------:R-:W-:Y:S05]  /*5080*/  BRA `(.L_x_985) ;  /* 0x0000000000707947 */ /* 0x000fea0003800000 */
.L_x_968:
[----:B------:R-:W2:Y:S02]  /*5090*/  LDL R40, [R1+0x7c] ;  /* 0x00007c0001287983 */ /* 0x000ea40000100800 */
[----:B--2---:R-:W-:-:S13]  /*50a0*/  R2UR UR4, R40 ;  /* 0x00000000280472ca */ /* 0x004fda00000e0000 */
[----:B------:R-:W-:-:S06]  /*50b0*/  UISETP.NE.AND UP0, UPT, UR4, 0x3, UPT ;  /* 0x000000030400788c */ /* 0x000fcc000bf05270 */
[----:B------:R-:W-:-:S13]  /*50c0*/  PLOP3.LUT P3, PT, PT, PT, UP0, 0x80, 0x0 ;  /* 0x000000000000781c */ /* 0x000fda0003f6f008 */
[----:B------:R-:W-:Y:S05]  /*50d0*/  @!P3 BRA `(.L_x_1001) ;  /* 0x000000000004b947 */ /* 0x000fea0003800000 */
[----:B------:R-:W-:Y:S01]  /*50e0*/  BPT.TRAP 0x1 ;  /* 0x000000040000795c */ /* 0x000fe20000300000 */
.L_x_1001:
[----:B------:R-:W-:Y:S01]  /*50f0*/  IMAD R95, R2, 0x8, R18 ;  /* 0x00000008025f7824 */ /* 0x000fe200078e0212 */
[----:B------:R-:W-:Y:S01]  /*5100*/  SHF.L.U32 R110, R23, 0x1f, RZ ;  /* 0x0000001f176e7819 */ /* 0x000fe200000006ff */
[----:B------:R-:W-:Y:S01]  /*5110*/  IMAD R101, R26, -0x60, R29 ;  /* 0xffffffa01a657824 */ /* 0x000fe200078e021d */
[----:B------:R-:W-:Y:S02]  /*5120*/  BSSY B1, `(.L_x_1002) ;  /* 0x0000004000017945 */ /* 0x000fe40003800000 */
[----:B------:R-:W0:Y:S02]  /*5130*/  SYNCS.PHASECHK.TRANS64.TRYWAIT P4, [R95+URZ+0x32490], R110 ;  /* 0x0324906e5f0075a7 */ /* 0x000e24000808017f */
[----:B------:R-:W-:Y:S01]  /*5140*/  VIMNMX R101, R101, 0x60, PT ;  /* 0x0000006065657848 */ /* 0x000fe20003fe0100 */
[----:B0-----:R-:W-:Y:S06]  /*5150*/  @!P4 BRA `(.L_x_1003) ;  /* 0x0000011c0090c947 */ /* 0x001fec0003800000 */
.L_x_1195:
[----:B------:R-:W-:Y:S05]  /*5160*/  BSYNC B1 ;  /* 0x0000000000017941 */ /* 0x000fea0003800000 */
.L_x_1002:
        /* <DEDUP_REMOVED lines=8> */
.L_x_1005:
[----:B------:R-:W-:Y:S05]  /*51f0*/  BSYNC B1 ;  /* 0x0000000000017941 */ /* 0x000fea0003800000 */
.L_x_1004:
[----:B------:R-:W-:Y:S05]  /*5200*/  @P4 BRA `(.L_x_985) ;  /* 0x0000000000104947 */ /* 0x000fea0003800000 */
[----:B-1----:R-:W1:Y:S04]  /*5210*/  @!P1 LDS.128 R40, [R108+0x2000] ;  /* 0x002000006c289984 */ /* 0x002e680000000c00 */
[----:B------:R-:W2:Y:S04]  /*5220*/  @!P2 LDS.128 R44, [R106+0x2000] ;  /* 0x002000006a2ca984 */ /* 0x000ea80000000c00 */
[----:B-1----:R3:W-:Y:S04]  /*5230*/  @!P1 STG.E.128 desc[UR60][R48.64], R40 ;  /* 0x0000002830009986 */ /* 0x0027e8000c101d3c */
[----:B--2---:R3:W-:Y:S02]  /*5240*/  @!P2 STG.E.128 desc[UR60][R48.64+0x40], R44 ;  /* 0x0000402c3000a986 */ /* 0x0047e4000c101d3c */
.L_x_985:
[----:B------:R-:W-:Y:S05]  /*5250*/  BSYNC B0 ;  /* 0x0000000000007941 */ /* 0x000fea0003800000 */
.L_x_967:
[----:B-1234-:R-:W1:Y:S01]  /*5260*/  S2R R40, SR_TID.X ;  /* 0x0000000000287919 */ /* 0x01ee620000002100 */
        /* <DEDUP_REMOVED lines=16> */
.L_x_1007:
[----:B------:R-:W-:Y:S05]  /*5370*/  BSYNC B0 ;  /* 0x0000000000007941 */ /* 0x000fea0003800000 */
.L_x_1006:
[----:B------:R-:W2:Y:S01]  /*5380*/  SYNCS.PHASECHK.TRANS64.TRYWAIT P3, [R95+URZ+0x324b0], R110 ;  /* 0x0324b06e5f0075a7 */ /* 0x000ea2000806017f */
[----:B------:R-:W-:Y:S01]  /*5390*/  ULDC.64 UR56, c[0x0][0x318] ;  /* 0x0000c60000387ab9 */ /* 0x000fe20000000a00 */
[----:B------:R-:W-:Y:S01]  /*53a0*/  ULDC.64 UR58, c[0x0][0x308] ;  /* 0x0000c200003a7ab9 */ /* 0x000fe20000000a00 */
[----:B------:R-:W-:Y:S01]  /*53b0*/  BSSY B0, `(.L_x_1008) ;  /* 0x0000003000007945 */ /* 0x000fe20003800000 */
[----:B-1----:R-:W-:-:S03]  /*53c0*/  IMAD R40, R2, 0x6000, R78 ;  /* 0x0000600002287824 */ /* 0x002fc600078e024e */
[----:B--2---:R-:W-:Y:S05]  /*53d0*/  @!P3 BRA `(.L_x_1009) ;  /* 0x0000011c0004b947 */ /* 0x004fea0003800000 */
.L_x_1196:
[----:B------:R-:W-:Y:S05]  /*53e0*/  BSYNC B0 ;  /* 0x0000000000007941 */ /* 0x000fea0003800000 */
.L_x_1008:
[----:B------:R-:W-:Y:S01]  /*53f0*/  ISETP.GE.AND P3, PT, R19, R101, PT ;  /* 0x000000651300720c */ /* 0x000fe20003f66270 */
[----:B------:R-:W-:Y:S01]  /*5400*/  IMAD.IADD R41, R77, 0x1, R40 ;  /* 0x000000014d297824 */ /* 0x000fe200078e0228 */
[----:B------:R-:W-:Y:S01]  /*5410*/  BSSY B0, `(.L_x_1010) ;  /* 0x0000026000007945 */ /* 0x000fe20003800000 */
[----:B------:R-:W-:Y:S02]  /*5420*/  IMAD R48, R40, 0x2, R24 ;  /* 0x0000000228307824 */ /* 0x000fe400078e0218 */
[----:B------:R-:W-:-:S04]  /*5430*/  IMAD.WIDE R44, R26, 0x60, R72 ;  /* 0x000000601a2c7825 */ /* 0x000fc800078e0248 */
[----:B------:R-:W-:-:S04]  /*5440*/  IMAD R49, R41, 0x2, R24 ;  /* 0x0000000229317824 */ /* 0x000fc800078e0218 */
[----:B------:R-:W-:Y:S05]  /*5450*/  @P3 BRA `(.L_x_1011) ;  /* 0x0000000000843947 */ /* 0x000fea0003800000 */
[----:B------:R-:W-:Y:S01]  /*5460*/  IMAD R43, R45, UR56, RZ ;  /* 0x000000382d2b7c24 */ /* 0x000fe2000f8e02ff */
[----:B------:R-:W-:Y:S01]  /*5470*/  ULDC UR4, c[0x0][0x310] ;  /* 0x0000c40000047ab9 */ /* 0x000fe20000000800 */
        /* <DEDUP_REMOVED lines=31> */
.L_x_1011:
[----:B------:R-:W-:Y:S05]  /*5670*/  BSYNC B0 ;  /* 0x0000000000007941 */ /* 0x000fea0003800000 */
.L_x_1010:
[----:B------:R-:W-:Y:S01]  /*5680*/  ISETP.GE.AND P3, PT, R234, R101, PT ;  /* 0x00000065ea00720c */ /* 0x000fe20003f66270 */
[----:B------:R-:W-:-:S12]  /*5690*/  BSSY B0, `(.L_x_1012) ;  /* 0x0000025000007945 */ /* 0x000fd80003800000 */
[----:B------:R-:W-:Y:S05]  /*56a0*/  @P3 BRA `(.L_x_1013) ;  /* 0x00000000008c3947 */ /* 0x000fea0003800000 */
[----:B--2---:R-:W-:Y:S01]  /*56b0*/  IADD3 R43, P3, R44, 0x40, RZ ;  /* 0x000000402c2b7810 */ /* 0x004fe20007f7e0ff */
[----:B------:R-:W-:Y:S01]  /*56c0*/  IMAD.MOV.U32 R40, RZ, RZ, R30 ;  /* 0x000000ffff287224 */ /* 0x000fe200078e001e */
[----:B------:R-:W-:Y:S01]  /*56d0*/  ULDC UR4, c[0x0][0x310] ;  /* 0x0000c40000047ab9 */ /* 0x000fe20000000800 */
        /* <DEDUP_REMOVED lines=32> */
.L_x_1013:
[----:B------:R-:W-:Y:S05]  /*58e0*/  BSYNC B0 ;  /* 0x0000000000007941 */ /* 0x000fea0003800000 */
.L_x_1012:
        /* <DEDUP_REMOVED lines=8> */
[----:B------:R-:W-:Y:S01]  /*5970*/  VIADD R2, R2, 0x1 ;  /* 0x0000000102027836 */ /* 0x000fe20000000000 */
[----:B01----:R-:W-:-:S04]  /*5980*/  @!P4 IADD3 R95, R95, 0x324c0, RZ ;  /* 0x000324c05f5fc810 */ /* 0x003fc80007ffe0ff */
[C---:B------:R-:W-:Y:S02]  /*5990*/  ISETP.NE.AND P3, PT, R2.reuse, 0x2, PT ;  /* 0x000000020200780c */ /* 0x040fe40003f65270 */
[----:B------:R-:W-:Y:S02]  /*59a0*/  @!P4 PRMT R95, RZ, 0x654, R95 ;  /* 0x00000654ff5fc816 */ /* 0x000fe4000000005f */
[----:B--23--:R-:W-:Y:S02]  /*59b0*/  SEL R40, RZ, 0x1, P3 ;  /* 0x00000001ff287807 */ /* 0x00cfe40001800000 */
        /* <DEDUP_REMOVED lines=9> */
.L_x_962:
        /* <DEDUP_REMOVED lines=56> */
[----:B------:R-:W-:Y:S01]  /*5dd0*/  CS2R R54, SRZ ;  /* 0x0000000000367805 */ /* 0x000fe2000001ff00 */
[----:B------:R-:W-:Y:S01]  /*5de0*/  IMAD.MOV.U32 R163, RZ, RZ, RZ ;  /* 0x000000ffffa37224 */ /* 0x000fe200078e00ff */
[----:B------:R-:W-:-:S02]  /*5df0*/  CS2R R50, SRZ ;  /* 0x0000000000327805 */ /* 0x000fc4000001ff00 */
[----:B------:R-:W-:Y:S02]  /*5e00*/  CS2R R160, SRZ ;  /* 0x0000000000a07805 */ /* 0x000fe4000001ff00 */
[----:B------:R-:W-:Y:S02]  /*5e10*/  CS2R R14, SRZ ;  /* 0x00000000000e7805 */ /* 0x000fe4000001ff00 */
[----:B------:R-:W-:Y:S02]  /*5e20*/  CS2R R12, SRZ ;  /* 0x00000000000c7805 */ /* 0x000fe4000001ff00 */
[----:B------:R-:W-:Y:S02]  /*5e30*/  CS2R R38, SRZ ;  /* 0x0000000000267805 */ /* 0x000fe4000001ff00 */
[----:B------:R-:W-:Y:S02]  /*5e40*/  CS2R R36, SRZ ;  /* 0x0000000000247805 */ /* 0x000fe4000001ff00 */
[----:B------:R-:W-:Y:S01]  /*5e50*/  CS2R R6, SRZ ;  /* 0x0000000000067805 */ /* 0x000fe2000001ff00 */
[----:B------:R-:W-:Y:S01]  /*5e60*/  IMAD.MOV.U32 R0, RZ, RZ, RZ ;  /* 0x000000ffff007224 */ /* 0x000fe200078e00ff */
[----:B------:R-:W-:Y:S01]  /*5e70*/  CS2R R10, SRZ ;  /* 0x00000000000a7805 */ /* 0x000fe2000001ff00 */
[----:B------:R-:W-:-:S02]  /*5e80*/  IMAD.MOV.U32 R31, RZ, RZ, RZ ;  /* 0x000000ffff1f7224 */ /* 0x000fc400078e00ff */
[----:B------:R-:W-:Y:S02]  /*5e90*/  IMAD.MOV.U32 R29, RZ, RZ, RZ ;  /* 0x000000ffff1d7224 */ /* 0x000fe400078e00ff */
[----:B------:R-:W-:Y:S02]  /*5ea0*/  IMAD.MOV.U32 R27, RZ, RZ, RZ ;  /* 0x000000ffff1b7224 */ /* 0x000fe400078e00ff */
[----:B------:R-:W-:Y:S01]  /*5eb0*/  IMAD.MOV.U32 R9, RZ, RZ, RZ ;  /* 0x000000ffff097224 */ /* 0x000fe200078e00ff */
[----:B------:R-:W-:Y:S06]  /*5ec0*/  @P0 BRA `(.L_x_1015) ;  /* 0x00000000000c0947 */ /* 0x000fec0003800000 */
[----:B------:R-:W0:Y:S01]  /*5ed0*/  FENCE.VIEW.ASYNC.G ;  /* 0x00000000000073c6 */ /* 0x000e220000000100 */
[----:B------:R-:W-:Y:S05]  /*5ee0*/  WARPSYNC.ALL ;  /* 0x0000000000007948 */ /* 0x000fea0003800000 */
[----:B0-----:R-:W-:Y:S06]  /*5ef0*/  BAR.ARV 0xc, 0x120 ;  /* 0x0304800000007b1d */ /* 0x001fec0000002000 */
.L_x_1015:
[----:B------:R-:W-:Y:S01]  /*5f00*/  CS2R R24, SRZ ;  /* 0x0000000000187805 */ /* 0x000fe2000001ff00 */
[----:B------:R-:W-:Y:S06]  /*5f10*/  @!P2 BRA `(.L_x_1016) ;  /* 0x0000008c0074a947 */ /* 0x000fec0003800000 */
[----:B------:R-:W-:-:S03]  /*5f20*/  UMOV UR4, 0xffffffff ;  /* 0xffffffff00047882 */ /* 0x000fc60000000000 */
[----:B------:R-:W-:Y:S05]  /*5f30*/  BRA.DIV UR4, `(.L_x_1017) ;  /* 0x0000011204407947 */ /* 0x000fea000b800000 */
[----:B------:R-:W0:Y:S02]  /*5f40*/  S2R R0, SR_TID.X ;  /* 0x0000000000007919 */ /* 0x000e240000002100 */
[----:B0-----:R-:W-:-:S05]  /*5f50*/  VIADD R3, R0, 0xffffff80 ;  /* 0xffffff8000037836 */ /* 0x001fca0000000000 */
[----:B------:R-:W-:-:S04]  /*5f60*/  SHF.R.S32.HI R0, RZ, 0x1f, R3 ;  /* 0x0000001fff007819 */ /* 0x000fc80000011403 */
[----:B------:R-:W-:-:S04]  /*5f70*/  LEA.HI R0, R0, R3, RZ, 0x7 ;  /* 0x0000000300007211 */ /* 0x000fc800078f38ff */
[----:B------:R-:W-:-:S05]  /*5f80*/  SHF.R.S32.HI R0, RZ, 0x7, R0 ;  /* 0x00000007ff007819 */ /* 0x000fca0000011400 */
[----:B------:R0:W1:Y:S02]  /*5f90*/  SHFL.IDX PT, R14, R0, RZ, 0x1f ;  /* 0x00001fff000e7589 */ /* 0x00006400000e0000 */
.L_x_1199:
[----:B------:R-:W-:Y:S01]  /*5fa0*/  VIADD R24, R18, 0x18400 ;  /* 0x0001840012187836 */ /* 0x000fe20000000000 */
[----:B01----:R-:W-:Y:S01]  /*5fb0*/  LEA.HI R0, R14, R14, RZ, 0x1 ;  /* 0x0000000e0e007211 */ /* 0x003fe200078f08ff */
[----:B------:R-:W-:Y:S03]  /*5fc0*/  BSSY B6, `(.L_x_1018) ;  /* 0x0000015000067945 */ /* 0x000fe60003800000 */
[----:B------:R-:W-:Y:S02]  /*5fd0*/  LOP3.LUT P0, RZ, R24, 0x1bf, RZ, 0xc0, !PT ;  /* 0x000001bf18ff7812 */ /* 0x000fe4000780c0ff */
[----:B------:R-:W-:-:S05]  /*5fe0*/  LOP3.LUT R35, R0, 0xffffe, RZ, 0xc0, !PT ;  /* 0x000ffffe00237812 */ /* 0x000fca00078ec0ff */
[----:B------:R-:W-:-:S06]  /*5ff0*/  IMAD.IADD R35, R14, 0x1, -R35 ;  /* 0x000000010e237824 */ /* 0x000fcc00078e0a23 */
        /* <DEDUP_REMOVED lines=17> */
.L_x_1019:
[----:B------:R-:W-:Y:S05]  /*6110*/  BSYNC B6 ;  /* 0x0000000000067941 */ /* 0x000fea0003800000 */
.L_x_1018:
[----:B------:R-:W-:Y:S02]  /*6120*/  ULDC UR4, c[0x0][0x3d4] ;  /* 0x0000f50000047ab9 */ /* 0x000fe40000000800 */
[----:B------:R-:W-:-:S13]  /*6130*/  ISETP.LT.AND P0, PT, RZ, UR4, PT ;  /* 0x00000004ff007c0c */ /* 0x000fda000bf01270 */
[----:B------:R-:W-:Y:S05]  /*6140*/  @P0 BRA `(.L_x_1020) ;  /* 0x00000000003c0947 */ /* 0x000fea0003800000 */
[----:B------:R-:W-:-:S04]  /*6150*/  LEA.HI R0, R235, R235, RZ, 0x1 ;  /* 0x000000ebeb007211 */ /* 0x000fc800078f08ff */
[----:B------:R-:W-:-:S05]  /*6160*/  LOP3.LUT R0, R0, 0xfffffffe, RZ, 0xc0, !PT ;  /* 0xfffffffe00007812 */ /* 0x000fca00078ec0ff */
[----:B------:R-:W-:-:S05]  /*6170*/  IMAD.IADD R3, R235, 0x1, -R0 ;  /* 0x00000001eb037824 */ /* 0x000fca00078e0a00 */
[----:B------:R-:W-:-:S04]  /*6180*/  SHF.L.U32 R5, R3, 0x1f, RZ ;  /* 0x0000001f03057819 */ /* 0x000fc800000006ff */
[----:B------:R0:W1:Y:S03]  /*6190*/  SYNCS.PHASECHK.TRANS64.TRYWAIT P0, [R18+URZ+0x32400], R5 ;  /* 0x03240005120075a7 */ /* 0x000066000800017f */
[----:B-1----:R-:W-:Y:S05]  /*61a0*/  @!P0 NANOSLEEP.SYNCS 0x989680 ;  /* 0x009896800000895d */ /* 0x002fea0003900000 */
[----:B------:R-:W1:Y:S01]  /*61b0*/  @!P0 SYNCS.PHASECHK.TRANS64 P0, [R18+URZ+0x32400], R5 ;  /* 0x03240005120085a7 */ /* 0x000e62000800007f */
[----:B------:R-:W-:Y:S04]  /*61c0*/  BSSY B0, `(.L_x_1021) ;  /* 0x0000006000007945 */ /* 0x000fe80003800000 */
[----:B-1----:R-:W-:Y:S05]  /*61d0*/  @P0 BRA `(.L_x_1022) ;  /* 0x0000000000100947 */ /* 0x002fea0003800000 */
.L_x_1023:
[----:B-1----:R1:W2:Y:S02]  /*61e0*/  SYNCS.PHASECHK.TRANS64.TRYWAIT P0, [R18+URZ+0x32400], R5 ;  /* 0x03240005120075a7 */ /* 0x0022a4000800017f */
[----:B--2---:R-:W-:Y:S05]  /*61f0*/  @!P0 NANOSLEEP.SYNCS 0x989680 ;  /* 0x009896800000895d */ /* 0x004fea0003900000 */
[----:B------:R-:W2:Y:S02]  /*6200*/  @!P0 SYNCS.PHASECHK.TRANS64 P0, [R18+URZ+0x32400], R5 ;  /* 0x03240005120085a7 */ /* 0x000ea4000800007f */
[----:B--2---:R-:W-:Y:S05]  /*6210*/  @!P0 BRA `(.L_x_1023) ;  /* 0xfffffffc00f08947 */ /* 0x004fea000383ffff */
.L_x_1022:
[----:B------:R-:W-:Y:S05]  /*6220*/  BSYNC B0 ;  /* 0x0000000000007941 */ /* 0x000fea0003800000 */
.L_x_1021:
[----:B------:R-:W-:Y:S05]  /*6230*/  BRA `(.L_x_1024) ;  /* 0x00000020009c7947 */ /* 0x000fea0003800000 */
.L_x_1020:
[----:B------:R-:W0:Y:S01]  /*6240*/  S2R R4, SR_TID.X ;  /* 0x0000000000047919 */ /* 0x000e220000002100 */
[----:B-----5:R-:W-:Y:S01]  /*6250*/  SHF.R.S32.HI R0, RZ, 0x1f, R28 ;  /* 0x0000001fff007819 */ /* 0x020fe2000001141c */
[----:B------:R-:W-:Y:S01]  /*6260*/  ULDC.64 UR4, c[0x0][0x3d8] ;  /* 0x0000f60000047ab9 */ /* 0x000fe20000000a00 */
[----:B------:R-:W-:Y:S01]  /*6270*/  ULDC.64 UR8, c[0x0][0x3e8] ;  /* 0x0000fa0000087ab9 */ /* 0x000fe20000000a00 */
[----:B------:R-:W-:Y:S01]  /*6280*/  LOP3.LUT P0, RZ, R24, 0x3ff, RZ, 0xc0, !PT ;  /* 0x000003ff18ff7812 */ /* 0x000fe2000780c0ff */
[----:B------:R-:W-:Y:S01]  /*6290*/  ULDC.64 UR6, c[0x0][0x3c8] ;  /* 0x0000f20000067ab9 */ /* 0x000fe20000000a00 */
[C---:B------:R-:W-:Y:S01]  /*62a0*/  IMAD R3, R0.reuse, UR4, RZ ;  /* 0x0000000400037c24 */ /* 0x040fe2000f8e02ff */
[----:B------:R-:W-:Y:S01]  /*62b0*/  BSSY B6, `(.L_x_1025) ;  /* 0x0000035000067945 */ /* 0x000fe20003800000 */
[----:B------:R-:W-:Y:S02]  /*62c0*/  IMAD R7, R0, UR8, RZ ;  /* 0x0000000800077c24 */ /* 0x000fe4000f8e02ff */
[----:B------:R-:W-:-:S02]  /*62d0*/  IMAD R3, R28, UR5, R3 ;  /* 0x000000051c037c24 */ /* 0x000fc4000f8e0203 */
[----:B------:R-:W-:Y:S02]  /*62e0*/  IMAD R31, R28, UR9, R7 ;  /* 0x000000091c1f7c24 */ /* 0x000fe4000f8e0207 */
[----:B0-----:R-:W-:-:S05]  /*62f0*/  VIADD R4, R4, 0xffffff80 ;  /* 0xffffff8004047836 */ /* 0x001fca0000000000 */
[----:B------:R-:W-:-:S04]  /*6300*/  SHF.R.S32.HI R6, RZ, 0x1f, R4 ;  /* 0x0000001fff067819 */ /* 0x000fc80000011404 */
[----:B------:R-:W-:-:S04]  /*6310*/  LEA.HI R6, R6, R4, RZ, 0x2 ;  /* 0x0000000406067211 */ /* 0x000fc800078f10ff */
[----:B------:R-:W-:-:S05]  /*6320*/  LOP3.LUT R6, R6, 0xfffffffc, RZ, 0xc0, !PT ;  /* 0xfffffffc06067812 */ /* 0x000fca00078ec0ff */
[----:B------:R-:W-:Y:S02]  /*6330*/  IMAD.IADD R6, R4, 0x1, -R6 ;  /* 0x0000000104067824 */ /* 0x000fe400078e0a06 */
[----:B------:R-:W-:Y:S01]  /*6340*/  IMAD.WIDE.U32 R4, R28, UR4, RZ ;  /* 0x000000041c047c25 */ /* 0x000fe2000f8e00ff */
[----:B------:R-:W-:-:S03]  /*6350*/  ULDC.64 UR4, c[0x0][0x3e0] ;  /* 0x0000f80000047ab9 */ /* 0x000fc60000000a00 */
[----:B------:R-:W-:Y:S02]  /*6360*/  IMAD.SHL.U32 R24, R6, 0x4, RZ ;  /* 0x0000000406187824 */ /* 0x000fe400078e00ff */
[----:B------:R-:W-:Y:S01]  /*6370*/  IMAD.WIDE.U32 R6, R28, UR8, RZ ;  /* 0x000000081c067c25 */ /* 0x000fe2000f8e00ff */
[----:B------:R-:W-:Y:S02]  /*6380*/  LEA R28, P2, R4, UR6, 0x1 ;  /* 0x00000006041c7c11 */ /* 0x000fe4000f8408ff */
[-C--:B------:R-:W-:Y:S01]  /*6390*/  IADD3 R0, P3, R24, R4.reuse, RZ ;  /* 0x0000000418007210 */ /* 0x080fe20007f7e0ff */
[----:B------:R-:W-:Y:S01]  /*63a0*/  IMAD.IADD R9, R3, 0x1, R5 ;  /* 0x0000000103097824 */ /* 0x000fe200078e0205 */
[----:B------:R-:W-:Y:S01]  /*63b0*/  SHF.R.S32.HI R10, RZ, 0x1f, R24 ;  /* 0x0000001fff0a7819 */ /* 0x000fe20000011418 */
[----:B------:R-:W-:Y:S01]  /*63c0*/  IMAD.IADD R31, R31, 0x1, R7 ;  /* 0x000000011f1f7824 */ /* 0x000fe200078e0207 */
[----:B------:R-:W-:Y:S02]  /*63d0*/  IADD3 R5, P1, R16, R4, RZ ;  /* 0x0000000410057210 */ /* 0x000fe40007f3e0ff */
[--C-:B------:R-:W-:Y:S01]  /*63e0*/  LEA.HI.X R29, R4, UR7, R9.reuse, 0x1, P2 ;  /* 0x00000007041d7c11 */ /* 0x100fe200090f0c09 */
[--C-:B------:R-:W-:Y:S01]  /*63f0*/  IMAD.X R3, R10, 0x1, R9.reuse, P3 ;  /* 0x000000010a037824 */ /* 0x100fe200018e0609 */
        /* <DEDUP_REMOVED lines=32> */
.L_x_1026:
[----:B------:R-:W-:Y:S05]  /*6600*/  BSYNC B6 ;  /* 0x0000000000067941 */ /* 0x000fea0003800000 */
.L_x_1025:
[----:B------:R-:W-:Y:S01]  /*6610*/  ULDC.U8 UR4, c[0x0][0x3f0] ;  /* 0x0000fc0000047ab9 */ /* 0x000fe20000000000 */
[----:B------:R-:W-:Y:S01]  /*6620*/  BSSY B0, `(.L_x_1027) ;  /* 0x00001e0000007945 */ /* 0x000fe20003800000 */
[----:B------:R-:W-:-:S13]  /*6630*/  ISETP.NE.AND P0, PT, RZ, UR4, PT ;  /* 0x00000004ff007c0c */ /* 0x000fda000bf05270 */
[----:B------:R-:W-:Y:S05]  /*6640*/  @!P0 BRA `(.L_x_1028) ;  /* 0x0000000c00e08947 */ /* 0x000fea0003800000 */
[----:B------:R-:W2:Y:S01]  /*6650*/  LDL R32, [R1+0x80] ;  /* 0x0000800001207983 */ /* 0x000ea20000100800 */
[----:B------:R-:W-:Y:S01]  /*6660*/  IMAD R99, R33, -0x80, R99 ;  /* 0xffffff8021637824 */ /* 0x000fe200078e0263 */
[----:B------:R-:W-:Y:S01]  /*6670*/  BSSY B1, `(.L_x_1029) ;  /* 0x0000019000017945 */ /* 0x000fe20003800000 */
[----:B------:R-:W-:Y:S02]  /*6680*/  CS2R R4, SRZ ;  /* 0x0000000000047805 */ /* 0x000fe4000001ff00 */
[----:B------:R-:W-:Y:S02]  /*6690*/  CS2R R6, SRZ ;  /* 0x0000000000067805 */ /* 0x000fe4000001ff00 */
[----:B------:R-:W-:Y:S02]  /*66a0*/  CS2R R8, SRZ ;  /* 0x0000000000087805 */ /* 0x000fe4000001ff00 */
[----:B------:R-:W-:Y:S02]  /*66b0*/  VIMNMX R99, R99, 0x80, PT ;  /* 0x0000008063637848 */ /* 0x000fe40003fe0100 */
[----:B------:R-:W-:-:S02]  /*66c0*/  CS2R R20, SRZ ;  /* 0x0000000000147805 */ /* 0x000fc4000001ff00 */
[----:B------:R-:W-:Y:S01]  /*66d0*/  ISETP.GE.AND P0, PT, R19, R99, PT ;  /* 0x000000631300720c */ /* 0x000fe20003f06270 */
[----:B--2---:R-:W-:-:S05]  /*66e0*/  IMAD.SHL.U32 R0, R32, 0x40, RZ ;  /* 0x0000004020007824 */ /* 0x004fca00078e00ff */
[----:B------:R-:W-:-:S04]  /*66f0*/  LOP3.LUT R3, R0, 0x1c0, RZ, 0xc0, !PT ;  /* 0x000001c000037812 */ /* 0x000fc800078ec0ff */
[----:B------:R-:W-:Y:S02]  /*6700*/  LOP3.LUT R0, R3, 0x18, R16, 0xf8, !PT ;  /* 0x0000001803007812 */ /* 0x000fe400078ef810 */
[----:B------:R-:W-:-:S04]  /*6710*/  SHF.R.U32.HI R3, RZ, 0x3, R3 ;  /* 0x00000003ff037819 */ /* 0x000fc80000011603 */
[----:B------:R-:W-:Y:S01]  /*6720*/  LOP3.LUT R33, R0, R3, RZ, 0x3c, !PT ;  /* 0x0000000300217212 */ /* 0x000fe200078e3cff */
[----:B------:R-:W-:Y:S06]  /*6730*/  @P0 BRA `(.L_x_1030) ;  /* 0x0000000000300947 */ /* 0x000fec0003800000 */
        /* <DEDUP_REMOVED lines=12> */
.L_x_1030:
[----:B------:R-:W-:Y:S05]  /*6800*/  BSYNC B1 ;  /* 0x0000000000017941 */ /* 0x000fea0003800000 */
.L_x_1029:
[----:B------:R-:W-:Y:S01]  /*6810*/  UMOV UR4, 0xffffffff ;  /* 0xffffffff00047882 */ /* 0x000fe20000000000 */
[----:B-----5:R-:W-:Y:S01]  /*6820*/  IMAD.MOV.U32 R10, RZ, RZ, R8 ;  /* 0x000000ffff0a7224 */ /* 0x020fe200078e0008 */
[----:B0-----:R-:W-:Y:S02]  /*6830*/  MOV R26, R9 ;  /* 0x00000009001a7202 */ /* 0x001fe40000000f00 */
[--C-:B------:R-:W-:Y:S02]  /*6840*/  SHF.R.U64 R27, R8, 0x10, R9.reuse ;  /* 0x00000010081b7819 */ /* 0x100fe40000001209 */
[----:B------:R-:W-:Y:S02]  /*6850*/  SHF.R.U32.HI R38, RZ, 0x10, R9 ;  /* 0x00000010ff267819 */ /* 0x000fe40000011609 */
[----:B------:R-:W-:Y:S01]  /*6860*/  LEA.HI R0, R235, R235, RZ, 0x1 ;  /* 0x000000ebeb007211 */ /* 0x000fe200078f08ff */
[----:B------:R-:W-:Y:S06]  /*6870*/  BRA.DIV UR4, `(.L_x_1031) ;  /* 0x0000010a042c7947 */ /* 0x000fec000b800000 */
.L_x_1202:
[----:B------:R-:W-:Y:S01]  /*6880*/  UMOV UR4, 0xffffffff ;  /* 0xffffffff00047882 */ /* 0x000fe20000000000 */
[----:B------:R-:W-:Y:S02]  /*6890*/  LOP3.LUT R0, R0, 0xfffffffe, RZ, 0xc0, !PT ;  /* 0xfffffffe00007812 */ /* 0x000fe400078ec0ff */
[----:B------:R-:W-:Y:S05]  /*68a0*/  BRA.DIV UR4, `(.L_x_1032) ;  /* 0x0000010a04487947 */ /* 0x000fea000b800000 */
.L_x_1205:
[----:B------:R-:W-:Y:S01]  /*68b0*/  UMOV UR4, 0xffffffff ;  /* 0xffffffff00047882 */ /* 0x000fe20000000000 */
[----:B------:R-:W-:Y:S02]  /*68c0*/  IMAD.IADD R3, R235, 0x1, -R0 ;  /* 0x00000001eb037824 */ /* 0x000fe400078e0a00 */
[----:B------:R-:W-:Y:S05]  /*68d0*/  BRA.DIV UR4, `(.L_x_1033) ;  /* 0x0000010a04647947 */ /* 0x000fea000b800000 */
.L_x_1208:
[----:B------:R-:W-:Y:S01]  /*68e0*/  UMOV UR4, 0xffffffff ;  /* 0xffffffff00047882 */ /* 0x000fe20000000000 */
[----:B------:R-:W-:Y:S02]  /*68f0*/  SHF.L.U32 R25, R3, 0x1f, RZ ;  /* 0x0000001f03197819 */ /* 0x000fe400000006ff */
[----:B------:R-:W-:Y:S05]  /*6900*/  BRA.DIV UR4, `(.L_x_1034) ;  /* 0x0000010a04807947 */ /* 0x000fea000b800000 */
.L_x_1211:
[----:B------:R-:W0:Y:S01]  /*6910*/  SYNCS.PHASECHK.TRANS64.TRYWAIT P1, [R18+URZ+0x32400], R25 ;  /* 0x03240019120075a7 */ /* 0x000e22000802017f */
        /* <DEDUP_REMOVED lines=27> */
[----:B0-----:R-:W-:Y:S06]  /*6ad0*/  @!P1 BRA `(.L_x_1036) ;  /* 0x0000010800349947 */ /* 0x001fec0003800000 */
.L_x_1212:
[----:B------:R-:W-:Y:S05]  /*6ae0*/  BSYNC B1 ;  /* 0x0000000000017941 */ /* 0x000fea0003800000 */
.L_x_1035:
[----:B------:R-:W-:Y:S04]  /*6af0*/  BSSY B1, `(.L_x_1037) ;  /* 0x0000056000017945 */ /* 0x000fe80003800000 */
[----:B------:R-:W-:Y:S05]  /*6b00*/  @P0 BRA `(.L_x_1038) ;  /* 0x0000000400500947 */ /* 0x000fea0003800000 */
[----:B------:R-:W1:Y:S01]  /*6b10*/  LDC R5, c[0x0][0x3d4] ;  /* 0x0000f500ff057b82 */ /* 0x000e620000000800 */
[C---:B------:R-:W-:Y:S01]  /*6b20*/  VIADD R4, R24.reuse, 0x10 ;  /* 0x0000001018047836 */ /* 0x040fe20000000000 */
[----:B------:R-:W-:Y:S01]  /*6b30*/  BSSY B2, `(.L_x_1039) ;  /* 0x000002a000027945 */ /* 0x000fe20003800000 */
[----:B-1----:R-:W-:-:S03]  /*6b40*/  ISETP.GE.AND P0, PT, R24, R5, PT ;  /* 0x000000051800720c */ /* 0x002fc60003f06270 */
[----:B------:R-:W-:-:S10]  /*6b50*/  ISETP.GE.AND P1, PT, R4, R5, PT ;  /* 0x000000050400720c */ /* 0x000fd40003f26270 */
[----:B------:R-:W-:Y:S05]  /*6b60*/  @P0 BRA `(.L_x_1040) ;  /* 0x0000000000980947 */ /* 0x000fea0003800000 */
[----:B------:R-:W1:Y:S01]  /*6b70*/  LDS.128 R4, [R9+0x18400] ;  /* 0x0184000009047984 */ /* 0x000e620000000c00 */
[C---:B------:R-:W-:Y:S01]  /*6b80*/  IMAD.U32 R21, R33.reuse, 0x10000, RZ ;  /* 0x0001000021157824 */ /* 0x040fe200078e00ff */
[----:B------:R-:W-:Y:S01]  /*6b90*/  LOP3.LUT R20, R33, 0xffff0000, RZ, 0xc0, !PT ;  /* 0xffff000021147812 */ /* 0x000fe200078ec0ff */
[C---:B------:R-:W-:Y:S01]  /*6ba0*/  IMAD.U32 R15, R29.reuse, 0x10000, RZ ;  /* 0x000100001d0f7824 */ /* 0x040fe200078e00ff */
[----:B------:R-:W-:Y:S01]  /*6bb0*/  LOP3.LUT R14, R29, 0xffff0000, RZ, 0xc0, !PT ;  /* 0xffff00001d0e7812 */ /* 0x000fe200078ec0ff */
[C---:B-1----:R-:W-:Y:S01]  /*6bc0*/  IMAD.U32 R10, R4.reuse, 0x10000, RZ ;  /* 0x00010000040a7824 */ /* 0x042fe200078e00ff */
[----:B------:R-:W-:Y:S01]  /*6bd0*/  LOP3.LUT R4, R4, 0xffff0000, RZ, 0xc0, !PT ;  /* 0xffff000004047812 */ /* 0x000fe200078ec0ff */
[C---:B------:R-:W-:Y:S01]  /*6be0*/  IMAD.U32 R11, R5.reuse, 0x10000, RZ ;  /* 0x00010000050b7824 */ /* 0x040fe200078e00ff */
[----:B------:R-:W-:Y:S01]  /*6bf0*/  LOP3.LUT R5, R5, 0xffff0000, RZ, 0xc0, !PT ;  /* 0xffff000005057812 */ /* 0x000fe200078ec0ff */
[C---:B------:R-:W-:Y:S01]  /*6c00*/  IMAD.U32 R12, R6.reuse, 0x10000, RZ ;  /* 0x00010000060c7824 */ /* 0x040fe200078e00ff */
[----:B------:R-:W-:Y:S01]  /*6c10*/  LOP3.LUT R6, R6, 0xffff0000, RZ, 0xc0, !PT ;  /* 0xffff000006067812 */ /* 0x000fe200078ec0ff */
[C---:B0-----:R-:W-:Y:S01]  /*6c20*/  FMUL.FTZ R25, R4.reuse, R21 ;  /* 0x0000001504197220 */ /* 0x041fe20000410000 */
[----:B------:R-:W-:Y:S01]  /*6c30*/  FMUL.FTZ R4, R4, R15 ;  /* 0x0000000f04047220 */ /* 0x000fe20000410000 */
[----:B------:R-:W-:-:S02]  /*6c40*/  IMAD.U32 R13, R7, 0x10000, RZ ;  /* 0x00010000070d7824 */ /* 0x000fc400078e00ff */
[----:B------:R-:W-:Y:S01]  /*6c50*/  FMUL.FTZ R28, R5, R20 ;  /* 0x00000014051c7220 */ /* 0x000fe20000410000 */
[C---:B------:R-:W-:Y:S01]  /*6c60*/  FFMA.FTZ R25, R10.reuse, R15, -R25 ;  /* 0x0000000f0a197223 */ /* 0x040fe20000010819 */
[----:B------:R-:W-:Y:S01]  /*6c70*/  FFMA.FTZ R26, R10, R21, R4 ;  /* 0x000000150a1a7223 */ /* 0x000fe20000010004 */
[----:B------:R-:W-:Y:S01]  /*6c80*/  LOP3.LUT R7, R7, 0xffff0000, RZ, 0xc0, !PT ;  /* 0xffff000007077812 */ /* 0x000fe200078ec0ff */
[-C--:B------:R-:W-:Y:S01]  /*6c90*/  FMUL.FTZ R30, R5, R14.reuse ;  /* 0x0000000e051e7220 */ /* 0x080fe20000410000 */
[C---:B------:R-:W-:Y:S01]  /*6ca0*/  LOP3.LUT R10, R34.reuse, 0xffff0000, RZ, 0xc0, !PT ;  /* 0xffff0000220a7812 */ /* 0x040fe200078ec0ff */
[----:B------:R-:W-:Y:S01]  /*6cb0*/  IMAD.U32 R15, R34, 0x10000, RZ ;  /* 0x00010000220f7824 */ /* 0x000fe200078e00ff */
[C---:B------:R-:W-:Y:S01]  /*6cc0*/  LOP3.LUT R4, R31.reuse, 0xffff0000, RZ, 0xc0, !PT ;  /* 0xffff00001f047812 */ /* 0x040fe200078ec0ff */
[----:B------:R-:W-:Y:S02]  /*6cd0*/  IMAD.U32 R5, R31, 0x10000, RZ ;  /* 0x000100001f057824 */ /* 0x000fe400078e00ff */
[C---:B------:R-:W-:Y:S01]  /*6ce0*/  FFMA.FTZ R28, R11.reuse, R14, -R28 ;  /* 0x0000000e0b1c7223 */ /* 0x040fe2000001081c */
[----:B------:R-:W-:Y:S01]  /*6cf0*/  FFMA.FTZ R11, R11, R20, R30 ;  /* 0x000000140b0b7223 */ /* 0x000fe2000001001e */
[C---:B------:R-:W-:Y:S01]  /*6d00*/  FMUL.FTZ R21, R6.reuse, R15 ;  /* 0x0000000f06157220 */ /* 0x040fe20000410000 */
[-C--:B------:R-:W-:Y:S01]  /*6d10*/  FMUL.FTZ R14, R6, R5.reuse ;  /* 0x00000005060e7220 */ /* 0x080fe20000410000 */
        /* <DEDUP_REMOVED lines=11> */
.L_x_1040:
[----:B------:R-:W-:Y:S05]  /*6dd0*/  BSYNC B2 ;  /* 0x0000000000027941 */ /* 0x000fea0003800000 */
.L_x_1039:
[----:B------:R-:W-:Y:S05]  /*6de0*/  @P1 BRA `(.L_x_1038) ;  /* 0x0000000000981947 */ /* 0x000fea0003800000 */
[----:B-1----:R-:W1:Y:S01]  /*6df0*/  LDS.128 R4, [R0] ;  /* 0x0000000000047984 */ /* 0x002e620000000c00 */
[C---:B------:R-:W-:Y:S01]  /*6e00*/  IMAD.U32 R21, R36.reuse, 0x10000, RZ ;  /* 0x0001000024157824 */ /* 0x040fe200078e00ff */
[----:B------:R-:W-:Y:S01]  /*6e10*/  LOP3.LUT R20, R36, 0xffff0000, RZ, 0xc0, !PT ;  /* 0xffff000024147812 */ /* 0x000fe200078ec0ff */
[C---:B------:R-:W-:Y:S01]  /*6e20*/  IMAD.U32 R15, R32.reuse, 0x10000, RZ ;  /* 0x00010000200f7824 */ /* 0x040fe200078e00ff */
[----:B------:R-:W-:Y:S01]  /*6e30*/  LOP3.LUT R14, R32, 0xffff0000, RZ, 0xc0, !PT ;  /* 0xffff0000200e7812 */ /* 0x000fe200078ec0ff */
[C---:B-1----:R-:W-:Y:S01]  /*6e40*/  IMAD.U32 R10, R4.reuse, 0x10000, RZ ;  /* 0x00010000040a7824 */ /* 0x042fe200078e00ff */
[----:B------:R-:W-:Y:S01]  /*6e50*/  LOP3.LUT R4, R4, 0xffff0000, RZ, 0xc0, !PT ;  /* 0xffff000004047812 */ /* 0x000fe200078ec0ff */
[----:B------:R-:W-:Y:S01]  /*6e60*/  IMAD.U32 R12, R6, 0x10000, RZ ;  /* 0x00010000060c7824 */ /* 0x000fe200078e00ff */
[----:B------:R-:W-:Y:S01]  /*6e70*/  SHF.L.U32 R11, R5, 0x10, RZ ;  /* 0x00000010050b7819 */ /* 0x000fe200000006ff */
[----:B------:R-:W-:Y:S01]  /*6e80*/  IMAD.U32 R13, R7, 0x10000, RZ ;  /* 0x00010000070d7824 */ /* 0x000fe200078e00ff */
[----:B------:R-:W-:Y:S01]  /*6e90*/  LOP3.LUT R5, R5, 0xffff0000, RZ, 0xc0, !PT ;  /* 0xffff000005057812 */ /* 0x000fe200078ec0ff */
[C---:B0-----:R-:W-:Y:S01]  /*6ea0*/  FMUL.FTZ R25, R4.reuse, R21 ;  /* 0x0000001504197220 */ /* 0x041fe20000410000 */
[----:B------:R-:W-:Y:S01]  /*6eb0*/  FMUL.FTZ R4, R4, R15 ;  /* 0x0000000f04047220 */ /* 0x000fe20000410000 */
[----:B------:R-:W-:-:S02]  /*6ec0*/  LOP3.LUT R6, R6, 0xffff0000, RZ, 0xc0, !PT ;  /* 0xffff000006067812 */ /* 0x000fc400078ec0ff */
        /* <DEDUP_REMOVED lines=24> */
.L_x_1038:
[----:B------:R-:W-:Y:S05]  /*7050*/  BSYNC B1 ;  /* 0x0000000000017941 */ /* 0x000fea0003800000 */
.L_x_1037:
[----:B------:R-:W-:-:S13]  /*7060*/  ISETP.GE.AND P0, PT, R234, R99, PT ;  /* 0x00000063ea00720c */ /* 0x000fda0003f06270 */
[----:B------:R-:W-:Y:S05]  /*7070*/  @P0 BRA `(.L_x_1041) ;  /* 0x0000001000e80947 */ /* 0x000fea0003800000 */
[----:B-12---:R-:W1:Y:S01]  /*7080*/  LDC R5, c[0x0][0x3d4] ;  /* 0x0000f500ff057b82 */ /* 0x006e620000000800 */
        /* <DEDUP_REMOVED lines=10> */
[C---:B------:R-:W-:Y:S01]  /*7130*/  IMAD.U32 R26, R34.reuse, 0x10000, RZ ;  /* 0x00010000221a7824 */ /* 0x040fe200078e00ff */
[----:B0-----:R-:W-:Y:S01]  /*7140*/  LOP3.LUT R25, R34, 0xffff0000, RZ, 0xc0, !PT ;  /* 0xffff000022197812 */ /* 0x001fe200078ec0ff */
[C---:B-1----:R-:W-:Y:S01]  /*7150*/  IMAD.U32 R10, R4.reuse, 0x10000, RZ ;  /* 0x00010000040a7824 */ /* 0x042fe200078e00ff */
[----:B------:R-:W-:Y:S01]  /*7160*/  LOP3.LUT R4, R4, 0xffff0000, RZ, 0xc0, !PT ;  /* 0xffff000004047812 */ /* 0x000fe200078ec0ff */
[C---:B------:R-:W-:Y:S01]  /*7170*/  IMAD.U32 R11, R5.reuse, 0x10000, RZ ;  /* 0x00010000050b7824 */ /* 0x040fe200078e00ff */
[----:B------:R-:W-:Y:S01]  /*7180*/  LOP3.LUT R5, R5, 0xffff0000, RZ, 0xc0, !PT ;  /* 0xffff000005057812 */ /* 0x000fe200078ec0ff */
[C---:B------:R-:W-:Y:S01]  /*7190*/  IMAD.U32 R12, R6.reuse, 0x10000, RZ ;  /* 0x00010000060c7824 */ /* 0x040fe200078e00ff */
[----:B------:R-:W-:Y:S01]  /*71a0*/  LOP3.LUT R6, R6, 0xffff0000, RZ, 0xc0, !PT ;  /* 0xffff000006067812 */ /* 0x000fe200078ec0ff */
[-C--:B------:R-:W-:Y:S01]  /*71b0*/  FMUL.FTZ R21, R20, R4.reuse ;  /* 0x0000000414157220 */ /* 0x080fe20000410000 */
[C---:B------:R-:W-:Y:S01]  /*71c0*/  FMUL.FTZ R15, R24.reuse, R4 ;  /* 0x00000004180f7220 */ /* 0x040fe20000410000 */
[C---:B------:R-:W-:Y:S01]  /*71d0*/  IMAD.U32 R13, R7.reuse, 0x10000, RZ ;  /* 0x00010000070d7824 */ /* 0x040fe200078e00ff */
[----:B------:R-:W-:Y:S01]  /*71e0*/  LOP3.LUT R7, R7, 0xffff0000, RZ, 0xc0, !PT ;  /* 0xffff000007077812 */ /* 0x000fe200078ec0ff */
[-C--:B------:R-:W-:Y:S01]  /*71f0*/  FFMA.FTZ R21, R24, R10.reuse, R21 ;  /* 0x0000000a18157223 */ /* 0x080fe20000010015 */
[----:B------:R-:W-:Y:S01]  /*7200*/  FFMA.FTZ R4, R20, R10, -R15 ;  /* 0x0000000a14047223 */ /* 0x000fe2000001080f */
[----:B------:R-:W-:-:S02]  /*7210*/  IMAD.U32 R24, R31, 0x10000, RZ ;  /* 0x000100001f187824 */ /* 0x000fc400078e00ff */
[-C--:B------:R-:W-:Y:S01]  /*7220*/  FMUL.FTZ R14, R33, R5.reuse ;  /* 0x00000005210e7220 */ /* 0x080fe20000410000 */
[----:B------:R-:W-:Y:S01]  /*7230*/  FMUL.FTZ R10, R29, R5 ;  /* 0x000000051d0a7220 */ /* 0x000fe20000410000 */
[----:B------:R-:W-:Y:S01]  /*7240*/  LOP3.LUT R31, R31, 0xffff0000, RZ, 0xc0, !PT ;  /* 0xffff00001f1f7812 */ /* 0x000fe200078ec0ff */
[-C--:B------:R-:W-:Y:S01]  /*7250*/  FMUL.FTZ R15, R24, R6.reuse ;  /* 0x00000006180f7220 */ /* 0x080fe20000410000 */
[-C--:B------:R-:W-:Y:S01]  /*7260*/  FFMA.FTZ R5, R29, R11.reuse, -R14 ;  /* 0x0000000b1d057223 */ /* 0x080fe2000001080e */
[----:B------:R-:W-:Y:S01]  /*7270*/  FFMA.FTZ R10, R33, R11, R10 ;  /* 0x0000000b210a7223 */ /* 0x000fe2000001000a */
[C---:B------:R-:W-:Y:S01]  /*7280*/  FMUL.FTZ R11, R26.reuse, R6 ;  /* 0x000000061a0b7220 */ /* 0x040fe20000410000 */
[-C--:B------:R-:W-:Y:S01]  /*7290*/  FMUL.FTZ R14, R25, R7.reuse ;  /* 0x00000007190e7220 */ /* 0x080fe20000410000 */
[C---:B------:R-:W-:Y:S01]  /*72a0*/  FMUL.FTZ R20, R31.reuse, R7 ;  /* 0x000000071f147220 */ /* 0x040fe20000410000 */
[-C--:B------:R-:W-:Y:S01]  /*72b0*/  FFMA.FTZ R15, R26, R12.reuse, R15 ;  /* 0x0000000c1a0f7223 */ /* 0x080fe2000001000f */
[----:B------:R-:W-:Y:S01]  /*72c0*/  FFMA.FTZ R6, R24, R12, -R11 ;  /* 0x0000000c18067223 */ /* 0x000fe2000001080b */
[-C--:B------:R-:W-:Y:S01]  /*72d0*/  FFMA.FTZ R7, R31, R13.reuse, -R14 ;  /* 0x0000000d1f077223 */ /* 0x080fe2000001080e */
[----:B------:R-:W-:Y:S01]  /*72e0*/  FFMA.FTZ R20, R25, R13, R20 ;  /* 0x0000000d19147223 */ /* 0x000fe20000010014 */
[----:B------:R-:W-:-:S02]  /*72f0*/  F2FP.BF16.F32.PACK_AB R4, R21, R4 ;  /* 0x000000041504723e */ /* 0x000fc400000010ff */
[----:B------:R-:W-:Y:S02]  /*7300*/  F2FP.BF16.F32.PACK_AB R5, R10, R5 ;  /* 0x000000050a05723e */ /* 0x000fe400000010ff */
[----:B------:R-:W-:Y:S02]  /*7310*/  F2FP.BF16.F32.PACK_AB R6, R15, R6 ;  /* 0x000000060f06723e */ /* 0x000fe400000010ff */
[----:B------:R-:W-:-:S05]  /*7320*/  F2FP.BF16.F32.PACK_AB R7, R20, R7 ;  /* 0x000000071407723e */ /* 0x000fca00000010ff */
[----:B------:R1:W-:Y:S02]  /*7330*/  STS.128 [R9+0x1a400], R4 ;  /* 0x01a4000409007388 */ /* 0x0003e40000000c00 */
.L_x_1043:
[----:B------:R-:W-:Y:S05]  /*7340*/  BSYNC B1 ;  /* 0x0000000000017941 */ /* 0x000fea0003800000 */
.L_x_1042:
[----:B------:R-:W-:Y:S05]  /*7350*/  @P1 BRA `(.L_x_1041) ;  /* 0x0000001000301947 */ /* 0x000fea0003800000 */
[----:B-1----:R-:W1:Y:S01]  /*7360*/  LDS.128 R4, [R0+0x2000] ;  /* 0x0020000000047984 */ /* 0x002e620000000c00 */
[C---:B------:R-:W-:Y:S01]  /*7370*/  IMAD.U32 R21, R36.reuse, 0x10000, RZ ;  /* 0x0001000024157824 */ /* 0x040fe200078e00ff */
[----:B------:R-:W-:Y:S01]  /*7380*/  LOP3.LUT R36, R36, 0xffff0000, RZ, 0xc0, !PT ;  /* 0xffff000024247812 */ /* 0x000fe200078ec0ff */
[C---:B------:R-:W-:Y:S01]  /*7390*/  IMAD.U32 R15, R32.reuse, 0x10000, RZ ;  /* 0x00010000200f7824 */ /* 0x040fe200078e00ff */
[----:B------:R-:W-:Y:S01]  /*73a0*/  LOP3.LUT R32, R32, 0xffff0000, RZ, 0xc0, !PT ;  /* 0xffff000020207812 */ /* 0x000fe200078ec0ff */
[C---:B0-----:R-:W-:Y:S01]  /*73b0*/  IMAD.U32 R25, R37.reuse, 0x10000, RZ ;  /* 0x0001000025197824 */ /* 0x041fe200078e00ff */
[----:B------:R-:W-:Y:S01]  /*73c0*/  LOP3.LUT R24, R37, 0xffff0000, RZ, 0xc0, !PT ;  /* 0xffff000025187812 */ /* 0x000fe200078ec0ff */
[C---:B-1----:R-:W-:Y:S01]  /*73d0*/  IMAD.U32 R9, R4.reuse, 0x10000, RZ ;  /* 0x0001000004097824 */ /* 0x042fe200078e00ff */
[----:B------:R-:W-:Y:S01]  /*73e0*/  LOP3.LUT R4, R4, 0xffff0000, RZ, 0xc0, !PT ;  /* 0xffff000004047812 */ /* 0x000fe200078ec0ff */
[C---:B------:R-:W-:Y:S01]  /*73f0*/  IMAD.U32 R10, R5.reuse, 0x10000, RZ ;  /* 0x00010000050a7824 */ /* 0x040fe200078e00ff */
[----:B------:R-:W-:Y:S01]  /*7400*/  LOP3.LUT R5, R5, 0xffff0000, RZ, 0xc0, !PT ;  /* 0xffff000005057812 */ /* 0x000fe200078ec0ff */
[C---:B------:R-:W-:Y:S01]  /*7410*/  IMAD.U32 R11, R6.reuse, 0x10000, RZ ;  /* 0x00010000060b7824 */ /* 0x040fe200078e00ff */
[----:B------:R-:W-:Y:S01]  /*7420*/  LOP3.LUT R6, R6, 0xffff0000, RZ, 0xc0, !PT ;  /* 0xffff000006067812 */ /* 0x000fe200078ec0ff */
[-C--:B------:R-:W-:Y:S01]  /*7430*/  FMUL.FTZ R14, R21, R4.reuse ;  /* 0x00000004150e7220 */ /* 0x080fe20000410000 */
[----:B------:R-:W-:Y:S01]  /*7440*/  FMUL.FTZ R20, R15, R4 ;  /* 0x000000040f147220 */ /* 0x000fe20000410000 */
[C---:B------:R-:W-:Y:S01]  /*7450*/  IMAD.U32 R12, R7.reuse, 0x10000, RZ ;  /* 0x00010000070c7824 */ /* 0x040fe200078e00ff */
[----:B------:R-:W-:Y:S01]  /*7460*/  LOP3.LUT R7, R7, 0xffff0000, RZ, 0xc0, !PT ;  /* 0xffff000007077812 */ /* 0x000fe200078ec0ff */
[----:B------:R-:W-:Y:S01]  /*7470*/  FFMA.FTZ R4, R15, R9, -R14 ;  /* 0x000000090f047223 */ /* 0x000fe2000001080e */
[----:B------:R-:W-:Y:S01]  /*7480*/  FMUL.FTZ R13, R36, R5 ;  /* 0x00000005240d7220 */ /* 0x000fe20000410000 */
[----:B------:R-:W-:Y:S01]  /*7490*/  FFMA.FTZ R9, R21, R9, R20 ;  /* 0x0000000915097223 */ /* 0x000fe20000010014 */
[----:B------:R-:W-:Y:S01]  /*74a0*/  FMUL.FTZ R15, R32, R5 ;  /* 0x00000005200f7220 */ /* 0x000fe20000410000 */
[----:B------:R-:W-:Y:S01]  /*74b0*/  SHF.L.U32 R21, R8, 0x10, RZ ;  /* 0x0000001008157819 */ /* 0x000fe200000006ff */
        /* <DEDUP_REMOVED lines=17> */
.L_x_1028:
[----:B------:R-:W0:Y:S01]  /*75d0*/  LDC R47, c[0x0][0x3d4] ;  /* 0x0000f500ff2f7b82 */ /* 0x000e220000000800 */
[----:B------:R-:W-:Y:S01]  /*75e0*/  IMAD R99, R33, -0x80, R99 ;  /* 0xffffff8021637824 */ /* 0x000fe200078e0263 */
[----:B------:R-:W-:Y:S02]  /*75f0*/  CS2R R6, SRZ ;  /* 0x0000000000067805 */ /* 0x000fe4000001ff00 */
[----:B------:R-:W-:Y:S02]  /*7600*/  CS2R R4, SRZ ;  /* 0x0000000000047805 */ /* 0x000fe4000001ff00 */
[----:B------:R-:W-:Y:S02]  /*7610*/  CS2R R26, SRZ ;  /* 0x00000000001a7805 */ /* 0x000fe4000001ff00 */
[----:B------:R-:W-:Y:S02]  /*7620*/  CS2R R24, SRZ ;  /* 0x0000000000187805 */ /* 0x000fe4000001ff00 */
[----:B------:R-:W-:-:S02]  /*7630*/  VIMNMX R0, R99, 0x80, PT ;  /* 0x0000008063007848 */ /* 0x000fc40003fe0100 */
[----:B0-----:R-:W-:-:S04]  /*7640*/  ISETP.GE.AND P0, PT, R16, R47, PT ;  /* 0x0000002f1000720c */ /* 0x001fc80003f06270 */
[----:B------:R-:W-:-:S13]  /*7650*/  ISETP.GE.OR P1, PT, R19, R0, P0 ;  /* 0x000000001300720c */ /* 0x000fda0000726670 */
[----:B------:R0:W5:Y:S04]  /*7660*/  @!P1 LDG.E.128 R4, desc[UR60][R36.64] ;  /* 0x0000003c24049981 */ /* 0x000168000c1e1d00 */
[----:B------:R0:W5:Y:S01]  /*7670*/  @!P1 LDG.E.128 R24, desc[UR60][R38.64] ;  /* 0x0000003c26189981 */ /* 0x000162000c1e1d00 */
[----:B------:R-:W-:Y:S01]  /*7680*/  UMOV UR4, 0xffffffff ;  /* 0xffffffff00047882 */ /* 0x000fe20000000000 */
[----:B------:R-:W-:Y:S02]  /*7690*/  LEA.HI R3, R235, R235, RZ, 0x1 ;  /* 0x000000ebeb037211 */ /* 0x000fe400078f08ff */
[----:B------:R-:W-:Y:S05]  /*76a0*/  BRA.DIV UR4, `(.L_x_1044) ;  /* 0x000000fe04547947 */ /* 0x000fea000b800000 */
.L_x_1215:
[----:B------:R-:W-:Y:S01]  /*76b0*/  UMOV UR4, 0xffffffff ;  /* 0xffffffff00047882 */ /* 0x000fe20000000000 */
[----:B------:R-:W-:Y:S02]  /*76c0*/  LOP3.LUT R8, R3, 0xfffffffe, RZ, 0xc0, !PT ;  /* 0xfffffffe03087812 */ /* 0x000fe400078ec0ff */
[----:B------:R-:W-:Y:S05]  /*76d0*/  BRA.DIV UR4, `(.L_x_1045) ;  /* 0x000000fe04707947 */ /* 0x000fea000b800000 */
.L_x_1218:
[----:B------:R-:W-:Y:S01]  /*76e0*/  UMOV UR4, 0xffffffff ;  /* 0xffffffff00047882 */ /* 0x000fe20000000000 */
[----:B------:R-:W-:Y:S02]  /*76f0*/  IMAD.IADD R3, R235, 0x1, -R8 ;  /* 0x00000001eb037824 */ /* 0x000fe400078e0a08 */
[----:B------:R-:W-:Y:S05]  /*7700*/  BRA.DIV UR4, `(.L_x_1046) ;  /* 0x000000fe048c7947 */ /* 0x000fea000b800000 */
.L_x_1221:
[----:B------:R-:W-:Y:S01]  /*7710*/  UMOV UR4, 0xffffffff ;  /* 0xffffffff00047882 */ /* 0x000fe20000000000 */
[----:B------:R-:W-:Y:S02]  /*7720*/  SHF.L.U32 R9, R3, 0x1f, RZ ;  /* 0x0000001f03097819 */ /* 0x000fe400000006ff */
[----:B------:R-:W-:Y:S05]  /*7730*/  BRA.DIV UR4, `(.L_x_1047) ;  /* 0x000000fe04a87947 */ /* 0x000fea000b800000 */
.L_x_1224:
[----:B------:R-:W1:Y:S01]  /*7740*/  SYNCS.PHASECHK.TRANS64.TRYWAIT P1, [R18+URZ+0x32400], R9 ;  /* 0x03240009120075a7 */ /* 0x000e62000802017f */
[-C--:B------:R-:W-:Y:S01]  /*7750*/  ISETP.GE.OR P2, PT, R19, R0.reuse, P0 ;  /* 0x000000001300720c */ /* 0x080fe20000746670 */
[----:B-----5:R-:W-:Y:S01]  /*7760*/  IMAD.MOV.U32 R42, RZ, RZ, R4 ;  /* 0x000000ffff2a7224 */ /* 0x020fe200078e0004 */
[----:B------:R-:W-:Y:S01]  /*7770*/  ISETP.GE.OR P0, PT, R234, R0, P0 ;  /* 0x00000000ea00720c */ /* 0x000fe20000706670 */
[--C-:B------:R-:W-:Y:S01]  /*7780*/  IMAD.MOV.U32 R13, RZ, RZ, R5.reuse ;  /* 0x000000ffff0d7224 */ /* 0x100fe200078e0005 */
[--C-:B------:R-:W-:Y:S01]  /*7790*/  SHF.R.U64 R0, R4, 0x10, R5.reuse ;  /* 0x0000001004007819 */ /* 0x100fe20000001205 */
[----:B------:R-:W-:Y:S01]  /*77a0*/  IMAD.MOV.U32 R43, RZ, RZ, R6 ;  /* 0x000000ffff2b7224 */ /* 0x000fe200078e0006 */
[----:B------:R-:W-:Y:S01]  /*77b0*/  SHF.R.U32.HI R4, RZ, 0x10, R5 ;  /* 0x00000010ff047819 */ /* 0x000fe20000011605 */
[--C-:B------:R-:W-:Y:S01]  /*77c0*/  IMAD.MOV.U32 R12, RZ, RZ, R7.reuse ;  /* 0x000000ffff0c7224 */ /* 0x100fe200078e0007 */
[--C-:B------:R-:W-:Y:S01]  /*77d0*/  SHF.R.U64 R5, R6, 0x10, R7.reuse ;  /* 0x0000001006057819 */ /* 0x100fe20000001207 */
[----:B------:R-:W-:Y:S01]  /*77e0*/  IMAD.MOV.U32 R44, RZ, RZ, R24 ;  /* 0x000000ffff2c7224 */ /* 0x000fe200078e0018 */
[----:B------:R-:W-:Y:S01]  /*77f0*/  SHF.R.U32.HI R6, RZ, 0x10, R7 ;  /* 0x00000010ff067819 */ /* 0x000fe20000011607 */
[----:B------:R-:W-:Y:S01]  /*7800*/  IMAD.MOV.U32 R14, RZ, RZ, R25 ;  /* 0x000000ffff0e7224 */ /* 0x000fe200078e0019 */
[----:B------:R-:W-:Y:S01]  /*7810*/  PRMT R42, R42, 0x5410, R0 ;  /* 0x000054102a2a7816 */ /* 0x000fe20000000000 */
[----:B------:R-:W-:Y:S01]  /*7820*/  IMAD.MOV.U32 R45, RZ, RZ, R26 ;  /* 0x000000ffff2d7224 */ /* 0x000fe200078e001a */
[----:B------:R-:W-:Y:S01]  /*7830*/  PRMT R13, R13, 0x5410, R4 ;  /* 0x000054100d0d7816 */ /* 0x000fe20000000004 */
[----:B------:R-:W-:Y:S01]  /*7840*/  IMAD.MOV.U32 R0, RZ, RZ, R27 ;  /* 0x000000ffff007224 */ /* 0x000fe200078e001b */
[----:B------:R-:W-:Y:S01]  /*7850*/  PRMT R43, R43, 0x5410, R5 ;  /* 0x000054102b2b7816 */ /* 0x000fe20000000005 */
[----:B------:R-:W-:Y:S01]  /*7860*/  BSSY B1, `(.L_x_1048) ;  /* 0x000000b000017945 */ /* 0x000fe20003800000 */
[----:B------:R-:W-:-:S02]  /*7870*/  PRMT R12, R12, 0x5410, R6 ;  /* 0x000054100c0c7816 */ /* 0x000fc40000000006 */
[--C-:B------:R-:W-:Y:S02]  /*7880*/  SHF.R.U64 R4, R24, 0x10, R25.reuse ;  /* 0x0000001018047819 */ /* 0x100fe40000001219 */
[----:B------:R-:W-:Y:S02]  /*7890*/  SHF.R.U32.HI R5, RZ, 0x10, R25 ;  /* 0x00000010ff057819 */ /* 0x000fe40000011619 */
[--C-:B------:R-:W-:Y:S02]  /*78a0*/  SHF.R.U64 R6, R26, 0x10, R27.reuse ;  /* 0x000000101a067819 */ /* 0x100fe4000000121b */
[----:B------:R-:W-:Y:S02]  /*78b0*/  SHF.R.U32.HI R7, RZ, 0x10, R27 ;  /* 0x00000010ff077819 */ /* 0x000fe4000001161b */
[----:B------:R-:W-:Y:S02]  /*78c0*/  PRMT R44, R44, 0x5410, R4 ;  /* 0x000054102c2c7816 */ /* 0x000fe40000000004 */
[----:B------:R-:W-:-:S02]  /*78d0*/  PRMT R14, R14, 0x5410, R5 ;  /* 0x000054100e0e7816 */ /* 0x000fc40000000005 */
[----:B------:R-:W-:Y:S02]  /*78e0*/  PRMT R45, R45, 0x5410, R6 ;  /* 0x000054102d2d7816 */ /* 0x000fe40000000006 */
[----:B------:R-:W-:Y:S01]  /*78f0*/  PRMT R0, R0, 0x5410, R7 ;  /* 0x0000541000007816 */ /* 0x000fe20000000007 */
[----:B-1----:R-:W-:Y:S06]  /*7900*/  @!P1 BRA `(.L_x_1049) ;  /* 0x000000fc005c9947 */ /* 0x002fec0003800000 */
.L_x_1225:
[----:B------:R-:W-:Y:S05]  /*7910*/  BSYNC B1 ;  /* 0x0000000000017941 */ /* 0x000fea0003800000 */
.L_x_1048:
[----:B------:R-:W-:Y:S04]  /*7920*/  BSSY B1, `(.L_x_1050) ;  /* 0x000005b000017945 */ /* 0x000fe80003800000 */
[----:B------:R-:W-:Y:S05]  /*7930*/  @P2 BRA `(.L_x_1051) ;  /* 0x0000000400642947 */ /* 0x000fea0003800000 */
[----:B------:R-:W2:Y:S01]  /*7940*/  LDL R4, [R1+0x80] ;  /* 0x0000800001047983 */ /* 0x000ea20000100800 */
[----:B------:R-:W-:Y:S01]  /*7950*/  IMAD.IADD R6, R16, 0x1, R47 ;  /* 0x0000000110067824 */ /* 0x000fe200078e022f */
[----:B------:R-:W-:Y:S01]  /*7960*/  SHF.L.U32 R30, R42, 0x10, RZ ;  /* 0x000000102a1e7819 */ /* 0x000fe200000006ff */
[C---:B------:R-:W-:Y:S01]  /*7970*/  IMAD.U32 R32, R44.reuse, 0x10000, RZ ;  /* 0x000100002c207824 */ /* 0x040fe200078e00ff */
[----:B------:R-:W-:Y:S01]  /*7980*/  LOP3.LUT R29, R44, 0xffff0000, RZ, 0xc0, !PT ;  /* 0xffff00002c1d7812 */ /* 0x000fe200078ec0ff */
[----:B--2---:R-:W-:-:S05]  /*7990*/  IMAD.SHL.U32 R4, R4, 0x40, RZ ;  /* 0x0000004004047824 */ /* 0x004fca00078e00ff */
[----:B------:R-:W-:-:S04]  /*79a0*/  LOP3.LUT R7, R4, 0x1c0, RZ, 0xc0, !PT ;  /* 0x000001c004077812 */ /* 0x000fc800078ec0ff */
[----:B-1----:R-:W-:Y:S02]  /*79b0*/  SHF.R.U32.HI R9, RZ, 0x3, R7 ;  /* 0x00000003ff097819 */ /* 0x002fe40000011607 */
[C---:B------:R-:W-:Y:S02]  /*79c0*/  LOP3.LUT R6, R7.reuse, 0x38, R6, 0xf8, !PT ;  /* 0x0000003807067812 */ /* 0x040fe400078ef806 */
[----:B------:R-:W-:Y:S02]  /*79d0*/  LOP3.LUT R4, R7, 0x38, R16, 0xf8, !PT ;  /* 0x0000003807047812 */ /* 0x000fe400078ef810 */
[-C--:B------:R-:W-:Y:S02]  /*79e0*/  LOP3.LUT R7, R6, R9.reuse, RZ, 0x3c, !PT ;  /* 0x0000000906077212 */ /* 0x080fe400078e3cff */
[----:B------:R-:W-:-:S03]  /*79f0*/  LOP3.LUT R5, R4, R9, RZ, 0x3c, !PT ;  /* 0x0000000904057212 */ /* 0x000fc600078e3cff */
[C---:B------:R-:W-:Y:S02]  /*7a00*/  IMAD R9, R228.reuse, 0x200, R7 ;  /* 0x00000200e4097824 */ /* 0x040fe400078e0207 */
[----:B------:R-:W-:Y:S02]  /*7a10*/  IMAD R5, R228, 0x200, R5 ;  /* 0x00000200e4057824 */ /* 0x000fe400078e0205 */
[--C-:B------:R-:W-:Y:S02]  /*7a20*/  IMAD R40, R9, 0x2, R18.reuse ;  /* 0x0000000209287824 */ /* 0x100fe400078e0212 */
[----:B0-----:R-:W-:-:S03]  /*7a30*/  IMAD R38, R5, 0x2, R18 ;  /* 0x0000000205267824 */ /* 0x001fc600078e0212 */
[----:B------:R-:W0:Y:S04]  /*7a40*/  LDS.128 R8, [R40+0x18400] ;  /* 0x0184000028087984 */ /* 0x000e280000000c00 */
[----:B------:R-:W1:Y:S01]  /*7a50*/  LDS.128 R4, [R38+0x18400] ;  /* 0x0184000026047984 */ /* 0x000e620000000c00 */
[C---:B0-----:R-:W-:Y:S01]  /*7a60*/  IMAD.U32 R25, R8.reuse, 0x10000, RZ ;  /* 0x0001000008197824 */ /* 0x041fe200078e00ff */
[----:B------:R-:W-:Y:S01]  /*7a70*/  LOP3.LUT R8, R8, 0xffff0000, RZ, 0xc0, !PT ;  /* 0xffff000008087812 */ /* 0x000fe200078ec0ff */
[C---:B------:R-:W-:Y:S01]  /*7a80*/  IMAD.U32 R27, R10.reuse, 0x10000, RZ ;  /* 0x000100000a1b7824 */ /* 0x040fe200078e00ff */
[----:B------:R-:W-:Y:S01]  /*7a90*/  LOP3.LUT R10, R10, 0xffff0000, RZ, 0xc0, !PT ;  /* 0xffff00000a0a7812 */ /* 0x000fe200078ec0ff */
[----:B-1----:R-:W-:Y:S02]  /*7aa0*/  IMAD.U32 R15, R4, 0x10000, RZ ;  /* 0x00010000040f7824 */ /* 0x002fe400078e00ff */
[C---:B------:R-:W-:Y:S01]  /*7ab0*/  FMUL.FTZ R34, R25.reuse, R32 ;  /* 0x0000002019227220 */ /* 0x040fe20000410000 */
[-C--:B------:R-:W-:Y:S01]  /*7ac0*/  FMUL.FTZ R36, R25, R30.reuse ;  /* 0x0000001e19247220 */ /* 0x080fe20000410000 */
[----:B------:R-:W-:Y:S01]  /*7ad0*/  LOP3.LUT R25, R42, 0xffff0000, RZ, 0xc0, !PT ;  /* 0xffff00002a197812 */ /* 0x000fe200078ec0ff */
[----:B------:R-:W-:Y:S01]  /*7ae0*/  FMUL.FTZ R31, R8, R29 ;  /* 0x0000001d081f7220 */ /* 0x000fe20000410000 */
[----:B------:R-:W-:Y:S01]  /*7af0*/  LOP3.LUT R4, R4, 0xffff0000, RZ, 0xc0, !PT ;  /* 0xffff000004047812 */ /* 0x000fe200078ec0ff */
[----:B------:R-:W-:Y:S01]  /*7b00*/  FFMA.FTZ R33, R15, R30, -R34 ;  /* 0x0000001e0f217223 */ /* 0x000fe20000010822 */
[----:B------:R-:W-:-:S02]  /*7b10*/  IMAD.U32 R34, R45, 0x10000, RZ ;  /* 0x000100002d227824 */ /* 0x000fc400078e00ff */
[----:B------:R-:W-:Y:S01]  /*7b20*/  FFMA.FTZ R36, R15, R32, R36 ;  /* 0x000000200f247223 */ /* 0x000fe20000010024 */
[----:B------:R-:W-:Y:S02]  /*7b30*/  IMAD.U32 R30, R43, 0x10000, RZ ;  /* 0x000100002b1e7824 */ /* 0x000fe400078e00ff */
[-C--:B------:R-:W-:Y:S01]  /*7b40*/  FMUL.FTZ R15, R8, R25.reuse ;  /* 0x00000019080f7220 */ /* 0x080fe20000410000 */
[----:B------:R-:W-:Y:S01]  /*7b50*/  FFMA.FTZ R32, R4, R25, -R31 ;  /* 0x0000001904207223 */ /* 0x000fe2000001081f */
[----:B------:R-:W-:Y:S01]  /*7b60*/  FMUL.FTZ R8, R27, R34 ;  /* 0x000000221b087220 */ /* 0x000fe20000410000 */
[C---:B------:R-:W-:Y:S01]  /*7b70*/  IMAD.U32 R21, R6.reuse, 0x10000, RZ ;  /* 0x0001000006157824 */ /* 0x040fe200078e00ff */
[----:B------:R-:W-:Y:S01]  /*7b80*/  LOP3.LUT R31, R45, 0xffff0000, RZ, 0xc0, !PT ;  /* 0xffff00002d1f7812 */ /* 0x000fe200078ec0ff */
[-C--:B------:R-:W-:Y:S01]  /*7b90*/  FMUL.FTZ R27, R27, R30.reuse ;  /* 0x0000001e1b1b7220 */ /* 0x080fe20000410000 */
[----:B------:R-:W-:Y:S01]  /*7ba0*/  LOP3.LUT R6, R6, 0xffff0000, RZ, 0xc0, !PT ;  /* 0xffff000006067812 */ /* 0x000fe200078ec0ff */
[----:B------:R-:W-:Y:S01]  /*7bb0*/  FFMA.FTZ R30, R21, R30, -R8 ;  /* 0x0000001e151e7223 */ /* 0x000fe20000010808 */
[----:B------:R-:W-:Y:S01]  /*7bc0*/  LOP3.LUT R25, R43, 0xffff0000, RZ, 0xc0, !PT ;  /* 0xffff00002b197812 */ /* 0x000fe200078ec0ff */
[----:B------:R-:W-:Y:S01]  /*7bd0*/  FFMA.FTZ R34, R21, R34, R27 ;  /* 0x0000002215227223 */ /* 0x000fe2000001001b */
[----:B------:R-:W-:-:S02]  /*7be0*/  IMAD.U32 R26, R9, 0x10000, RZ ;  /* 0x00010000091a7824 */ /* 0x000fc400078e00ff */
[----:B------:R-:W-:Y:S01]  /*7bf0*/  FMUL.FTZ R21, R10, R31 ;  /* 0x0000001f0a157220 */ /* 0x000fe20000410000 */
[----:B------:R-:W-:Y:S02]  /*7c00*/  IMAD.U32 R27, R14, 0x10000, RZ ;  /* 0x000100000e1b7824 */ /* 0x000fe400078e00ff */
[----:B------:R-:W-:Y:S01]  /*7c10*/  FFMA.FTZ R29, R4, R29, R15 ;  /* 0x0000001d041d7223 */ /* 0x000fe2000001000f */
[----:B------:R-:W-:Y:S02]  /*7c20*/  IMAD.U32 R20, R5, 0x10000, RZ ;  /* 0x0001000005147824 */ /* 0x000fe400078e00ff */
[-C--:B------:R-:W-:Y:S01]  /*7c30*/  FMUL.FTZ R41, R10, R25.reuse ;  /* 0x000000190a297220 */ /* 0x080fe20000410000 */
[----:B------:R-:W-:Y:S02]  /*7c40*/  IMAD.U32 R15, R13, 0x10000, RZ ;  /* 0x000100000d0f7824 */ /* 0x000fe400078e00ff */
[----:B------:R-:W-:Y:S01]  /*7c50*/  FFMA.FTZ R39, R6, R25, -R21 ;  /* 0x0000001906277223 */ /* 0x000fe20000010815 */
[----:B------:R-:W-:Y:S01]  /*7c60*/  FMUL.FTZ R37, R26, R27 ;  /* 0x0000001b1a257220 */ /* 0x000fe20000410000 */
[----:B------:R-:W-:-:S02]  /*7c70*/  IMAD.U32 R28, R11, 0x10000, RZ ;  /* 0x000100000b1c7824 */ /* 0x000fc400078e00ff */
[----:B------:R-:W-:Y:S01]  /*7c80*/  FMUL.FTZ R26, R26, R15 ;  /* 0x0000000f1a1a7220 */ /* 0x000fe20000410000 */
[----:B------:R-:W-:Y:S02]  /*7c90*/  IMAD.U32 R25, R0, 0x10000, RZ ;  /* 0x0001000000197824 */ /* 0x000fe400078e00ff */
[----:B------:R-:W-:Y:S01]  /*7ca0*/  FFMA.FTZ R41, R6, R31, R41 ;  /* 0x0000001f06297223 */ /* 0x000fe20000010029 */
[----:B------:R-:W-:Y:S02]  /*7cb0*/  IMAD.U32 R21, R12, 0x10000, RZ ;  /* 0x000100000c157824 */ /* 0x000fe400078e00ff */
[----:B------:R-:W-:Y:S01]  /*7cc0*/  FFMA.FTZ R37, R20, R15, -R37 ;  /* 0x0000000f14257223 */ /* 0x000fe20000010825 */
[----:B------:R-:W-:Y:S01]  /*7cd0*/  IMAD.U32 R24, R7, 0x10000, RZ ;  /* 0x0001000007187824 */ /* 0x000fe200078e00ff */
[----:B------:R-:W-:Y:S01]  /*7ce0*/  LOP3.LUT R9, R9, 0xffff0000, RZ, 0xc0, !PT ;  /* 0xffff000009097812 */ /* 0x000fe200078ec0ff */
[C---:B------:R-:W-:Y:S01]  /*7cf0*/  FMUL.FTZ R31, R28.reuse, R25 ;  /* 0x000000191c1f7220 */ /* 0x040fe20000410000 */
[----:B------:R-:W-:Y:S01]  /*7d00*/  LOP3.LUT R11, R11, 0xffff0000, RZ, 0xc0, !PT ;  /* 0xffff00000b0b7812 */ /* 0x000fe200078ec0ff */
[----:B------:R-:W-:Y:S01]  /*7d10*/  FMUL.FTZ R15, R28, R21 ;  /* 0x000000151c0f7220 */ /* 0x000fe20000410000 */
[----:B------:R-:W-:Y:S01]  /*7d20*/  LOP3.LUT R8, R14, 0xffff0000, RZ, 0xc0, !PT ;  /* 0xffff00000e087812 */ /* 0x000fe200078ec0ff */
[----:B------:R-:W-:Y:S01]  /*7d30*/  FFMA.FTZ R26, R20, R27, R26 ;  /* 0x0000001b141a7223 */ /* 0x000fe2000001001a */
[----:B------:R-:W-:Y:S01]  /*7d40*/  LOP3.LUT R10, R0, 0xffff0000, RZ, 0xc0, !PT ;  /* 0xffff0000000a7812 */ /* 0x000fe200078ec0ff */
[C---:B------:R-:W-:Y:S01]  /*7d50*/  FFMA.FTZ R31, R24.reuse, R21, -R31 ;  /* 0x00000015181f7223 */ /* 0x040fe2000001081f */
[----:B------:R-:W-:Y:S01]  /*7d60*/  LOP3.LUT R4, R13, 0xffff0000, RZ, 0xc0, !PT ;  /* 0xffff00000d047812 */ /* 0x000fe200078ec0ff */
[----:B------:R-:W-:Y:S01]  /*7d70*/  FFMA.FTZ R15, R24, R25, R15 ;  /* 0x00000019180f7223 */ /* 0x000fe2000001000f */
[----:B------:R-:W-:Y:S01]  /*7d80*/  LOP3.LUT R6, R12, 0xffff0000, RZ, 0xc0, !PT ;  /* 0xffff00000c067812 */ /* 0x000fe200078ec0ff */
[----:B------:R-:W-:Y:S01]  /*7d90*/  FMUL.FTZ R20, R9, R8 ;  /* 0x0000000809147220 */ /* 0x000fe20000410000 */
[----:B------:R-:W-:Y:S01]  /*7da0*/  LOP3.LUT R5, R5, 0xffff0000, RZ, 0xc0, !PT ;  /* 0xffff000005057812 */ /* 0x000fe200078ec0ff */
[----:B------:R-:W-:Y:S01]  /*7db0*/  FMUL.FTZ R24, R11, R10 ;  /* 0x0000000a0b187220 */ /* 0x000fe20000410000 */
[----:B------:R-:W-:Y:S01]  /*7dc0*/  LOP3.LUT R7, R7, 0xffff0000, RZ, 0xc0, !PT ;  /* 0xffff000007077812 */ /* 0x000fe200078ec0ff */
[----:B------:R-:W-:Y:S01]  /*7dd0*/  FMUL.FTZ R9, R9, R4 ;  /* 0x0000000409097220 */ /* 0x000fe20000410000 */
[----:B------:R-:W-:Y:S01]  /*7de0*/  FMUL.FTZ R11, R11, R6 ;  /* 0x000000060b0b7220 */ /* 0x000fe20000410000 */
[----:B------:R-:W-:Y:S01]  /*7df0*/  FFMA.FTZ R20, R5, R4, -R20 ;  /* 0x0000000405147223 */ /* 0x000fe20000010814 */
        /* <DEDUP_REMOVED lines=8> */
[----:B------:R-:W-:Y:S01]  /*7e80*/  F2FP.BF16.F32.PACK_AB R10, R41, R34 ;  /* 0x00000022290a723e */ /* 0x000fe200000010ff */
[----:B------:R2:W-:Y:S01]  /*7e90*/  STS.128 [R38+0x18400], R4 ;  /* 0x0184000426007388 */ /* 0x0005e20000000c00 */
[----:B------:R-:W-:Y:S02]  /*7ea0*/  F2FP.BF16.F32.PACK_AB R9, R9, R26 ;  /* 0x0000001a0909723e */ /* 0x000fe400000010ff */
[----:B------:R-:W-:-:S05]  /*7eb0*/  F2FP.BF16.F32.PACK_AB R11, R28, R15 ;  /* 0x0000000f1c0b723e */ /* 0x000fca00000010ff */
[----:B------:R2:W-:Y:S02]  /*7ec0*/  STS.128 [R40+0x18400], R8 ;  /* 0x0184000828007388 */ /* 0x0005e40000000c00 */
.L_x_1051:
[----:B------:R-:W-:Y:S05]  /*7ed0*/  BSYNC B1 ;  /* 0x0000000000017941 */ /* 0x000fea0003800000 */
.L_x_1050:
[----:B------:R-:W-:Y:S05]  /*7ee0*/  @P0 BRA `(.L_x_1041) ;  /* 0x00000004004c0947 */ /* 0x000fea0003800000 */
[----:B0-2---:R-:W2:Y:S01]  /*7ef0*/  LDL R38, [R1+0x88] ;  /* 0x0000880001267983 */ /* 0x005ea20000100800 */
[----:B------:R-:W-:Y:S01]  /*7f00*/  IMAD.IADD R47, R16, 0x1, R47 ;  /* 0x00000001102f7824 */ /* 0x000fe200078e022f */
[----:B------:R-:W-:-:S04]  /*7f10*/  SHF.R.U32.HI R5, RZ, 0x3, R224 ;  /* 0x00000003ff057819 */ /* 0x000fc800000116e0 */
[----:B------:R-:W-:-:S04]  /*7f20*/  LOP3.LUT R4, R224, 0x38, R47, 0xf8, !PT ;  /* 0x00000038e0047812 */ /* 0x000fc800078ef82f */
[----:B------:R-:W-:-:S05]  /*7f30*/  LOP3.LUT R4, R4, R5, RZ, 0x3c, !PT ;  /* 0x0000000504047212 */ /* 0x000fca00078e3cff */
[----:B-1----:R-:W-:-:S04]  /*7f40*/  IMAD.IADD R9, R229, 0x1, R4 ;  /* 0x00000001e5097824 */ /* 0x002fc800078e0204 */
[----:B------:R-:W-:-:S05]  /*7f50*/  IMAD R15, R9, 0x2, R18 ;  /* 0x00000002090f7824 */ /* 0x000fca00078e0212 */
[----:B------:R-:W0:Y:S01]  /*7f60*/  LDS.128 R8, [R15+0x18400] ;  /* 0x018400000f087984 */ /* 0x000e220000000c00 */
[C---:B------:R-:W-:Y:S01]  /*7f70*/  IMAD.U32 R32, R44.reuse, 0x10000, RZ ;  /* 0x000100002c207824 */ /* 0x040fe200078e00ff */
[----:B------:R-:W-:Y:S01]  /*7f80*/  LOP3.LUT R44, R44, 0xffff0000, RZ, 0xc0, !PT ;  /* 0xffff00002c2c7812 */ /* 0x000fe200078ec0ff */
[C---:B------:R-:W-:Y:S01]  /*7f90*/  IMAD.U32 R30, R42.reuse, 0x10000, RZ ;  /* 0x000100002a1e7824 */ /* 0x040fe200078e00ff */
[----:B------:R-:W-:Y:S01]  /*7fa0*/  LOP3.LUT R42, R42, 0xffff0000, RZ, 0xc0, !PT ;  /* 0xffff00002a2a7812 */ /* 0x000fe200078ec0ff */
[----:B------:R-:W-:Y:S01]  /*7fb0*/  IMAD.U32 R47, R14, 0x10000, RZ ;  /* 0x000100000e2f7824 */ /* 0x000fe200078e00ff */
[----:B------:R-:W-:Y:S01]  /*7fc0*/  SHF.L.U32 R41, R13, 0x10, RZ ;  /* 0x000000100d297819 */ /* 0x000fe200000006ff */
[C---:B------:R-:W-:Y:S01]  /*7fd0*/  IMAD.U32 R34, R45.reuse, 0x10000, RZ ;  /* 0x000100002d227824 */ /* 0x040fe200078e00ff */
[----:B------:R-:W-:Y:S02]  /*7fe0*/  LOP3.LUT R36, R45, 0xffff0000, RZ, 0xc0, !PT ;  /* 0xffff00002d247812 */ /* 0x000fe400078ec0ff */
[----:B------:R-:W-:Y:S01]  /*7ff0*/  LOP3.LUT R13, R13, 0xffff0000, RZ, 0xc0, !PT ;  /* 0xffff00000d0d7812 */ /* 0x000fe200078ec0ff */
[C---:B0-----:R-:W-:Y:S01]  /*8000*/  IMAD.U32 R26, R8.reuse, 0x10000, RZ ;  /* 0x00010000081a7824 */ /* 0x041fe200078e00ff */
[----:B------:R-:W-:Y:S01]  /*8010*/  LOP3.LUT R8, R8, 0xffff0000, RZ, 0xc0, !PT ;  /* 0xffff000008087812 */ /* 0x000fe200078ec0ff */
[----:B------:R-:W-:-:S02]  /*8020*/  IMAD.U32 R27, R9, 0x10000, RZ ;  /* 0x00010000091b7824 */ /* 0x000fc400078e00ff */
[-C--:B------:R-:W-:Y:S01]  /*8030*/  FMUL.FTZ R31, R32, R26.reuse ;  /* 0x0000001a201f7220 */ /* 0x080fe20000410000 */
[----:B------:R-:W-:Y:S01]  /*8040*/  FMUL.FTZ R33, R30, R26 ;  /* 0x0000001a1e217220 */ /* 0x000fe20000410000 */
[-C--:B------:R-:W-:Y:S01]  /*8050*/  FMUL.FTZ R37, R44, R8.reuse ;  /* 0x000000082c257220 */ /* 0x080fe20000410000 */
[----:B------:R-:W-:Y:S01]  /*8060*/  FMUL.FTZ R39, R42, R8 ;  /* 0x000000082a277220 */ /* 0x000fe20000410000 */
[----:B------:R-:W-:Y:S01]  /*8070*/  FMUL.FTZ R26, R47, R27 ;  /* 0x0000001b2f1a7220 */ /* 0x000fe20000410000 */
[C---:B------:R-:W-:Y:S01]  /*8080*/  IMAD.U32 R28, R10.reuse, 0x10000, RZ ;  /* 0x000100000a1c7824 */ /* 0x040fe200078e00ff */
[----:B------:R-:W-:Y:S01]  /*8090*/  LOP3.LUT R10, R10, 0xffff0000, RZ, 0xc0, !PT ;  /* 0xffff00000a0a7812 */ /* 0x000fe200078ec0ff */
[----:B------:R-:W-:Y:S01]  /*80a0*/  IMAD.U32 R29, R11, 0x10000, RZ ;  /* 0x000100000b1d7824 */ /* 0x000fe200078e00ff */
[----:B------:R-:W-:Y:S02]  /*80b0*/  LOP3.LUT R9, R9, 0xffff0000, RZ, 0xc0, !PT ;  /* 0xffff000009097812 */ /* 0x000fe400078ec0ff */
[----:B------:R-:W-:Y:S01]  /*80c0*/  LOP3.LUT R11, R11, 0xffff0000, RZ, 0xc0, !PT ;  /* 0xffff00000b0b7812 */ /* 0x000fe200078ec0ff */
[----:B--2---:R-:W0:Y:S02]  /*80d0*/  LDS.128 R4, [R38+0x18400] ;  /* 0x0184000026047984 */ /* 0x004e240000000c00 */
[C---:B0-----:R-:W-:Y:S01]  /*80e0*/  IMAD.U32 R20, R4.reuse, 0x10000, RZ ;  /* 0x0001000004147824 */ /* 0x041fe200078e00ff */
[----:B------:R-:W-:Y:S01]  /*80f0*/  LOP3.LUT R4, R4, 0xffff0000, RZ, 0xc0, !PT ;  /* 0xffff000004047812 */ /* 0x000fe200078ec0ff */
[----:B------:R-:W-:-:S02]  /*8100*/  IMAD.U32 R21, R5, 0x10000, RZ ;  /* 0x0001000005157824 */ /* 0x000fc400078e00ff */
[-C--:B------:R-:W-:Y:S01]  /*8110*/  FFMA.FTZ R31, R30, R20.reuse, -R31 ;  /* 0x000000141e1f7223 */ /* 0x080fe2000001081f */
[C---:B------:R-:W-:Y:S01]  /*8120*/  FMUL.FTZ R30, R41.reuse, R27 ;  /* 0x0000001b291e7220 */ /* 0x040fe20000410000 */
[----:B------:R-:W-:Y:S01]  /*8130*/  FFMA.FTZ R33, R32, R20, R33 ;  /* 0x0000001420217223 */ /* 0x000fe20000010021 */
[-C--:B------:R-:W-:Y:S01]  /*8140*/  FFMA.FTZ R8, R42, R4.reuse, -R37 ;  /* 0x000000042a087223 */ /* 0x080fe20000010825 */
[----:B------:R-:W-:Y:S01]  /*8150*/  FFMA.FTZ R20, R44, R4, R39 ;  /* 0x000000042c147223 */ /* 0x000fe20000010027 */
[-C--:B------:R-:W-:Y:S01]  /*8160*/  FFMA.FTZ R26, R41, R21.reuse, -R26 ;  /* 0x00000015291a7223 */ /* 0x080fe2000001081a */
[----:B------:R-:W-:Y:S02]  /*8170*/  IMAD.U32 R4, R43, 0x10000, RZ ;  /* 0x000100002b047824 */ /* 0x000fe400078e00ff */
[----:B------:R-:W-:Y:S01]  /*8180*/  FFMA.FTZ R30, R47, R21, R30 ;  /* 0x000000152f1e7223 */ /* 0x000fe2000001001e */
[----:B------:R-:W-:Y:S01]  /*8190*/  LOP3.LUT R32, R43, 0xffff0000, RZ, 0xc0, !PT ;  /* 0xffff00002b207812 */ /* 0x000fe200078ec0ff */
[----:B------:R-:W-:-:S02]  /*81a0*/  IMAD.U32 R24, R6, 0x10000, RZ ;  /* 0x0001000006187824 */ /* 0x000fc400078e00ff */
[-C--:B------:R-:W-:Y:S01]  /*81b0*/  FMUL.FTZ R21, R34, R28.reuse ;  /* 0x0000001c22157220 */ /* 0x080fe20000410000 */
[----:B------:R-:W-:Y:S01]  /*81c0*/  IMAD.U32 R43, R0, 0x10000, RZ ;  /* 0x00010000002b7824 */ /* 0x000fe200078e00ff */
[----:B------:R-:W-:Y:S01]  /*81d0*/  LOP3.LUT R6, R6, 0xffff0000, RZ, 0xc0, !PT ;  /* 0xffff000006067812 */ /* 0x000fe200078ec0ff */
[C---:B------:R-:W-:Y:S01]  /*81e0*/  FMUL.FTZ R27, R4.reuse, R28 ;  /* 0x0000001c041b7220 */ /* 0x040fe20000410000 */
[----:B------:R-:W-:Y:S01]  /*81f0*/  FFMA.FTZ R21, R4, R24, -R21 ;  /* 0x0000001804157223 */ /* 0x000fe20000010815 */
[-C--:B------:R-:W-:Y:S01]  /*8200*/  FMUL.FTZ R37, R36, R10.reuse ;  /* 0x0000000a24257220 */ /* 0x080fe20000410000 */
[----:B------:R-:W-:Y:S01]  /*8210*/  FMUL.FTZ R39, R32, R10 ;  /* 0x0000000a20277220 */ /* 0x000fe20000410000 */
[----:B------:R-:W-:Y:S02]  /*8220*/  IMAD.U32 R25, R7, 0x10000, RZ ;  /* 0x0001000007197824 */ /* 0x000fe400078e00ff */
[----:B------:R-:W-:Y:S01]  /*8230*/  FMUL.FTZ R4, R43, R29 ;  /* 0x0000001d2b047220 */ /* 0x000fe20000410000 */
[----:B------:R-:W-:-:S02]  /*8240*/  IMAD.U32 R41, R12, 0x10000, RZ ;  /* 0x000100000c297824 */ /* 0x000fc400078e00ff */
[----:B------:R-:W-:Y:S01]  /*8250*/  FFMA.FTZ R10, R34, R24, R27 ;  /* 0x00000018220a7223 */ /* 0x000fe2000001001b */
[-C--:B------:R-:W-:Y:S01]  /*8260*/  FFMA.FTZ R24, R32, R6.reuse, -R37 ;  /* 0x0000000620187223 */ /* 0x080fe20000010825 */
[----:B------:R-:W-:Y:S01]  /*8270*/  FFMA.FTZ R39, R36, R6, R39 ;  /* 0x0000000624277223 */ /* 0x000fe20000010027 */
[C---:B------:R-:W-:Y:S01]  /*8280*/  FMUL.FTZ R6, R41.reuse, R29 ;  /* 0x0000001d29067220 */ /* 0x040fe20000410000 */
[-C--:B------:R-:W-:Y:S01]  /*8290*/  FFMA.FTZ R27, R41, R25.reuse, -R4 ;  /* 0x00000019291b7223 */ /* 0x080fe20000010804 */
[----:B------:R-:W-:Y:S02]  /*82a0*/  LOP3.LUT R37, R14, 0xffff0000, RZ, 0xc0, !PT ;  /* 0xffff00000e257812 */ /* 0x000fe400078ec0ff */
[----:B------:R-:W-:Y:S02]  /*82b0*/  LOP3.LUT R41, R0, 0xffff0000, RZ, 0xc0, !PT ;  /* 0xffff000000297812 */ /* 0x000fe400078ec0ff */
[----:B------:R-:W-:Y:S01]  /*82c0*/  LOP3.LUT R29, R12, 0xffff0000, RZ, 0xc0, !PT ;  /* 0xffff00000c1d7812 */ /* 0x000fe200078ec0ff */
[----:B------:R-:W-:Y:S01]  /*82d0*/  FFMA.FTZ R25, R43, R25, R6 ;  /* 0x000000192b197223 */ /* 0x000fe20000010006 */
[----:B------:R-:W-:Y:S01]  /*82e0*/  LOP3.LUT R5, R5, 0xffff0000, RZ, 0xc0, !PT ;  /* 0xffff000005057812 */ /* 0x000fe200078ec0ff */
[-C--:B------:R-:W-:Y:S01]  /*82f0*/  FMUL.FTZ R0, R37, R9.reuse ;  /* 0x0000000925007220 */ /* 0x080fe20000410000 */
[----:B------:R-:W-:Y:S01]  /*8300*/  LOP3.LUT R7, R7, 0xffff0000, RZ, 0xc0, !PT ;  /* 0xffff000007077812 */ /* 0x000fe200078ec0ff */
[----:B------:R-:W-:Y:S01]  /*8310*/  FMUL.FTZ R4, R13, R9 ;  /* 0x000000090d047220 */ /* 0x000fe20000410000 */
[-C--:B------:R-:W-:Y:S01]  /*8320*/  FMUL.FTZ R6, R41, R11.reuse ;  /* 0x0000000b29067220 */ /* 0x080fe20000410000 */
[----:B------:R-:W-:Y:S01]  /*8330*/  FMUL.FTZ R12, R29, R11 ;  /* 0x0000000b1d0c7220 */ /* 0x000fe20000410000 */
[-C--:B------:R-:W-:Y:S01]  /*8340*/  FFMA.FTZ R9, R13, R5.reuse, -R0 ;  /* 0x000000050d097223 */ /* 0x080fe20000010800 */
[----:B------:R-:W-:Y:S01]  /*8350*/  FFMA.FTZ R11, R37, R5, R4 ;  /* 0x00000005250b7223 */ /* 0x000fe20000010004 */
[-C--:B------:R-:W-:Y:S01]  /*8360*/  FFMA.FTZ R0, R29, R7.reuse, -R6 ;  /* 0x000000071d007223 */ /* 0x080fe20000010806 */
[----:B------:R-:W-:Y:S01]  /*8370*/  FFMA.FTZ R12, R41, R7, R12 ;  /* 0x00000007290c7223 */ /* 0x000fe2000001000c */
[----:B------:R-:W-:-:S02]  /*8380*/  F2FP.BF16.F32.PACK_AB R6, R24, R21 ;  /* 0x000000151806723e */ /* 0x000fc400000010ff */
[----:B------:R-:W-:Y:S02]  /*8390*/  F2FP.BF16.F32.PACK_AB R5, R9, R26 ;  /* 0x0000001a0905723e */ /* 0x000fe400000010ff */
[----:B------:R-:W-:Y:S02]  /*83a0*/  F2FP.BF16.F32.PACK_AB R4, R8, R31 ;  /* 0x0000001f0804723e */ /* 0x000fe400000010ff */
[----:B------:R-:W-:Y:S02]  /*83b0*/  F2FP.BF16.F32.PACK_AB R9, R11, R30 ;  /* 0x0000001e0b09723e */ /* 0x000fe400000010ff */
[----:B------:R-:W-:Y:S02]  /*83c0*/  F2FP.BF16.F32.PACK_AB R7, R0, R27 ;  /* 0x0000001b0007723e */ /* 0x000fe400000010ff */
[----:B------:R-:W-:Y:S02]  /*83d0*/  F2FP.BF16.F32.PACK_AB R10, R39, R10 ;  /* 0x0000000a270a723e */ /* 0x000fe400000010ff */
[----:B------:R-:W-:-:S02]  /*83e0*/  F2FP.BF16.F32.PACK_AB R8, R20, R33 ;  /* 0x000000211408723e */ /* 0x000fc400000010ff */
[----:B------:R-:W-:Y:S01]  /*83f0*/  F2FP.BF16.F32.PACK_AB R11, R12, R25 ;  /* 0x000000190c0b723e */ /* 0x000fe200000010ff */
[----:B------:R4:W-:Y:S04]  /*8400*/  STS.128 [R38+0x18400], R4 ;  /* 0x0184000426007388 */ /* 0x0009e80000000c00 */
[----:B------:R4:W-:Y:S02]  /*8410*/  STS.128 [R15+0x18400], R8 ;  /* 0x018400080f007388 */ /* 0x0009e40000000c00 */
.L_x_1041:
[----:B------:R-:W-:Y:S05]  /*8420*/  BSYNC B0 ;  /* 0x0000000000007941 */ /* 0x000fea0003800000 */
.L_x_1027:
        /* <DEDUP_REMOVED lines=8> */
.L_x_1024:
[----:B-1234-:R-:W2:Y:S01]  /*84b0*/  LDL R4, [R1+0x7c] ;  /* 0x00007c0001047983 */ /* 0x01eea20000100800 */
[----:B0-----:R-:W0:Y:S02]  /*84c0*/  S2R R5, SR_TID.X ;  /* 0x0000000000057919 */ /* 0x001e240000002100 */
[----:B0-----:R-:W-:-:S05]  /*84d0*/  SHF.R.U32.HI R5, RZ, 0x7, R5 ;  /* 0x00000007ff057819 */ /* 0x001fca0000011605 */
[----:B------:R-:W-:Y:S01]  /*84e0*/  VIADD R199, R5, 0x8 ;  /* 0x0000000805c77836 */ /* 0x000fe20000000000 */
[----:B--2---:R-:W-:-:S13]  /*84f0*/  R2UR UR4, R4 ;  /* 0x00000000040472ca */ /* 0x004fda00000e0000 */
[----:B------:R-:W-:-:S05]  /*8500*/  IMAD.U32 R4, RZ, RZ, UR4 ;  /* 0x00000004ff047e24 */ /* 0x000fca000f8e00ff */
[----:B------:R-:W-:Y:S01]  /*8510*/  ISETP.NE.AND P0, PT, R4, 0x3, PT ;  /* 0x000000030400780c */ /* 0x000fe20003f05270 */
[----:B------:R-:W-:Y:S05]  /*8520*/  WARPSYNC.ALL ;  /* 0x0000000000007948 */ /* 0x000fea0003800000 */
[----:B------:R0:W-:Y:S07]  /*8530*/  BAR.SYNC.DEFER_BLOCKING R199, 0x100 ;  /* 0x000400c70000751d */ /* 0x0001ee0000010000 */
[----:B0-----:R-:W-:Y:S05]  /*8540*/  @!P0 BRA `(.L_x_1052) ;  /* 0x0000000000048947 */ /* 0x001fea0003800000 */
[----:B------:R-:W-:Y:S01]  /*8550*/  BPT.TRAP 0x1 ;  /* 0x000000040000795c */ /* 0x000fe20000300000 */
.L_x_1052:
[----:B------:R-:W-:Y:S01]  /*8560*/  IMAD R0, R22, 0x8, R18 ;  /* 0x0000000816007824 */ /* 0x000fe200078e0212 */
[----:B------:R-:W-:-:S04]  /*8570*/  SHF.L.U32 R7, R200, 0x1f, RZ ;  /* 0x0000001fc8077819 */ /* 0x000fc800000006ff */
[----:B------:R0:W1:Y:S01]  /*8580*/  SYNCS.PHASECHK.TRANS64.TRYWAIT P1, [R0+URZ+0x32430], R7 ;  /* 0x03243007000075a7 */ /* 0x000062000802017f */
[----:B------:R-:W-:Y:S05]  /*8590*/  @!P0 BRA `(.L_x_1053) ;  /* 0x0000000000048947 */ /* 0x000fea0003800000 */
[----:B------:R-:W-:Y:S01]  /*85a0*/  BPT.TRAP 0x1 ;  /* 0x000000040000795c */ /* 0x000fe20000300000 */
.L_x_1053:
[----:B------:R-:W-:-:S05]  /*85b0*/  VIADD R4, R18, 0x1c400 ;  /* 0x0001c40012047836 */ /* 0x000fca0000000000 */
[----:B------:R-:W-:-:S04]  /*85c0*/  SHF.R.U32.HI R4, RZ, 0x4, R4 ;  /* 0x00000004ff047819 */ /* 0x000fc80000011604 */
[----:B------:R-:W-:Y:S01]  /*85d0*/  LOP3.LUT R4, R4, 0x3fff, RZ, 0xc0, !PT ;  /* 0x00003fff04047812 */ /* 0x000fe200078ec0ff */
[----:B-1----:R-:W-:Y:S06]  /*85e0*/  @P1 BRA `(.L_x_1054) ;  /* 0x0000000000081947 */ /* 0x002fec0003800000 */
[----:B------:R-:W1:Y:S02]  /*85f0*/  SYNCS.PHASECHK.TRANS64.TRYWAIT P1, [R0+URZ+0x32430], R7 ;  /* 0x03243007000075a7 */ /* 0x000e64000802017f */
[----:B-1----:R-:W-:Y:S05]  /*8600*/  @!P1 BRA `(.L_x_1055) ;  /* 0x000000f000309947 */ /* 0x002fea0003800000 */
.L_x_1054:
[----:B------:R-:W-:Y:S05]  /*8610*/  WARPSYNC.ALL ;  /* 0x0000000000007948 */ /* 0x000fea0003800000 */
[----:B------:R-:W-:Y:S01]  /*8620*/  LOP3.LUT R225, R4, 0x10000, RZ, 0xfc, !PT ;  /* 0x0001000004e17812 */ /* 0x000fe200078efcff */
[----:B------:R-:W-:Y:S01]  /*8630*/  IMAD R35, R35, 0x2000, R18 ;  /* 0x0000200023237824 */ /* 0x000fe200078e0212 */
[----:B------:R-:W-:-:S03]  /*8640*/  UMOV UR9, 0x40000040 ;  /* 0x4000004000097882 */ /* 0x000fc60000000000 */
[----:B------:R-:W-:Y:S01]  /*8650*/  IMAD R4, R22, 0x300, R225 ;  /* 0x0000030016047824 */ /* 0x000fe200078e02e1 */
[----:B------:R-:W-:Y:S01]  /*8660*/  SHF.L.U32 R3, R3, 0x1f, RZ ;  /* 0x0000001f03037819 */ /* 0x000fe200000006ff */
[----:B------:R-:W-:Y:S01]  /*8670*/  IMAD.MOV.U32 R5, RZ, RZ, 0x40000040 ;  /* 0x40000040ff057424 */ /* 0x000fe200078e00ff */
[----:B------:R-:W-:Y:S01]  /*8680*/  R2UR UR4, R35 ;  /* 0x00000000230472ca */ /* 0x000fe200000e0000 */
[C---:B------:R-:W-:Y:S01]  /*8690*/  VIADD R8, R4.reuse, 0x2 ;  /* 0x0000000204087836 */ /* 0x040fe20000000000 */
[----:B------:R-:W-:Y:S01]  /*86a0*/  R2UR UR10, R4 ;  /* 0x00000000040a72ca */ /* 0x000fe200000e0000 */
[----:B-----5:R-:W-:Y:S01]  /*86b0*/  WARPGROUP.ARRIVE ;  /* 0x00000000000079c5 */ /* 0x020fe20000000000 */
[----:B------:R-:W-:Y:S01]  /*86c0*/  R2UR UR11, R5 ;  /* 0x00000000050b72ca */ /* 0x000fe200000e0000 */
[----:B------:R-:W-:Y:S01]  /*86d0*/  IMAD.MOV.U32 R9, RZ, RZ, 0x40000040 ;  /* 0x40000040ff097424 */ /* 0x000fe200078e00ff */
[----:B------:R-:W-:Y:S01]  /*86e0*/  BSSY B0, `(.L_x_1056) ;  /* 0x0000032000007945 */ /* 0x000fe20003800000 */
[----:B------:R-:W-:-:S02]  /*86f0*/  IMAD.U32 R11, RZ, RZ, UR9 ;  /* 0x00000009ff0b7e24 */ /* 0x000fc4000f8e00ff */
[----:B------:R-:W-:-:S04]  /*8700*/  IMAD.MOV.U32 R5, RZ, RZ, 0x40000040 ;  /* 0x40000040ff057424 */ /* 0x000fc800078e00ff */
[----:B------:R-:W-:-:S04]  /*8710*/  UIADD3 UR5, UR4, 0x18400, URZ ;  /* 0x0001840004057890 */ /* 0x000fc8000fffe03f */
[----:B------:R-:W-:-:S04]  /*8720*/  USHF.R.U32.HI UR5, URZ, 0x4, UR5 ;  /* 0x000000043f057899 */ /* 0x000fc80008011605 */
[----:B------:R-:W-:-:S04]  /*8730*/  ULOP3.LUT UR5, UR5, 0x3fff, URZ, 0xc0, !UPT ;  /* 0x00003fff05057892 */ /* 0x000fc8000f8ec03f */
[----:B------:R-:W-:-:S04]  /*8740*/  ULOP3.LUT UR6, UR5, 0x10000, URZ, 0xfc, !UPT ;  /* 0x0001000005067892 */ /* 0x000fc8000f8efc3f */
[----:B------:R-:W-:-:S03]  /*8750*/  UIADD3 UR5, UR6, 0x2, URZ ;  /* 0x0000000206057890 */ /* 0x000fc6000fffe03f */
[----:B------:R-:W-:Y:S02]  /*8760*/  UMOV UR8, UR6 ;  /* 0x0000000600087c82 */ /* 0x000fe40008000000 */
[----:B------:R-:W-:Y:S01]  /*8770*/  HGMMA.64x96x16.F32.BF16 R24, gdesc[UR8], RZ, !UPT, gsb0 ;  /* 0x01600000081879f0 */ /* 0x000fe2000c0018ff */
[----:B------:R-:W-:Y:S01]  /*8780*/  R2UR UR10, R8 ;  /* 0x00000000080a72ca */ /* 0x000fe200000e0000 */
[----:B------:R-:W-:Y:S01]  /*8790*/  IMAD.U32 R10, RZ, RZ, UR8 ;  /* 0x00000008ff0a7e24 */ /* 0x000fe2000f8e00ff */
[----:B------:R-:W-:Y:S01]  /*87a0*/  R2UR UR11, R9 ;  /* 0x00000000090b72ca */ /* 0x000fe200000e0000 */
[----:B------:R-:W-:Y:S01]  /*87b0*/  UMOV UR8, UR5 ;  /* 0x0000000500087c82 */ /* 0x000fe20008000000 */
[----:B------:R-:W-:Y:S01]  /*87c0*/  UMOV UR9, 0x40000040 ;  /* 0x4000004000097882 */ /* 0x000fe20000000000 */
[C---:B------:R-:W-:Y:S01]  /*87d0*/  VIADD R8, R4.reuse, 0x4 ;  /* 0x0000000404087836 */ /* 0x040fe20000000000 */
[----:B------:R-:W-:Y:S01]  /*87e0*/  UIADD3 UR5, UR6, 0x4, URZ ;  /* 0x0000000406057890 */ /* 0x000fe2000fffe03f */
[----:B------:R-:W-:Y:S01]  /*87f0*/  IMAD.MOV.U32 R9, RZ, RZ, 0x40000040 ;  /* 0x40000040ff097424 */ /* 0x000fe200078e00ff */
[----:B------:R2:W-:Y:S01]  /*8800*/  STL.64 [R1+0x70], R10 ;  /* 0x0000700a01007387 */ /* 0x0005e20000100a00 */
[----:B------:R-:W-:-:S02]  /*8810*/  VIADD R4, R4, 0x6 ;  /* 0x0000000604047836 */ /* 0x000fc40000000000 */
[----:B--2---:R-:W-:Y:S02]  /*8820*/  IMAD.U32 R10, RZ, RZ, UR8 ;  /* 0x00000008ff0a7e24 */ /* 0x004fe4000f8e00ff */
[----:B------:R-:W-:-:S05]  /*8830*/  IMAD.U32 R11, RZ, RZ, UR9 ;  /* 0x00000009ff0b7e24 */ /* 0x000fca000f8e00ff */
[----:B------:R2:W-:Y:S01]  /*8840*/  STL.64 [R1+0x68], R10 ;  /* 0x0000680a01007387 */ /* 0x0005e20000100a00 */
[----:B------:R-:W-:Y:S02]  /*8850*/  WARPGROUP.DEPBAR.LE gsb0, 0x0 ;  /* 0x00008000000079c5 */ /* 0x000fe40000010000 */
[----:B------:R-:W-:-:S06]  /*8860*/  WARPGROUP.ARRIVE ;  /* 0x00000000000079c5 */ /* 0x000fcc0000000000 */
[----:B------:R-:W-:Y:S01]  /*8870*/  HGMMA.64x96x16.F32.BF16 R24, gdesc[UR8], R24, gsb0 ;  /* 0x01600000081879f0 */ /* 0x000fe20008001818 */
[----:B------:R-:W-:Y:S01]  /*8880*/  R2UR UR10, R8 ;  /* 0x00000000080a72ca */ /* 0x000fe200000e0000 */
[----:B------:R-:W-:Y:S01]  /*8890*/  UMOV UR8, UR5 ;  /* 0x0000000500087c82 */ /* 0x000fe20008000000 */
[----:B------:R-:W-:Y:S01]  /*88a0*/  R2UR UR11, R9 ;  /* 0x00000000090b72ca */ /* 0x000fe200000e0000 */
[----:B------:R-:W-:Y:S01]  /*88b0*/  UMOV UR9, 0x40000040 ;  /* 0x4000004000097882 */ /* 0x000fe20000000000 */
[----:B------:R-:W-:Y:S01]  /*88c0*/  UIADD3 UR5, UR6, 0x6, URZ ;  /* 0x0000000606057890 */ /* 0x000fe2000fffe03f */
[----:B------:R-:W-:Y:S02]  /*88d0*/  IMAD.U32 R8, RZ, RZ, UR8 ;  /* 0x00000008ff087e24 */ /* 0x000fe4000f8e00ff */
        /* <DEDUP_REMOVED lines=9> */
[----:B------:R-:W-:Y:S01]  /*8970*/  MOV R4, UR8 ;  /* 0x0000000800047c02 */ /* 0x000fe20008000f00 */
[----:B------:R-:W-:-:S05]  /*8980*/  IMAD.U32 R5, RZ, RZ, UR9 ;  /* 0x00000009ff057e24 */ /* 0x000fca000f8e00ff */
[----:B------:R2:W-:Y:S01]  /*8990*/  STL.64 [R1+0x58], R4 ;  /* 0x0000580401007387 */ /* 0x0005e20000100a00 */
[----:B------:R-:W-:Y:S02]  /*89a0*/  WARPGROUP.DEPBAR.LE gsb0, 0x0 ;  /* 0x00008000000079c5 */ /* 0x000fe40000010000 */
[----:B------:R-:W-:-:S06]  /*89b0*/  WARPGROUP.ARRIVE ;  /* 0x00000000000079c5 */ /* 0x000fcc0000000000 */
[----:B------:R-:W-:Y:S03]  /*89c0*/  HGMMA.64x96x16.F32.BF16 R24, gdesc[UR8], R24, gsb0 ;  /* 0x01600000081879f0 */ /* 0x000fe60008001818 */
[----:B------:R-:W-:Y:S02]  /*89d0*/  WARPGROUP.DEPBAR.LE gsb0, 0x0 ;  /* 0x00008000000079c5 */ /* 0x000fe40000010000 */
[----:B------:R-:W3:Y:S02]  /*89e0*/  SYNCS.PHASECHK.TRANS64.TRYWAIT P1, [R18+URZ+0x32410], R3 ;  /* 0x03241003120075a7 */ /* 0x000ee4000802017f */
[----:B--23--:R-:W-:Y:S05]  /*89f0*/  @!P1 BRA `(.L_x_1057) ;  /* 0x000000ec00489947 */ /* 0x00cfea0003800000 */
.L_x_1226:
[----:B------:R-:W-:Y:S05]  /*8a00*/  BSYNC B0 ;  /* 0x0000000000007941 */ /* 0x000fea0003800000 */
.L_x_1056:
[----:B------:R-:W-:Y:S05]  /*8a10*/  @!P0 BRA `(.L_x_1058) ;  /* 0x0000000000048947 */ /* 0x000fea0003800000 */
[----:B------:R-:W-:Y:S01]  /*8a20*/  BPT.TRAP 0x1 ;  /* 0x000000040000795c */ /* 0x000fe20000300000 */
.L_x_1058:
[----:B------:R3:W4:Y:S01]  /*8a30*/  SYNCS.PHASECHK.TRANS64.TRYWAIT P2, [R0+URZ+0x32450], R7 ;  /* 0x03245007000075a7 */ /* 0x000722000804017f */
[----:B------:R-:W-:Y:S05]  /*8a40*/  @!P0 BRA `(.L_x_1059) ;  /* 0x0000000000048947 */ /* 0x000fea0003800000 */
[----:B------:R-:W-:Y:S01]  /*8a50*/  BPT.TRAP 0x1 ;  /* 0x000000040000795c */ /* 0x000fe20000300000 */
.L_x_1059:
[----:B--2---:R-:W2:Y:S01]  /*8a60*/  S2R R3, SR_TID.X ;  /* 0x0000000000037919 */ /* 0x004ea20000002100 */
[----:B------:R-:W-:Y:S01]  /*8a70*/  BSSY B0, `(.L_x_1060) ;  /* 0x0000006000007945 */ /* 0x000fe20003800000 */
[----:B--2---:R-:W-:-:S04]  /*8a80*/  LOP3.LUT R3, R3, 0x7f, RZ, 0xc0, !PT ;  /* 0x0000007f03037812 */ /* 0x004fc800078ec0ff */
[----:B------:R-:W-:Y:S01]  /*8a90*/  ISETP.NE.AND P1, PT, R3, RZ, PT ;  /* 0x000000ff0300720c */ /* 0x000fe20003f25270 */
[----:B----4-:R-:W-:-:S12]  /*8aa0*/  @P2 BRA `(.L_x_1061) ;  /* 0x0000000000082947 */ /* 0x010fd80003800000 */
[----:B------:R-:W2:Y:S02]  /*8ab0*/  SYNCS.PHASECHK.TRANS64.TRYWAIT P2, [R0+URZ+0x32450], R7 ;  /* 0x03245007000075a7 */ /* 0x000ea4000804017f */
[----:B--2---:R-:W-:Y:S05]  /*8ac0*/  @!P2 BRA `(.L_x_1062) ;  /* 0x000000ec0028a947 */ /* 0x004fea0003800000 */
.L_x_1061:
[----:B------:R-:W-:Y:S05]  /*8ad0*/  BSYNC B0 ;  /* 0x0000000000007941 */ /* 0x000fea0003800000 */
.L_x_1060:
[----:B------:R-:W-:Y:S05]  /*8ae0*/  WARPSYNC.ALL ;  /* 0x0000000000007948 */ /* 0x000fea0003800000 */
[----:B------:R-:W-:Y:S01]  /*8af0*/  R2UR UR5, R18 ;  /* 0x00000000120572ca */ /* 0x000fe200000e0000 */
[----:B------:R-:W-:Y:S01]  /*8b00*/  IMAD.MOV.U32 R5, RZ, RZ, 0xc00 ;  /* 0x00000c00ff057424 */ /* 0x000fe200078e00ff */
[----:B------:R-:W-:Y:S01]  /*8b10*/  UIADD3 UR4, UR4, 0x22400, URZ ;  /* 0x0002240004047890 */ /* 0x000fe2000fffe03f */
[----:B------:R-:W-:Y:S01]  /*8b20*/  WARPGROUP.ARRIVE ;  /* 0x00000000000079c5 */ /* 0x000fe20000000000 */
[----:B------:R-:W-:Y:S01]  /*8b30*/  UMOV UR9, 0x40000040 ;  /* 0x4000004000097882 */ /* 0x000fe20000000000 */
[----:B0123--:R-:W-:Y:S01]  /*8b40*/  IMAD.MOV.U32 R7, RZ, RZ, 0x40000040 ;  /* 0x40000040ff077424 */ /* 0x00ffe200078e00ff */
[----:B------:R-:W-:Y:S01]  /*8b50*/  USHF.R.U32.HI UR4, URZ, 0x4, UR4 ;  /* 0x000000043f047899 */ /* 0x000fe20008011604 */
[----:B------:R-:W-:-:S03]  /*8b60*/  IMAD.U32 R9, RZ, RZ, UR9 ;  /* 0x00000009ff097e24 */ /* 0x000fc6000f8e00ff */
[----:B------:R-:W-:-:S03]  /*8b70*/  ULOP3.LUT UR4, UR4, 0x3fff, URZ, 0xc0, !UPT ;  /* 0x00003fff04047892 */ /* 0x000fc6000f8ec03f */
[----:B------:R-:W-:Y:S02]  /*8b80*/  UIADD3 UR5, UR5, 0x400, URZ ;  /* 0x0000040005057890 */ /* 0x000fe4000fffe03f */
[----:B------:R-:W-:Y:S02]  /*8b90*/  ULOP3.LUT UR4, UR4, 0x10000, URZ, 0xfc, !UPT ;  /* 0x0001000004047892 */ /* 0x000fe4000f8efc3f */
[----:B------:R-:W-:-:S04]  /*8ba0*/  USHF.R.U32.HI UR5, URZ, 0x4, UR5 ;  /* 0x000000043f057899 */ /* 0x000fc80008011605 */
[----:B------:R-:W-:Y:S01]  /*8bb0*/  ULOP3.LUT UR5, UR5, 0x3fff, URZ, 0xc0, !UPT ;  /* 0x00003fff05057892 */ /* 0x000fe2000f8ec03f */
[----:B------:R-:W-:-:S03]  /*8bc0*/  UMOV UR8, UR4 ;  /* 0x0000000400087c82 */ /* 0x000fc60008000000 */
[----:B------:R-:W-:Y:S01]  /*8bd0*/  ULOP3.LUT UR6, UR5, 0x10000, URZ, 0xfc, !UPT ;  /* 0x0001000005067892 */ /* 0x000fe2000f8efc3f */
[----:B------:R-:W-:-:S05]  /*8be0*/  IMAD.U32 R8, RZ, RZ, UR8 ;  /* 0x00000008ff087e24 */ /* 0x000fca000f8e00ff */
[----:B------:R-:W-:Y:S02]  /*8bf0*/  IMAD R4, R22, R5, UR6 ;  /* 0x0000000616047e24 */ /* 0x000fe4000f8e0205 */
[----:B------:R-:W-:Y:S02]  /*8c00*/  IMAD.MOV.U32 R5, RZ, RZ, 0x40000040 ;  /* 0x40000040ff057424 */ /* 0x000fe400078e00ff */
[C---:B------:R-:W-:Y:S01]  /*8c10*/  VIADD R6, R4.reuse, 0x2 ;  /* 0x0000000204067836 */ /* 0x040fe20000000000 */
[----:B------:R-:W-:Y:S01]  /*8c20*/  R2UR UR10, R4 ;  /* 0x00000000040a72ca */ /* 0x000fe200000e0000 */
[----:B------:R-:W-:Y:S01]  /*8c30*/  IMAD.U32 R3, RZ, RZ, UR6 ;  /* 0x00000006ff037e24 */ /* 0x000fe2000f8e00ff */
[----:B------:R-:W-:Y:S01]  /*8c40*/  R2UR UR11, R5 ;  /* 0x00000000050b72ca */ /* 0x000fe200000e0000 */
[----:B------:R-:W-:-:S03]  /*8c50*/  UIADD3 UR6, UR4, 0x2, URZ ;  /* 0x0000000204067890 */ /* 0x000fc6000fffe03f */
[----:B------:R-:W-:Y:S04]  /*8c60*/  STL [R1+0x78], R3 ;  /* 0x0000780301007387 */ /* 0x000fe80000100800 */
[----:B------:R0:W-:Y:S05]  /*8c70*/  STL.64 [R1+0x50], R8 ;  /* 0x0000500801007387 */ /* 0x0001ea0000100a00 */
[----:B------:R-:W-:Y:S01]  /*8c80*/  HGMMA.64x96x16.F32.BF16 R24, gdesc[UR8], R24, gsb0 ;  /* 0x01600000081879f0 */ /* 0x000fe20008001818 */
[----:B------:R-:W-:Y:S01]  /*8c90*/  R2UR UR10, R6 ;  /* 0x00000000060a72ca */ /* 0x000fe200000e0000 */
[----:B------:R-:W-:Y:S01]  /*8ca0*/  UMOV UR8, UR6 ;  /* 0x0000000600087c82 */ /* 0x000fe20008000000 */
[----:B------:R-:W-:Y:S01]  /*8cb0*/  R2UR UR11, R7 ;  /* 0x00000000070b72ca */ /* 0x000fe200000e0000 */
[----:B------:R-:W-:Y:S01]  /*8cc0*/  UMOV UR9, 0x40000040 ;  /* 0x4000004000097882 */ /* 0x000fe20000000000 */
[----:B------:R-:W-:Y:S01]  /*8cd0*/  VIADD R6, R4, 0x4 ;  /* 0x0000000404067836 */ /* 0x000fe20000000000 */
[----:B------:R-:W-:Y:S01]  /*8ce0*/  UIADD3 UR6, UR4, 0x4, URZ ;  /* 0x0000000404067890 */ /* 0x000fe2000fffe03f */
[----:B------:R-:W-:-:S02]  /*8cf0*/  IMAD.MOV.U32 R7, RZ, RZ, 0x40000040 ;  /* 0x40000040ff077424 */ /* 0x000fc400078e00ff */
[----:B0-----:R-:W-:Y:S02]  /*8d00*/  IMAD.U32 R8, RZ, RZ, UR8 ;  /* 0x00000008ff087e24 */ /* 0x001fe4000f8e00ff */
        /* <DEDUP_REMOVED lines=9> */
[----:B------:R-:W-:Y:S01]  /*8da0*/  VIADD R6, R4, 0x6 ;  /* 0x0000000604067836 */ /* 0x000fe20000000000 */
[----:B------:R-:W-:Y:S01]  /*8db0*/  UIADD3 UR6, UR4, 0x6, URZ ;  /* 0x0000000604067890 */ /* 0x000fe2000fffe03f */
[----:B------:R-:W-:Y:S02]  /*8dc0*/  IMAD.MOV.U32 R7, RZ, RZ, 0x40000040 ;  /* 0x40000040ff077424 */ /* 0x000fe400078e00ff */
        /* <DEDUP_REMOVED lines=23> */
[----:B------:R-:W-:Y:S01]  /*8f40*/  IMAD.MOV.U32 R7, RZ, RZ, 0x40000040 ;  /* 0x40000040ff077424 */ /* 0x000fe200078e00ff */
[----:B------:R-:W-:Y:S01]  /*8f50*/  IADD3 R6, R4, 0x302, RZ ;  /* 0x0000030204067810 */ /* 0x000fe20007ffe0ff */
[----:B------:R-:W-:Y:S01]  /*8f60*/  UIADD3 UR6, UR4, 0x402, URZ ;  /* 0x0000040204067890 */ /* 0x000fe2000fffe03f */
        /* <DEDUP_REMOVED lines=66> */
[----:B------:R-:W-:Y:S01]  /*9390*/  IMAD.U32 R9, RZ, RZ, UR9 ;  /* 0x00000009ff097e24 */ /* 0x000fe2000f8e00ff */
[----:B------:R-:W-:Y:S01]  /*93a0*/  UIADD3 UR52, UR4, 0x806, URZ ;  /* 0x0000080604347890 */ /* 0x000fe2000fffe03f */
[----:B------:R-:W-:Y:S01]  /*93b0*/  UMOV UR53, 0x40000040 ;  /* 0x4000004000357882 */ /* 0x000fe20000000000 */
[----:B------:R-:W-:-:S02]  /*93c0*/  UIADD3 UR48, UR4, 0xc00, URZ ;  /* 0x00000c0004307890 */ /* 0x000fc4000fffe03f */
[----:B------:R0:W-:Y:S01]  /*93d0*/  STL.64 [R1+0x8], R8 ;  /* 0x0000080801007387 */ /* 0x0001e20000100a00 */
[----:B------:R-:W-:Y:S01]  /*93e0*/  UMOV UR49, 0x40000040 ;  /* 0x4000004000317882 */ /* 0x000fe20000000000 */
[----:B------:R-:W-:Y:S01]  /*93f0*/  UIADD3 UR44, UR4, 0xc02, URZ ;  /* 0x00000c02042c7890 */ /* 0x000fe2000fffe03f */
[----:B------:R-:W-:Y:S01]  /*9400*/  UMOV UR45, 0x40000040 ;  /* 0x40000040002d7882 */ /* 0x000fe20000000000 */
[----:B------:R-:W2:Y:S01]  /*9410*/  LDL R14, [R1+0x8c] ;  /* 0x00008c00010e7983 */ /* 0x000ea20000100800 */
        /* <DEDUP_REMOVED lines=9> */
[----:B------:R-:W-:Y:S01]  /*94b0*/  IMAD.MOV.U32 R7, RZ, RZ, 0x40000040 ;  /* 0x40000040ff077424 */ /* 0x000fe200078e00ff */
[----:B------:R-:W-:Y:S01]  /*94c0*/  UMOV UR41, 0x40000040 ;  /* 0x4000004000297882 */ /* 0x000fe20000000000 */
[----:B------:R-:W-:Y:S01]  /*94d0*/  IMAD.MOV.U32 R5, RZ, RZ, 0x40000040 ;  /* 0x40000040ff057424 */ /* 0x000fe200078e00ff */
[----:B------:R-:W-:-:S02]  /*94e0*/  WARPGROUP.DEPBAR.LE gsb0, 0x0 ;  /* 0x00008000000079c5 */ /* 0x000fc40000010000 */
[----:B------:R-:W-:Y:S01]  /*94f0*/  WARPGROUP.ARRIVE ;  /* 0x00000000000079c5 */ /* 0x000fe20000000000 */
[----:B------:R-:W-:Y:S01]  /*9500*/  UIADD3 UR36, UR4, 0xc06, URZ ;  /* 0x00000c0604247890 */ /* 0x000fe2000fffe03f */
[----:B------:R-:W-:Y:S01]  /*9510*/  R2UR UR54, R6 ;  /* 0x00000000063672ca */ /* 0x000fe200000e0000 */
[----:B------:R-:W-:Y:S01]  /*9520*/  UMOV UR37, 0x40000040 ;  /* 0x4000004000257882 */ /* 0x000fe20000000000 */
[----:B0-----:R-:W-:Y:S01]  /*9530*/  IMAD.U32 R8, RZ, RZ, UR8 ;  /* 0x00000008ff087e24 */ /* 0x001fe2000f8e00ff */
[----:B------:R-:W-:Y:S01]  /*9540*/  R2UR UR55, R7 ;  /* 0x00000000073772ca */ /* 0x000fe200000e0000 */
[----:B------:R-:W-:Y:S01]  /*9550*/  HGMMA.64x96x16.F32.BF16 R24, gdesc[UR8], R24, gsb0 ;  /* 0x01600000081879f0 */ /* 0x000fe20008001818 */
[----:B------:R-:W-:Y:S01]  /*9560*/  VIADD R6, R4, 0x900 ;  /* 0x0000090004067836 */ /* 0x000fe20000000000 */
[----:B------:R-:W-:Y:S01]  /*9570*/  R2UR UR39, R5 ;  /* 0x00000000052772ca */ /* 0x000fe200000e0000 */
[----:B------:R-:W-:Y:S01]  /*9580*/  IMAD.MOV.U32 R7, RZ, RZ, 0x40000040 ;  /* 0x40000040ff077424 */ /* 0x000fe200078e00ff */
[----:B------:R-:W-:Y:S01]  /*9590*/  MOV R9, UR9 ;  /* 0x0000000900097c02 */ /* 0x000fe20008000f00 */
[----:B------:R-:W-:Y:S01]  /*95a0*/  ULDC UR4, c[0x0][0xad0] ;  /* 0x0002b40000047ab9 */ /* 0x000fe20000000800 */
[----:B------:R-:W-:-:S02]  /*95b0*/  R2UR UR50, R6 ;  /* 0x00000000063272ca */ /* 0x000fc400000e0000 */
[----:B------:R-:W-:Y:S01]  /*95c0*/  R2UR UR51, R7 ;  /* 0x00000000073372ca */ /* 0x000fe200000e0000 */
[----:B------:R-:W-:Y:S02]  /*95d0*/  WARPGROUP.DEPBAR.LE gsb0, 0x0 ;  /* 0x00008000000079c5 */ /* 0x000fe40000010000 */
[----:B------:R-:W-:-:S06]  /*95e0*/  WARPGROUP.ARRIVE ;  /* 0x00000000000079c5 */ /* 0x000fcc0000000000 */
[----:B------:R-:W-:Y:S01]  /*95f0*/  HGMMA.64x96x16.F32.BF16 R24, gdesc[UR52], R24, gsb0 ;  /* 0x01600000341879f0 */ /* 0x000fe20008001818 */
[----:B------:R-:W-:Y:S02]  /*9600*/  VIADD R6, R4, 0x902 ;  /* 0x0000090204067836 */ /* 0x000fe40000000000 */
[----:B------:R-:W-:-:S03]  /*9610*/  IMAD.MOV.U32 R7, RZ, RZ, 0x40000040 ;  /* 0x40000040ff077424 */ /* 0x000fc600078e00ff */
[----:B------:R-:W-:Y:S02]  /*9620*/  R2UR UR46, R6 ;  /* 0x00000000062e72ca */ /* 0x000fe400000e0000 */
        /* <DEDUP_REMOVED lines=11> */
[----:B------:R-:W-:-:S05]  /*96e0*/  VIADD R4, R4, 0x906 ;  /* 0x0000090604047836 */ /* 0x000fca0000000000 */
[----:B------:R-:W-:Y:S01]  /*96f0*/  R2UR UR38, R4 ;  /* 0x00000000042672ca */ /* 0x000fe200000e0000 */
[----:B------:R-:W-:Y:S02]  /*9700*/  WARPGROUP.DEPBAR.LE gsb0, 0x0 ;  /* 0x00008000000079c5 */ /* 0x000fe40000010000 */
[----:B------:R-:W-:-:S06]  /*9710*/  WARPGROUP.ARRIVE ;  /* 0x00000000000079c5 */ /* 0x000fcc0000000000 */
[----:B------:R-:W-:Y:S01]  /*9720*/  HGMMA.64x96x16.F32.BF16 R24, gdesc[UR40], R24, gsb0 ;  /* 0x01600000281879f0 */ /* 0x000fe20008001818 */
[----:B------:R0:W-:Y:S01]  /*9730*/  STL.64 [R1], R8 ;  /* 0x0000000801007387 */ /* 0x0001e20000100a00 */
[----:B------:R-:W-:Y:S01]  /*9740*/  ULDC UR43, c[0x0][0xa80] ;  /* 0x0002a000002b7ab9 */ /* 0x000fe20000000800 */
[----:B------:R-:W-:Y:S02]  /*9750*/  WARPGROUP.DEPBAR.LE gsb0, 0x0 ;  /* 0x00008000000079c5 */ /* 0x000fe40000010000 */
[----:B------:R-:W-:-:S06]  /*9760*/  WARPGROUP.ARRIVE ;  /* 0x00000000000079c5 */ /* 0x000fcc0000000000 */
[----:B------:R-:W-:Y:S01]  /*9770*/  HGMMA.64x96x16.F32.BF16 R24, gdesc[UR36], R24, gsb0 ;  /* 0x01600000241879f0 */ /* 0x000fe20008001818 */
[----:B0-----:R-:W-:Y:S02]  /*9780*/  IMAD R8, R198, -0x60, R197 ;  /* 0xffffffa0c6087824 */ /* 0x001fe400078e02c5 */
[----:B------:R-:W0:Y:S01]  /*9790*/  S2R R72, SR_TID.X ;  /* 0x0000000000487919 */ /* 0x000e220000002100 */
[----:B------:R-:W-:Y:S01]  /*97a0*/  ULDC UR39, c[0x0][0xa80] ;  /* 0x0002a00000277ab9 */ /* 0x000fe20000000800 */
[----:B------:R-:W-:Y:S01]  /*97b0*/  ULOP3.LUT UR42, UR5, 0x3000000, URZ, 0xfc, !UPT ;  /* 0x03000000052a7892 */ /* 0x000fe2000f8efc3f */
[----:B------:R-:W-:Y:S01]  /*97c0*/  VIADD R8, R8, 0x60 ;  /* 0x0000006008087836 */ /* 0x000fe20000000000 */
[----:B------:R-:W-:-:S03]  /*97d0*/  ULDC UR38, c[0x0][0xad0] ;  /* 0x0002b40000267ab9 */ /* 0x000fc60000000800 */
[----:B--2---:R-:W-:-:S05]  /*97e0*/  IMAD R8, R14, -0x2, R8 ;  /* 0xfffffffe0e087824 */ /* 0x004fca00078e0208 */
[C---:B------:R-:W-:Y:S02]  /*97f0*/  ISETP.GT.AND P4, PT, R8.reuse, RZ, PT ;  /* 0x000000ff0800720c */ /* 0x040fe40003f84270 */
[C---:B------:R-:W-:Y:S02]  /*9800*/  ISETP.GT.AND P5, PT, R8.reuse, 0x1, PT ;  /* 0x000000010800780c */ /* 0x040fe40003fa4270 */
[C---:B------:R-:W-:Y:S02]  /*9810*/  ISETP.GT.AND P2, PT, R8.reuse, 0x8, PT ;  /* 0x000000080800780c */ /* 0x040fe40003f44270 */
[----:B------:R-:W-:Y:S01]  /*9820*/  ISETP.GT.AND P3, PT, R8, 0x9, PT ;  /* 0x000000090800780c */ /* 0x000fe20003f64270 */
[----:B------:R-:W-:Y:S02]  /*9830*/  WARPGROUP.DEPBAR.LE gsb0, 0x0 ;  /* 0x00008000000079c5 */ /* 0x000fe40000010000 */
[----:B------:R-:W-:Y:S01]  /*9840*/  FMUL.FTZ R24, R24, UR4 ;  /* 0x0000000418187c20 */ /* 0x000fe20008410000 */
[----:B------:R-:W-:Y:S01]  /*9850*/  FMUL.FTZ R25, R25, UR4 ;  /* 0x0000000419197c20 */ /* 0x000fe20008410000 */
[----:B------:R-:W-:Y:S01]  /*9860*/  FMUL.FTZ R30, R30, UR4 ;  /* 0x000000041e1e7c20 */ /* 0x000fe20008410000 */
[----:B------:R-:W-:Y:S01]  /*9870*/  FMUL.FTZ R28, R28, UR4 ;  /* 0x000000041c1c7c20 */ /* 0x000fe20008410000 */
[----:B------:R-:W1:Y:S01]  /*9880*/  MUFU.TANH R9, R24 ;  /* 0x0000001800097308 */ /* 0x000e620000002400 */
[----:B------:R-:W-:Y:S01]  /*9890*/  FMUL.FTZ R27, R27, UR4 ;  /* 0x000000041b1b7c20 */ /* 0x000fe20008410000 */
[----:B------:R-:W-:Y:S01]  /*98a0*/  FMUL.FTZ R29, R29, UR4 ;  /* 0x000000041d1d7c20 */ /* 0x000fe20008410000 */
[----:B------:R-:W-:-:S05]  /*98b0*/  FMUL.FTZ R26, R26, UR4 ;  /* 0x000000041a1a7c20 */ /* 0x000fca0008410000 */
[----:B------:R-:W2:Y:S01]  /*98c0*/  MUFU.TANH R13, R25 ;  /* 0x00000019000d7308 */ /* 0x000ea20000002400 */
[----:B------:R-:W-:-:S07]  /*98d0*/  FMUL.FTZ R32, R32, UR4 ;  /* 0x0000000420207c20 */ /* 0x000fce0008410000 */
[----:B------:R-:W3:Y:S01]  /*98e0*/  MUFU.TANH R30, R30 ;  /* 0x0000001e001e7308 */ /* 0x000ee20000002400 */
[----:B------:R-:W-:-:S07]  /*98f0*/  FMUL.FTZ R33, R33, UR4 ;  /* 0x0000000421217c20 */ /* 0x000fce0008410000 */
[----:B------:R-:W4:Y:S08]  /*9900*/  MUFU.TANH R28, R28 ;  /* 0x0000001c001c7308 */ /* 0x000f300000002400 */
[----:B------:R3:W5:Y:S08]  /*9910*/  MUFU.TANH R12, R26 ;  /* 0x0000001a000c7308 */ /* 0x0007700000002400 */
[----:B------:R-:W0:Y:S08]  /*9920*/  MUFU.TANH R27, R27 ;  /* 0x0000001b001b7308 */ /* 0x000e300000002400 */
[----:B------:R-:W0:Y:S01]  /*9930*/  MUFU.TANH R29, R29 ;  /* 0x0000001d001d7308 */ /* 0x000e220000002400 */
[----:B------:R-:W-:Y:S01]  /*9940*/  FMUL.FTZ R31, R31, UR4 ;  /* 0x000000041f1f7c20 */ /* 0x000fe20008410000 */
[----:B-1----:R-:W-:-:S06]  /*9950*/  FSEL R9, R9, -INF , P4 ;  /* 0xff80000009097808 */ /* 0x002fcc0002000000 */
[----:B------:R-:W1:Y:S01]  /*9960*/  MUFU.TANH R7, R32 ;  /* 0x0000002000077308 */ /* 0x000e620000002400 */
[----:B--2---:R-:W-:Y:S01]  /*9970*/  FSEL R13, R13, -INF , P5 ;  /* 0xff8000000d0d7808 */ /* 0x004fe20002800000 */
[----:B------:R-:W-:Y:S01]  /*9980*/  FMUL.FTZ R36, R36, UR4 ;  /* 0x0000000424247c20 */ /* 0x000fe20008410000 */
[----:B---3--:R-:W-:-:S05]  /*9990*/  FSEL R26, R30, -INF , P2 ;  /* 0xff8000001e1a7808 */ /* 0x008fca0001000000 */
[----:B------:R-:W2:Y:S01]  /*99a0*/  MUFU.TANH R33, R33 ;  /* 0x0000002100217308 */ /* 0x000ea20000002400 */
[----:B----4-:R-:W-:Y:S01]  /*99b0*/  FSEL R25, R28, -INF , P2 ;  /* 0xff8000001c197808 */ /* 0x010fe20001000000 */
[----:B------:R-:W-:Y:S01]  /*99c0*/  FMUL.FTZ R37, R37, UR4 ;  /* 0x0000000425257c20 */ /* 0x000fe20008410000 */
[----:B------:R-:W-:Y:S01]  /*99d0*/  FMNMX.FTZ R30, R9, R13, !PT ;  /* 0x0000000d091e7209 */ /* 0x000fe20007810000 */
[----:B------:R-:W-:Y:S01]  /*99e0*/  FMUL.FTZ R34, R34, UR4 ;  /* 0x0000000422227c20 */ /* 0x000fe20008410000 */
[----:B-----5:R-:W-:Y:S02]  /*99f0*/  FSEL R12, R12, -INF , P4 ;  /* 0xff8000000c0c7808 */ /* 0x020fe40002000000 */
[----:B0-----:R-:W-:Y:S01]  /*9a00*/  FSEL R24, R27, -INF , P5 ;  /* 0xff8000001b187808 */ /* 0x001fe20002800000 */
[----:B------:R-:W0:Y:S01]  /*9a10*/  MUFU.TANH R31, R31 ;  /* 0x0000001f001f7308 */ /* 0x000e220000002400 */
[----:B------:R-:W-:Y:S01]  /*9a20*/  ISETP.GT.AND P4, PT, R8, 0x10, PT ;  /* 0x000000100800780c */ /* 0x000fe20003f84270 */
[----:B------:R-:W-:Y:S01]  /*9a30*/  FMUL.FTZ R40, R40, UR4 ;  /* 0x0000000428287c20 */ /* 0x000fe20008410000 */
[----:B------:R-:W-:-:S02]  /*9a40*/  FSEL R27, R29, -INF , P3 ;  /* 0xff8000001d1b7808 */ /* 0x000fc40001800000 */
[----:B------:R-:W-:-:S03]  /*9a50*/  FMNMX.FTZ R30, R25, R30, !PT ;  /* 0x0000001e191e7209 */ /* 0x000fc60007810000 */
[----:B------:R-:W3:Y:S01]  /*9a60*/  MUFU.TANH R11, R36 ;  /* 0x00000024000b7308 */ /* 0x000ee20000002400 */
[----:B------:R-:W-:Y:S01]  /*9a70*/  FMUL.FTZ R35, R35, UR4 ;  /* 0x0000000423237c20 */ /* 0x000fe20008410000 */
[----:B------:R-:W-:Y:S01]  /*9a80*/  ISETP.GT.AND P5, PT, R8, 0x11, PT ;  /* 0x000000110800780c */ /* 0x000fe20003fa4270 */
[----:B------:R-:W-:Y:S01]  /*9a90*/  FMUL.FTZ R41, R41, UR4 ;  /* 0x0000000429297c20 */ /* 0x000fe20008410000 */
[----:B-1----:R-:W-:Y:S02]  /*9aa0*/  FSEL R7, R7, -INF , P4 ;  /* 0xff80000007077808 */ /* 0x002fe40002000000 */
[----:B------:R-:W-:Y:S02]  /*9ab0*/  FMNMX.FTZ R30, R27, R30, !PT ;  /* 0x0000001e1b1e7209 */ /* 0x000fe40007810000 */
[----:B------:R-:W1:Y:S01]  /*9ac0*/  MUFU.TANH R5, R34 ;  /* 0x0000002200057308 */ /* 0x000e620000002400 */
[----:B------:R-:W-:Y:S01]  /*9ad0*/  FMUL.FTZ R38, R38, UR4 ;  /* 0x0000000426267c20 */ /* 0x000fe20008410000 */
[----:B------:R-:W-:Y:S01]  /*9ae0*/  FMUL.FTZ R39, R39, UR4 ;  /* 0x0000000427277c20 */ /* 0x000fe20008410000 */
[----:B--2---:R-:W-:-:S05]  /*9af0*/  FSEL R180, R33, -INF , P5 ;  /* 0xff80000021b47808 */ /* 0x004fca0002800000 */
[----:B------:R-:W2:Y:S01]  /*9b00*/  MUFU.TANH R37, R37 ;  /* 0x0000002500257308 */ /* 0x000ea20000002400 */
[----:B------:R-:W-:Y:S01]  /*9b10*/  FMNMX.FTZ R29, R7, R30, !PT ;  /* 0x0000001e071d7209 */ /* 0x000fe20007810000 */
[----:B------:R-:W-:-:S06]  /*9b20*/  FMUL.FTZ R44, R44, UR4 ;  /* 0x000000042c2c7c20 */ /* 0x000fcc0008410000 */
[----:B------:R-:W4:Y:S01]  /*9b30*/  MUFU.TANH R6, R35 ;  /* 0x0000002300067308 */ /* 0x000f220000002400 */
[----:B------:R-:W-:Y:S01]  /*9b40*/  FMUL.FTZ R42, R42, UR4 ;  /* 0x000000042a2a7c20 */ /* 0x000fe20008410000 */
[----:B------:R-:W-:-:S06]  /*9b50*/  ISETP.GT.AND P2, PT, R8, 0x18, PT ;  /* 0x000000180800780c */ /* 0x000fcc0003f44270 */
[----:B------:R-:W5:Y:S01]  /*9b60*/  MUFU.TANH R40, R40 ;  /* 0x0000002800287308 */ /* 0x000f620000002400 */
[----:B------:R-:W-:Y:S01]  /*9b70*/  FMNMX.FTZ R30, R180, R29, !PT ;  /* 0x0000001db41e7209 */ /* 0x000fe20007810000 */
[----:B------:R-:W-:Y:S01]  /*9b80*/  FMUL.FTZ R45, R45, UR4 ;  /* 0x000000042d2d7c20 */ /* 0x000fe20008410000 */
[----:B------:R-:W-:-:S05]  /*9b90*/  FMNMX.FTZ R29, R12, R24, !PT ;  /* 0x000000180c1d7209 */ /* 0x000fca0007810000 */
[----:B------:R-:W5:Y:S01]  /*9ba0*/  MUFU.TANH R10, R38 ;  /* 0x00000026000a7308 */ /* 0x000f620000002400 */
[----:B0-----:R-:W-:Y:S01]  /*9bb0*/  FSEL R28, R31, -INF , P3 ;  /* 0xff8000001f1c7808 */ /* 0x001fe20001800000 */
[----:B------:R-:W-:Y:S01]  /*9bc0*/  FMUL.FTZ R43, R43, UR4 ;  /* 0x000000042b2b7c20 */ /* 0x000fe20008410000 */
[----:B------:R-:W-:-:S05]  /*9bd0*/  ISETP.GT.AND P3, PT, R8, 0x19, PT ;  /* 0x000000190800780c */ /* 0x000fca0003f64270 */
[----:B------:R-:W0:Y:S01]  /*9be0*/  MUFU.TANH R41, R41 ;  /* 0x0000002900297308 */ /* 0x000e220000002400 */
[----:B---3--:R-:W-:Y:S02]  /*9bf0*/  FSEL R11, R11, -INF , P2 ;  /* 0xff8000000b0b7808 */ /* 0x008fe40001000000 */
[----:B------:R-:W-:-:S05]  /*9c00*/  FMNMX.FTZ R29, R26, R29, !PT ;  /* 0x0000001d1a1d7209 */ /* 0x000fca0007810000 */
[----:B------:R-:W3:Y:S01]  /*9c10*/  MUFU.TANH R39, R39 ;  /* 0x0000002700277308 */ /* 0x000ee20000002400 */
[----:B------:R-:W-:Y:S01]  /*9c20*/  FMUL.FTZ R48, R48, UR4 ;  /* 0x0000000430307c20 */ /* 0x000fe20008410000 */
[----:B-1----:R-:W-:Y:S01]  /*9c30*/  FSEL R5, R5, -INF , P4 ;  /* 0xff80000005057808 */ /* 0x002fe20002000000 */
[----:B------:R-:W-:-:S05]  /*9c40*/  FMUL.FTZ R46, R46, UR4 ;  /* 0x000000042e2e7c20 */ /* 0x000fca0008410000 */
[----:B------:R-:W1:Y:S01]  /*9c50*/  MUFU.TANH R44, R44 ;  /* 0x0000002c002c7308 */ /* 0x000e620000002400 */
[----:B------:R-:W-:Y:S01]  /*9c60*/  ISETP.GT.AND P4, PT, R8, 0x20, PT ;  /* 0x000000200800780c */ /* 0x000fe20003f84270 */
[----:B------:R-:W-:Y:S01]  /*9c70*/  FMUL.FTZ R49, R49, UR4 ;  /* 0x0000000431317c20 */ /* 0x000fe20008410000 */
[----:B--2---:R-:W-:Y:S02]  /*9c80*/  FSEL R182, R37, -INF , P3 ;  /* 0xff80000025b67808 */ /* 0x004fe40001800000 */
[----:B------:R-:W-:-:S03]  /*9c90*/  FMNMX.FTZ R31, R11, R30, !PT ;  /* 0x0000001e0b1f7209 */ /* 0x000fc60007810000 */
[----:B------:R-:W2:Y:S01]  /*9ca0*/  MUFU.TANH R42, R42 ;  /* 0x0000002a002a7308 */ /* 0x000ea20000002400 */
[----:B------:R-:W-:Y:S01]  /*9cb0*/  FMNMX.FTZ R30, R28, R29, !PT ;  /* 0x0000001d1c1e7209 */ /* 0x000fe20007810000 */
[----:B------:R-:W-:Y:S01]  /*9cc0*/  FMUL.FTZ R47, R47, UR4 ;  /* 0x000000042f2f7c20 */ /* 0x000fe20008410000 */
[----:B----4-:R-:W-:-:S05]  /*9cd0*/  FSEL R6, R6, -INF , P5 ;  /* 0xff80000006067808 */ /* 0x010fca0002800000 */
[----:B------:R-:W4:Y:S01]  /*9ce0*/  MUFU.TANH R45, R45 ;  /* 0x0000002d002d7308 */ /* 0x000f220000002400 */
[----:B------:R-:W-:Y:S01]  /*9cf0*/  ISETP.GT.AND P5, PT, R8, 0x21, PT ;  /* 0x000000210800780c */ /* 0x000fe20003fa4270 */
[----:B------:R-:W-:Y:S01]  /*9d00*/  FMUL.FTZ R52, R52, UR4 ;  /* 0x0000000434347c20 */ /* 0x000fe20008410000 */
[----:B-----5:R-:W-:Y:S02]  /*9d10*/  FSEL R168, R40, -INF , P4 ;  /* 0xff80000028a87808 */ /* 0x020fe40002000000 */
[----:B------:R-:W-:-:S03]  /*9d20*/  FMNMX.FTZ R31, R182, R31, !PT ;  /* 0x0000001fb61f7209 */ /* 0x000fc60007810000 */
[----:B------:R-:W5:Y:S01]  /*9d30*/  MUFU.TANH R43, R43 ;  /* 0x0000002b002b7308 */ /* 0x000f620000002400 */
[----:B------:R-:W-:Y:S02]  /*9d40*/  FMNMX.FTZ R29, R5, R30, !PT ;  /* 0x0000001e051d7209 */ /* 0x000fe40007810000 */
[----:B------:R-:W-:-:S05]  /*9d50*/  FSEL R10, R10, -INF , P2 ;  /* 0xff8000000a0a7808 */ /* 0x000fca0001000000 */
[----:B------:R-:W5:Y:S01]  /*9d60*/  MUFU.TANH R4, R48 ;  /* 0x0000003000047308 */ /* 0x000f620000002400 */
[----:B------:R-:W-:Y:S01]  /*9d70*/  ISETP.GT.AND P2, PT, R8, 0x28, PT ;  /* 0x000000280800780c */ /* 0x000fe20003f44270 */
[----:B------:R-:W-:Y:S01]  /*9d80*/  FMUL.FTZ R53, R53, UR4 ;  /* 0x0000000435357c20 */ /* 0x000fe20008410000 */
[----:B0-----:R-:W-:Y:S02]  /*9d90*/  FSEL R169, R41, -INF , P5 ;  /* 0xff80000029a97808 */ /* 0x001fe40002800000 */
[----:B------:R-:W-:-:S03]  /*9da0*/  FMNMX.FTZ R32, R168, R31, !PT ;  /* 0x0000001fa8207209 */ /* 0x000fc60007810000 */
[----:B------:R-:W0:Y:S01]  /*9db0*/  MUFU.TANH R46, R46 ;  /* 0x0000002e002e7308 */ /* 0x000e220000002400 */
[----:B------:R-:W-:Y:S01]  /*9dc0*/  FMNMX.FTZ R29, R6, R29, !PT ;  /* 0x0000001d061d7209 */ /* 0x000fe20007810000 */
[----:B------:R-:W-:Y:S01]  /*9dd0*/  FMUL.FTZ R50, R50, UR4 ;  /* 0x0000000432327c20 */ /* 0x000fe20008410000 */
[----:B------:R-:W-:Y:S01]  /*9de0*/  FMUL.FTZ R51, R51, UR4 ;  /* 0x0000000433337c20 */ /* 0x000fe20008410000 */
[----:B------:R-:W-:-:S04]  /*9df0*/  FMUL.FTZ R54, R54, UR4 ;  /* 0x0000000436367c20 */ /* 0x000fc80008410000 */
[----:B------:R-:W0:Y:S01]  /*9e00*/  MUFU.TANH R49, R49 ;  /* 0x0000003100317308 */ /* 0x000e220000002400 */
[----:B------:R-:W-:Y:S01]  /*9e10*/  FMUL.FTZ R55, R55, UR4 ;  /* 0x0000000437377c20 */ /* 0x000fe20008410000 */
[----:B---3--:R-:W-:Y:S01]  /*9e20*/  FSEL R181, R39, -INF , P3 ;  /* 0xff80000027b57808 */ /* 0x008fe20001800000 */
[----:B------:R-:W-:Y:S01]  /*9e30*/  FMUL.FTZ R56, R56, UR4 ;  /* 0x0000000438387c20 */ /* 0x000fe20008410000 */
[----:B------:R-:W-:Y:S02]  /*9e40*/  ISETP.GT.AND P3, PT, R8, 0x29, PT ;  /* 0x000000290800780c */ /* 0x000fe40003f64270 */
[----:B-1----:R-:W-:Y:S02]  /*9e50*/  FSEL R170, R44, -INF , P2 ;  /* 0xff8000002caa7808 */ /* 0x002fe40001000000 */
[----:B------:R-:W1:Y:S01]  /*9e60*/  MUFU.TANH R47, R47 ;  /* 0x0000002f002f7308 */ /* 0x000e620000002400 */
[----:B------:R-:W-:Y:S02]  /*9e70*/  FMNMX.FTZ R31, R169, R32, !PT ;  /* 0x00000020a91f7209 */ /* 0x000fe40007810000 */
[----:B------:R-:W-:-:S05]  /*9e80*/  FMNMX.FTZ R30, R10, R29, !PT ;  /* 0x0000001d0a1e7209 */ /* 0x000fca0007810000 */
[----:B------:R-:W3:Y:S01]  /*9e90*/  MUFU.TANH R52, R52 ;  /* 0x0000003400347308 */ /* 0x000ee20000002400 */
[----:B--2---:R-:W-:Y:S01]  /*9ea0*/  FSEL R172, R42, -INF , P4 ;  /* 0xff8000002aac7808 */ /* 0x004fe20002000000 */
[----:B------:R-:W-:Y:S01]  /*9eb0*/  FMUL.FTZ R58, R58, UR4 ;  /* 0x000000043a3a7c20 */ /* 0x000fe20008410000 */
[----:B------:R-:W-:Y:S01]  /*9ec0*/  ISETP.GT.AND P4, PT, R8, 0x30, PT ;  /* 0x000000300800780c */ /* 0x000fe20003f84270 */
[----:B------:R-:W-:Y:S01]  /*9ed0*/  FMUL.FTZ R61, R61, UR4 ;  /* 0x000000043d3d7c20 */ /* 0x000fe20008410000 */
[----:B----4-:R-:W-:Y:S01]  /*9ee0*/  FSEL R171, R45, -INF , P3 ;  /* 0xff8000002dab7808 */ /* 0x010fe20001800000 */
[----:B------:R-:W-:Y:S02]  /*9ef0*/  FMUL.FTZ R63, R63, UR4 ;  /* 0x000000043f3f7c20 */ /* 0x000fe40008410000 */
[----:B------:R-:W2:Y:S01]  /*9f00*/  MUFU.TANH R3, R50 ;  /* 0x0000003200037308 */ /* 0x000ea20000002400 */
[----:B------:R-:W-:Y:S01]  /*9f10*/  FMNMX.FTZ R32, R170, R31, !PT ;  /* 0x0000001faa207209 */ /* 0x000fe20007810000 */
[----:B------:R-:W-:Y:S01]  /*9f20*/  FMUL.FTZ R57, R57, UR4 ;  /* 0x0000000439397c20 */ /* 0x000fe20008410000 */
[----:B------:R-:W-:Y:S01]  /*9f30*/  FMNMX.FTZ R29, R181, R30, !PT ;  /* 0x0000001eb51d7209 */ /* 0x000fe20007810000 */
[----:B------:R-:W-:Y:S01]  /*9f40*/  FMUL.FTZ R59, R59, UR4 ;  /* 0x000000043b3b7c20 */ /* 0x000fe20008410000 */
[----:B------:R-:W-:-:S03]  /*9f50*/  FMUL.FTZ R60, R60, UR4 ;  /* 0x000000043c3c7c20 */ /* 0x000fc60008410000 */
[----:B------:R-:W4:Y:S01]  /*9f60*/  MUFU.TANH R53, R53 ;  /* 0x0000003500357308 */ /* 0x000f220000002400 */
[----:B------:R-:W-:Y:S01]  /*9f70*/  FMUL.FTZ R62, R62, UR4 ;  /* 0x000000043e3e7c20 */ /* 0x000fe20008410000 */
[----:B-----5:R-:W-:Y:S02]  /*9f80*/  FSEL R173, R43, -INF , P5 ;  /* 0xff8000002bad7808 */ /* 0x020fe40002800000 */
[----:B------:R-:W-:-:S04]  /*9f90*/  ISETP.GT.AND P5, PT, R8, 0x31, PT ;  /* 0x000000310800780c */ /* 0x000fc80003fa4270 */
[----:B------:R-:W5:Y:S01]  /*9fa0*/  MUFU.TANH R51, R51 ;  /* 0x0000003300337308 */ /* 0x000f620000002400 */
[----:B------:R-:W-:Y:S02]  /*9fb0*/  FSEL R4, R4, -INF , P4 ;  /* 0xff80000004047808 */ /* 0x000fe40002000000 */
[----:B------:R-:W-:-:S05]  /*9fc0*/  FMNMX.FTZ R31, R171, R32, !PT ;  /* 0x00000020ab1f7209 */ /* 0x000fca0007810000 */
[----:B------:R-:W5:Y:S01]  /*9fd0*/  MUFU.TANH R54, R54 ;  /* 0x0000003600367308 */ /* 0x000f620000002400 */
[----:B------:R-:W-:-:S07]  /*9fe0*/  FMNMX.FTZ R30, R172, R29, !PT ;  /* 0x0000001dac1e7209 */ /* 0x000fce0007810000 */
[----:B------:R-:W5:Y:S01]  /*9ff0*/  MUFU.TANH R55, R55 ;  /* 0x0000003700377308 */ /* 0x000f620000002400 */
[----:B0-----:R-:W-:Y:S02]  /*a000*/  FSEL R174, R46, -INF , P2 ;  /* 0xff8000002eae7808 */ /* 0x001fe40001000000 */
[----:B------:R-:W-:-:S05]  /*a010*/  ISETP.GT.AND P2, PT, R8, 0x38, PT ;  /* 0x000000380800780c */ /* 0x000fca0003f44270 */
[----:B------:R-:W0:Y:S01]  /*a020*/  MUFU.TANH R56, R56 ;  /* 0x0000003800387308 */ /* 0x000e220000002400 */
[----:B------:R-:W-:Y:S02]  /*a030*/  FSEL R159, R49, -INF , P5 ;  /* 0xff800000319f7808 */ /* 0x000fe40002800000 */
[----:B------:R-:W-:Y:S02]  /*a040*/  FMNMX.FTZ R32, R4, R31, !PT ;  /* 0x0000001f04207209 */ /* 0x000fe40007810000 */
[----:B------:R-:W-:-:S03]  /*a050*/  FMNMX.FTZ R29, R173, R30, !PT ;  /* 0x0000001ead1d7209 */ /* 0x000fc60007810000 */
[----:B------:R-:W-:Y:S01]  /*a060*/  MUFU.TANH R14, R57 ;  /* 0x00000039000e7308 */ /* 0x000fe20000002400 */
[----:B-1----:R-:W-:-:S07]  /*a070*/  FSEL R175, R47, -INF , P3 ;  /* 0xff8000002faf7808 */ /* 0x002fce0001800000 */
[----:B------:R-:W1:Y:S01]  /*a080*/  MUFU.TANH R58, R58 ;  /* 0x0000003a003a7308 */ /* 0x000e620000002400 */
[----:B------:R-:W-:-:S07]  /*a090*/  ISETP.GT.AND P3, PT, R8, 0x39, PT ;  /* 0x000000390800780c */ /* 0x000fce0003f64270 */
[----:B------:R-:W1:Y:S01]  /*a0a0*/  MUFU.TANH R15, R59 ;  /* 0x0000003b000f7308 */ /* 0x000e620000002400 */
[----:B---3--:R-:W-:-:S07]  /*a0b0*/  FSEL R161, R52, -INF , P2 ;  /* 0xff80000034a17808 */ /* 0x008fce0001000000 */
[----:B------:R-:W-:Y:S01]  /*a0c0*/  MUFU.TANH R20, R60 ;  /* 0x0000003c00147308 */ /* 0x000fe20000002400 */
[----:B------:R-:W-:-:S07]  /*a0d0*/  FMNMX.FTZ R32, R159, R32, !PT ;  /* 0x000000209f207209 */ /* 0x000fce0007810000 */
[----:B------:R-:W-:Y:S01]  /*a0e0*/  MUFU.TANH R61, R61 ;  /* 0x0000003d003d7308 */ /* 0x000fe20000002400 */
[----:B------:R-:W-:-:S07]  /*a0f0*/  FMUL.FTZ R64, R64, UR4 ;  /* 0x0000000440407c20 */ /* 0x000fce0008410000 */
[----:B------:R-:W3:Y:S01]  /*a100*/  MUFU.TANH R21, R62 ;  /* 0x0000003e00157308 */ /* 0x000ee20000002400 */
[----:B------:R-:W-:-:S07]  /*a110*/  FMNMX.FTZ R30, R174, R29, !PT ;  /* 0x0000001dae1e7209 */ /* 0x000fce0007810000 */
[----:B------:R-:W3:Y:S01]  /*a120*/  MUFU.TANH R63, R63 ;  /* 0x0000003f003f7308 */ /* 0x000ee20000002400 */
[----:B--2---:R-:W-:Y:S01]  /*a130*/  FSEL R3, R3, -INF , P4 ;  /* 0xff80000003037808 */ /* 0x004fe20002000000 */
[----:B------:R-:W-:Y:S01]  /*a140*/  FMUL.FTZ R65, R65, UR4 ;  /* 0x0000000441417c20 */ /* 0x000fe20008410000 */
[----:B------:R-:W-:Y:S02]  /*a150*/  ISETP.GT.AND P4, PT, R8, 0x40, PT ;  /* 0x000000400800780c */ /* 0x000fe40003f84270 */
[----:B----4-:R-:W-:Y:S02]  /*a160*/  FSEL R166, R53, -INF , P3 ;  /* 0xff80000035a67808 */ /* 0x010fe40001800000 */
[----:B------:R-:W-:Y:S02]  /*a170*/  FMNMX.FTZ R31, R161, R32, !PT ;  /* 0x00000020a11f7209 */ /* 0x000fe40007810000 */
[----:B------:R-:W-:Y:S01]  /*a180*/  FMNMX.FTZ R30, R175, R30, !PT ;  /* 0x0000001eaf1e7209 */ /* 0x000fe20007810000 */
[----:B------:R-:W2:Y:S01]  /*a190*/  MUFU.TANH R64, R64 ;  /* 0x0000004000407308 */ /* 0x000ea20000002400 */
[----:B-----5:R-:W-:-:S02]  /*a1a0*/  FSEL R160, R51, -INF , P5 ;  /* 0xff80000033a07808 */ /* 0x020fc40002800000 */
[----:B------:R-:W-:Y:S02]  /*a1b0*/  FSEL R163, R54, -INF , P2 ;  /* 0xff80000036a37808 */ /* 0x000fe40001000000 */
[----:B------:R-:W-:Y:S02]  /*a1c0*/  FSEL R167, R55, -INF , P3 ;  /* 0xff80000037a77808 */ /* 0x000fe40001800000 */
[C---:B------:R-:W-:Y:S02]  /*a1d0*/  ISETP.GT.AND P5, PT, R8.reuse, 0x41, PT ;  /* 0x000000410800780c */ /* 0x040fe40003fa4270 */
[C---:B------:R-:W-:Y:S02]  /*a1e0*/  ISETP.GT.AND P2, PT, R8.reuse, 0x48, PT ;  /* 0x000000480800780c */ /* 0x040fe40003f44270 */
[----:B------:R-:W-:Y:S01]  /*a1f0*/  ISETP.GT.AND P3, PT, R8, 0x49, PT ;  /* 0x000000490800780c */ /* 0x000fe20003f64270 */
[----:B------:R-:W-:Y:S01]  /*a200*/  FMUL.FTZ R68, R68, UR4 ;  /* 0x0000000444447c20 */ /* 0x000fe20008410000 */
[----:B0-----:R-:W-:-:S02]  /*a210*/  FSEL R183, R56, -INF , P4 ;  /* 0xff80000038b77808 */ /* 0x001fc40002000000 */
[----:B------:R-:W-:Y:S02]  /*a220*/  FMNMX.FTZ R32, R166, R31, !PT ;  /* 0x0000001fa6207209 */ /* 0x000fe40007810000 */
[----:B------:R-:W-:Y:S01]  /*a230*/  FMNMX.FTZ R29, R3, R30, !PT ;  /* 0x0000001e031d7209 */ /* 0x000fe20007810000 */
[----:B------:R-:W0:Y:S01]  /*a240*/  MUFU.TANH R65, R65 ;  /* 0x0000004100417308 */ /* 0x000e220000002400 */
[----:B-1----:R-:W-:Y:S02]  /*a250*/  FSEL R184, R58, -INF , P4 ;  /* 0xff8000003ab87808 */ /* 0x002fe40002000000 */
[----:B------:R-:W-:Y:S02]  /*a260*/  FSEL R15, R15, -INF , P5 ;  /* 0xff8000000f0f7808 */ /* 0x000fe40002800000 */
[----:B------:R-:W-:Y:S02]  /*a270*/  FSEL R14, R14, -INF , P5 ;  /* 0xff8000000e0e7808 */ /* 0x000fe40002800000 */
[----:B---3--:R-:W-:-:S02]  /*a280*/  FSEL R21, R21, -INF , P2 ;  /* 0xff80000015157808 */ /* 0x008fc40001000000 */
[----:B------:R-:W-:Y:S02]  /*a290*/  FSEL R20, R20, -INF , P2 ;  /* 0xff80000014147808 */ /* 0x000fe40001000000 */
[----:B------:R-:W-:Y:S02]  /*a2a0*/  FSEL R165, R63, -INF , P3 ;  /* 0xff8000003fa57808 */ /* 0x000fe40001800000 */
[----:B------:R-:W-:Y:S01]  /*a2b0*/  FSEL R164, R61, -INF , P3 ;  /* 0xff8000003da47808 */ /* 0x000fe20001800000 */
[----:B------:R-:W-:Y:S01]  /*a2c0*/  FMUL.FTZ R69, R69, UR4 ;  /* 0x0000000445457c20 */ /* 0x000fe20008410000 */
[C---:B------:R-:W-:Y:S02]  /*a2d0*/  ISETP.GT.AND P4, PT, R8.reuse, 0x50, PT ;  /* 0x000000500800780c */ /* 0x040fe40003f84270 */
[C---:B------:R-:W-:Y:S02]  /*a2e0*/  ISETP.GT.AND P5, PT, R8.reuse, 0x51, PT ;  /* 0x000000510800780c */ /* 0x040fe40003fa4270 */
[----:B------:R-:W-:-:S02]  /*a2f0*/  ISETP.GT.AND P2, PT, R8, 0x58, PT ;  /* 0x000000580800780c */ /* 0x000fc40003f44270 */
[----:B------:R-:W-:Y:S02]  /*a300*/  FMNMX.FTZ R31, R183, R32, !PT ;  /* 0x00000020b71f7209 */ /* 0x000fe40007810000 */
[----:B------:R-:W-:Y:S01]  /*a310*/  ISETP.GT.AND P3, PT, R8, 0x59, PT ;  /* 0x000000590800780c */ /* 0x000fe20003f64270 */
[----:B------:R-:W-:Y:S01]  /*a320*/  FMUL.FTZ R66, R66, UR4 ;  /* 0x0000000442427c20 */ /* 0x000fe20008410000 */
[----:B------:R-:W-:Y:S01]  /*a330*/  FMNMX.FTZ R8, R160, R29, !PT ;  /* 0x0000001da0087209 */ /* 0x000fe20007810000 */
[----:B------:R-:W1:Y:S01]  /*a340*/  MUFU.TANH R68, R68 ;  /* 0x0000004400447308 */ /* 0x000e620000002400 */
[----:B------:R-:W-:Y:S01]  /*a350*/  FMNMX.FTZ R31, R14, R31, !PT ;  /* 0x0000001f0e1f7209 */ /* 0x000fe20007810000 */
[----:B------:R-:W-:Y:S01]  /*a360*/  FMUL.FTZ R67, R67, UR4 ;  /* 0x0000000443437c20 */ /* 0x000fe20008410000 */
[----:B------:R-:W-:Y:S02]  /*a370*/  FMNMX.FTZ R8, R163, R8, !PT ;  /* 0x00000008a3087209 */ /* 0x000fe40007810000 */
[----:B------:R-:W-:-:S03]  /*a380*/  FMNMX.FTZ R31, R20, R31, !PT ;  /* 0x0000001f141f7209 */ /* 0x000fc60007810000 */
[----:B------:R-:W3:Y:S01]  /*a390*/  MUFU.TANH R69, R69 ;  /* 0x0000004500457308 */ /* 0x000ee20000002400 */
[----:B------:R-:W-:Y:S01]  /*a3a0*/  FMNMX.FTZ R29, R167, R8, !PT ;  /* 0x00000008a71d7209 */ /* 0x000fe20007810000 */
[----:B------:R-:W-:Y:S01]  /*a3b0*/  FMUL.FTZ R70, R70, UR4 ;  /* 0x0000000446467c20 */ /* 0x000fe20008410000 */
[----:B--2---:R-:W-:-:S05]  /*a3c0*/  FSEL R193, R64, -INF , P4 ;  /* 0xff80000040c17808 */ /* 0x004fca0002000000 */
[----:B------:R-:W2:Y:S01]  /*a3d0*/  MUFU.TANH R66, R66 ;  /* 0x0000004200427308 */ /* 0x000ea20000002400 */
[----:B------:R-:W-:Y:S01]  /*a3e0*/  FMNMX.FTZ R30, R164, R31, !PT ;  /* 0x0000001fa41e7209 */ /* 0x000fe20007810000 */
[----:B------:R-:W-:Y:S01]  /*a3f0*/  FMUL.FTZ R71, R71, UR4 ;  /* 0x0000000447477c20 */ /* 0x000fe20008410000 */
[----:B------:R-:W-:-:S05]  /*a400*/  FMNMX.FTZ R8, R184, R29, !PT ;  /* 0x0000001db8087209 */ /* 0x000fca0007810000 */
[----:B------:R-:W4:Y:S01]  /*a410*/  MUFU.TANH R67, R67 ;  /* 0x0000004300437308 */ /* 0x000f220000002400 */
[----:B0-----:R-:W-:Y:S02]  /*a420*/  FSEL R187, R65, -INF , P5 ;  /* 0xff80000041bb7808 */ /* 0x001fe40002800000 */
[----:B------:R-:W-:Y:S02]  /*a430*/  FMNMX.FTZ R30, R193, R30, !PT ;  /* 0x0000001ec11e7209 */ /* 0x000fe40007810000 */
[----:B------:R-:W-:-:S03]  /*a440*/  FMNMX.FTZ R8, R15, R8, !PT ;  /* 0x000000080f087209 */ /* 0x000fc60007810000 */
[----:B------:R-:W0:Y:S01]  /*a450*/  MUFU.TANH R70, R70 ;  /* 0x0000004600467308 */ /* 0x000e220000002400 */
[----:B-1----:R-:W-:Y:S02]  /*a460*/  FSEL R186, R68, -INF , P2 ;  /* 0xff80000044ba7808 */ /* 0x002fe40001000000 */
[----:B------:R-:W-:Y:S02]  /*a470*/  FMNMX.FTZ R29, R187, R30, !PT ;  /* 0x0000001ebb1d7209 */ /* 0x000fe40007810000 */
[----:B------:R-:W-:-:S03]  /*a480*/  FMNMX.FTZ R8, R21, R8, !PT ;  /* 0x0000000815087209 */ /* 0x000fc60007810000 */
[----:B------:R-:W1:Y:S01]  /*a490*/  MUFU.TANH R71, R71 ;  /* 0x0000004700477308 */ /* 0x000e620000002400 */
[----:B---3--:R-:W-:Y:S02]  /*a4a0*/  FSEL R158, R69, -INF , P3 ;  /* 0xff800000459e7808 */ /* 0x008fe40001800000 */
[----:B------:R-:W-:Y:S02]  /*a4b0*/  FMNMX.FTZ R29, R186, R29, !PT ;  /* 0x0000001dba1d7209 */ /* 0x000fe40007810000 */
[----:B--2---:R-:W-:Y:S02]  /*a4c0*/  FSEL R179, R66, -INF , P4 ;  /* 0xff80000042b37808 */ /* 0x004fe40002000000 */
[----:B------:R-:W-:Y:S02]  /*a4d0*/  FMNMX.FTZ R8, R165, R8, !PT ;  /* 0x00000008a5087209 */ /* 0x000fe40007810000 */
[----:B------:R-:W-:Y:S02]  /*a4e0*/  FMNMX.FTZ R30, R158, R29, !PT ;  /* 0x0000001d9e1e7209 */ /* 0x000fe40007810000 */
[----:B----4-:R-:W-:-:S02]  /*a4f0*/  FSEL R178, R67, -INF , P5 ;  /* 0xff80000043b27808 */ /* 0x010fc40002800000 */
[----:B------:R-:W-:Y:S02]  /*a500*/  FMNMX.FTZ R29, R179, R8, !PT ;  /* 0x00000008b31d7209 */ /* 0x000fe40007810000 */
[----:B0-----:R-:W-:Y:S02]  /*a510*/  FSEL R177, R70, -INF , P2 ;  /* 0xff80000046b17808 */ /* 0x001fe40001000000 */
[----:B------:R-:W-:Y:S02]  /*a520*/  FMNMX.FTZ R8, R178, R29, !PT ;  /* 0x0000001db2087209 */ /* 0x000fe40007810000 */
[----:B-1----:R-:W-:Y:S02]  /*a530*/  FSEL R176, R71, -INF , P3 ;  /* 0xff80000047b07808 */ /* 0x002fe40001800000 */
[----:B------:R-:W-:Y:S01]  /*a540*/  FMNMX.FTZ R29, R177, R8, !PT ;  /* 0x00000008b11d7209 */ /* 0x000fe20007810000 */
[----:B------:R-:W0:Y:S03]  /*a550*/  SHFL.BFLY PT, R31, R30, 0x2, 0x1f ;  /* 0x0c401f001e1f7f89 */ /* 0x000e2600000e0000 */
[----:B------:R-:W-:-:S05]  /*a560*/  FMNMX.FTZ R29, R176, R29, !PT ;  /* 0x0000001db01d7209 */ /* 0x000fca0007810000 */
[----:B------:R-:W1:Y:S01]  /*a570*/  SHFL.BFLY PT, R8, R29, 0x2, 0x1f ;  /* 0x0c401f001d087f89 */ /* 0x000e6200000e0000 */
[----:B0-----:R-:W-:-:S05]  /*a580*/  FMNMX.FTZ R31, R30, R31, !PT ;  /* 0x0000001f1e1f7209 */ /* 0x001fca0007810000 */
[----:B------:R-:W0:Y:S01]  /*a590*/  SHFL.BFLY PT, R162, R31, 0x1, 0x1f ;  /* 0x0c201f001fa27f89 */ /* 0x000e2200000e0000 */
[----:B-1----:R-:W-:-:S05]  /*a5a0*/  FMNMX.FTZ R30, R29, R8, !PT ;  /* 0x000000081d1e7209 */ /* 0x002fca0007810000 */
[----:B------:R-:W1:Y:S01]  /*a5b0*/  SHFL.BFLY PT, R33, R30, 0x1, 0x1f ;  /* 0x0c201f001e217f89 */ /* 0x000e6200000e0000 */
[----:B0-----:R-:W-:-:S04]  /*a5c0*/  FMNMX.FTZ R162, R31, R162, !PT ;  /* 0x000000a21fa27209 */ /* 0x001fc80007810000 */
[C---:B------:R-:W-:Y:S01]  /*a5d0*/  FSETP.NEU.FTZ.AND P2, PT, R162.reuse, -INF , PT ;  /* 0xff800000a200780b */ /* 0x040fe20003f5d000 */
[----:B------:R-:W-:Y:S01]  /*a5e0*/  FMUL.FTZ R156, R162, UR39 ;  /* 0x00000027a29c7c20 */ /* 0x000fe20008410000 */
[----:B-1----:R-:W-:-:S04]  /*a5f0*/  FMNMX.FTZ R8, R30, R33, !PT ;  /* 0x000000211e087209 */ /* 0x002fc80007810000 */
[----:B------:R-:W-:Y:S02]  /*a600*/  FSEL R156, R156, RZ, P2 ;  /* 0x000000ff9c9c7208 */ /* 0x000fe40001000000 */
[C---:B------:R-:W-:Y:S01]  /*a610*/  FSETP.NEU.FTZ.AND P2, PT, R8.reuse, -INF , PT ;  /* 0xff8000000800780b */ /* 0x040fe20003f5d000 */
[----:B------:R-:W-:-:S05]  /*a620*/  FMUL.FTZ R157, R8, UR39 ;  /* 0x00000027089d7c20 */ /* 0x000fca0008410000 */
[----:B------:R-:W-:Y:S02]  /*a630*/  FSEL R157, R157, RZ, P2 ;  /* 0x000000ff9d9d7208 */ /* 0x000fe40001000000 */
[----:B------:R-:W-:-:S03]  /*a640*/  SHF.R.U32.HI R34, RZ, 0x7, R72 ;  /* 0x00000007ff227819 */ /* 0x000fc60000011648 */
[--C-:B------:R-:W-:Y:S01]  /*a650*/  FFMA.FTZ R189, R24, UR39, -R157.reuse ;  /* 0x0000002718bd7c23 */ /* 0x100fe2000801089d */
[----:B------:R-:W-:Y:S02]  /*a660*/  @!P1 VIADD R24, R0, 0x32440 ;  /* 0x0003244000189836 */ /* 0x000fe40000000000 */
[--C-:B------:R-:W-:Y:S01]  /*a670*/  FFMA.FTZ R195, R9, UR39, -R156.reuse ;  /* 0x0000002709c37c23 */ /* 0x100fe2000801089c */
[----:B------:R-:W-:Y:S01]  /*a680*/  IADD3 R9, -R34, 0xb, RZ ;  /* 0x0000000b22097810 */ /* 0x000fe20007ffe1ff */
[----:B------:R-:W-:Y:S01]  /*a690*/  FFMA.FTZ R194, R13, UR39, -R156 ;  /* 0x000000270dc27c23 */ /* 0x000fe2000801089c */
[----:B------:R-:W-:Y:S01]  /*a6a0*/  @!P1 PRMT R24, RZ, 0x654, R24 ;  /* 0x00000654ff189816 */ /* 0x000fe20000000018 */
[--C-:B------:R-:W-:Y:S01]  /*a6b0*/  FFMA.FTZ R192, R25, UR39, -R156.reuse ;  /* 0x0000002719c07c23 */ /* 0x100fe2000801089c */
[----:B------:R-:W-:Y:S01]  /*a6c0*/  FFMA.FTZ R191, R27, UR39, -R156 ;  /* 0x000000271bbf7c23 */ /* 0x000fe2000801089c */
[--C-:B------:R-:W-:Y:S01]  /*a6d0*/  FFMA.FTZ R190, R12, UR39, -R157.reuse ;  /* 0x000000270cbe7c23 */ /* 0x100fe2000801089d */
[--C-:B------:R-:W-:Y:S01]  /*a6e0*/  FFMA.FTZ R188, R26, UR39, -R157.reuse ;  /* 0x000000271abc7c23 */ /* 0x100fe2000801089d */
[----:B------:R-:W-:Y:S01]  /*a6f0*/  FFMA.FTZ R196, R28, UR39, -R157 ;  /* 0x000000271cc47c23 */ /* 0x000fe2000801089d */
[----:B------:R0:W-:Y:S06]  /*a700*/  BAR.ARV R9, 0x100 ;  /* 0x000400090000751d */ /* 0x0001ec0000002000 */
[----:B------:R1:W-:Y:S01]  /*a710*/  @!P1 SYNCS.ARRIVE.TRANS64.RED.A1T0 RZ, [R24+URZ], RZ ;  /* 0x000000ff18ff99a7 */ /* 0x0003e2000810043f */
[----:B------:R-:W-:Y:S01]  /*a720*/  MUFU.EX2 R195, R195 ;  /* 0x000000c300c37308 */ /* 0x000fe20000000800 */
[----:B------:R-:W-:-:S07]  /*a730*/  IMAD.MOV.U32 R13, RZ, RZ, 0xc00 ;  /* 0x00000c00ff0d7424 */ /* 0x000fce00078e00ff */
[----:B------:R-:W2:Y:S08]  /*a740*/  MUFU.EX2 R194, R194 ;  /* 0x000000c200c27308 */ /* 0x000eb00000000800 */
[----:B------:R-:W-:Y:S08]  /*a750*/  MUFU.EX2 R192, R192 ;  /* 0x000000c000c07308 */ /* 0x000ff00000000800 */
[----:B------:R-:W3:Y:S08]  /*a760*/  MUFU.EX2 R191, R191 ;  /* 0x000000bf00bf7308 */ /* 0x000ef00000000800 */
[----:B------:R-:W-:Y:S08]  /*a770*/  MUFU.EX2 R190, R190 ;  /* 0x000000be00be7308 */ /* 0x000ff00000000800 */
[----:B------:R-:W4:Y:S08]  /*a780*/  MUFU.EX2 R189, R189 ;  /* 0x000000bd00bd7308 */ /* 0x000f300000000800 */
[----:B------:R-:W-:Y:S08]  /*a790*/  MUFU.EX2 R188, R188 ;  /* 0x000000bc00bc7308 */ /* 0x000ff00000000800 */
[----:B------:R-:W5:Y:S01]  /*a7a0*/  MUFU.EX2 R196, R196 ;  /* 0x000000c400c47308 */ /* 0x000f620000000800 */
[----:B------:R-:W-:-:S02]  /*a7b0*/  IMAD R12, R22, R13, UR42 ;  /* 0x0000002a160c7e24 */ /* 0x000fc4000f8e020d */
[----:B------:R-:W-:-:S03]  /*a7c0*/  IMAD.MOV.U32 R13, RZ, RZ, 0x40000040 ;  /* 0x40000040ff0d7424 */ /* 0x000fc600078e00ff */
[----:B------:R-:W-:Y:S02]  /*a7d0*/  R2UR UR6, R12 ;  /* 0x000000000c0672ca */ /* 0x000fe400000e0000 */
[----:B------:R-:W-:Y:S02]  /*a7e0*/  R2UR UR7, R13 ;  /* 0x000000000d0772ca */ /* 0x000fe400000e0000 */
[----:B--2---:R-:W-:Y:S02]  /*a7f0*/  F2FP.BF16.F32.PACK_AB R152, R194, R195 ;  /* 0x000000c3c298723e */ /* 0x004fe400000010ff */
[----:B---3--:R-:W-:Y:S02]  /*a800*/  F2FP.BF16.F32.PACK_AB R154, R191, R192 ;  /* 0x000000c0bf9a723e */ /* 0x008fe400000010ff */
[----:B----4-:R-:W-:Y:S02]  /*a810*/  F2FP.BF16.F32.PACK_AB R153, R189, R190 ;  /* 0x000000bebd99723e */ /* 0x010fe400000010ff */
[----:B-----5:R-:W-:Y:S01]  /*a820*/  F2FP.BF16.F32.PACK_AB R155, R196, R188 ;  /* 0x000000bcc49b723e */ /* 0x020fe200000010ff */
[----:B------:R0:W-:Y:S06]  /*a830*/  BAR.SYNC.DEFER_BLOCKING R199, 0x100 ;  /* 0x000400c70000751d */ /* 0x0001ec0000010000 */
[----:B-1----:R-:W-:-:S06]  /*a840*/  WARPGROUP.ARRIVE ;  /* 0x00000000000079c5 */ /* 0x002fcc0000000000 */
[----:B------:R-:W-:Y:S01]  /*a850*/  HGMMA.64x256x16.F32.BF16 R24, R152, gdesc[UR4].tnspB, RZ, !UPT, gsb0 ;  /* 0x43e0000498187df0 */ /* 0x000fe2000c0018ff */
[--C-:B------:R-:W-:Y:S01]  /*a860*/  FFMA.FTZ R185, R7, UR39, -R156.reuse ;  /* 0x0000002707b97c23 */ /* 0x100fe2000801089c */
[--C-:B------:R-:W-:Y:S01]  /*a870*/  FFMA.FTZ R7, R11, UR39, -R156.reuse ;  /* 0x000000270b077c23 */ /* 0x100fe2000801089c */
[--C-:B------:R-:W-:Y:S01]  /*a880*/  FFMA.FTZ R180, R180, UR39, -R156.reuse ;  /* 0x00000027b4b47c23 */ /* 0x100fe2000801089c */
[--C-:B------:R-:W-:Y:S01]  /*a890*/  FFMA.FTZ R11, R182, UR39, -R156.reuse ;  /* 0x00000027b60b7c23 */ /* 0x100fe2000801089c */
[--C-:B------:R-:W-:Y:S01]  /*a8a0*/  FFMA.FTZ R5, R5, UR39, -R157.reuse ;  /* 0x0000002705057c23 */ /* 0x100fe2000801089d */
[--C-:B------:R-:W-:Y:S01]  /*a8b0*/  FFMA.FTZ R6, R6, UR39, -R157.reuse ;  /* 0x0000002706067c23 */ /* 0x100fe2000801089d */
[--C-:B------:R-:W-:Y:S01]  /*a8c0*/  FFMA.FTZ R10, R10, UR39, -R157.reuse ;  /* 0x000000270a0a7c23 */ /* 0x100fe2000801089d */
[--C-:B------:R-:W-:Y:S01]  /*a8d0*/  FFMA.FTZ R13, R181, UR39, -R157.reuse ;  /* 0x00000027b50d7c23 */ /* 0x100fe2000801089d */
[----:B------:R-:W-:Y:S08]  /*a8e0*/  MUFU.EX2 R185, R185 ;  /* 0x000000b900b97308 */ /* 0x000ff00000000800 */
[----:B------:R-:W1:Y:S08]  /*a8f0*/  MUFU.EX2 R180, R180 ;  /* 0x000000b400b47308 */ /* 0x000e700000000800 */
[----:B------:R-:W-:Y:S08]  /*a900*/  MUFU.EX2 R7, R7 ;  /* 0x0000000700077308 */ /* 0x000ff00000000800 */
[----:B------:R-:W-:Y:S08]  /*a910*/  MUFU.EX2 R11, R11 ;  /* 0x0000000b000b7308 */ /* 0x000ff00000000800 */
[----:B------:R-:W-:Y:S08]  /*a920*/  MUFU.EX2 R5, R5 ;  /* 0x0000000500057308 */ /* 0x000ff00000000800 */
[----:B------:R-:W2:Y:S08]  /*a930*/  MUFU.EX2 R6, R6 ;  /* 0x0000000600067308 */ /* 0x000eb00000000800 */
[----:B------:R-:W-:Y:S08]  /*a940*/  MUFU.EX2 R10, R10 ;  /* 0x0000000a000a7308 */ /* 0x000ff00000000800 */
[----:B------:R-:W3:Y:S01]  /*a950*/  MUFU.EX2 R13, R13 ;  /* 0x0000000d000d7308 */ /* 0x000ee20000000800 */
[--C-:B------:R-:W-:Y:S01]  /*a960*/  FFMA.FTZ R168, R168, UR39, -R156.reuse ;  /* 0x00000027a8a87c23 */ /* 0x100fe2000801089c */
[--C-:B------:R-:W-:Y:S01]  /*a970*/  FFMA.FTZ R169, R169, UR39, -R156.reuse ;  /* 0x00000027a9a97c23 */ /* 0x100fe2000801089c */
[--C-:B------:R-:W-:Y:S01]  /*a980*/  FFMA.FTZ R170, R170, UR39, -R156.reuse ;  /* 0x00000027aaaa7c23 */ /* 0x100fe2000801089c */
[----:B------:R-:W-:Y:S01]  /*a990*/  FFMA.FTZ R171, R171, UR39, -R156 ;  /* 0x00000027abab7c23 */ /* 0x000fe2000801089c */
[--C-:B------:R-:W-:Y:S01]  /*a9a0*/  FFMA.FTZ R172, R172, UR39, -R157.reuse ;  /* 0x00000027acac7c23 */ /* 0x100fe2000801089d */
[--C-:B------:R-:W-:Y:S01]  /*a9b0*/  FFMA.FTZ R173, R173, UR39, -R157.reuse ;  /* 0x00000027adad7c23 */ /* 0x100fe2000801089d */
[--C-:B------:R-:W-:Y:S01]  /*a9c0*/  FFMA.FTZ R174, R174, UR39, -R157.reuse ;  /* 0x00000027aeae7c23 */ /* 0x100fe2000801089d */
[----:B------:R-:W-:Y:S01]  /*a9d0*/  FFMA.FTZ R175, R175, UR39, -R157 ;  /* 0x00000027afaf7c23 */ /* 0x000fe2000801089d */
[----:B------:R-:W-:Y:S08]  /*a9e0*/  MUFU.EX2 R168, R168 ;  /* 0x000000a800a87308 */ /* 0x000ff00000000800 */
[----:B------:R-:W4:Y:S08]  /*a9f0*/  MUFU.EX2 R169, R169 ;  /* 0x000000a900a97308 */ /* 0x000f300000000800 */
[----:B------:R-:W-:Y:S01]  /*aa00*/  MUFU.EX2 R170, R170 ;  /* 0x000000aa00aa7308 */ /* 0x000fe20000000800 */
[----:B------:R-:W-:-:S02]  /*aa10*/  WARPGROUP.DEPBAR.LE gsb0, 0x0 ;  /* 0x00008000000079c5 */ /* 0x000fc40000010000 */
[----:B------:R-:W-:Y:S02]  /*aa20*/  VIADD R152, R12, 0x80 ;  /* 0x000000800c987836 */ /* 0x000fe40000000000 */
[----:B------:R-:W-:-:S03]  /*aa30*/  IMAD.MOV.U32 R153, RZ, RZ, 0x40000040 ;  /* 0x40000040ff997424 */ /* 0x000fc600078e00ff */
[----:B------:R-:W-:Y:S02]  /*aa40*/  R2UR UR6, R152 ;  /* 0x00000000980672ca */ /* 0x000fe400000e0000 */
[----:B------:R-:W-:Y:S02]  /*aa50*/  R2UR UR7, R153 ;  /* 0x00000000990772ca */ /* 0x000fe400000e0000 */
[----:B-1----:R-:W-:Y:S02]  /*aa60*/  F2FP.BF16.F32.PACK_AB R152, R180, R185 ;  /* 0x000000b9b498723e */ /* 0x002fe400000010ff */
[----:B--2---:R-:W-:Y:S02]  /*aa70*/  F2FP.BF16.F32.PACK_AB R153, R6, R5 ;  /* 0x000000050699723e */ /* 0x004fe400000010ff */
[----:B------:R-:W-:Y:S02]  /*aa80*/  F2FP.BF16.F32.PACK_AB R154, R11, R7 ;  /* 0x000000070b9a723e */ /* 0x000fe400000010ff */
[----:B---3--:R-:W-:-:S04]  /*aa90*/  F2FP.BF16.F32.PACK_AB R155, R13, R10 ;  /* 0x0000000a0d9b723e */ /* 0x008fc800000010ff */
[----:B------:R-:W-:-:S06]  /*aaa0*/  WARPGROUP.ARRIVE ;  /* 0x00000000000079c5 */ /* 0x000fcc0000000000 */
[----:B------:R-:W-:Y:S01]  /*aab0*/  HGMMA.64x256x16.F32.BF16 R24, R152, gdesc[UR4].tnspB, R24, gsb0 ;  /* 0x43e0000498187df0 */ /* 0x000fe20008001818 */
[----:B------:R-:W-:Y:S08]  /*aac0*/  MUFU.EX2 R171, R171 ;  /* 0x000000ab00ab7308 */ /* 0x000ff00000000800 */
[----:B------:R-:W-:Y:S08]  /*aad0*/  MUFU.EX2 R172, R172 ;  /* 0x000000ac00ac7308 */ /* 0x000ff00000000800 */
[----:B------:R-:W1:Y:S08]  /*aae0*/  MUFU.EX2 R173, R173 ;  /* 0x000000ad00ad7308 */ /* 0x000e700000000800 */
[----:B------:R-:W-:Y:S08]  /*aaf0*/  MUFU.EX2 R174, R174 ;  /* 0x000000ae00ae7308 */ /* 0x000ff00000000800 */
[----:B------:R-:W2:Y:S01]  /*ab00*/  MUFU.EX2 R175, R175 ;  /* 0x000000af00af7308 */ /* 0x000ea20000000800 */
        /* <DEDUP_REMOVED lines=9> */
[----:B------:R-:W3:Y:S08]  /*aba0*/  MUFU.EX2 R159, R159 ;  /* 0x0000009f009f7308 */ /* 0x000ef00000000800 */
[----:B------:R-:W-:Y:S08]  /*abb0*/  MUFU.EX2 R161, R161 ;  /* 0x000000a100a17308 */ /* 0x000ff00000000800 */
[----:B------:R-:W-:Y:S08]  /*abc0*/  MUFU.EX2 R166, R166 ;  /* 0x000000a600a67308 */ /* 0x000ff00000000800 */
[----:B------:R-:W-:Y:S08]  /*abd0*/  MUFU.EX2 R3, R3 ;  /* 0x0000000300037308 */ /* 0x000ff00000000800 */
[----:B------:R-:W5:Y:S08]  /*abe0*/  MUFU.EX2 R160, R160 ;  /* 0x000000a000a07308 */ /* 0x000f700000000800 */
[----:B------:R-:W-:Y:S01]  /*abf0*/  MUFU.EX2 R163, R163 ;  /* 0x000000a300a37308 */ /* 0x000fe20000000800 */
[----:B------:R-:W-:-:S02]  /*ac00*/  WARPGROUP.DEPBAR.LE gsb0, 0x0 ;  /* 0x00008000000079c5 */ /* 0x000fc40000010000 */
[----:B------:R-:W-:Y:S02]  /*ac10*/  VIADD R152, R12, 0x100 ;  /* 0x000001000c987836 */ /* 0x000fe40000000000 */
[----:B------:R-:W-:-:S03]  /*ac20*/  IMAD.MOV.U32 R153, RZ, RZ, 0x40000040 ;  /* 0x40000040ff997424 */ /* 0x000fc600078e00ff */
[----:B------:R-:W-:Y:S02]  /*ac30*/  R2UR UR6, R152 ;  /* 0x00000000980672ca */ /* 0x000fe400000e0000 */
[----:B------:R-:W-:Y:S02]  /*ac40*/  R2UR UR7, R153 ;  /* 0x00000000990772ca */ /* 0x000fe400000e0000 */
[----:B----4-:R-:W-:Y:S02]  /*ac50*/  F2FP.BF16.F32.PACK_AB R152, R169, R168 ;  /* 0x000000a8a998723e */ /* 0x010fe400000010ff */
[----:B-1----:R-:W-:Y:S02]  /*ac60*/  F2FP.BF16.F32.PACK_AB R153, R173, R172 ;  /* 0x000000acad99723e */ /* 0x002fe400000010ff */
[----:B------:R-:W-:Y:S02]  /*ac70*/  F2FP.BF16.F32.PACK_AB R154, R171, R170 ;  /* 0x000000aaab9a723e */ /* 0x000fe400000010ff */
[----:B--2---:R-:W-:-:S04]  /*ac80*/  F2FP.BF16.F32.PACK_AB R155, R175, R174 ;  /* 0x000000aeaf9b723e */ /* 0x004fc800000010ff */
[----:B------:R-:W-:-:S06]  /*ac90*/  WARPGROUP.ARRIVE ;  /* 0x00000000000079c5 */ /* 0x000fcc0000000000 */
[----:B------:R-:W-:Y:S01]  /*aca0*/  HGMMA.64x256x16.F32.BF16 R24, R152, gdesc[UR4].tnspB, R24, gsb0 ;  /* 0x43e0000498187df0 */ /* 0x000fe20008001818 */
[----:B------:R-:W1:Y:S01]  /*acb0*/  MUFU.EX2 R167, R167 ;  /* 0x000000a700a77308 */ /* 0x000e620000000800 */
[--C-:B------:R-:W-:Y:S01]  /*acc0*/  FFMA.FTZ R181, R183, UR39, -R156.reuse ;  /* 0x00000027b7b57c23 */ /* 0x100fe2000801089c */
[--C-:B------:R-:W-:Y:S01]  /*acd0*/  FFMA.FTZ R183, R184, UR39, -R157.reuse ;  /* 0x00000027b8b77c23 */ /* 0x100fe2000801089d */
[--C-:B------:R-:W-:Y:S01]  /*ace0*/  FFMA.FTZ R182, R14, UR39, -R156.reuse ;  /* 0x000000270eb67c23 */ /* 0x100fe2000801089c */
[--C-:B------:R-:W-:Y:S01]  /*acf0*/  FFMA.FTZ R20, R20, UR39, -R156.reuse ;  /* 0x0000002714147c23 */ /* 0x100fe2000801089c */
[----:B------:R-:W-:Y:S01]  /*ad00*/  FFMA.FTZ R164, R164, UR39, -R156 ;  /* 0x00000027a4a47c23 */ /* 0x000fe2000801089c */
[--C-:B------:R-:W-:Y:S01]  /*ad10*/  FFMA.FTZ R184, R15, UR39, -R157.reuse ;  /* 0x000000270fb87c23 */ /* 0x100fe2000801089d */
[--C-:B------:R-:W-:Y:S01]  /*ad20*/  FFMA.FTZ R21, R21, UR39, -R157.reuse ;  /* 0x0000002715157c23 */ /* 0x100fe2000801089d */
[----:B------:R-:W-:Y:S01]  /*ad30*/  FFMA.FTZ R165, R165, UR39, -R157 ;  /* 0x00000027a5a57c23 */ /* 0x000fe2000801089d */
[----:B------:R-:W-:Y:S08]  /*ad40*/  MUFU.EX2 R181, R181 ;  /* 0x000000b500b57308 */ /* 0x000ff00000000800 */
[----:B------:R-:W2:Y:S08]  /*ad50*/  MUFU.EX2 R182, R182 ;  /* 0x000000b600b67308 */ /* 0x000eb00000000800 */
[----:B------:R-:W-:Y:S08]  /*ad60*/  MUFU.EX2 R20, R20 ;  /* 0x0000001400147308 */ /* 0x000ff00000000800 */
[----:B------:R-:W-:Y:S08]  /*ad70*/  MUFU.EX2 R164, R164 ;  /* 0x000000a400a47308 */ /* 0x000ff00000000800 */
[----:B------:R-:W-:Y:S08]  /*ad80*/  MUFU.EX2 R183, R183 ;  /* 0x000000b700b77308 */ /* 0x000ff00000000800 */
[----:B------:R-:W4:Y:S08]  /*ad90*/  MUFU.EX2 R184, R184 ;  /* 0x000000b800b87308 */ /* 0x000f300000000800 */
[----:B------:R-:W-:Y:S08]  /*ada0*/  MUFU.EX2 R21, R21 ;  /* 0x0000001500157308 */ /* 0x000ff00000000800 */
[----:B------:R-:W0:Y:S01]  /*adb0*/  MUFU.EX2 R165, R165 ;  /* 0x000000a500a57308 */ /* 0x000e220000000800 */
[----:B------:R-:W-:-:S02]  /*adc0*/  VIADD R14, R12, 0x200 ;  /* 0x000002000c0e7836 */ /* 0x000fc40000000000 */
[----:B------:R-:W-:Y:S01]  /*add0*/  IMAD.MOV.U32 R15, RZ, RZ, 0x40000040 ;  /* 0x40000040ff0f7424 */ /* 0x000fe200078e00ff */
[----:B------:R-:W-:Y:S02]  /*ade0*/  WARPGROUP.DEPBAR.LE gsb0, 0x0 ;  /* 0x00008000000079c5 */ /* 0x000fe40000010000 */
[----:B------:R-:W-:Y:S02]  /*adf0*/  VIADD R152, R12, 0x180 ;  /* 0x000001800c987836 */ /* 0x000fe40000000000 */
[----:B------:R-:W-:-:S03]  /*ae00*/  IMAD.MOV.U32 R153, RZ, RZ, 0x40000040 ;  /* 0x40000040ff997424 */ /* 0x000fc600078e00ff */
[----:B------:R-:W-:Y:S02]  /*ae10*/  R2UR UR6, R152 ;  /* 0x00000000980672ca */ /* 0x000fe400000e0000 */
[----:B------:R-:W-:Y:S02]  /*ae20*/  R2UR UR7, R153 ;  /* 0x00000000990772ca */ /* 0x000fe400000e0000 */
[----:B---3--:R-:W-:Y:S02]  /*ae30*/  F2FP.BF16.F32.PACK_AB R152, R159, R4 ;  /* 0x000000049f98723e */ /* 0x008fe400000010ff */
[----:B-----5:R-:W-:Y:S02]  /*ae40*/  F2FP.BF16.F32.PACK_AB R153, R160, R3 ;  /* 0x00000003a099723e */ /* 0x020fe400000010ff */
[----:B------:R-:W-:Y:S02]  /*ae50*/  F2FP.BF16.F32.PACK_AB R154, R166, R161 ;  /* 0x000000a1a69a723e */ /* 0x000fe400000010ff */
[----:B-1----:R-:W-:-:S04]  /*ae60*/  F2FP.BF16.F32.PACK_AB R155, R167, R163 ;  /* 0x000000a3a79b723e */ /* 0x002fc800000010ff */
[----:B------:R-:W-:-:S06]  /*ae70*/  WARPGROUP.ARRIVE ;  /* 0x00000000000079c5 */ /* 0x000fcc0000000000 */
[----:B------:R-:W-:Y:S01]  /*ae80*/  HGMMA.64x256x16.F32.BF16 R24, R152, gdesc[UR4].tnspB, R24, gsb0 ;  /* 0x43e0000498187df0 */ /* 0x000fe20008001818 */
[----:B------:R-:W-:Y:S02]  /*ae90*/  R2UR UR6, R14 ;  /* 0x000000000e0672ca */ /* 0x000fe400000e0000 */
[----:B------:R-:W-:Y:S01]  /*aea0*/  R2UR UR7, R15 ;  /* 0x000000000f0772ca */ /* 0x000fe200000e0000 */
        /* <DEDUP_REMOVED lines=8> */
[----:B------:R-:W-:Y:S01]  /*af30*/  IADD3 R14, R12, 0x280, RZ ;  /* 0x000002800c0e7810 */ /* 0x000fe20007ffe0ff */
[----:B------:R-:W1:Y:S08]  /*af40*/  MUFU.EX2 R193, R193 ;  /* 0x000000c100c17308 */ /* 0x000e700000000800 */
[----:B------:R-:W-:Y:S08]  /*af50*/  MUFU.EX2 R187, R187 ;  /* 0x000000bb00bb7308 */ /* 0x000ff00000000800 */
[----:B------:R-:W-:Y:S08]  /*af60*/  MUFU.EX2 R186, R186 ;  /* 0x000000ba00ba7308 */ /* 0x000ff00000000800 */
[----:B------:R-:W-:Y:S08]  /*af70*/  MUFU.EX2 R156, R156 ;  /* 0x0000009c009c7308 */ /* 0x000ff00000000800 */
[----:B------:R-:W3:Y:S08]  /*af80*/  MUFU.EX2 R158, R158 ;  /* 0x0000009e009e7308 */ /* 0x000ef00000000800 */
[----:B------:R-:W5:Y:S08]  /*af90*/  MUFU.EX2 R178, R178 ;  /* 0x000000b200b27308 */ /* 0x000f700000000800 */
[----:B------:R-:W-:Y:S08]  /*afa0*/  MUFU.EX2 R177, R177 ;  /* 0x000000b100b17308 */ /* 0x000ff00000000800 */
[----:B------:R-:W5:Y:S01]  /*afb0*/  MUFU.EX2 R12, R157 ;  /* 0x0000009d000c7308 */ /* 0x000f620000000800 */
[----:B------:R-:W-:Y:S01]  /*afc0*/  IMAD.MOV.U32 R15, RZ, RZ, 0x40000040 ;  /* 0x40000040ff0f7424 */ /* 0x000fe200078e00ff */
[----:B------:R-:W-:-:S02]  /*afd0*/  WARPGROUP.DEPBAR.LE gsb0, 0x0 ;  /* 0x00008000000079c5 */ /* 0x000fc40000010000 */
[----:B--2---:R-:W-:Y:S02]  /*afe0*/  F2FP.BF16.F32.PACK_AB R152, R182, R181 ;  /* 0x000000b5b698723e */ /* 0x004fe400000010ff */
[----:B----4-:R-:W-:Y:S02]  /*aff0*/  F2FP.BF16.F32.PACK_AB R153, R184, R183 ;  /* 0x000000b7b899723e */ /* 0x010fe400000010ff */
[----:B------:R-:W-:Y:S02]  /*b000*/  F2FP.BF16.F32.PACK_AB R154, R164, R20 ;  /* 0x00000014a49a723e */ /* 0x000fe400000010ff */
[----:B0-----:R-:W-:-:S04]  /*b010*/  F2FP.BF16.F32.PACK_AB R155, R165, R21 ;  /* 0x00000015a59b723e */ /* 0x001fc800000010ff */
[----:B------:R-:W-:-:S06]  /*b020*/  WARPGROUP.ARRIVE ;  /* 0x00000000000079c5 */ /* 0x000fcc0000000000 */
[----:B------:R-:W-:Y:S01]  /*b030*/  HGMMA.64x256x16.F32.BF16 R24, R152, gdesc[UR4].tnspB, R24, gsb0 ;  /* 0x43e0000498187df0 */ /* 0x000fe20008001818 */
[----:B------:R-:W-:Y:S02]  /*b040*/  R2UR UR6, R14 ;  /* 0x000000000e0672ca */ /* 0x000fe400000e0000 */
[----:B------:R-:W-:Y:S01]  /*b050*/  R2UR UR7, R15 ;  /* 0x000000000f0772ca */ /* 0x000fe200000e0000 */
[----:B------:R-:W-:Y:S01]  /*b060*/  FADD.FTZ R194, R195, R194 ;  /* 0x000000c2c3c27221 */ /* 0x000fe20000010000 */
[----:B------:R-:W-:-:S03]  /*b070*/  FADD.FTZ R189, R190, R189 ;  /* 0x000000bdbebd7221 */ /* 0x000fc60000010000 */
        /* <DEDUP_REMOVED lines=33> */
[----:B------:R-:W-:Y:S01]  /*b290*/  FADD.FTZ R184, R21, R184 ;  /* 0x000000b815b87221 */ /* 0x000fe20000010000 */
[----:B------:R-:W-:Y:S02]  /*b2a0*/  ISETP.GE.AND P2, PT, R197, 0x61, PT ;  /* 0x00000061c500780c */ /* 0x000fe40003f46270 */
[----:B------:R-:W-:Y:S01]  /*b2b0*/  FADD.FTZ R164, R164, R181 ;  /* 0x000000b5a4a47221 */ /* 0x000fe20000010000 */
[----:B------:R-:W-:Y:S01]  /*b2c0*/  FADD.FTZ R165, R165, R184 ;  /* 0x000000b8a5a57221 */ /* 0x000fe20000010000 */
[----:B------:R-:W-:Y:S02]  /*b2d0*/  @!P1 VIADD R0, R0, 0x32460 ;  /* 0x0003246000009836 */ /* 0x000fe40000000000 */
[----:B-1----:R-:W-:Y:S01]  /*b2e0*/  FADD.FTZ R164, R193, R164 ;  /* 0x000000a4c1a47221 */ /* 0x002fe20000010000 */
[----:B---3--:R-:W-:Y:S02]  /*b2f0*/  FADD.FTZ R165, R158, R165 ;  /* 0x000000a59ea57221 */ /* 0x008fe40000010000 */
[----:B------:R-:W-:Y:S01]  /*b300*/  @!P1 PRMT R0, RZ, 0x654, R0 ;  /* 0x00000654ff009816 */ /* 0x000fe20000000000 */
[----:B------:R-:W-:-:S02]  /*b310*/  WARPGROUP.DEPBAR.LE gsb0, 0x0 ;  /* 0x00008000000079c5 */ /* 0x000fc40000010000 */
[----:B------:R-:W-:Y:S02]  /*b320*/  F2FP.BF16.F32.PACK_AB R152, R187, R193 ;  /* 0x000000c1bb98723e */ /* 0x000fe400000010ff */
[----:B-----5:R-:W-:Y:S02]  /*b330*/  F2FP.BF16.F32.PACK_AB R153, R178, R158 ;  /* 0x0000009eb299723e */ /* 0x020fe400000010ff */
[----:B------:R-:W-:Y:S02]  /*b340*/  F2FP.BF16.F32.PACK_AB R154, R156, R186 ;  /* 0x000000ba9c9a723e */ /* 0x000fe400000010ff */
[----:B------:R-:W-:-:S04]  /*b350*/  F2FP.BF16.F32.PACK_AB R155, R12, R177 ;  /* 0x000000b10c9b723e */ /* 0x000fc800000010ff */
[----:B------:R-:W-:-:S06]  /*b360*/  WARPGROUP.ARRIVE ;  /* 0x00000000000079c5 */ /* 0x000fcc0000000000 */
[----:B------:R-:W-:Y:S01]  /*b370*/  HGMMA.64x256x16.F32.BF16 R24, R152, gdesc[UR4].tnspB, R24, gsb0 ;  /* 0x43e0000498187df0 */ /* 0x000fe20008001818 */
[----:B------:R-:W-:Y:S01]  /*b380*/  FADD.FTZ R187, R187, R164 ;  /* 0x000000a4bbbb7221 */ /* 0x000fe20000010000 */
[----:B------:R-:W-:-:S03]  /*b390*/  FADD.FTZ R178, R178, R165 ;  /* 0x000000a5b2b27221 */ /* 0x000fc60000010000 */
[----:B------:R-:W-:Y:S01]  /*b3a0*/  FADD.FTZ R187, R186, R187 ;  /* 0x000000bbbabb7221 */ /* 0x000fe20000010000 */
[----:B------:R-:W-:-:S03]  /*b3b0*/  FADD.FTZ R177, R177, R178 ;  /* 0x000000b2b1b17221 */ /* 0x000fc60000010000 */
[----:B------:R-:W-:Y:S01]  /*b3c0*/  FADD.FTZ R7, R156, R187 ;  /* 0x000000bb9c077221 */ /* 0x000fe20000010000 */
[----:B------:R-:W-:Y:S01]  /*b3d0*/  FADD.FTZ R4, R12, R177 ;  /* 0x000000b10c047221 */ /* 0x000fe20000010000 */
[----:B------:R-:W-:Y:S02]  /*b3e0*/  WARPGROUP.DEPBAR.LE gsb0, 0x0 ;  /* 0x00008000000079c5 */ /* 0x000fe40000010000 */
[----:B------:R0:W-:Y:S01]  /*b3f0*/  @!P1 SYNCS.ARRIVE.TRANS64.RED.A1T0 RZ, [R0+URZ], RZ ;  /* 0x000000ff00ff99a7 */ /* 0x0001e2000810043f */
[----:B------:R-:W-:Y:S05]  /*b400*/  @!P2 BRA `(.L_x_1063) ;  /* 0x0000002c00a8a947 */ /* 0x000fea0003800000 */
[----:B0-----:R-:W-:Y:S02]  /*b410*/  VIADD R0, R198, 0xfffffffe ;  /* 0xfffffffec6007836 */ /* 0x001fe40000000000 */
[----:B------:R-:W-:Y:S02]  /*b420*/  IMAD.MOV.U32 R6, RZ, RZ, R8 ;  /* 0x000000ffff067224 */ /* 0x000fe400078e0008 */
[----:B------:R-:W-:-:S07]  /*b430*/  IMAD.MOV.U32 R5, RZ, RZ, R162 ;  /* 0x000000ffff057224 */ /* 0x000fce00078e00a2 */
.L_x_1073:
[----:B------:R-:W-:Y:S01]  /*b440*/  VIADD R22, R22, 0x1 ;  /* 0x0000000116167836 */ /* 0x000fe20000000000 */
[----:B------:R-:W-:Y:S05]  /*b450*/  YIELD ;  /* 0x0000000000007946 */ /* 0x000fea0003800000 */
[----:B------:R-:W-:Y:S02]  /*b460*/  ISETP.NE.AND P3, PT, R22, 0x2, PT ;  /* 0x000000021600780c */ /* 0x000fe40003f65270 */
[C---:B------:R-:W-:Y:S01]  /*b470*/  ISETP.GT.AND P2, PT, R0.reuse, RZ, PT ;  /* 0x000000ff0000720c */ /* 0x040fe20003f44270 */
[----:B------:R-:W-:Y:S01]  /*b480*/  VIADD R0, R0, 0xffffffff ;  /* 0xffffffff00007836 */ /* 0x000fe20000000000 */
[----:B-1----:R-:W-:-:S02]  /*b490*/  SEL R3, RZ, 0x1, P3 ;  /* 0x00000001ff037807 */ /* 0x002fc40001800000 */
[----:B------:R-:W-:Y:S02]  /*b4a0*/  SEL R22, R22, RZ, P3 ;  /* 0x000000ff16167207 */ /* 0x000fe40001800000 */
[----:B------:R-:W-:Y:S01]  /*b4b0*/  LOP3.LUT R200, R200, R3, RZ, 0x3c, !PT ;  /* 0x00000003c8c87212 */ /* 0x000fe200078e3cff */
[----:B------:R-:W-:Y:S06]  /*b4c0*/  @!P0 BRA `(.L_x_1064) ;  /* 0x0000000000048947 */ /* 0x000fec0003800000 */
[----:B------:R-:W-:Y:S01]  /*b4d0*/  BPT.TRAP 0x1 ;  /* 0x000000040000795c */ /* 0x000fe20000300000 */
.L_x_1064:
[----:B------:R-:W-:Y:S01]  /*b4e0*/  IMAD R3, R22, 0x8, R18 ;  /* 0x0000000816037824 */ /* 0x000fe200078e0212 */
[----:B------:R-:W-:-:S04]  /*b4f0*/  SHF.L.U32 R12, R200, 0x1f, RZ ;  /* 0x0000001fc80c7819 */ /* 0x000fc800000006ff */
[----:B------:R0:W1:Y:S01]  /*b500*/  SYNCS.PHASECHK.TRANS64.TRYWAIT P3, [R3+URZ+0x32430], R12 ;  /* 0x0324300c030075a7 */ /* 0x000062000806017f */
[----:B------:R-:W-:Y:S05]  /*b510*/  @!P0 BRA `(.L_x_1065) ;  /* 0x0000000000048947 */ /* 0x000fea0003800000 */
[----:B------:R-:W-:Y:S01]  /*b520*/  BPT.TRAP 0x1 ;  /* 0x000000040000795c */ /* 0x000fe20000300000 */
.L_x_1065:
[----:B------:R-:W-:Y:S02]  /*b530*/  IMAD R8, R22, 0x300, R225 ;  /* 0x0000030016087824 */ /* 0x000fe400078e02e1 */
[----:B------:R-:W-:Y:S01]  /*b540*/  IMAD.MOV.U32 R9, RZ, RZ, 0x40000040 ;  /* 0x40000040ff097424 */ /* 0x000fe200078e00ff */
[----:B-1----:R-:W-:Y:S06]  /*b550*/  @P3 BRA `(.L_x_1066) ;  /* 0x0000000000083947 */ /* 0x002fec0003800000 */
[----:B------:R-:W1:Y:S02]  /*b560*/  SYNCS.PHASECHK.TRANS64.TRYWAIT P3, [R3+URZ+0x32430], R12 ;  /* 0x0324300c030075a7 */ /* 0x000e64000806017f */
[----:B-1----:R-:W-:Y:S05]  /*b570*/  @!P3 BRA `(.L_x_1067) ;  /* 0x000000c00090b947 */ /* 0x002fea0003800000 */
.L_x_1066:
[----:B------:R-:W2:Y:S04]  /*b580*/  LDL.64 R152, [R1+0x70] ;  /* 0x0000700001987983 */ /* 0x000ea80000100a00 */
[----:B------:R-:W3:Y:S04]  /*b590*/  LDL.64 R202, [R1+0x68] ;  /* 0x0000680001ca7983 */ /* 0x000ee80000100a00 */
[----:B------:R-:W4:Y:S01]  /*b5a0*/  LDL.64 R20, [R1+0x60] ;  /* 0x0000600001147983 */ /* 0x000f220000100a00 */
[----:B------:R-:W-:Y:S05]  /*b5b0*/  WARPSYNC.ALL ;  /* 0x0000000000007948 */ /* 0x000fea0003800000 */
[----:B------:R-:W5:Y:S01]  /*b5c0*/  LDL.64 R14, [R1+0x58] ;  /* 0x00005800010e7983 */ /* 0x000f620000100a00 */
[C---:B------:R-:W-:Y:S01]  /*b5d0*/  R2UR UR6, R8.reuse ;  /* 0x00000000080672ca */ /* 0x040fe200000e0000 */
[----:B------:R-:W-:Y:S01]  /*b5e0*/  VIADD R10, R8, 0x2 ;  /* 0x00000002080a7836 */ /* 0x000fe20000000000 */
[----:B------:R-:W-:Y:S01]  /*b5f0*/  R2UR UR7, R9 ;  /* 0x00000000090772ca */ /* 0x000fe200000e0000 */
[----:B------:R-:W-:-:S02]  /*b600*/  IMAD.MOV.U32 R11, RZ, RZ, 0x40000040 ;  /* 0x40000040ff0b7424 */ /* 0x000fc400078e00ff */
[----:B------:R-:W-:Y:S01]  /*b610*/  IMAD.MOV.U32 R9, RZ, RZ, 0x40000040 ;  /* 0x40000040ff097424 */ /* 0x000fe200078e00ff */
[----:B--2---:R-:W-:Y:S02]  /*b620*/  R2UR UR4, R152 ;  /* 0x00000000980472ca */ /* 0x004fe400000e0000 */
[----:B------:R-:W-:Y:S02]  /*b630*/  R2UR UR5, R153 ;  /* 0x00000000990572ca */ /* 0x000fe400000e0000 */
[----:B------:R-:W-:-:S11]  /*b640*/  WARPGROUP.ARRIVE ;  /* 0x00000000000079c5 */ /* 0x000fd60000000000 */
[----:B------:R-:W-:Y:S01]  /*b650*/  HGMMA.64x96x16.F32.BF16 R152, gdesc[UR4], RZ, !UPT, gsb0 ;  /* 0x01600000049879f0 */ /* 0x000fe2000c0018ff */
[----:B------:R-:W-:Y:S01]  /*b660*/  R2UR UR6, R10 ;  /* 0x000000000a0672ca */ /* 0x000fe200000e0000 */
[----:B------:R-:W-:Y:S01]  /*b670*/  VIADD R10, R8, 0x4 ;  /* 0x00000004080a7836 */ /* 0x000fe20000000000 */
[----:B------:R-:W-:Y:S01]  /*b680*/  R2UR UR7, R11 ;  /* 0x000000000b0772ca */ /* 0x000fe200000e0000 */
[----:B------:R-:W-:Y:S01]  /*b690*/  IMAD.MOV.U32 R11, RZ, RZ, 0x40000040 ;  /* 0x40000040ff0b7424 */ /* 0x000fe200078e00ff */
[----:B---3--:R-:W-:Y:S01]  /*b6a0*/  R2UR UR4, R202 ;  /* 0x00000000ca0472ca */ /* 0x008fe200000e0000 */
[----:B------:R-:W-:Y:S01]  /*b6b0*/  VIADD R8, R8, 0x6 ;  /* 0x0000000608087836 */ /* 0x000fe20000000000 */
[----:B------:R-:W-:Y:S01]  /*b6c0*/  R2UR UR5, R203 ;  /* 0x00000000cb0572ca */ /* 0x000fe200000e0000 */
[----:B------:R-:W-:Y:S02]  /*b6d0*/  WARPGROUP.DEPBAR.LE gsb0, 0x0 ;  /* 0x00008000000079c5 */ /* 0x000fe40000010000 */
[----:B------:R-:W-:-:S10]  /*b6e0*/  WARPGROUP.ARRIVE ;  /* 0x00000000000079c5 */ /* 0x000fd40000000000 */
[----:B------:R-:W-:Y:S01]  /*b6f0*/  HGMMA.64x96x16.F32.BF16 R152, gdesc[UR4], R152, gsb0 ;  /* 0x01600000049879f0 */ /* 0x000fe20008001898 */
[----:B------:R-:W-:Y:S02]  /*b700*/  R2UR UR6, R10 ;  /* 0x000000000a0672ca */ /* 0x000fe400000e0000 */
[----:B------:R-:W-:Y:S02]  /*b710*/  R2UR UR7, R11 ;  /* 0x000000000b0772ca */ /* 0x000fe400000e0000 */
[----:B----4-:R-:W-:Y:S02]  /*b720*/  R2UR UR4, R20 ;  /* 0x00000000140472ca */ /* 0x010fe400000e0000 */
[----:B------:R-:W-:Y:S01]  /*b730*/  R2UR UR5, R21 ;  /* 0x00000000150572ca */ /* 0x000fe200000e0000 */
[----:B------:R-:W-:Y:S02]  /*b740*/  WARPGROUP.DEPBAR.LE gsb0, 0x0 ;  /* 0x00008000000079c5 */ /* 0x000fe40000010000 */
[----:B------:R-:W-:-:S10]  /*b750*/  WARPGROUP.ARRIVE ;  /* 0x00000000000079c5 */ /* 0x000fd40000000000 */
[----:B------:R-:W-:Y:S01]  /*b760*/  HGMMA.64x96x16.F32.BF16 R152, gdesc[UR4], R152, gsb0 ;  /* 0x01600000049879f0 */ /* 0x000fe20008001898 */
[----:B------:R-:W-:Y:S02]  /*b770*/  R2UR UR6, R8 ;  /* 0x00000000080672ca */ /* 0x000fe400000e0000 */
[----:B------:R-:W-:Y:S02]  /*b780*/  R2UR UR7, R9 ;  /* 0x00000000090772ca */ /* 0x000fe400000e0000 */
[----:B-----5:R-:W-:Y:S02]  /*b790*/  R2UR UR4, R14 ;  /* 0x000000000e0472ca */ /* 0x020fe400000e0000 */
[----:B------:R-:W-:Y:S01]  /*b7a0*/  R2UR UR5, R15 ;  /* 0x000000000f0572ca */ /* 0x000fe200000e0000 */
[----:B------:R-:W-:Y:S02]  /*b7b0*/  WARPGROUP.DEPBAR.LE gsb0, 0x0 ;  /* 0x00008000000079c5 */ /* 0x000fe40000010000 */
[----:B------:R-:W-:-:S10]  /*b7c0*/  WARPGROUP.ARRIVE ;  /* 0x00000000000079c5 */ /* 0x000fd40000000000 */
[----:B------:R-:W-:Y:S03]  /*b7d0*/  HGMMA.64x96x16.F32.BF16 R152, gdesc[UR4], R152, gsb0 ;  /* 0x01600000049879f0 */ /* 0x000fe60008001898 */
[----:B------:R-:W-:Y:S02]  /*b7e0*/  WARPGROUP.DEPBAR.LE gsb0, 0x0 ;  /* 0x00008000000079c5 */ /* 0x000fe40000010000 */
[----:B------:R-:W-:Y:S05]  /*b7f0*/  @!P0 BRA `(.L_x_1068) ;  /* 0x0000000000048947 */ /* 0x000fea0003800000 */
[----:B------:R-:W-:Y:S01]  /*b800*/  BPT.TRAP 0x1 ;  /* 0x000000040000795c */ /* 0x000fe20000300000 */
.L_x_1068:
[----:B------:R2:W3:Y:S01]  /*b810*/  SYNCS.PHASECHK.TRANS64.TRYWAIT P3, [R3+URZ+0x32450], R12 ;  /* 0x0324500c030075a7 */ /* 0x0004e2000806017f */
[----:B------:R-:W-:Y:S05]  /*b820*/  @!P0 BRA `(.L_x_1069) ;  /* 0x0000000000048947 */ /* 0x000fea0003800000 */
[----:B------:R-:W-:Y:S01]  /*b830*/  BPT.TRAP 0x1 ;  /* 0x000000040000795c */ /* 0x000fe20000300000 */
.L_x_1069:
[----:B------:R-:W-:Y:S04]  /*b840*/  BSSY B0, `(.L_x_1070) ;  /* 0x0000004000007945 */ /* 0x000fe80003800000 */
[----:B---3--:R-:W-:Y:S05]  /*b850*/  @P3 BRA `(.L_x_1071) ;  /* 0x0000000000083947 */ /* 0x008fea0003800000 */
[----:B------:R-:W3:Y:S02]  /*b860*/  SYNCS.PHASECHK.TRANS64.TRYWAIT P3, [R3+URZ+0x32450], R12 ;  /* 0x0324500c030075a7 */ /* 0x000ee4000806017f */
[----:B---3--:R-:W-:Y:S05]  /*b870*/  @!P3 BRA `(.L_x_1072) ;  /* 0x000000bc00e4b947 */ /* 0x008fea0003800000 */
.L_x_1071:
[----:B------:R-:W-:Y:S05]  /*b880*/  BSYNC B0 ;  /* 0x0000000000007941 */ /* 0x000fea0003800000 */
.L_x_1070:
[----:B------:R-:W-:Y:S05]  /*b890*/  WARPSYNC.ALL ;  /* 0x0000000000007948 */ /* 0x000fea0003800000 */
[----:B------:R-:W4:Y:S04]  /*b8a0*/  LDL R8, [R1+0x78] ;  /* 0x0000780001087983 */ /* 0x000f280000100800 */
[----:B------:R-:W5:Y:S04]  /*b8b0*/  LDL.64 R204, [R1+0x50] ;  /* 0x0000500001cc7983 */ /* 0x000f680000100a00 */
[----:B------:R-:W5:Y:S04]  /*b8c0*/  LDL.64 R202, [R1+0x48] ;  /* 0x0000480001ca7983 */ /* 0x000f680000100a00 */
[----:B------:R-:W5:Y:S01]  /*b8d0*/  LDL.64 R20, [R1+0x40] ;  /* 0x0000400001147983 */ /* 0x000f620000100a00 */
[----:B------:R-:W-:-:S03]  /*b8e0*/  IMAD.MOV.U32 R9, RZ, RZ, 0x40000040 ;  /* 0x40000040ff097424 */ /* 0x000fc600078e00ff */
[----:B------:R-:W5:Y:S02]  /*b8f0*/  LDL.64 R14, [R1+0x38] ;  /* 0x00003800010e7983 */ /* 0x000f640000100a00 */
[----:B------:R-:W-:Y:S01]  /*b900*/  R2UR UR7, R9 ;  /* 0x00000000090772ca */ /* 0x000fe200000e0000 */
[----:B------:R-:W-:Y:S01]  /*b910*/  WARPGROUP.ARRIVE ;  /* 0x00000000000079c5 */ /* 0x000fe20000000000 */
[----:B------:R-:W-:Y:S01]  /*b920*/  IMAD.MOV.U32 R11, RZ, RZ, 0x40000040 ;  /* 0x40000040ff0b7424 */ /* 0x000fe200078e00ff */
[----:B0123--:R-:W2:Y:S04]  /*b930*/  LDL.64 R12, [R1+0x30] ;  /* 0x00003000010c7983 */ /* 0x00fea80000100a00 */
[----:B------:R-:W3:Y:S01]  /*b940*/  LDL.64 R206, [R1+0x28] ;  /* 0x0000280001ce7983 */ /* 0x000ee20000100a00 */
[----:B----4-:R-:W-:Y:S01]  /*b950*/  R2UR UR4, R8 ;  /* 0x00000000080472ca */ /* 0x010fe200000e0000 */
[----:B------:R-:W-:Y:S01]  /*b960*/  IMAD.MOV.U32 R8, RZ, RZ, 0xc00 ;  /* 0x00000c00ff087424 */ /* 0x000fe200078e00ff */
[----:B-----5:R-:W-:-:S11]  /*b970*/  R2UR UR5, R205 ;  /* 0x00000000cd0572ca */ /* 0x020fd600000e0000 */
[----:B------:R-:W-:Y:S01]  /*b980*/  IMAD R8, R22, R8, UR4 ;  /* 0x0000000416087e24 */ /* 0x000fe2000f8e0208 */
[----:B------:R-:W-:Y:S02]  /*b990*/  R2UR UR4, R204 ;  /* 0x00000000cc0472ca */ /* 0x000fe400000e0000 */
[----:B------:R-:W4:Y:S02]  /*b9a0*/  LDL.64 R204, [R1+0x20] ;  /* 0x0000200001cc7983 */ /* 0x000f240000100a00 */
[----:B------:R-:W-:-:S13]  /*b9b0*/  R2UR UR6, R8 ;  /* 0x00000000080672ca */ /* 0x000fda00000e0000 */
[----:B------:R-:W-:Y:S01]  /*b9c0*/  HGMMA.64x96x16.F32.BF16 R152, gdesc[UR4], R152, gsb0 ;  /* 0x01600000049879f0 */ /* 0x000fe20008001898 */
[----:B------:R-:W-:Y:S01]  /*b9d0*/  VIADD R10, R8, 0x2 ;  /* 0x00000002080a7836 */ /* 0x000fe20000000000 */
[----:B------:R-:W-:Y:S02]  /*b9e0*/  R2UR UR7, R11 ;  /* 0x000000000b0772ca */ /* 0x000fe400000e0000 */
[----:B------:R-:W-:Y:S02]  /*b9f0*/  R2UR UR4, R202 ;  /* 0x00000000ca0472ca */ /* 0x000fe400000e0000 */
[----:B------:R-:W-:Y:S02]  /*ba00*/  R2UR UR6, R10 ;  /* 0x000000000a0672ca */ /* 0x000fe400000e0000 */
[----:B------:R-:W-:Y:S01]  /*ba10*/  R2UR UR5, R203 ;  /* 0x00000000cb0572ca */ /* 0x000fe200000e0000 */
[----:B------:R-:W-:Y:S01]  /*ba20*/  VIADD R10, R8, 0x4 ;  /* 0x00000004080a7836 */ /* 0x000fe20000000000 */
[----:B------:R-:W5:Y:S01]  /*ba30*/  LDL.64 R202, [R1+0x18] ;  /* 0x0000180001ca7983 */ /* 0x000f620000100a00 */
[----:B------:R-:W-:Y:S01]  /*ba40*/  IMAD.MOV.U32 R11, RZ, RZ, 0x40000040 ;  /* 0x40000040ff0b7424 */ /* 0x000fe200078e00ff */
[----:B------:R-:W-:-:S02]  /*ba50*/  WARPGROUP.DEPBAR.LE gsb0, 0x0 ;  /* 0x00008000000079c5 */ /* 0x000fc40000010000 */
[----:B------:R-:W-:-:S07]  /*ba60*/  WARPGROUP.ARRIVE ;  /* 0x00000000000079c5 */ /* 0x000fce0000000000 */
[----:B------:R-:W-:Y:S01]  /*ba70*/  HGMMA.64x96x16.F32.BF16 R152, gdesc[UR4], R152, gsb0 ;  /* 0x01600000049879f0 */ /* 0x000fe20008001898 */
[----:B------:R-:W-:Y:S02]  /*ba80*/  R2UR UR6, R10 ;  /* 0x000000000a0672ca */ /* 0x000fe400000e0000 */
[----:B------:R-:W-:Y:S02]  /*ba90*/  R2UR UR7, R11 ;  /* 0x000000000b0772ca */ /* 0x000fe400000e0000 */
[----:B------:R-:W-:Y:S02]  /*baa0*/  R2UR UR4, R20 ;  /* 0x00000000140472ca */ /* 0x000fe400000e0000 */
[----:B------:R-:W-:Y:S01]  /*bab0*/  R2UR UR5, R21 ;  /* 0x00000000150572ca */ /* 0x000fe200000e0000 */
[----:B------:R-:W-:Y:S01]  /*bac0*/  VIADD R10, R8, 0x6 ;  /* 0x00000006080a7836 */ /* 0x000fe20000000000 */
[----:B------:R-:W-:Y:S01]  /*bad0*/  MOV R11, 0x40000040 ;  /* 0x40000040000b7802 */ /* 0x000fe20000000f00 */
[----:B------:R-:W5:Y:S01]  /*bae0*/  LDL.64 R20, [R1+0x10] ;  /* 0x0000100001147983 */ /* 0x000f620000100a00 */
        /* <DEDUP_REMOVED lines=15> */
[----:B--2---:R-:W-:Y:S02]  /*bbe0*/  R2UR UR4, R12 ;  /* 0x000000000c0472ca */ /* 0x004fe400000e0000 */
[----:B------:R-:W-:Y:S01]  /*bbf0*/  R2UR UR5, R13 ;  /* 0x000000000d0572ca */ /* 0x000fe200000e0000 */
[----:B------:R-:W-:Y:S01]  /*bc00*/  VIADD R10, R8, 0x302 ;  /* 0x00000302080a7836 */ /* 0x000fe20000000000 */
[----:B------:R-:W2:Y:S01]  /*bc10*/  LDL.64 R12, [R1] ;  /* 0x00000000010c7983 */ /* 0x000ea20000100a00 */
[----:B------:R-:W-:Y:S01]  /*bc20*/  IMAD.MOV.U32 R11, RZ, RZ, 0x40000040 ;  /* 0x40000040ff0b7424 */ /* 0x000fe200078e00ff */
[----:B------:R-:W-:-:S02]  /*bc30*/  WARPGROUP.DEPBAR.LE gsb0, 0x0 ;  /* 0x00008000000079c5 */ /* 0x000fc40000010000 */
[----:B------:R-:W-:-:S07]  /*bc40*/  WARPGROUP.ARRIVE ;  /* 0x00000000000079c5 */ /* 0x000fce0000000000 */
[----:B------:R-:W-:Y:S01]  /*bc50*/  HGMMA.64x96x16.F32.BF16 R152, gdesc[UR4], R152, gsb0 ;  /* 0x01600000049879f0 */ /* 0x000fe20008001898 */
[----:B------:R-:W-:Y:S02]  /*bc60*/  R2UR UR6, R10 ;  /* 0x000000000a0672ca */ /* 0x000fe400000e0000 */
[----:B------:R-:W-:Y:S02]  /*bc70*/  R2UR UR7, R11 ;  /* 0x000000000b0772ca */ /* 0x000fe400000e0000 */
[----:B---3--:R-:W-:Y:S02]  /*bc80*/  R2UR UR4, R206 ;  /* 0x00000000ce0472ca */ /* 0x008fe400000e0000 */
[----:B------:R-:W-:Y:S01]  /*bc90*/  R2UR UR5, R207 ;  /* 0x00000000cf0572ca */ /* 0x000fe200000e0000 */
[----:B------:R-:W-:Y:S02]  /*bca0*/  VIADD R10, R8, 0x304 ;  /* 0x00000304080a7836 */ /* 0x000fe40000000000 */
[----:B------:R-:W-:Y:S01]  /*bcb0*/  IMAD.MOV.U32 R11, RZ, RZ, 0x40000040 ;  /* 0x40000040ff0b7424 */ /* 0x000fe200078e00ff */
[----:B------:R-:W-:-:S02]  /*bcc0*/  WARPGROUP.DEPBAR.LE gsb0, 0x0 ;  /* 0x00008000000079c5 */ /* 0x000fc40000010000 */
[----:B------:R-:W-:-:S07]  /*bcd0*/  WARPGROUP.ARRIVE ;  /* 0x00000000000079c5 */ /* 0x000fce0000000000 */
[----:B------:R-:W-:Y:S01]  /*bce0*/  HGMMA.64x96x16.F32.BF16 R152, gdesc[UR4], R152, gsb0 ;  /* 0x01600000049879f0 */ /* 0x000fe20008001898 */
[----:B------:R-:W-:Y:S02]  /*bcf0*/  R2UR UR6, R10 ;  /* 0x000000000a0672ca */ /* 0x000fe400000e0000 */
[----:B------:R-:W-:Y:S02]  /*bd00*/  R2UR UR7, R11 ;  /* 0x000000000b0772ca */ /* 0x000fe400000e0000 */
[----:B----4-:R-:W-:Y:S02]  /*bd10*/  R2UR UR4, R204 ;  /* 0x00000000cc0472ca */ /* 0x010fe400000e0000 */
        /* <DEDUP_REMOVED lines=8> */
[----:B-----5:R-:W-:Y:S02]  /*bda0*/  R2UR UR4, R202 ;  /* 0x00000000ca0472ca */ /* 0x020fe400000e0000 */
        /* <DEDUP_REMOVED lines=28> */
[----:B------:R-:W-:Y:S02]  /*bf70*/  VIADD R10, R8, 0x606 ;  /* 0x00000606080a7836 */ /* 0x000fe40000000000 */
[----:B------:R-:W-:Y:S01]  /*bf80*/  IMAD.MOV.U32 R11, RZ, RZ, 0x40000040 ;  /* 0x40000040ff0b7424 */ /* 0x000fe200078e00ff */
[----:B------:R-:W-:-:S02]  /*bf90*/  WARPGROUP.DEPBAR.LE gsb0, 0x0 ;  /* 0x00008000000079c5 */ /* 0x000fc40000010000 */
[----:B------:R-:W-:-:S07]  /*bfa0*/  WARPGROUP.ARRIVE ;  /* 0x00000000000079c5 */ /* 0x000fce0000000000 */
[----:B------:R-:W-:Y:S01]  /*bfb0*/  HGMMA.64x96x16.F32.BF16 R152, gdesc[UR4], R152, gsb0 ;  /* 0x01600000049879f0 */ /* 0x000fe20008001898 */
[----:B------:R-:W-:Y:S02]  /*bfc0*/  R2UR UR6, R10 ;  /* 0x000000000a0672ca */ /* 0x000fe400000e0000 */
[----:B------:R-:W-:Y:S01]  /*bfd0*/  R2UR UR7, R11 ;  /* 0x000000000b0772ca */ /* 0x000fe200000e0000 */
[----:B------:R-:W-:Y:S01]  /*bfe0*/  UMOV UR4, UR52 ;  /* 0x0000003400047c82 */ /* 0x000fe20008000000 */
[----:B------:R-:W-:Y:S01]  /*bff0*/  UMOV UR5, UR53 ;  /* 0x0000003500057c82 */ /* 0x000fe20008000000 */
[----:B------:R-:W-:Y:S02]  /*c000*/  VIADD R10, R8, 0x900 ;  /* 0x00000900080a7836 */ /* 0x000fe40000000000 */
[----:B------:R-:W-:Y:S01]  /*c010*/  IMAD.MOV.U32 R11, RZ, RZ, 0x40000040 ;  /* 0x40000040ff0b7424 */ /* 0x000fe200078e00ff */
[----:B------:R-:W-:Y:S02]  /*c020*/  WARPGROUP.DEPBAR.LE gsb0, 0x0 ;  /* 0x00008000000079c5 */ /* 0x000fe40000010000 */
[----:B------:R-:W-:-:S06]  /*c030*/  WARPGROUP.ARRIVE ;  /* 0x00000000000079c5 */ /* 0x000fcc0000000000 */
        /* <DEDUP_REMOVED lines=23> */
[----:B------:R-:W-:Y:S01]  /*c1b0*/  IMAD.MOV.U32 R9, RZ, RZ, 0x40000040 ;  /* 0x40000040ff097424 */ /* 0x000fe200078e00ff */
[----:B------:R-:W-:Y:S01]  /*c1c0*/  IADD3 R8, R8, 0x906, RZ ;  /* 0x0000090608087810 */ /* 0x000fe20007ffe0ff */
[----:B------:R-:W-:Y:S02]  /*c1d0*/  WARPGROUP.DEPBAR.LE gsb0, 0x0 ;  /* 0x00008000000079c5 */ /* 0x000fe40000010000 */
[----:B------:R-:W-:-:S06]  /*c1e0*/  WARPGROUP.ARRIVE ;  /* 0x00000000000079c5 */ /* 0x000fcc0000000000 */
[----:B------:R-:W-:Y:S01]  /*c1f0*/  HGMMA.64x96x16.F32.BF16 R152, gdesc[UR4], R152, gsb0 ;  /* 0x01600000049879f0 */ /* 0x000fe20008001898 */
[----:B------:R-:W-:Y:S02]  /*c200*/  R2UR UR6, R8 ;  /* 0x00000000080672ca */ /* 0x000fe400000e0000 */
[----:B------:R-:W-:Y:S01]  /*c210*/  R2UR UR7, R9 ;  /* 0x00000000090772ca */ /* 0x000fe200000e0000 */
[----:B------:R-:W-:Y:S01]  /*c220*/  UMOV UR4, UR36 ;  /* 0x0000002400047c82 */ /* 0x000fe20008000000 */
[----:B------:R-:W-:Y:S01]  /*c230*/  UMOV UR5, UR37 ;  /* 0x0000002500057c82 */ /* 0x000fe20008000000 */
[----:B------:R-:W-:Y:S02]  /*c240*/  WARPGROUP.DEPBAR.LE gsb0, 0x0 ;  /* 0x00008000000079c5 */ /* 0x000fe40000010000 */
[----:B------:R-:W-:-:S08]  /*c250*/  WARPGROUP.ARRIVE ;  /* 0x00000000000079c5 */ /* 0x000fd00000000000 */
[----:B------:R-:W-:Y:S03]  /*c260*/  HGMMA.64x96x16.F32.BF16 R152, gdesc[UR4], R152, gsb0 ;  /* 0x01600000049879f0 */ /* 0x000fe60008001898 */
[----:B------:R-:W-:Y:S02]  /*c270*/  WARPGROUP.DEPBAR.LE gsb0, 0x0 ;  /* 0x00008000000079c5 */ /* 0x000fe40000010000 */
[----:B------:R-:W-:Y:S01]  /*c280*/  FMUL.FTZ R8, R152, UR38 ;  /* 0x0000002698087c20 */ /* 0x000fe20008410000 */
[----:B------:R-:W-:Y:S01]  /*c290*/  FMUL.FTZ R9, R153, UR38 ;  /* 0x0000002699097c20 */ /* 0x000fe20008410000 */
[----:B------:R-:W-:-:S04]  /*c2a0*/  FMUL.FTZ R12, R156, UR38 ;  /* 0x000000269c0c7c20 */ /* 0x000fc80008410000 */
[----:B------:R-:W0:Y:S01]  /*c2b0*/  MUFU.TANH R8, R8 ;  /* 0x0000000800087308 */ /* 0x000e220000002400 */
[----:B------:R-:W-:Y:S01]  /*c2c0*/  FMUL.FTZ R15, R157, UR38 ;  /* 0x000000269d0f7c20 */ /* 0x000fe20008410000 */
[----:B------:R-:W-:-:S06]  /*c2d0*/  FMUL.FTZ R13, R160, UR38 ;  /* 0x00000026a00d7c20 */ /* 0x000fcc0008410000 */
[----:B------:R-:W1:Y:S01]  /*c2e0*/  MUFU.TANH R9, R9 ;  /* 0x0000000900097308 */ /* 0x000e620000002400 */
[----:B------:R-:W-:-:S07]  /*c2f0*/  FMUL.FTZ R14, R161, UR38 ;  /* 0x00000026a10e7c20 */ /* 0x000fce0008410000 */
[----:B------:R-:W2:Y:S01]  /*c300*/  MUFU.TANH R12, R12 ;  /* 0x0000000c000c7308 */ /* 0x000ea20000002400 */
[----:B0-----:R-:W-:Y:S01]  /*c310*/  FMNMX.FTZ R152, R8, R5, !PT ;  /* 0x0000000508987209 */ /* 0x001fe20007810000 */
[----:B------:R-:W-:-:S06]  /*c320*/  FMUL.FTZ R156, R164, UR38 ;  /* 0x00000026a49c7c20 */ /* 0x000fcc0008410000 */
[----:B------:R-:W0:Y:S01]  /*c330*/  MUFU.TANH R15, R15 ;  /* 0x0000000f000f7308 */ /* 0x000e220000002400 */
[----:B-1----:R-:W-:Y:S01]  /*c340*/  FMNMX.FTZ R152, R9, R152, !PT ;  /* 0x0000009809987209 */ /* 0x002fe20007810000 */
[----:B------:R-:W-:-:S06]  /*c350*/  FMUL.FTZ R157, R165, UR38 ;  /* 0x00000026a59d7c20 */ /* 0x000fcc0008410000 */
[----:B------:R-:W1:Y:S01]  /*c360*/  MUFU.TANH R13, R13 ;  /* 0x0000000d000d7308 */ /* 0x000e620000002400 */
[----:B------:R-:W-:Y:S01]  /*c370*/  FMUL.FTZ R10, R154, UR38 ;  /* 0x000000269a0a7c20 */ /* 0x000fe20008410000 */
[----:B--2---:R-:W-:-:S06]  /*c380*/  FMNMX.FTZ R152, R12, R152, !PT ;  /* 0x000000980c987209 */ /* 0x004fcc0007810000 */
[----:B------:R-:W2:Y:S01]  /*c390*/  MUFU.TANH R14, R14 ;  /* 0x0000000e000e7308 */ /* 0x000ea20000002400 */
[----:B------:R-:W-:Y:S01]  /*c3a0*/  FMUL.FTZ R210, R168, UR38 ;  /* 0x00000026a8d27c20 */ /* 0x000fe20008410000 */
[----:B------:R-:W-:Y:S01]  /*c3b0*/  FMUL.FTZ R11, R155, UR38 ;  /* 0x000000269b0b7c20 */ /* 0x000fe20008410000 */
[----:B0-----:R-:W-:-:S05]  /*c3c0*/  FMNMX.FTZ R152, R15, R152, !PT ;  /* 0x000000980f987209 */ /* 0x001fca0007810000 */
[----:B------:R-:W0:Y:S01]  /*c3d0*/  MUFU.TANH R156, R156 ;  /* 0x0000009c009c7308 */ /* 0x000e220000002400 */
[----:B------:R-:W-:Y:S01]  /*c3e0*/  FMUL.FTZ R209, R169, UR38 ;  /* 0x00000026a9d17c20 */ /* 0x000fe20008410000 */
[----:B------:R-:W-:Y:S01]  /*c3f0*/  FMUL.FTZ R20, R158, UR38 ;  /* 0x000000269e147c20 */ /* 0x000fe20008410000 */
[----:B-1----:R-:W-:-:S05]  /*c400*/  FMNMX.FTZ R152, R13, R152, !PT ;  /* 0x000000980d987209 */ /* 0x002fca0007810000 */
[----:B------:R-:W1:Y:S01]  /*c410*/  MUFU.TANH R157, R157 ;  /* 0x0000009d009d7308 */ /* 0x000e620000002400 */
[----:B------:R-:W-:Y:S01]  /*c420*/  FMUL.FTZ R205, R172, UR38 ;  /* 0x00000026accd7c20 */ /* 0x000fe20008410000 */
[----:B------:R-:W-:-:S06]  /*c430*/  FMUL.FTZ R21, R159, UR38 ;  /* 0x000000269f157c20 */ /* 0x000fcc0008410000 */
[----:B------:R-:W3:Y:S01]  /*c440*/  MUFU.TANH R10, R10 ;  /* 0x0000000a000a7308 */ /* 0x000ee20000002400 */
[----:B--2---:R-:W-:Y:S01]  /*c450*/  FMNMX.FTZ R152, R14, R152, !PT ;  /* 0x000000980e987209 */ /* 0x004fe20007810000 */
[----:B------:R-:W-:-:S06]  /*c460*/  FMUL.FTZ R204, R173, UR38 ;  /* 0x00000026adcc7c20 */ /* 0x000fcc0008410000 */
[----:B------:R-:W2:Y:S01]  /*c470*/  MUFU.TANH R210, R210 ;  /* 0x000000d200d27308 */ /* 0x000ea20000002400 */
[----:B------:R-:W-:-:S07]  /*c480*/  FMUL.FTZ R203, R162, UR38 ;  /* 0x00000026a2cb7c20 */ /* 0x000fce0008410000 */
[----:B------:R-:W4:Y:S01]  /*c490*/  MUFU.TANH R11, R11 ;  /* 0x0000000b000b7308 */ /* 0x000f220000002400 */
[----:B0-----:R-:W-:Y:S01]  /*c4a0*/  FMNMX.FTZ R152, R156, R152, !PT ;  /* 0x000000989c987209 */ /* 0x001fe20007810000 */
[----:B------:R-:W-:-:S06]  /*c4b0*/  FMUL.FTZ R219, R176, UR38 ;  /* 0x00000026b0db7c20 */ /* 0x000fcc0008410000 */
[----:B------:R-:W0:Y:S01]  /*c4c0*/  MUFU.TANH R209, R209 ;  /* 0x000000d100d17308 */ /* 0x000e220000002400 */
[----:B------:R-:W-:-:S07]  /*c4d0*/  FMUL.FTZ R202, R163, UR38 ;  /* 0x00000026a3ca7c20 */ /* 0x000fce0008410000 */
[----:B------:R-:W5:Y:S01]  /*c4e0*/  MUFU.TANH R20, R20 ;  /* 0x0000001400147308 */ /* 0x000f620000002400 */
[----:B-1----:R-:W-:Y:S01]  /*c4f0*/  FMNMX.FTZ R152, R157, R152, !PT ;  /* 0x000000989d987209 */ /* 0x002fe20007810000 */
[----:B------:R-:W-:-:S06]  /*c500*/  FMUL.FTZ R218, R177, UR38 ;  /* 0x00000026b1da7c20 */ /* 0x000fcc0008410000 */
[----:B------:R-:W1:Y:S01]  /*c510*/  MUFU.TANH R205, R205 ;  /* 0x000000cd00cd7308 */ /* 0x000e620000002400 */
[----:B---3--:R-:W-:Y:S01]  /*c520*/  FMNMX.FTZ R153, R10, R6, !PT ;  /* 0x000000060a997209 */ /* 0x008fe20007810000 */
[----:B------:R-:W-:-:S06]  /*c530*/  FMUL.FTZ R158, R166, UR38 ;  /* 0x00000026a69e7c20 */ /* 0x000fcc0008410000 */
[----:B------:R-:W3:Y:S01]  /*c540*/  MUFU.TANH R21, R21 ;  /* 0x0000001500157308 */ /* 0x000ee20000002400 */
[----:B--2---:R-:W-:Y:S01]  /*c550*/  FMNMX.FTZ R152, R210, R152, !PT ;  /* 0x00000098d2987209 */ /* 0x004fe20007810000 */
[----:B------:R-:W-:-:S06]  /*c560*/  FMUL.FTZ R214, R180, UR38 ;  /* 0x00000026b4d67c20 */ /* 0x000fcc0008410000 */
[----:B------:R-:W2:Y:S01]  /*c570*/  MUFU.TANH R204, R204 ;  /* 0x000000cc00cc7308 */ /* 0x000ea20000002400 */
[----:B----4-:R-:W-:Y:S01]  /*c580*/  FMNMX.FTZ R153, R11, R153, !PT ;  /* 0x000000990b997209 */ /* 0x010fe20007810000 */
[----:B------:R-:W-:-:S06]  /*c590*/  FMUL.FTZ R159, R167, UR38 ;  /* 0x00000026a79f7c20 */ /* 0x000fcc0008410000 */
[----:B------:R-:W4:Y:S01]  /*c5a0*/  MUFU.TANH R203, R203 ;  /* 0x000000cb00cb7308 */ /* 0x000f220000002400 */
[----:B0-----:R-:W-:Y:S01]  /*c5b0*/  FMNMX.FTZ R152, R209, R152, !PT ;  /* 0x00000098d1987209 */ /* 0x001fe20007810000 */
[----:B------:R-:W-:-:S06]  /*c5c0*/  FMUL.FTZ R213, R181, UR38 ;  /* 0x00000026b5d57c20 */ /* 0x000fcc0008410000 */
[----:B------:R-:W0:Y:S01]  /*c5d0*/  MUFU.TANH R219, R219 ;  /* 0x000000db00db7308 */ /* 0x000e220000002400 */
[----:B-----5:R-:W-:Y:S01]  /*c5e0*/  FMNMX.FTZ R153, R20, R153, !PT ;  /* 0x0000009914997209 */ /* 0x020fe20007810000 */
[----:B------:R-:W-:-:S06]  /*c5f0*/  FMUL.FTZ R212, R170, UR38 ;  /* 0x00000026aad47c20 */ /* 0x000fcc0008410000 */
        /* <DEDUP_REMOVED lines=49> */
[----:B0-----:R-:W-:-:S07]  /*c910*/  FMNMX.FTZ R152, R163, R152, !PT ;  /* 0x00000098a3987209 */ /* 0x001fce0007810000 */
[----:B------:R-:W0:Y:S01]  /*c920*/  MUFU.TANH R168, R168 ;  /* 0x000000a800a87308 */ /* 0x000e220000002400 */
[----:B-----5:R-:W-:Y:S01]  /*c930*/  FMNMX.FTZ R153, R207, R153, !PT ;  /* 0x00000099cf997209 */ /* 0x020fe20007810000 */
[----:B------:R-:W-:-:S06]  /*c940*/  FMUL.FTZ R220, R187, UR38 ;  /* 0x00000026bbdc7c20 */ /* 0x000fcc0008410000 */
[----:B------:R-:W5:Y:S01]  /*c950*/  MUFU.TANH R217, R217 ;  /* 0x000000d900d97308 */ /* 0x000f620000002400 */
[----:B-1----:R-:W-:-:S07]  /*c960*/  FMNMX.FTZ R152, R164, R152, !PT ;  /* 0x00000098a4987209 */ /* 0x002fce0007810000 */
[----:B------:R-:W1:Y:S01]  /*c970*/  MUFU.TANH R169, R169 ;  /* 0x000000a900a97308 */ /* 0x000e620000002400 */
[----:B---3--:R-:W-:Y:S01]  /*c980*/  FMNMX.FTZ R153, R223, R153, !PT ;  /* 0x00000099df997209 */ /* 0x008fe20007810000 */
[----:B------:R-:W-:-:S06]  /*c990*/  FMUL.FTZ R187, R190, UR38 ;  /* 0x00000026bebb7c20 */ /* 0x000fcc0008410000 */
[----:B------:R-:W3:Y:S01]  /*c9a0*/  MUFU.TANH R216, R216 ;  /* 0x000000d800d87308 */ /* 0x000ee20000002400 */
[----:B--2---:R-:W-:-:S07]  /*c9b0*/  FMNMX.FTZ R152, R165, R152, !PT ;  /* 0x00000098a5987209 */ /* 0x004fce0007810000 */
[----:B------:R-:W2:Y:S01]  /*c9c0*/  MUFU.TANH R172, R172 ;  /* 0x000000ac00ac7308 */ /* 0x000ea20000002400 */
[----:B----4-:R-:W-:Y:S01]  /*c9d0*/  FMNMX.FTZ R153, R222, R153, !PT ;  /* 0x00000099de997209 */ /* 0x010fe20007810000 */
[----:B------:R-:W-:-:S06]  /*c9e0*/  FMUL.FTZ R186, R191, UR38 ;  /* 0x00000026bfba7c20 */ /* 0x000fcc0008410000 */
[----:B------:R-:W4:Y:S01]  /*c9f0*/  MUFU.TANH R221, R221 ;  /* 0x000000dd00dd7308 */ /* 0x000f220000002400 */
[----:B0-----:R-:W-:Y:S01]  /*ca00*/  FMNMX.FTZ R152, R168, R152, !PT ;  /* 0x00000098a8987209 */ /* 0x001fe20007810000 */
[----:B------:R-:W-:Y:S01]  /*ca10*/  FMUL.FTZ R166, R194, UR38 ;  /* 0x00000026c2a67c20 */ /* 0x000fe20008410000 */
[----:B-----5:R-:W-:-:S05]  /*ca20*/  FMNMX.FTZ R153, R217, R153, !PT ;  /* 0x00000099d9997209 */ /* 0x020fca0007810000 */
[----:B------:R-:W0:Y:S01]  /*ca30*/  MUFU.TANH R220, R220 ;  /* 0x000000dc00dc7308 */ /* 0x000e220000002400 */
[----:B-1----:R-:W-:Y:S01]  /*ca40*/  FMNMX.FTZ R152, R169, R152, !PT ;  /* 0x00000098a9987209 */ /* 0x002fe20007810000 */
[----:B------:R-:W-:Y:S01]  /*ca50*/  FMUL.FTZ R167, R195, UR38 ;  /* 0x00000026c3a77c20 */ /* 0x000fe20008410000 */
[----:B---3--:R-:W-:-:S05]  /*ca60*/  FMNMX.FTZ R153, R216, R153, !PT ;  /* 0x00000099d8997209 */ /* 0x008fca0007810000 */
[----:B------:R-:W1:Y:S01]  /*ca70*/  MUFU.TANH R187, R187 ;  /* 0x000000bb00bb7308 */ /* 0x000e620000002400 */
[----:B--2---:R-:W-:Y:S01]  /*ca80*/  FMNMX.FTZ R152, R172, R152, !PT ;  /* 0x00000098ac987209 */ /* 0x004fe20007810000 */
[----:B------:R-:W-:Y:S01]  /*ca90*/  FMUL.FTZ R170, R198, UR38 ;  /* 0x00000026c6aa7c20 */ /* 0x000fe20008410000 */
[----:B----4-:R-:W-:-:S05]  /*caa0*/  FMNMX.FTZ R153, R221, R153, !PT ;  /* 0x00000099dd997209 */ /* 0x010fca0007810000 */
[----:B------:R-:W2:Y:S01]  /*cab0*/  MUFU.TANH R186, R186 ;  /* 0x000000ba00ba7308 */ /* 0x000ea20000002400 */
[----:B------:R-:W3:Y:S01]  /*cac0*/  SHFL.BFLY PT, R162, R152, 0x2, 0x1f ;  /* 0x0c401f0098a27f89 */ /* 0x000ee200000e0000 */
[----:B0-----:R-:W-:-:S06]  /*cad0*/  FMNMX.FTZ R153, R220, R153, !PT ;  /* 0x00000099dc997209 */ /* 0x001fcc0007810000 */
[----:B------:R-:W0:Y:S01]  /*cae0*/  MUFU.TANH R166, R166 ;  /* 0x000000a600a67308 */ /* 0x000e220000002400 */
[----:B------:R-:W-:Y:S01]  /*caf0*/  FMUL.FTZ R171, R199, UR38 ;  /* 0x00000026c7ab7c20 */ /* 0x000fe20008410000 */
[----:B-1----:R-:W-:-:S06]  /*cb00*/  FMNMX.FTZ R153, R187, R153, !PT ;  /* 0x00000099bb997209 */ /* 0x002fcc0007810000 */
[----:B------:R-:W1:Y:S01]  /*cb10*/  MUFU.TANH R167, R167 ;  /* 0x000000a700a77308 */ /* 0x000e620000002400 */
[----:B--2---:R-:W-:-:S07]  /*cb20*/  FMNMX.FTZ R153, R186, R153, !PT ;  /* 0x00000099ba997209 */ /* 0x004fce0007810000 */
[----:B------:R-:W2:Y:S01]  /*cb30*/  MUFU.TANH R170, R170 ;  /* 0x000000aa00aa7308 */ /* 0x000ea20000002400 */
[----:B0-----:R-:W-:-:S07]  /*cb40*/  FMNMX.FTZ R153, R166, R153, !PT ;  /* 0x00000099a6997209 */ /* 0x001fce0007810000 */
[----:B------:R-:W0:Y:S01]  /*cb50*/  MUFU.TANH R171, R171 ;  /* 0x000000ab00ab7308 */ /* 0x000e220000002400 */
[----:B-1----:R-:W-:Y:S02]  /*cb60*/  FMNMX.FTZ R153, R167, R153, !PT ;  /* 0x00000099a7997209 */ /* 0x002fe40007810000 */
[----:B---3--:R-:W-:Y:S02]  /*cb70*/  FMNMX.FTZ R162, R152, R162, !PT ;  /* 0x000000a298a27209 */ /* 0x008fe40007810000 */
[----:B--2---:R-:W-:-:S03]  /*cb80*/  FMNMX.FTZ R153, R170, R153, !PT ;  /* 0x00000099aa997209 */ /* 0x004fc60007810000 */
[----:B------:R-:W1:Y:S01]  /*cb90*/  SHFL.BFLY PT, R154, R162, 0x1, 0x1f ;  /* 0x0c201f00a29a7f89 */ /* 0x000e6200000e0000 */
[----:B0-----:R-:W-:-:S05]  /*cba0*/  FMNMX.FTZ R152, R171, R153, !PT ;  /* 0x00000099ab987209 */ /* 0x001fca0007810000 */
[----:B------:R-:W0:Y:S01]  /*cbb0*/  SHFL.BFLY PT, R153, R152, 0x2, 0x1f ;  /* 0x0c401f0098997f89 */ /* 0x000e2200000e0000 */
[----:B-1----:R-:W-:Y:S02]  /*cbc0*/  FMNMX.FTZ R162, R162, R154, !PT ;  /* 0x0000009aa2a27209 */ /* 0x002fe40007810000 */
[----:B0-----:R-:W-:-:S03]  /*cbd0*/  FMNMX.FTZ R152, R152, R153, !PT ;  /* 0x0000009998987209 */ /* 0x001fc60007810000 */
[----:B------:R-:W-:Y:S02]  /*cbe0*/  FADD.FTZ R153, -R162, R5 ;  /* 0x00000005a2997221 */ /* 0x000fe40000010100 */
[----:B------:R-:W0:Y:S01]  /*cbf0*/  SHFL.BFLY PT, R5, R152, 0x1, 0x1f ;  /* 0x0c201f0098057f89 */ /* 0x000e2200000e0000 */
[----:B------:R-:W-:Y:S01]  /*cc00*/  IMAD.MOV.U32 R161, RZ, RZ, 0x40000040 ;  /* 0x40000040ffa17424 */ /* 0x000fe200078e00ff */
[----:B------:R-:W1:Y:S01]  /*cc10*/  S2R R155, SR_TID.X ;  /* 0x00000000009b7919 */ /* 0x000e620000002100 */
[----:B------:R-:W-:-:S03]  /*cc20*/  UMOV UR39, UR43 ;  /* 0x0000002b00277c82 */ /* 0x000fc60008000000 */
[----:B------:R-:W-:Y:S01]  /*cc30*/  R2UR UR7, R161 ;  /* 0x00000000a10772ca */ /* 0x000fe200000e0000 */
[----:B------:R-:W-:-:S04]  /*cc40*/  FMUL.FTZ R161, R162, UR39 ;  /* 0x00000027a2a17c20 */ /* 0x000fc80008410000 */
[----:B------:R-:W-:Y:S01]  /*cc50*/  FFMA.FTZ R174, R8, UR39, -R161 ;  /* 0x0000002708ae7c23 */ /* 0x000fe200080108a1 */
[----:B0-----:R-:W-:-:S05]  /*cc60*/  FMNMX.FTZ R8, R152, R5, !PT ;  /* 0x0000000598087209 */ /* 0x001fca0007810000 */
[----:B------:R-:W-:-:S04]  /*cc70*/  FADD.FTZ R6, -R8, R6 ;  /* 0x0000000608067221 */ /* 0x000fc80000010100 */
[----:B------:R-:W-:-:S04]  /*cc80*/  FMUL.FTZ R6, R6, UR39 ;  /* 0x0000002706067c20 */ /* 0x000fc80008410000 */
[----:B------:R0:W-:Y:S01]  /*cc90*/  MUFU.EX2 R178, R6 ;  /* 0x0000000600b27308 */ /* 0x0001e20000000800 */
[----:B-1----:R-:W-:Y:S01]  /*cca0*/  SHF.R.U32.HI R155, RZ, 0x7, R155 ;  /* 0x00000007ff9b7819 */ /* 0x002fe2000001169b */
[----:B------:R-:W-:Y:S01]  /*ccb0*/  FFMA.FTZ R175, R9, UR39, -R161 ;  /* 0x0000002709af7c23 */ /* 0x000fe200080108a1 */
[----:B0-----:R-:W-:-:S04]  /*ccc0*/  FMUL.FTZ R6, R8, UR39 ;  /* 0x0000002708067c20 */ /* 0x001fc80008410000 */
[--C-:B------:R-:W-:Y:S01]  /*ccd0*/  FFMA.FTZ R179, R10, UR39, -R6.reuse ;  /* 0x000000270ab37c23 */ /* 0x100fe20008010806 */
[----:B------:R-:W-:Y:S02]  /*cce0*/  @!P1 VIADD R10, R3, 0x32440 ;  /* 0x00032440030a9836 */ /* 0x000fe40000000000 */
[--C-:B------:R-:W-:Y:S01]  /*ccf0*/  FFMA.FTZ R11, R11, UR39, -R6.reuse ;  /* 0x000000270b0b7c23 */ /* 0x100fe20008010806 */
[----:B------:R-:W-:Y:S01]  /*cd00*/  IADD3 R9, -R155, 0xb, RZ ;  /* 0x0000000b9b097810 */ /* 0x000fe20007ffe1ff */
[----:B------:R-:W-:Y:S01]  /*cd10*/  FFMA.FTZ R5, R15, UR39, -R161 ;  /* 0x000000270f057c23 */ /* 0x000fe200080108a1 */
[----:B------:R-:W-:Y:S01]  /*cd20*/  FFMA.FTZ R15, R20, UR39, -R6 ;  /* 0x00000027140f7c23 */ /* 0x000fe20008010806 */
[----:B------:R-:W-:Y:S01]  /*cd30*/  @!P1 PRMT R10, RZ, 0x654, R10 ;  /* 0x00000654ff0a9816 */ /* 0x000fe2000000000a */
[----:B------:R0:W-:Y:S01]  /*cd40*/  MUFU.EX2 R20, R11 ;  /* 0x0000000b00147308 */ /* 0x0001e20000000800 */
[----:B------:R1:W-:Y:S06]  /*cd50*/  BAR.ARV R9, 0x100 ;  /* 0x000400090000751d */ /* 0x0003ec0000002000 */
[----:B------:R2:W-:Y:S01]  /*cd60*/  @!P1 SYNCS.ARRIVE.TRANS64.RED.A1T0 RZ, [R10+URZ], RZ ;  /* 0x000000ff0aff99a7 */ /* 0x0005e2000810043f */
[----:B0-----:R-:W-:-:S02]  /*cd70*/  VIADD R11, R155, 0x8 ;  /* 0x000000089b0b7836 */ /* 0x001fc40000000000 */
[----:B------:R-:W-:Y:S01]  /*cd80*/  FMUL.FTZ R153, R153, UR39 ;  /* 0x0000002799997c20 */ /* 0x000fe20008410000 */
[----:B------:R-:W-:Y:S02]  /*cd90*/  FFMA.FTZ R12, R12, UR39, -R161 ;  /* 0x000000270c0c7c23 */ /* 0x000fe400080108a1 */
[----:B------:R0:W-:Y:S01]  /*cda0*/  BAR.SYNC.DEFER_BLOCKING R11, 0x100 ;  /* 0x0004000b0000751d */ /* 0x0001e20000010000 */
[----:B--2---:R-:W-:-:S05]  /*cdb0*/  FFMA.FTZ R10, R21, UR39, -R6 ;  /* 0x00000027150a7c23 */ /* 0x004fca0008010806 */
[----:B------:R-:W2:Y:S01]  /*cdc0*/  MUFU.EX2 R173, R153 ;  /* 0x0000009900ad7308 */ /* 0x000ea20000000800 */
[----:B------:R-:W-:-:S07]  /*cdd0*/  IMAD.MOV.U32 R160, RZ, RZ, 0xc00 ;  /* 0x00000c00ffa07424 */ /* 0x000fce00078e00ff */
[----:B------:R-:W-:Y:S08]  /*cde0*/  MUFU.EX2 R174, R174 ;  /* 0x000000ae00ae7308 */ /* 0x000ff00000000800 */
[----:B------:R-:W3:Y:S08]  /*cdf0*/  MUFU.EX2 R175, R175 ;  /* 0x000000af00af7308 */ /* 0x000ef00000000800 */
[----:B------:R-:W-:Y:S08]  /*ce00*/  MUFU.EX2 R12, R12 ;  /* 0x0000000c000c7308 */ /* 0x000ff00000000800 */
[----:B------:R-:W4:Y:S08]  /*ce10*/  MUFU.EX2 R5, R5 ;  /* 0x0000000500057308 */ /* 0x000f300000000800 */
[----:B------:R-:W5:Y:S08]  /*ce20*/  MUFU.EX2 R179, R179 ;  /* 0x000000b300b37308 */ /* 0x000f700000000800 */
[----:B------:R-:W-:Y:S08]  /*ce30*/  MUFU.EX2 R15, R15 ;  /* 0x0000000f000f7308 */ /* 0x000ff00000000800 */
[----:B------:R-:W1:Y:S01]  /*ce40*/  MUFU.EX2 R10, R10 ;  /* 0x0000000a000a7308 */ /* 0x000e620000000800 */
[----:B------:R-:W-:-:S02]  /*ce50*/  IMAD R160, R22, R160, UR42 ;  /* 0x0000002a16a07e24 */ /* 0x000fc4000f8e02a0 */
[-C--:B--2---:R-:W-:Y:S01]  /*ce60*/  FMUL.FTZ R24, R24, R173.reuse ;  /* 0x000000ad18187220 */ /* 0x084fe20000410000 */
[-C--:B------:R-:W-:Y:S01]  /*ce70*/  FMUL.FTZ R25, R25, R173.reuse ;  /* 0x000000ad19197220 */ /* 0x080fe20000410000 */
[-C--:B------:R-:W-:Y:S01]  /*ce80*/  FMUL.FTZ R28, R28, R173.reuse ;  /* 0x000000ad1c1c7220 */ /* 0x080fe20000410000 */
[-C--:B------:R-:W-:Y:S01]  /*ce90*/  FMUL.FTZ R29, R29, R173.reuse ;  /* 0x000000ad1d1d7220 */ /* 0x080fe20000410000 */
[----:B------:R-:W-:Y:S01]  /*cea0*/  R2UR UR6, R160 ;  /* 0x00000000a00672ca */ /* 0x000fe200000e0000 */
        /* <DEDUP_REMOVED lines=124> */
[----:B---3--:R-:W-:-:S02]  /*d670*/  F2FP.BF16.F32.PACK_AB R152, R175, R174 ;  /* 0x000000aeaf98723e */ /* 0x008fc400000010ff */
[----:B----4-:R-:W-:Y:S02]  /*d680*/  F2FP.BF16.F32.PACK_AB R154, R5, R12 ;  /* 0x0000000c059a723e */ /* 0x010fe400000010ff */
[----:B-----5:R-:W-:Y:S02]  /*d690*/  F2FP.BF16.F32.PACK_AB R153, R20, R179 ;  /* 0x000000b31499723e */ /* 0x020fe400000010ff */
[----:B-1----:R-:W-:-:S04]  /*d6a0*/  F2FP.BF16.F32.PACK_AB R155, R10, R15 ;  /* 0x0000000f0a9b723e */ /* 0x002fc800000010ff */
[----:B------:R-:W-:-:S06]  /*d6b0*/  WARPGROUP.ARRIVE ;  /* 0x00000000000079c5 */ /* 0x000fcc0000000000 */
[----:B------:R-:W-:Y:S01]  /*d6c0*/  HGMMA.64x256x16.F32.BF16 R24, R152, gdesc[UR4].tnspB, R24, gsb0 ;  /* 0x43e0000498187df0 */ /* 0x000fe20008001818 */
[--C-:B------:R-:W-:Y:S01]  /*d6d0*/  FFMA.FTZ R177, R14, UR39, -R161.reuse ;  /* 0x000000270eb17c23 */ /* 0x100fe200080108a1 */
[--C-:B------:R-:W-:Y:S01]  /*d6e0*/  FFMA.FTZ R176, R13, UR39, -R161.reuse ;  /* 0x000000270db07c23 */ /* 0x100fe200080108a1 */
[--C-:B0-----:R-:W-:Y:S01]  /*d6f0*/  FFMA.FTZ R11, R156, UR39, -R161.reuse ;  /* 0x000000279c0b7c23 */ /* 0x101fe200080108a1 */
[--C-:B------:R-:W-:Y:S01]  /*d700*/  FFMA.FTZ R14, R157, UR39, -R161.reuse ;  /* 0x000000279d0e7c23 */ /* 0x100fe200080108a1 */
[--C-:B------:R-:W-:Y:S01]  /*d710*/  FFMA.FTZ R157, R203, UR39, -R6.reuse ;  /* 0x00000027cb9d7c23 */ /* 0x100fe20008010806 */
[--C-:B------:R-:W-:Y:S01]  /*d720*/  FFMA.FTZ R13, R202, UR39, -R6.reuse ;  /* 0x00000027ca0d7c23 */ /* 0x100fe20008010806 */
[--C-:B------:R-:W-:Y:S01]  /*d730*/  FFMA.FTZ R21, R158, UR39, -R6.reuse ;  /* 0x000000279e157c23 */ /* 0x100fe20008010806 */
[--C-:B------:R-:W-:Y:S01]  /*d740*/  FFMA.FTZ R156, R159, UR39, -R6.reuse ;  /* 0x000000279f9c7c23 */ /* 0x100fe20008010806 */
[----:B------:R-:W-:Y:S08]  /*d750*/  MUFU.EX2 R176, R176 ;  /* 0x000000b000b07308 */ /* 0x000ff00000000800 */
[----:B------:R-:W0:Y:S08]  /*d760*/  MUFU.EX2 R177, R177 ;  /* 0x000000b100b17308 */ /* 0x000e300000000800 */
[----:B------:R-:W-:Y:S08]  /*d770*/  MUFU.EX2 R11, R11 ;  /* 0x0000000b000b7308 */ /* 0x000ff00000000800 */
        /* <DEDUP_REMOVED lines=15> */
[----:B------:R-:W-:Y:S01]  /*d870*/  MUFU.EX2 R180, R180 ;  /* 0x000000b400b47308 */ /* 0x000fe20000000800 */
[----:B------:R-:W-:-:S02]  /*d880*/  WARPGROUP.DEPBAR.LE gsb0, 0x0 ;  /* 0x00008000000079c5 */ /* 0x000fc40000010000 */
[----:B------:R-:W-:Y:S02]  /*d890*/  VIADD R152, R160, 0x80 ;  /* 0x00000080a0987836 */ /* 0x000fe40000000000 */
[----:B------:R-:W-:-:S03]  /*d8a0*/  IMAD.MOV.U32 R153, RZ, RZ, 0x40000040 ;  /* 0x40000040ff997424 */ /* 0x000fc600078e00ff */
[----:B------:R-:W-:Y:S02]  /*d8b0*/  R2UR UR6, R152 ;  /* 0x00000000980672ca */ /* 0x000fe400000e0000 */
[----:B------:R-:W-:Y:S02]  /*d8c0*/  R2UR UR7, R153 ;  /* 0x00000000990772ca */ /* 0x000fe400000e0000 */
[----:B0-----:R-:W-:Y:S02]  /*d8d0*/  F2FP.BF16.F32.PACK_AB R152, R177, R176 ;  /* 0x000000b0b198723e */ /* 0x001fe400000010ff */
[----:B-1----:R-:W-:Y:S02]  /*d8e0*/  F2FP.BF16.F32.PACK_AB R153, R13, R157 ;  /* 0x0000009d0d99723e */ /* 0x002fe400000010ff */
[----:B------:R-:W-:Y:S02]  /*d8f0*/  F2FP.BF16.F32.PACK_AB R154, R14, R11 ;  /* 0x0000000b0e9a723e */ /* 0x000fe400000010ff */
[----:B--2---:R-:W-:-:S04]  /*d900*/  F2FP.BF16.F32.PACK_AB R155, R156, R21 ;  /* 0x000000159c9b723e */ /* 0x004fc800000010ff */
[----:B------:R-:W-:-:S06]  /*d910*/  WARPGROUP.ARRIVE ;  /* 0x00000000000079c5 */ /* 0x000fcc0000000000 */
[----:B------:R-:W-:Y:S01]  /*d920*/  HGMMA.64x256x16.F32.BF16 R24, R152, gdesc[UR4].tnspB, R24, gsb0 ;  /* 0x43e0000498187df0 */ /* 0x000fe20008001818 */
[----:B------:R-:W-:Y:S08]  /*d930*/  MUFU.EX2 R181, R181 ;  /* 0x000000b500b57308 */ /* 0x000ff00000000800 */
[----:B------:R-:W-:Y:S08]  /*d940*/  MUFU.EX2 R182, R182 ;  /* 0x000000b600b67308 */ /* 0x000ff00000000800 */
[----:B------:R-:W0:Y:S08]  /*d950*/  MUFU.EX2 R183, R183 ;  /* 0x000000b700b77308 */ /* 0x000e300000000800 */
[----:B------:R-:W-:Y:S08]  /*d960*/  MUFU.EX2 R184, R184 ;  /* 0x000000b800b87308 */ /* 0x000ff00000000800 */
[----:B------:R-:W1:Y:S01]  /*d970*/  MUFU.EX2 R185, R185 ;  /* 0x000000b900b97308 */ /* 0x000e620000000800 */
[----:B------:R-:W-:Y:S01]  /*d980*/  FFMA.FTZ R190, R178, R4, R179 ;  /* 0x00000004b2be7223 */ /* 0x000fe200000100b3 */
[----:B------:R-:W-:Y:S01]  /*d990*/  FFMA.FTZ R4, R219, UR39, -R161 ;  /* 0x00000027db047c23 */ /* 0x000fe200080108a1 */
[--C-:B------:R-:W-:Y:S01]  /*d9a0*/  FFMA.FTZ R178, R223, UR39, -R6.reuse ;  /* 0x00000027dfb27c23 */ /* 0x100fe20008010806 */
[--C-:B------:R-:W-:Y:S01]  /*d9b0*/  FFMA.FTZ R179, R222, UR39, -R6.reuse ;  /* 0x00000027deb37c23 */ /* 0x100fe20008010806 */
[--C-:B------:R-:W-:Y:S01]  /*d9c0*/  FFMA.FTZ R188, R217, UR39, -R6.reuse ;  /* 0x00000027d9bc7c23 */ /* 0x100fe20008010806 */
[----:B------:R-:W-:-:S02]  /*d9d0*/  FFMA.FTZ R189, R216, UR39, -R6 ;  /* 0x00000027d8bd7c23 */ /* 0x000fc40008010806 */
[----:B------:R-:W-:Y:S08]  /*d9e0*/  MUFU.EX2 R4, R4 ;  /* 0x0000000400047308 */ /* 0x000ff00000000800 */
[----:B------:R-:W-:Y:S08]  /*d9f0*/  MUFU.EX2 R178, R178 ;  /* 0x000000b200b27308 */ /* 0x000ff00000000800 */
[----:B------:R-:W-:Y:S08]  /*da00*/  MUFU.EX2 R179, R179 ;  /* 0x000000b300b37308 */ /* 0x000ff00000000800 */
[----:B------:R-:W-:Y:S08]  /*da10*/  MUFU.EX2 R188, R188 ;  /* 0x000000bc00bc7308 */ /* 0x000ff00000000800 */
[----:B------:R-:W-:Y:S01]  /*da20*/  MUFU.EX2 R189, R189 ;  /* 0x000000bd00bd7308 */ /* 0x000fe20000000800 */
[----:B------:R-:W-:-:S02]  /*da30*/  WARPGROUP.DEPBAR.LE gsb0, 0x0 ;  /* 0x00008000000079c5 */ /* 0x000fc40000010000 */
[----:B------:R-:W-:Y:S02]  /*da40*/  VIADD R152, R160, 0x100 ;  /* 0x00000100a0987836 */ /* 0x000fe40000000000 */
[----:B------:R-:W-:-:S03]  /*da50*/  IMAD.MOV.U32 R153, RZ, RZ, 0x40000040 ;  /* 0x40000040ff997424 */ /* 0x000fc600078e00ff */
[----:B------:R-:W-:Y:S02]  /*da60*/  R2UR UR6, R152 ;  /* 0x00000000980672ca */ /* 0x000fe400000e0000 */
[----:B------:R-:W-:Y:S02]  /*da70*/  R2UR UR7, R153 ;  /* 0x00000000990772ca */ /* 0x000fe400000e0000 */
[----:B---3--:R-:W-:Y:S02]  /*da80*/  F2FP.BF16.F32.PACK_AB R152, R159, R158 ;  /* 0x0000009e9f98723e */ /* 0x008fe400000010ff */
[----:B0-----:R-:W-:Y:S02]  /*da90*/  F2FP.BF16.F32.PACK_AB R153, R183, R182 ;  /* 0x000000b6b799723e */ /* 0x001fe400000010ff */
[----:B------:R-:W-:Y:S02]  /*daa0*/  F2FP.BF16.F32.PACK_AB R154, R181, R180 ;  /* 0x000000b4b59a723e */ /* 0x000fe400000010ff */
[----:B-1----:R-:W-:-:S04]  /*dab0*/  F2FP.BF16.F32.PACK_AB R155, R185, R184 ;  /* 0x000000b8b99b723e */ /* 0x002fc800000010ff */
[----:B------:R-:W-:-:S06]  /*dac0*/  WARPGROUP.ARRIVE ;  /* 0x00000000000079c5 */ /* 0x000fcc0000000000 */
[----:B------:R-:W-:Y:S01]  /*dad0*/  HGMMA.64x256x16.F32.BF16 R24, R152, gdesc[UR4].tnspB, R24, gsb0 ;  /* 0x43e0000498187df0 */ /* 0x000fe20008001818 */
[--C-:B------:R-:W-:Y:S01]  /*dae0*/  FFMA.FTZ R215, R215, UR39, -R161.reuse ;  /* 0x00000027d7d77c23 */ /* 0x100fe200080108a1 */
[--C-:B------:R-:W-:Y:S01]  /*daf0*/  FFMA.FTZ R206, R206, UR39, -R161.reuse ;  /* 0x00000027cece7c23 */ /* 0x100fe200080108a1 */
        /* <DEDUP_REMOVED lines=9> */
[----:B------:R-:W-:Y:S08]  /*db90*/  MUFU.EX2 R206, R206 ;  /* 0x000000ce00ce7308 */ /* 0x000ff00000000800 */
[----:B------:R-:W-:Y:S08]  /*dba0*/  MUFU.EX2 R163, R163 ;  /* 0x000000a300a37308 */ /* 0x000ff00000000800 */
[----:B------:R-:W-:Y:S08]  /*dbb0*/  MUFU.EX2 R164, R164 ;  /* 0x000000a400a47308 */ /* 0x000ff00000000800 */
[----:B------:R-:W-:Y:S08]  /*dbc0*/  MUFU.EX2 R191, R191 ;  /* 0x000000bf00bf7308 */ /* 0x000ff00000000800 */
[----:B------:R-:W-:Y:S08]  /*dbd0*/  MUFU.EX2 R187, R187 ;  /* 0x000000bb00bb7308 */ /* 0x000ff00000000800 */
[----:B------:R-:W-:Y:S01]  /*dbe0*/  MUFU.EX2 R186, R186 ;  /* 0x000000ba00ba7308 */ /* 0x000fe20000000800 */
[----:B------:R-:W-:-:S02]  /*dbf0*/  WARPGROUP.DEPBAR.LE gsb0, 0x0 ;  /* 0x00008000000079c5 */ /* 0x000fc40000010000 */
[----:B------:R-:W-:Y:S01]  /*dc00*/  FFMA.FTZ R154, R173, R7, R174 ;  /* 0x00000007ad9a7223 */ /* 0x000fe200000100ae */
[--C-:B------:R-:W-:Y:S01]  /*dc10*/  FFMA.FTZ R7, R218, UR39, -R161.reuse ;  /* 0x00000027da077c23 */ /* 0x100fe200080108a1 */
[--C-:B------:R-:W-:Y:S01]  /*dc20*/  FFMA.FTZ R173, R214, UR39, -R161.reuse ;  /* 0x00000027d6ad7c23 */ /* 0x100fe200080108a1 */
[----:B------:R-:W-:-:S04]  /*dc30*/  FFMA.FTZ R174, R213, UR39, -R161 ;  /* 0x00000027d5ae7c23 */ /* 0x000fc800080108a1 */
[----:B------:R-:W0:Y:S08]  /*dc40*/  MUFU.EX2 R7, R7 ;  /* 0x0000000700077308 */ /* 0x000e300000000800 */
[----:B------:R-:W-:Y:S08]  /*dc50*/  MUFU.EX2 R173, R173 ;  /* 0x000000ad00ad7308 */ /* 0x000ff00000000800 */
[----:B------:R-:W1:Y:S01]  /*dc60*/  MUFU.EX2 R174, R174 ;  /* 0x000000ae00ae7308 */ /* 0x000e620000000800 */
[----:B------:R-:W-:-:S02]  /*dc70*/  VIADD R152, R160, 0x180 ;  /* 0x00000180a0987836 */ /* 0x000fc40000000000 */
[----:B------:R-:W-:Y:S02]  /*dc80*/  IMAD.MOV.U32 R153, RZ, RZ, 0x40000040 ;  /* 0x40000040ff997424 */ /* 0x000fe400078e00ff */
[----:B------:R-:W-:Y:S01]  /*dc90*/  FADD.FTZ R175, R175, R154 ;  /* 0x0000009aafaf7221 */ /* 0x000fe20000010000 */
[----:B------:R-:W-:Y:S02]  /*dca0*/  R2UR UR6, R152 ;  /* 0x00000000980672ca */ /* 0x000fe400000e0000 */
[----:B------:R-:W-:Y:S02]  /*dcb0*/  R2UR UR7, R153 ;  /* 0x00000000990772ca */ /* 0x000fe400000e0000 */
[----:B0-----:R-:W-:Y:S02]  /*dcc0*/  F2FP.BF16.F32.PACK_AB R152, R7, R4 ;  /* 0x000000040798723e */ /* 0x001fe400000010ff */
[----:B------:R-:W-:Y:S02]  /*dcd0*/  F2FP.BF16.F32.PACK_AB R153, R179, R178 ;  /* 0x000000b2b399723e */ /* 0x000fe400000010ff */
[----:B------:R-:W-:-:S02]  /*dce0*/  F2FP.BF16.F32.PACK_AB R155, R189, R188 ;  /* 0x000000bcbd9b723e */ /* 0x000fc400000010ff */
[----:B-1----:R-:W-:-:S04]  /*dcf0*/  F2FP.BF16.F32.PACK_AB R154, R174, R173 ;  /* 0x000000adae9a723e */ /* 0x002fc800000010ff */
[----:B------:R-:W-:-:S06]  /*dd00*/  WARPGROUP.ARRIVE ;  /* 0x00000000000079c5 */ /* 0x000fcc0000000000 */
[----:B------:R-:W-:Y:S01]  /*dd10*/  HGMMA.64x256x16.F32.BF16 R24, R152, gdesc[UR4].tnspB, R24, gsb0 ;  /* 0x43e0000498187df0 */ /* 0x000fe20008001818 */
[----:B------:R-:W-:Y:S01]  /*dd20*/  FFMA.FTZ R161, R172, UR39, -R161 ;  /* 0x00000027aca17c23 */ /* 0x000fe200080108a1 */
[----:B------:R-:W-:-:S06]  /*dd30*/  FFMA.FTZ R172, R221, UR39, -R6 ;  /* 0x00000027ddac7c23 */ /* 0x000fcc0008010806 */
[----:B------:R-:W0:Y:S01]  /*dd40*/  MUFU.EX2 R172, R172 ;  /* 0x000000ac00ac7308 */ /* 0x000e220000000800 */
[--C-:B------:R-:W-:Y:S01]  /*dd50*/  FFMA.FTZ R166, R166, UR39, -R6.reuse ;  /* 0x00000027a6a67c23 */ /* 0x100fe20008010806 */
[--C-:B------:R-:W-:Y:S01]  /*dd60*/  FFMA.FTZ R167, R167, UR39, -R6.reuse ;  /* 0x00000027a7a77c23 */ /* 0x100fe20008010806 */
[--C-:B------:R-:W-:Y:S01]  /*dd70*/  FFMA.FTZ R170, R170, UR39, -R6.reuse ;  /* 0x00000027aaaa7c23 */ /* 0x100fe20008010806 */
[----:B------:R-:W-:Y:S01]  /*dd80*/  FFMA.FTZ R6, R171, UR39, -R6 ;  /* 0x00000027ab067c23 */ /* 0x000fe20008010806 */
[----:B------:R-:W-:-:S03]  /*dd90*/  FADD.FTZ R175, R12, R175 ;  /* 0x000000af0caf7221 */ /* 0x000fc60000010000 */
[----:B------:R-:W-:Y:S08]  /*dda0*/  MUFU.EX2 R165, R165 ;  /* 0x000000a500a57308 */ /* 0x000ff00000000800 */
[----:B------:R-:W1:Y:S08]  /*ddb0*/  MUFU.EX2 R168, R168 ;  /* 0x000000a800a87308 */ /* 0x000e700000000800 */
[----:B------:R-:W-:Y:S08]  /*ddc0*/  MUFU.EX2 R169, R169 ;  /* 0x000000a900a97308 */ /* 0x000ff00000000800 */
[----:B------:R2:W-:Y:S08]  /*ddd0*/  MUFU.EX2 R12, R161 ;  /* 0x000000a1000c7308 */ /* 0x0005f00000000800 */
[----:B------:R-:W-:Y:S08]  /*dde0*/  MUFU.EX2 R166, R166 ;  /* 0x000000a600a67308 */ /* 0x000ff00000000800 */
[----:B------:R-:W3:Y:S08]  /*ddf0*/  MUFU.EX2 R167, R167 ;  /* 0x000000a700a77308 */ /* 0x000ef00000000800 */
[----:B------:R-:W-:Y:S08]  /*de00*/  MUFU.EX2 R170, R170 ;  /* 0x000000aa00aa7308 */ /* 0x000ff00000000800 */
[----:B------:R-:W4:Y:S01]  /*de10*/  MUFU.EX2 R6, R6 ;  /* 0x0000000600067308 */ /* 0x000f220000000800 */
[----:B--2---:R-:W-:Y:S01]  /*de20*/  IMAD.MOV.U32 R161, RZ, RZ, 0x40000040 ;  /* 0x40000040ffa17424 */ /* 0x004fe200078e00ff */
[----:B------:R-:W-:-:S02]  /*de30*/  WARPGROUP.DEPBAR.LE gsb0, 0x0 ;  /* 0x00008000000079c5 */ /* 0x000fc40000010000 */
[----:B------:R-:W-:Y:S02]  /*de40*/  VIADD R152, R160, 0x200 ;  /* 0x00000200a0987836 */ /* 0x000fe40000000000 */
[----:B------:R-:W-:-:S03]  /*de50*/  IMAD.MOV.U32 R153, RZ, RZ, 0x40000040 ;  /* 0x40000040ff997424 */ /* 0x000fc600078e00ff */
[----:B------:R-:W-:Y:S02]  /*de60*/  R2UR UR6, R152 ;  /* 0x00000000980672ca */ /* 0x000fe400000e0000 */
[----:B------:R-:W-:Y:S02]  /*de70*/  R2UR UR7, R153 ;  /* 0x00000000990772ca */ /* 0x000fe400000e0000 */
[----:B------:R-:W-:Y:S02]  /*de80*/  F2FP.BF16.F32.PACK_AB R152, R206, R215 ;  /* 0x000000d7ce98723e */ /* 0x000fe400000010ff */
[----:B0-----:R-:W-:Y:S02]  /*de90*/  F2FP.BF16.F32.PACK_AB R153, R191, R172 ;  /* 0x000000acbf99723e */ /* 0x001fe400000010ff */
[----:B------:R-:W-:Y:S02]  /*dea0*/  F2FP.BF16.F32.PACK_AB R154, R164, R163 ;  /* 0x000000a3a49a723e */ /* 0x000fe400000010ff */
[----:B------:R-:W-:-:S04]  /*deb0*/  F2FP.BF16.F32.PACK_AB R155, R186, R187 ;  /* 0x000000bbba9b723e */ /* 0x000fc800000010ff */
[----:B------:R-:W-:-:S06]  /*dec0*/  WARPGROUP.ARRIVE ;  /* 0x00000000000079c5 */ /* 0x000fcc0000000000 */
[----:B------:R-:W-:Y:S01]  /*ded0*/  HGMMA.64x256x16.F32.BF16 R24, R152, gdesc[UR4].tnspB, R24, gsb0 ;  /* 0x43e0000498187df0 */ /* 0x000fe20008001818 */
[----:B------:R-:W-:Y:S01]  /*dee0*/  VIADD R160, R160, 0x280 ;  /* 0x00000280a0a07836 */ /* 0x000fe20000000000 */
[----:B------:R-:W-:-:S04]  /*def0*/  R2UR UR7, R161 ;  /* 0x00000000a10772ca */ /* 0x000fc800000e0000 */
[----:B------:R-:W-:Y:S01]  /*df00*/  R2UR UR6, R160 ;  /* 0x00000000a00672ca */ /* 0x000fe200000e0000 */
[----:B------:R-:W-:-:S04]  /*df10*/  FADD.FTZ R190, R20, R190 ;  /* 0x000000be14be7221 */ /* 0x000fc80000010000 */
        /* <DEDUP_REMOVED lines=35> */
[----:B------:R-:W-:-:S05]  /*e150*/  @!P1 VIADD R3, R3, 0x32460 ;  /* 0x0003246003039836 */ /* 0x000fca0000000000 */
[----:B------:R-:W-:Y:S01]  /*e160*/  @!P1 PRMT R3, RZ, 0x654, R3 ;  /* 0x00000654ff039816 */ /* 0x000fe20000000003 */
[----:B------:R-:W-:Y:S01]  /*e170*/  IMAD.MOV.U32 R5, RZ, RZ, R162 ;  /* 0x000000ffff057224 */ /* 0x000fe200078e00a2 */
[----:B------:R-:W-:Y:S02]  /*e180*/  WARPGROUP.DEPBAR.LE gsb0, 0x0 ;  /* 0x00008000000079c5 */ /* 0x000fe40000010000 */
[----:B-1----:R-:W-:Y:S02]  /*e190*/  F2FP.BF16.F32.PACK_AB R152, R168, R165 ;  /* 0x000000a5a898723e */ /* 0x002fe400000010ff */
[----:B---3--:R-:W-:Y:S02]  /*e1a0*/  F2FP.BF16.F32.PACK_AB R153, R167, R166 ;  /* 0x000000a6a799723e */ /* 0x008fe400000010ff */
[----:B------:R-:W-:Y:S02]  /*e1b0*/  F2FP.BF16.F32.PACK_AB R154, R12, R169 ;  /* 0x000000a90c9a723e */ /* 0x000fe400000010ff */
[----:B----4-:R-:W-:-:S04]  /*e1c0*/  F2FP.BF16.F32.PACK_AB R155, R6, R170 ;  /* 0x000000aa069b723e */ /* 0x010fc800000010ff */
[----:B------:R-:W-:-:S06]  /*e1d0*/  WARPGROUP.ARRIVE ;  /* 0x00000000000079c5 */ /* 0x000fcc0000000000 */
[----:B------:R-:W-:Y:S01]  /*e1e0*/  HGMMA.64x256x16.F32.BF16 R24, R152, gdesc[UR4].tnspB, R24, gsb0 ;  /* 0x43e0000498187df0 */ /* 0x000fe20008001818 */
        /* <DEDUP_REMOVED lines=8> */
[----:B------:R-:W-:Y:S01]  /*e270*/  IMAD.MOV.U32 R6, RZ, RZ, R8 ;  /* 0x000000ffff067224 */ /* 0x000fe200078e0008 */
[----:B------:R-:W-:Y:S02]  /*e280*/  WARPGROUP.DEPBAR.LE gsb0, 0x0 ;  /* 0x00008000000079c5 */ /* 0x000fe40000010000 */
[----:B------:R1:W-:Y:S01]  /*e290*/  @!P1 SYNCS.ARRIVE.TRANS64.RED.A1T0 RZ, [R3+URZ], RZ ;  /* 0x000000ff03ff99a7 */ /* 0x0003e2000810043f */
[----:B------:R-:W-:Y:S05]  /*e2a0*/  @P2 BRA `(.L_x_1073) ;  /* 0xffffffd000642947 */ /* 0x000fea000383ffff */
.L_x_1063:
[----:B------:R-:W-:Y:S05]  /*e2b0*/  WARPSYNC.ALL ;  /* 0x0000000000007948 */ /* 0x000fea0003800000 */
[----:B0-----:R-:W0:Y:S01]  /*e2c0*/  SHFL.BFLY PT, R0, R7, 0x2, 0x1f ;  /* 0x0c401f0007007f89 */ /* 0x001e2200000e0000 */
[----:B------:R-:W-:Y:S01]  /*e2d0*/  VIADD R22, R22, 0x1 ;  /* 0x0000000116167836 */ /* 0x000fe20000000000 */
[----:B------:R2:W-:Y:S08]  /*e2e0*/  BAR.ARV R9, 0x100 ;  /* 0x000400090000751d */ /* 0x0005f00000002000 */
[----:B------:R-:W-:Y:S06]  /*e2f0*/  BAR.ARV 0x8, 0x120 ;  /* 0x0204800000007b1d */ /* 0x000fec0000002000 */
[----:B------:R-:W-:Y:S01]  /*e300*/  ISETP.NE.AND P0, PT, R22, 0x2, PT ;  /* 0x000000021600780c */ /* 0x000fe20003f05270 */
[----:B------:R-:W-:Y:S01]  /*e310*/  VIADD R235, R235, 0x1 ;  /* 0x00000001ebeb7836 */ /* 0x000fe20000000000 */
[----:B------:R-:W3:Y:S01]  /*e320*/  SHFL.BFLY PT, R5, R4, 0x2, 0x1f ;  /* 0x0c401f0004057f89 */ /* 0x000ee200000e0000 */
[----:B------:R-:W-:-:S02]  /*e330*/  PLOP3.LUT P1, PT, PT, PT, PT, 0x8, 0x0 ;  /* 0x000000000000781c */ /* 0x000fc40003f2e170 */
[----:B------:R-:W-:Y:S01]  /*e340*/  SEL R11, RZ, 0x1, P0 ;  /* 0x00000001ff0b7807 */ /* 0x000fe20000000000 */
[----:B0-----:R-:W-:Y:S01]  /*e350*/  FADD.FTZ R0, R0, R7 ;  /* 0x0000000700007221 */ /* 0x001fe20000010000 */
[----:B------:R-:W-:Y:S02]  /*e360*/  SEL R22, R22, RZ, P0 ;  /* 0x000000ff16167207 */ /* 0x000fe40000000000 */
[----:B------:R-:W-:Y:S02]  /*e370*/  LOP3.LUT R200, R200, R11, RZ, 0x3c, !PT ;  /* 0x0000000bc8c87212 */ /* 0x000fe400078e3cff */
[----:B-1----:R-:W0:Y:S01]  /*e380*/  SHFL.BFLY PT, R3, R0, 0x1, 0x1f ;  /* 0x0c201f0000037f89 */ /* 0x002e2200000e0000 */
[----:B---3--:R-:W-:Y:S01]  /*e390*/  FADD.FTZ R5, R5, R4 ;  /* 0x0000000405057221 */ /* 0x008fe20000010000 */
[----:B------:R-:W-:-:S04]  /*e3a0*/  IMAD.MOV.U32 R4, RZ, RZ, RZ ;  /* 0x000000ffff047224 */ /* 0x000fc800078e00ff */
[----:B------:R-:W1:Y:S01]  /*e3b0*/  SHFL.BFLY PT, R10, R5, 0x1, 0x1f ;  /* 0x0c201f00050a7f89 */ /* 0x000e6200000e0000 */
[----:B0-----:R-:W-:Y:S01]  /*e3c0*/  FADD.FTZ R6, R0, R3 ;  /* 0x0000000300067221 */ /* 0x001fe20000010000 */
[----:B------:R-:W-:-:S04]  /*e3d0*/  IMAD.MOV.U32 R3, RZ, RZ, RZ ;  /* 0x000000ffff037224 */ /* 0x000fc800078e00ff */
[----:B------:R-:W-:-:S13]  /*e3e0*/  FSETP.NE.FTZ.AND P2, PT, R6, RZ, PT ;  /* 0x000000ff0600720b */ /* 0x000fda0003f55000 */
[----:B------:R-:W0:Y:S01]  /*e3f0*/  @P2 MUFU.RCP R4, R6 ;  /* 0x0000000600042308 */ /* 0x000e220000001000 */
[----:B-1----:R-:W-:Y:S01]  /*e400*/  FADD.FTZ R7, R5, R10 ;  /* 0x0000000a05077221 */ /* 0x002fe20000010000 */
[----:B------:R-:W-:-:S04]  /*e410*/  MOV R5, 0xff800000 ;  /* 0xff80000000057802 */ /* 0x000fc80000000f00 */
[----:B------:R-:W-:Y:S01]  /*e420*/  FSETP.NE.FTZ.AND P3, PT, R7, RZ, PT ;  /* 0x000000ff0700720b */ /* 0x000fe20003f75000 */
[-C--:B0-----:R-:W-:Y:S01]  /*e430*/  FMUL.FTZ R10, R28, R4.reuse ;  /* 0x000000041c0a7220 */ /* 0x081fe20000410000 */
[-C--:B------:R-:W-:Y:S01]  /*e440*/  FMUL.FTZ R12, R32, R4.reuse ;  /* 0x00000004200c7220 */ /* 0x080fe20000410000 */
[----:B------:R-:W0:Y:S01]  /*e450*/  @P2 MUFU.LG2 R28, R6 ;  /* 0x00000006001c2308 */ /* 0x000e220000000c00 */
[-C--:B------:R-:W-:Y:S01]  /*e460*/  FMUL.FTZ R0, R33, R4.reuse ;  /* 0x0000000421007220 */ /* 0x080fe20000410000 */
[----:B------:R-:W-:Y:S02]  /*e470*/  IMAD.U32 R33, RZ, RZ, UR39 ;  /* 0x00000027ff217e24 */ /* 0x000fe4000f8e00ff */
[-C--:B------:R-:W-:Y:S01]  /*e480*/  FMUL.FTZ R161, R48, R4.reuse ;  /* 0x0000000430a17220 */ /* 0x080fe20000410000 */
[----:B------:R-:W-:Y:S02]  /*e490*/  IMAD.U32 R32, RZ, RZ, UR39 ;  /* 0x00000027ff207e24 */ /* 0x000fe4000f8e00ff */
[-C--:B------:R-:W-:Y:S01]  /*e4a0*/  FMUL.FTZ R166, R64, R4.reuse ;  /* 0x0000000440a67220 */ /* 0x080fe20000410000 */
[----:B------:R-:W-:Y:S01]  /*e4b0*/  @P2 FMUL.FTZ R33, R33, 0.69314718246459960938 ;  /* 0x3f31721821212820 */ /* 0x000fe20000410000 */
[-C--:B------:R-:W-:Y:S01]  /*e4c0*/  FMUL.FTZ R171, R84, R4.reuse ;  /* 0x0000000454ab7220 */ /* 0x080fe20000410000 */
[----:B------:R-:W1:Y:S01]  /*e4d0*/  @P3 MUFU.RCP R3, R7 ;  /* 0x0000000700033308 */ /* 0x000e620000001000 */
[----:B------:R-:W-:Y:S01]  /*e4e0*/  @P3 FMUL.FTZ R32, R32, 0.69314718246459960938 ;  /* 0x3f31721820203820 */ /* 0x000fe20000410000 */
[-C--:B------:R-:W-:Y:S01]  /*e4f0*/  FMUL.FTZ R24, R24, R4.reuse ;  /* 0x0000000418187220 */ /* 0x080fe20000410000 */
[-C--:B------:R-:W-:Y:S01]  /*e500*/  FMUL.FTZ R25, R25, R4.reuse ;  /* 0x0000000419197220 */ /* 0x080fe20000410000 */
[-C--:B------:R-:W-:Y:S01]  /*e510*/  FMUL.FTZ R29, R29, R4.reuse ;  /* 0x000000041d1d7220 */ /* 0x080fe20000410000 */
[-C--:B------:R-:W-:Y:S01]  /*e520*/  FMUL.FTZ R36, R36, R4.reuse ;  /* 0x0000000424247220 */ /* 0x080fe20000410000 */
[-C--:B------:R-:W-:Y:S01]  /*e530*/  FMUL.FTZ R37, R37, R4.reuse ;  /* 0x0000000425257220 */ /* 0x080fe20000410000 */
[-C--:B------:R-:W-:Y:S01]  /*e540*/  FMUL.FTZ R14, R40, R4.reuse ;  /* 0x00000004280e7220 */ /* 0x080fe20000410000 */
[----:B------:R1:W3:Y:S01]  /*e550*/  @P3 MUFU.LG2 R18, R7 ;  /* 0x0000000700123308 */ /* 0x0002e20000000c00 */
[----:B0-----:R-:W-:Y:S01]  /*e560*/  @P2 FMUL.FTZ R28, R28, 0.69314718246459960938 ;  /* 0x3f3172181c1c2820 */ /* 0x001fe20000410000 */
[-C--:B------:R-:W-:Y:S01]  /*e570*/  FMUL.FTZ R41, R41, R4.reuse ;  /* 0x0000000429297220 */ /* 0x080fe20000410000 */
[-C--:B------:R-:W-:Y:S01]  /*e580*/  FMUL.FTZ R160, R44, R4.reuse ;  /* 0x000000042ca07220 */ /* 0x080fe20000410000 */
[-C--:B------:R-:W-:Y:S01]  /*e590*/  FMUL.FTZ R45, R45, R4.reuse ;  /* 0x000000042d2d7220 */ /* 0x080fe20000410000 */
[-C--:B------:R-:W-:Y:S01]  /*e5a0*/  FMUL.FTZ R49, R49, R4.reuse ;  /* 0x0000000431317220 */ /* 0x080fe20000410000 */
[-C--:B------:R-:W-:Y:S01]  /*e5b0*/  FMUL.FTZ R163, R52, R4.reuse ;  /* 0x0000000434a37220 */ /* 0x080fe20000410000 */
[-C--:B------:R-:W-:Y:S01]  /*e5c0*/  FMUL.FTZ R53, R53, R4.reuse ;  /* 0x0000000435357220 */ /* 0x080fe20000410000 */
[-C--:B------:R-:W-:Y:S01]  /*e5d0*/  FMUL.FTZ R164, R56, R4.reuse ;  /* 0x0000000438a47220 */ /* 0x080fe20000410000 */
[-C--:B-1----:R-:W-:Y:S01]  /*e5e0*/  FMUL.FTZ R7, R35, R3.reuse ;  /* 0x0000000323077220 */ /* 0x082fe20000410000 */
[-C--:B------:R-:W-:Y:S01]  /*e5f0*/  FMUL.FTZ R57, R57, R4.reuse ;  /* 0x0000000439397220 */ /* 0x080fe20000410000 */
[-C--:B------:R-:W-:Y:S01]  /*e600*/  FMUL.FTZ R165, R60, R4.reuse ;  /* 0x000000043ca57220 */ /* 0x080fe20000410000 */
[-C--:B------:R-:W-:Y:S01]  /*e610*/  FMUL.FTZ R61, R61, R4.reuse ;  /* 0x000000043d3d7220 */ /* 0x080fe20000410000 */
[-C--:B------:R-:W-:Y:S01]  /*e620*/  FMUL.FTZ R65, R65, R4.reuse ;  /* 0x0000000441417220 */ /* 0x080fe20000410000 */
[-C--:B------:R-:W-:Y:S01]  /*e630*/  FMUL.FTZ R167, R68, R4.reuse ;  /* 0x0000000444a77220 */ /* 0x080fe20000410000 */
[-C--:B------:R-:W-:Y:S01]  /*e640*/  FMUL.FTZ R69, R69, R4.reuse ;  /* 0x0000000445457220 */ /* 0x080fe20000410000 */
[-C--:B------:R-:W-:Y:S01]  /*e650*/  FMUL.FTZ R168, R72, R4.reuse ;  /* 0x0000000448a87220 */ /* 0x080fe20000410000 */
[----:B---3--:R-:W-:Y:S01]  /*e660*/  @P3 FMUL.FTZ R35, R18, 0.69314718246459960938 ;  /* 0x3f31721812233820 */ /* 0x008fe20000410000 */
        /* <DEDUP_REMOVED lines=39> */
[----:B------:R-:W-:Y:S01]  /*e8e0*/  FMUL.FTZ R15, R47, R3 ;  /* 0x000000032f0f7220 */ /* 0x000fe20000410000 */
[----:B------:R-:W-:-:S02]  /*e8f0*/  IMAD.MOV.U32 R4, RZ, RZ, -0x800000 ;  /* 0xff800000ff047424 */ /* 0x000fc400078e00ff */
[-C--:B--2---:R-:W-:Y:S01]  /*e900*/  FMUL.FTZ R9, R26, R3.reuse ;  /* 0x000000031a097220 */ /* 0x084fe20000410000 */
        /* <DEDUP_REMOVED lines=62> */
.L_x_1016:
        /* <DEDUP_REMOVED lines=10> */
[----:B------:R-:W2:Y:S01]  /*ed90*/  LDL R8, [R1+0x94] ;  /* 0x0000940001087983 */ /* 0x000ea20000100800 */
[----:B------:R-:W-:Y:S05]  /*eda0*/  WARPSYNC.ALL ;  /* 0x0000000000007948 */ /* 0x000fea0003800000 */
[----:B------:R-:W3:Y:S01]  /*edb0*/  S2R R93, SR_SWINHI ;  /* 0x00000000005d7919 */ /* 0x000ee20000002f00 */
[----:B------:R-:W-:Y:S01]  /*edc0*/  F2FP.BF16.F32.PACK_AB R9, R27, R9 ;  /* 0x000000091b09723e */ /* 0x000fe200000010ff */
[----:B------:R-:W-:Y:S01]  /*edd0*/  ULDC.64 UR4, c[0x0][0xcd8] ;  /* 0x0003360000047ab9 */ /* 0x000fe20000000a00 */
[----:B------:R-:W-:Y:S02]  /*ede0*/  F2FP.BF16.F32.PACK_AB R10, R29, R10 ;  /* 0x0000000a1d0a723e */ /* 0x000fe400000010ff */
        /* <DEDUP_REMOVED lines=14> */
[----:B------:R-:W-:Y:S02]  /*eed0*/  MOV R88, R18 ;  /* 0x0000001200587202 */ /* 0x000fe40000000f00 */
[----:B---3--:R-:W-:Y:S02]  /*eee0*/  MOV R89, R93 ;  /* 0x0000005d00597202 */ /* 0x008fe40000000f00 */
[----:B------:R-:W-:Y:S01]  /*eef0*/  F2FP.BF16.F32.PACK_AB R147, R3, R150 ;  /* 0x000000960393723e */ /* 0x000fe200000010ff */
[----:B------:R-:W-:Y:S01]  /*ef00*/  IMAD R3, R226, 0x40, R201 ;  /* 0x00000040e2037824 */ /* 0x000fe200078e02c9 */
[----:B------:R-:W-:Y:S01]  /*ef10*/  BAR.SYNC.DEFER_BLOCKING 0x1, 0x100 ;  /* 0x0044000000007b1d */ /* 0x000fe20000010000 */
[----:B--2---:R-:W-:-:S03]  /*ef20*/  IMAD.WIDE R128, R8, 0x2, R88 ;  /* 0x0000000208807825 */ /* 0x004fc600078e0258 */
[C---:B------:R-:W-:Y:S02]  /*ef30*/  IADD3 R8, P1, R128.reuse, 0x20, RZ ;  /* 0x0000002080087810 */ /* 0x040fe40007f3e0ff */
[----:B------:R-:W-:Y:S02]  /*ef40*/  IADD3 R92, P0, R128, 0x4040, RZ ;  /* 0x00004040805c7810 */ /* 0x000fe40007f1e0ff */
[----:B------:R-:W-:Y:S01]  /*ef50*/  LOP3.LUT R100, R8, 0x380, RZ, 0xc0, !PT ;  /* 0x0000038008647812 */ /* 0x000fe200078ec0ff */
[--C-:B------:R-:W-:Y:S01]  /*ef60*/  IMAD.X R101, RZ, RZ, R129.reuse, P1 ;  /* 0x000000ffff657224 */ /* 0x100fe200008e0681 */
[----:B------:R-:W-:Y:S01]  /*ef70*/  IADD3 R26, P2, R128, 0x40, RZ ;  /* 0x00000040801a7810 */ /* 0x000fe20007f5e0ff */
[--C-:B------:R-:W-:Y:S01]  /*ef80*/  IMAD.X R113, RZ, RZ, R129.reuse, P0 ;  /* 0x000000ffff717224 */ /* 0x100fe200000e0681 */
[----:B------:R-:W-:Y:S02]  /*ef90*/  SHF.R.U64 R100, R100, 0x3, RZ ;  /* 0x0000000364647819 */ /* 0x000fe400000012ff */
[C---:B-----5:R-:W-:Y:S01]  /*efa0*/  IADD3 R28, P3, R128.reuse, 0x60, RZ ;  /* 0x00000060801c7810 */ /* 0x060fe20007f7e0ff */
[----:B------:R-:W-:Y:S01]  /*efb0*/  IMAD.X R105, RZ, RZ, R129, P2 ;  /* 0x000000ffff697224 */ /* 0x000fe200010e0681 */
[----:B------:R-:W-:-:S02]  /*efc0*/  IADD3 R30, P4, R128, 0x4000, RZ ;  /* 0x00004000801e7810 */ /* 0x000fc40007f9e0ff */
[----:B------:R-:W-:Y:S01]  /*efd0*/  LOP3.LUT R100, R100, R8, RZ, 0x3c, !PT ;  /* 0x0000000864647212 */ /* 0x000fe200078e3cff */
[--C-:B------:R-:W-:Y:S01]  /*efe0*/  IMAD.X R107, RZ, RZ, R129.reuse, P3 ;  /* 0x000000ffff6b7224 */ /* 0x100fe200018e0681 */
[----:B------:R-:W-:Y:S01]  /*eff0*/  LOP3.LUT R8, R92, 0x380, RZ, 0xc0, !PT ;  /* 0x000003805c087812 */ /* 0x000fe200078ec0ff */
[----:B------:R-:W-:Y:S01]  /*f000*/  IMAD.X R109, RZ, RZ, R129, P4 ;  /* 0x000000ffff6d7224 */ /* 0x000fe200020e0681 */
[----:B------:R-:W-:Y:S02]  /*f010*/  LOP3.LUT R104, R26, 0x380, RZ, 0xc0, !PT ;  /* 0x000003801a687812 */ /* 0x000fe400078ec0ff */
[----:B------:R-:W-:Y:S02]  /*f020*/  LOP3.LUT R106, R28, 0x380, RZ, 0xc0, !PT ;  /* 0x000003801c6a7812 */ /* 0x000fe400078ec0ff */
[----:B------:R-:W-:Y:S02]  /*f030*/  SHF.R.U64 R8, R8, 0x3, RZ ;  /* 0x0000000308087819 */ /* 0x000fe400000012ff */
[----:B------:R-:W-:-:S02]  /*f040*/  IADD3 R120, P4, R128, 0x8040, RZ ;  /* 0x0000804080787810 */ /* 0x000fc40007f9e0ff */
[----:B------:R-:W-:Y:S02]  /*f050*/  SHF.R.U64 R104, R104, 0x3, RZ ;  /* 0x0000000368687819 */ /* 0x000fe400000012ff */
[----:B------:R-:W-:Y:S01]  /*f060*/  IADD3 R96, P1, R128, 0x4060, RZ ;  /* 0x0000406080607810 */ /* 0x000fe20007f3e0ff */
[--C-:B------:R-:W-:Y:S01]  /*f070*/  IMAD.X R121, RZ, RZ, R129.reuse, P4 ;  /* 0x000000ffff797224 */ /* 0x100fe200020e0681 */
[----:B------:R-:W-:Y:S02]  /*f080*/  SHF.R.U64 R106, R106, 0x3, RZ ;  /* 0x000000036a6a7819 */ /* 0x000fe400000012ff */
[----:B------:R-:W-:Y:S01]  /*f090*/  IADD3 R99, P2, R128, 0x8000, RZ ;  /* 0x0000800080637810 */ /* 0x000fe20007f5e0ff */
[--C-:B------:R-:W-:Y:S01]  /*f0a0*/  IMAD.X R115, RZ, RZ, R129.reuse, P1 ;  /* 0x000000ffff737224 */ /* 0x100fe200008e0681 */
[----:B------:R-:W-:Y:S02]  /*f0b0*/  LOP3.LUT R112, R8, R92, RZ, 0x3c, !PT ;  /* 0x0000005c08707212 */ /* 0x000fe400078e3cff */
[----:B-1----:R-:W-:Y:S01]  /*f0c0*/  IADD3 R32, P5, R128, 0x4020, RZ ;  /* 0x0000402080207810 */ /* 0x002fe20007fbe0ff */
[----:B------:R-:W-:Y:S01]  /*f0d0*/  IMAD.X R117, RZ, RZ, R129, P2 ;  /* 0x000000ffff757224 */ /* 0x000fe200010e0681 */
[----:B------:R-:W-:-:S02]  /*f0e0*/  LOP3.LUT R104, R104, R26, RZ, 0x3c, !PT ;  /* 0x0000001a68687212 */ /* 0x000fc400078e3cff */
[----:B------:R-:W-:Y:S01]  /*f0f0*/  LOP3.LUT R8, R120, 0x380, RZ, 0xc0, !PT ;  /* 0x0000038078087812 */ /* 0x000fe200078ec0ff */
[----:B------:R-:W-:Y:S01]  /*f100*/  IMAD.X R111, RZ, RZ, R129, P5 ;  /* 0x000000ffff6f7224 */ /* 0x000fe200028e0681 */
[----:B------:R-:W-:Y:S02]  /*f110*/  LOP3.LUT R106, R106, R28, RZ, 0x3c, !PT ;  /* 0x0000001c6a6a7212 */ /* 0x000fe400078e3cff */
[----:B------:R-:W-:Y:S02]  /*f120*/  LOP3.LUT R26, R96, 0x380, RZ, 0xc0, !PT ;  /* 0x00000380601a7812 */ /* 0x000fe400078ec0ff */
[----:B------:R-:W-:Y:S02]  /*f130*/  LOP3.LUT R28, R30, 0x380, RZ, 0xc0, !PT ;  /* 0x000003801e1c7812 */ /* 0x000fe400078ec0ff */
[----:B------:R-:W-:Y:S02]  /*f140*/  SHF.R.U64 R8, R8, 0x3, RZ ;  /* 0x0000000308087819 */ /* 0x000fe400000012ff */
[----:B------:R-:W-:-:S02]  /*f150*/  IADD3 R151, P2, R128, 0xc040, RZ ;  /* 0x0000c04080977810 */ /* 0x000fc40007f5e0ff */
[----:B------:R-:W-:Y:S02]  /*f160*/  SHF.R.U64 R26, R26, 0x3, RZ ;  /* 0x000000031a1a7819 */ /* 0x000fe400000012ff */
[C---:B------:R-:W-:Y:S01]  /*f170*/  LOP3.LUT R97, R128.reuse, 0x380, RZ, 0xc0, !PT ;  /* 0x0000038080617812 */ /* 0x040fe200078ec0ff */
[--C-:B------:R-:W-:Y:S01]  /*f180*/  IMAD.X R93, RZ, RZ, R129.reuse, P2 ;  /* 0x000000ffff5d7224 */ /* 0x100fe200010e0681 */
[----:B------:R-:W-:Y:S02]  /*f190*/  IADD3 R122, P5, R128, 0x8060, RZ ;  /* 0x00008060807a7810 */ /* 0x000fe40007fbe0ff */
[----:B------:R-:W-:Y:S02]  /*f1a0*/  SHF.R.U64 R28, R28, 0x3, RZ ;  /* 0x000000031c1c7819 */ /* 0x000fe400000012ff */
[----:B------:R-:W-:Y:S01]  /*f1b0*/  IADD3 R118, P3, R128, 0x8020, RZ ;  /* 0x0000802080767810 */ /* 0x000fe20007f7e0ff */
[----:B------:R-:W-:Y:S01]  /*f1c0*/  IMAD.X R123, RZ, RZ, R129, P5 ;  /* 0x000000ffff7b7224 */ /* 0x000fe200028e0681 */
[----:B------:R-:W-:-:S02]  /*f1d0*/  LOP3.LUT R120, R8, R120, RZ, 0x3c, !PT ;  /* 0x0000007808787212 */ /* 0x000fc400078e3cff */
[----:B------:R-:W-:Y:S01]  /*f1e0*/  LOP3.LUT R114, R26, R96, RZ, 0x3c, !PT ;  /* 0x000000601a727212 */ /* 0x000fe200078e3cff */
[----:B------:R-:W-:Y:S01]  /*f1f0*/  IMAD.X R119, RZ, RZ, R129, P3 ;  /* 0x000000ffff777224 */ /* 0x000fe200018e0681 */
[----:B------:R-:W-:Y:S02]  /*f200*/  LOP3.LUT R8, R151, 0x380, RZ, 0xc0, !PT ;  /* 0x0000038097087812 */ /* 0x000fe400078ec0ff */
[----:B------:R-:W-:Y:S02]  /*f210*/  SHF.R.U64 R97, R97, 0x3, RZ ;  /* 0x0000000361617819 */ /* 0x000fe400000012ff */
[----:B------:R-:W-:Y:S02]  /*f220*/  LOP3.LUT R108, R28, R30, RZ, 0x3c, !PT ;  /* 0x0000001e1c6c7212 */ /* 0x000fe400078e3cff */
[----:B------:R-:W-:Y:S02]  /*f230*/  LOP3.LUT R26, R122, 0x380, RZ, 0xc0, !PT ;  /* 0x000003807a1a7812 */ /* 0x000fe400078ec0ff */
[----:B------:R-:W-:-:S02]  /*f240*/  LOP3.LUT R28, R99, 0x380, RZ, 0xc0, !PT ;  /* 0x00000380631c7812 */ /* 0x000fc400078ec0ff */
[----:B------:R-:W-:Y:S02]  /*f250*/  LOP3.LUT R30, R118, 0x380, RZ, 0xc0, !PT ;  /* 0x00000380761e7812 */ /* 0x000fe400078ec0ff */
[C---:B------:R-:W-:Y:S02]  /*f260*/  IADD3 R124, P0, R128.reuse, 0xc000, RZ ;  /* 0x0000c000807c7810 */ /* 0x040fe40007f1e0ff */
[C---:B------:R-:W-:Y:S02]  /*f270*/  IADD3 R126, P1, R128.reuse, 0xc020, RZ ;  /* 0x0000c020807e7810 */ /* 0x040fe40007f3e0ff */
[----:B------:R-:W-:Y:S01]  /*f280*/  IADD3 R162, P3, R128, 0xc060, RZ ;  /* 0x0000c06080a27810 */ /* 0x000fe20007f7e0ff */
[--C-:B------:R-:W-:Y:S01]  /*f290*/  IMAD.X R125, RZ, RZ, R129.reuse, P0 ;  /* 0x000000ffff7d7224 */ /* 0x100fe200000e0681 */
[----:B------:R-:W-:Y:S01]  /*f2a0*/  SHF.R.U64 R8, R8, 0x3, RZ ;  /* 0x0000000308087819 */ /* 0x000fe200000012ff */
[--C-:B------:R-:W-:Y:S01]  /*f2b0*/  IMAD.X R127, RZ, RZ, R129.reuse, P1 ;  /* 0x000000ffff7f7224 */ /* 0x100fe200008e0681 */
[----:B------:R-:W-:Y:S01]  /*f2c0*/  LOP3.LUT R128, R97, R128, RZ, 0x3c, !PT ;  /* 0x0000008061807212 */ /* 0x000fe200078e3cff */
[----:B------:R-:W-:Y:S01]  /*f2d0*/  IMAD.X R97, RZ, RZ, R129, P3 ;  /* 0x000000ffff617224 */ /* 0x000fe200018e0681 */
[----:B------:R-:W-:-:S02]  /*f2e0*/  SHF.R.U64 R26, R26, 0x3, RZ ;  /* 0x000000031a1a7819 */ /* 0x000fc400000012ff */
[----:B------:R-:W-:Y:S02]  /*f2f0*/  SHF.R.U64 R28, R28, 0x3, RZ ;  /* 0x000000031c1c7819 */ /* 0x000fe400000012ff */
[----:B------:R-:W-:Y:S02]  /*f300*/  SHF.R.U64 R30, R30, 0x3, RZ ;  /* 0x000000031e1e7819 */ /* 0x000fe400000012ff */
[----:B------:R-:W-:Y:S02]  /*f310*/  LOP3.LUT R92, R8, R151, RZ, 0x3c, !PT ;  /* 0x00000097085c7212 */ /* 0x000fe400078e3cff */
[----:B------:R-:W-:Y:S02]  /*f320*/  LOP3.LUT R110, R32, 0x380, RZ, 0xc0, !PT ;  /* 0x00000380206e7812 */ /* 0x000fe400078ec0ff */
[----:B------:R-:W-:Y:S02]  /*f330*/  LOP3.LUT R122, R26, R122, RZ, 0x3c, !PT ;  /* 0x0000007a1a7a7212 */ /* 0x000fe400078e3cff */
[----:B------:R-:W-:-:S02]  /*f340*/  MOV R128, R128 ;  /* 0x0000008000807202 */ /* 0x000fc40000000f00 */
[----:B------:R-:W-:Y:S02]  /*f350*/  F2FP.BF16.F32.PACK_AB R8, R25, R24 ;  /* 0x000000181908723e */ /* 0x000fe400000010ff */
[----:B------:R-:W-:Y:S02]  /*f360*/  LOP3.LUT R116, R28, R99, RZ, 0x3c, !PT ;  /* 0x000000631c747212 */ /* 0x000fe400078e3cff */
[----:B------:R-:W-:Y:S01]  /*f370*/  LOP3.LUT R118, R30, R118, RZ, 0x3c, !PT ;  /* 0x000000761e767212 */ /* 0x000fe200078e3cff */
[----:B------:R1:W-:Y:S01]  /*f380*/  STSM.16.M88.4 [R128], R8 ;  /* 0x0000000880007844 */ /* 0x0003e20000000200 */
[----:B------:R-:W-:Y:S02]  /*f390*/  LOP3.LUT R26, R162, 0x380, RZ, 0xc0, !PT ;  /* 0x00000380a21a7812 */ /* 0x000fe400078ec0ff */
[----:B------:R-:W-:Y:S02]  /*f3a0*/  LOP3.LUT R28, R124, 0x380, RZ, 0xc0, !PT ;  /* 0x000003807c1c7812 */ /* 0x000fe400078ec0ff */
[----:B------:R-:W-:-:S02]  /*f3b0*/  LOP3.LUT R30, R126, 0x380, RZ, 0xc0, !PT ;  /* 0x000003807e1e7812 */ /* 0x000fc400078ec0ff */
[----:B------:R-:W-:Y:S02]  /*f3c0*/  SHF.R.U64 R110, R110, 0x3, RZ ;  /* 0x000000036e6e7819 */ /* 0x000fe400000012ff */
[----:B------:R-:W-:Y:S02]  /*f3d0*/  SHF.R.U64 R26, R26, 0x3, RZ ;  /* 0x000000031a1a7819 */ /* 0x000fe400000012ff */
[----:B------:R-:W-:Y:S02]  /*f3e0*/  SHF.R.U64 R28, R28, 0x3, RZ ;  /* 0x000000031c1c7819 */ /* 0x000fe400000012ff */
[----:B------:R-:W-:Y:S02]  /*f3f0*/  SHF.R.U64 R30, R30, 0x3, RZ ;  /* 0x000000031e1e7819 */ /* 0x000fe400000012ff */
[----:B------:R-:W-:Y:S02]  /*f400*/  MOV R100, R100 ;  /* 0x0000006400647202 */ /* 0x000fe40000000f00 */
[----:B-1----:R-:W-:-:S02]  /*f410*/  F2FP.BF16.F32.PACK_AB R8, R0, R12 ;  /* 0x0000000c0008723e */ /* 0x002fc400000010ff */
        /* <DEDUP_REMOVED lines=8> */
[----:B------:R-:W-:Y:S02]  /*f4a0*/  LOP3.LUT R96, R26, R162, RZ, 0x3c, !PT ;  /* 0x000000a21a607212 */ /* 0x000fe400078e3cff */
[----:B------:R-:W-:Y:S01]  /*f4b0*/  LOP3.LUT R124, R28, R124, RZ, 0x3c, !PT ;  /* 0x0000007c1c7c7212 */ /* 0x000fe200078e3cff */
[----:B------:R2:W-:Y:S01]  /*f4c0*/  STSM.16.M88.4 [R104], R12 ;  /* 0x0000000c68007844 */ /* 0x0005e20000000200 */
[----:B------:R-:W-:Y:S02]  /*f4d0*/  LOP3.LUT R126, R30, R126, RZ, 0x3c, !PT ;  /* 0x0000007e1e7e7212 */ /* 0x000fe400078e3cff */
[----:B------:R-:W-:Y:S02]  /*f4e0*/  MOV R106, R106 ;  /* 0x0000006a006a7202 */ /* 0x000fe40000000f00 */
[----:B------:R-:W-:-:S02]  /*f4f0*/  F2FP.BF16.F32.PACK_AB R24, R49, R161 ;  /* 0x000000a13118723e */ /* 0x000fc400000010ff */
[----:B------:R-:W-:Y:S02]  /*f500*/  F2FP.BF16.F32.PACK_AB R25, R51, R50 ;  /* 0x000000323319723e */ /* 0x000fe400000010ff */
[----:B------:R-:W-:Y:S02]  /*f510*/  F2FP.BF16.F32.PACK_AB R26, R53, R163 ;  /* 0x000000a3351a723e */ /* 0x000fe400000010ff */
[----:B------:R-:W-:Y:S02]  /*f520*/  MOV R108, R108 ;  /* 0x0000006c006c7202 */ /* 0x000fe40000000f00 */
[----:B------:R-:W-:Y:S01]  /*f530*/  F2FP.BF16.F32.PACK_AB R28, R57, R164 ;  /* 0x000000a4391c723e */ /* 0x000fe200000010ff */
[----:B------:R-:W-:Y:S01]  /*f540*/  STSM.16.M88.4 [R106], R24 ;  /* 0x000000186a007844 */ /* 0x000fe20000000200 */
[----:B------:R-:W-:Y:S02]  /*f550*/  F2FP.BF16.F32.PACK_AB R30, R61, R165 ;  /* 0x000000a53d1e723e */ /* 0x000fe400000010ff */
[----:B------:R-:W-:-:S02]  /*f560*/  MOV R110, R110 ;  /* 0x0000006e006e7202 */ /* 0x000fc40000000f00 */
[----:B-1----:R-:W-:Y:S01]  /*f570*/  F2FP.BF16.F32.PACK_AB R8, R65, R166 ;  /* 0x000000a64108723e */ /* 0x002fe200000010ff */
[----:B------:R-:W-:Y:S01]  /*f580*/  STSM.16.M88.4 [R108], R28 ;  /* 0x0000001c6c007844 */ /* 0x000fe20000000200 */
[----:B------:R-:W-:Y:S02]  /*f590*/  F2FP.BF16.F32.PACK_AB R9, R67, R66 ;  /* 0x000000424309723e */ /* 0x000fe400000010ff */
[----:B------:R-:W-:Y:S02]  /*f5a0*/  F2FP.BF16.F32.PACK_AB R10, R69, R167 ;  /* 0x000000a7450a723e */ /* 0x000fe400000010ff */
[----:B------:R-:W-:Y:S02]  /*f5b0*/  F2FP.BF16.F32.PACK_AB R11, R71, R70 ;  /* 0x00000046470b723e */ /* 0x000fe400000010ff */
[----:B------:R-:W-:Y:S02]  /*f5c0*/  MOV R112, R112 ;  /* 0x0000007000707202 */ /* 0x000fe40000000f00 */
[----:B--2---:R-:W-:Y:S01]  /*f5d0*/  F2FP.BF16.F32.PACK_AB R12, R73, R168 ;  /* 0x000000a8490c723e */ /* 0x004fe200000010ff */
[----:B------:R1:W-:Y:S01]  /*f5e0*/  STSM.16.M88.4 [R110], R8 ;  /* 0x000000086e007844 */ /* 0x0003e20000000200 */
[----:B------:R-:W-:-:S02]  /*f5f0*/  F2FP.BF16.F32.PACK_AB R13, R75, R74 ;  /* 0x0000004a4b0d723e */ /* 0x000fc400000010ff */
[----:B------:R-:W-:Y:S02]  /*f600*/  F2FP.BF16.F32.PACK_AB R14, R77, R169 ;  /* 0x000000a94d0e723e */ /* 0x000fe400000010ff */
[----:B------:R-:W-:Y:S02]  /*f610*/  F2FP.BF16.F32.PACK_AB R15, R79, R78 ;  /* 0x0000004e4f0f723e */ /* 0x000fe400000010ff */
[----:B------:R-:W-:Y:S02]  /*f620*/  MOV R114, R114 ;  /* 0x0000007200727202 */ /* 0x000fe40000000f00 */
[----:B------:R-:W-:Y:S01]  /*f630*/  F2FP.BF16.F32.PACK_AB R36, R81, R170 ;  /* 0x000000aa5124723e */ /* 0x000fe200000010ff */
[----:B------:R2:W-:Y:S01]  /*f640*/  STSM.16.M88.4 [R112], R12 ;  /* 0x0000000c70007844 */ /* 0x0005e20000000200 */
[----:B------:R-:W-:Y:S02]  /*f650*/  F2FP.BF16.F32.PACK_AB R37, R83, R82 ;  /* 0x000000525325723e */ /* 0x000fe400000010ff */
[----:B------:R-:W-:-:S02]  /*f660*/  F2FP.BF16.F32.PACK_AB R38, R85, R171 ;  /* 0x000000ab5526723e */ /* 0x000fc400000010ff */
[----:B------:R-:W-:Y:S02]  /*f670*/  F2FP.BF16.F32.PACK_AB R39, R87, R86 ;  /* 0x000000565727723e */ /* 0x000fe400000010ff */
[----:B------:R-:W-:Y:S02]  /*f680*/  MOV R116, R116 ;  /* 0x0000007400747202 */ /* 0x000fe40000000f00 */
[----:B------:R-:W-:Y:S01]  /*f690*/  F2FP.BF16.F32.PACK_AB R49, R91, R90 ;  /* 0x0000005a5b31723e */ /* 0x000fe200000010ff */
[----:B------:R-:W-:Y:S01]  /*f6a0*/  STSM.16.M88.4 [R114], R36 ;  /* 0x0000002472007844 */ /* 0x000fe20000000200 */
[----:B------:R-:W-:Y:S02]  /*f6b0*/  F2FP.BF16.F32.PACK_AB R50, R64, R173 ;  /* 0x000000ad4032723e */ /* 0x000fe400000010ff */
[----:B------:R-:W-:Y:S02]  /*f6c0*/  F2FP.BF16.F32.PACK_AB R51, R95, R94 ;  /* 0x0000005e5f33723e */ /* 0x000fe400000010ff */
[----:B------:R-:W-:-:S02]  /*f6d0*/  MOV R118, R118 ;  /* 0x0000007600767202 */ /* 0x000fc40000000f00 */
[----:B------:R-:W-:Y:S01]  /*f6e0*/  F2FP.BF16.F32.PACK_AB R64, R84, R174 ;  /* 0x000000ae5440723e */ /* 0x000fe200000010ff */
[----:B------:R-:W-:Y:S01]  /*f6f0*/  STSM.16.M88.4 [R116], R48 ;  /* 0x0000003074007844 */ /* 0x000fe20000000200 */
[----:B------:R-:W-:Y:S01]  /*f700*/  F2FP.BF16.F32.PACK_AB R65, R20, R98 ;  /* 0x000000621441723e */ /* 0x000fe200000010ff */
[----:B------:R-:W-:Y:S01]  /*f710*/  IMAD.WIDE R88, R3, 0x2, R88 ;  /* 0x0000000203587825 */ /* 0x000fe200078e0258 */
[----:B------:R-:W-:Y:S02]  /*f720*/  F2FP.BF16.F32.PACK_AB R66, R152, R175 ;  /* 0x000000af9842723e */ /* 0x000fe400000010ff */
[----:B------:R-:W-:Y:S01]  /*f730*/  F2FP.BF16.F32.PACK_AB R67, R103, R102 ;  /* 0x000000666743723e */ /* 0x000fe200000010ff */
[----:B------:R-:W-:Y:S01]  /*f740*/  IMAD.MOV.U32 R20, RZ, RZ, RZ ;  /* 0x000000ffff147224 */ /* 0x000fe200078e00ff */
[----:B------:R-:W-:Y:S02]  /*f750*/  MOV R120, R120 ;  /* 0x0000007800787202 */ /* 0x000fe40000000f00 */
[----:B-1----:R-:W-:Y:S01]  /*f760*/  F2FP.BF16.F32.PACK_AB R8, R153, R176 ;  /* 0x000000b09908723e */ /* 0x002fe200000010ff */
[----:B------:R-:W-:Y:S01]  /*f770*/  STSM.16.M88.4 [R118], R64 ;  /* 0x0000004076007844 */ /* 0x000fe20000000200 */
[----:B------:R-:W-:-:S02]  /*f780*/  F2FP.BF16.F32.PACK_AB R9, R40, R21 ;  /* 0x000000152809723e */ /* 0x000fc400000010ff */
[----:B------:R-:W-:Y:S02]  /*f790*/  F2FP.BF16.F32.PACK_AB R10, R154, R177 ;  /* 0x000000b19a0a723e */ /* 0x000fe400000010ff */
[----:B------:R-:W-:Y:S02]  /*f7a0*/  F2FP.BF16.F32.PACK_AB R11, R44, R43 ;  /* 0x0000002b2c0b723e */ /* 0x000fe400000010ff */
[----:B------:R-:W-:Y:S02]  /*f7b0*/  MOV R122, R122 ;  /* 0x0000007a007a7202 */ /* 0x000fe40000000f00 */
[----:B--2---:R-:W-:Y:S01]  /*f7c0*/  F2FP.BF16.F32.PACK_AB R12, R155, R178 ;  /* 0x000000b29b0c723e */ /* 0x004fe200000010ff */
[----:B------:R1:W-:Y:S01]  /*f7d0*/  STSM.16.M88.4 [R120], R8 ;  /* 0x0000000878007844 */ /* 0x0003e20000000200 */
[----:B------:R-:W-:Y:S02]  /*f7e0*/  F2FP.BF16.F32.PACK_AB R13, R52, R47 ;  /* 0x0000002f340d723e */ /* 0x000fe400000010ff */
[----:B------:R-:W-:-:S02]  /*f7f0*/  F2FP.BF16.F32.PACK_AB R14, R156, R179 ;  /* 0x000000b39c0e723e */ /* 0x000fc400000010ff */
[----:B------:R-:W-:Y:S02]  /*f800*/  F2FP.BF16.F32.PACK_AB R15, R60, R56 ;  /* 0x000000383c0f723e */ /* 0x000fe400000010ff */
[----:B------:R-:W-:Y:S02]  /*f810*/  MOV R124, R124 ;  /* 0x0000007c007c7202 */ /* 0x000fe40000000f00 */
[----:B------:R-:W-:Y:S01]  /*f820*/  F2FP.BF16.F32.PACK_AB R24, R157, R180 ;  /* 0x000000b49d18723e */ /* 0x000fe200000010ff */
[----:B------:R2:W-:Y:S01]  /*f830*/  STSM.16.M88.4 [R122], R12 ;  /* 0x0000000c7a007844 */ /* 0x0005e20000000200 */
[----:B------:R-:W-:Y:S02]  /*f840*/  F2FP.BF16.F32.PACK_AB R25, R72, R68 ;  /* 0x000000444819723e */ /* 0x000fe400000010ff */
[----:B------:R-:W-:Y:S02]  /*f850*/  F2FP.BF16.F32.PACK_AB R26, R158, R181 ;  /* 0x000000b59e1a723e */ /* 0x000fe400000010ff */
[----:B------:R-:W-:-:S02]  /*f860*/  F2FP.BF16.F32.PACK_AB R27, R80, R76 ;  /* 0x0000004c501b723e */ /* 0x000fc400000010ff */
[----:B------:R-:W-:Y:S02]  /*f870*/  ISETP.NE.U32.AND P0, PT, RZ, UR4, PT ;  /* 0x00000004ff007c0c */ /* 0x000fe4000bf05070 */
[----:B-1----:R-:W-:Y:S01]  /*f880*/  IADD3 R8, P1, R231, UR4, RZ ;  /* 0x00000004e7087c10 */ /* 0x002fe2000ff3e0ff */
[----:B------:R2:W-:Y:S01]  /*f890*/  STSM.16.M88.4 [R124], R24 ;  /* 0x000000187c007844 */ /* 0x0005e20000000200 */
[----:B------:R-:W-:Y:S02]  /*f8a0*/  MOV R126, R126 ;  /* 0x0000007e007e7202 */ /* 0x000fe40000000f00 */
[----:B------:R-:W-:Y:S02]  /*f8b0*/  F2FP.BF16.F32.PACK_AB R28, R159, R182 ;  /* 0x000000b69f1c723e */ /* 0x000fe400000010ff */
[----:B------:R-:W-:Y:S02]  /*f8c0*/  F2FP.BF16.F32.PACK_AB R29, R131, R130 ;  /* 0x00000082831d723e */ /* 0x000fe400000010ff */
[----:B------:R-:W-:-:S02]  /*f8d0*/  F2FP.BF16.F32.PACK_AB R30, R133, R132 ;  /* 0x00000084851e723e */ /* 0x000fc400000010ff */
[----:B------:R-:W-:Y:S02]  /*f8e0*/  F2FP.BF16.F32.PACK_AB R31, R135, R134 ;  /* 0x00000086871f723e */ /* 0x000fe400000010ff */
[----:B------:R-:W-:Y:S02]  /*f8f0*/  MOV R92, R92 ;  /* 0x0000005c005c7202 */ /* 0x000fe40000000f00 */
[----:B------:R-:W-:Y:S01]  /*f900*/  MOV R96, R96 ;  /* 0x0000006000607202 */ /* 0x000fe20000000f00 */
[----:B------:R2:W-:Y:S01]  /*f910*/  STSM.16.M88.4 [R126], R28 ;  /* 0x0000001c7e007844 */ /* 0x0005e20000000200 */
[----:B------:R-:W-:Y:S02]  /*f920*/  ISETP.NE.AND.EX P0, PT, RZ, UR5, PT, P0 ;  /* 0x00000005ff007c0c */ /* 0x000fe4000bf05300 */
[----:B------:R-:W-:Y:S01]  /*f930*/  IADD3.X R9, R232, UR5, RZ, P1, !PT ;  /* 0x00000005e8097c10 */ /* 0x000fe20008ffe4ff */
[----:B------:R-:W-:Y:S01]  /*f940*/  ULDC.64 UR4, c[0x0][0xce0] ;  /* 0x0003380000047ab9 */ /* 0x000fe20000000a00 */
[----:B------:R2:W-:Y:S01]  /*f950*/  STSM.16.M88.4 [R92], R136 ;  /* 0x000000885c007844 */ /* 0x0005e20000000200 */
[----:B------:R-:W-:-:S03]  /*f960*/  ISETP.NE.U32.AND P1, PT, RZ, UR4, PT ;  /* 0x00000004ff007c0c */ /* 0x000fc6000bf25070 */
[----:B------:R2:W-:Y:S01]  /*f970*/  STSM.16.M88.4 [R96], R144 ;  /* 0x0000009060007844 */ /* 0x0005e20000000200 */
[----:B------:R-:W-:Y:S01]  /*f980*/  BAR.SYNC.DEFER_BLOCKING 0x1, 0x100 ;  /* 0x0044000000007b1d */ /* 0x000fe20000010000 */
[----:B------:R-:W-:-:S13]  /*f990*/  ISETP.NE.AND.EX P1, PT, RZ, UR5, PT, P1 ;  /* 0x00000005ff007c0c */ /* 0x000fda000bf25310 */
[----:B------:R-:W-:Y:S01]  /*f9a0*/  @P1 IADD3 R6, P2, R231, UR4, RZ ;  /* 0x00000004e7061c10 */ /* 0x000fe2000ff5e0ff */
[----:B------:R-:W-:Y:S02]  /*f9b0*/  ULDC UR4, c[0x0][0xb88] ;  /* 0x0002e20000047ab9 */ /* 0x000fe40000000800 */
[----:B------:R-:W-:Y:S01]  /*f9c0*/  IMAD.U32 R3, RZ, RZ, UR4 ;  /* 0x00000004ff037e24 */ /* 0x000fe2000f8e00ff */
[----:B------:R-:W-:Y:S01]  /*f9d0*/  @P1 IADD3.X R7, R232, UR5, RZ, P2, !PT ;  /* 0x00000005e8071c10 */ /* 0x000fe200097fe4ff */
[----:B------:R2:W5:Y:S01]  /*f9e0*/  @P0 LDG.E R20, desc[UR60][R8.64] ;  /* 0x0000003c08140981 */ /* 0x000562000c1e1900 */
[----:B------:R-:W-:-:S03]  /*f9f0*/  IADD3 R11, P4, R88, 0x1000, RZ ;  /* 0x00001000580b7810 */ /* 0x000fc60007f9e0ff */
[----:B------:R2:W5:Y:S01]  /*fa00*/  @P1 LDG.E R3, desc[UR60][R6.64] ;  /* 0x0000003c06031981 */ /* 0x000562000c1e1900 */
[----:B------:R-:W-:Y:S09]  /*fa10*/  @P1 BRA `(.L_x_1076) ;  /* 0x0000000000101947 */ /* 0x000ff20003800000 */
[----:B------:R-:W-:Y:S05]  /*fa20*/  @!P0 BRA `(.L_x_1076) ;  /* 0x00000000000c8947 */ /* 0x000fea0003800000 */
[----:B------:R-:W3:Y:S04]  /*fa30*/  LDG.E R0, desc[UR60][R8.64] ;  /* 0x0000003c08007981 */ /* 0x000ee8000c1e1900 */
[----:B-----5:R-:W3:Y:S02]  /*fa40*/  LDG.E R3, desc[UR60][R8.64+0x4] ;  /* 0x0000043c08037981 */ /* 0x020ee4000c1e1900 */
[----:B---3--:R-:W-:-:S07]  /*fa50*/  IADD3 R3, -R0, R3, RZ ;  /* 0x0000000300037210 */ /* 0x008fce0007ffe1ff */
.L_x_1076:
[----:B------:R-:W3:Y:S01]  /*fa60*/  LDL.LU R0, [R1+0x84] ;  /* 0x0000840001007983 */ /* 0x000ee20000300800 */
[----:B--2---:R-:W-:Y:S01]  /*fa70*/  LOP3.LUT R8, R11, 0x380, RZ, 0xc0, !PT ;  /* 0x000003800b087812 */ /* 0x004fe200078ec0ff */
[----:B------:R-:W-:Y:S02]  /*fa80*/  ULDC.64 UR4, c[0x0][0xc70] ;  /* 0x00031c0000047ab9 */ /* 0x000fe40000000a00 */
[----:B------:R-:W2:Y:S01]  /*fa90*/  LDL R14, [R1+0x90] ;  /* 0x00009000010e7983 */ /* 0x000ea20000100800 */
[----:B------:R-:W-:Y:S02]  /*faa0*/  SHF.R.U64 R8, R8, 0x3, RZ ;  /* 0x0000000308087819 */ /* 0x000fe400000012ff */
[----:B------:R-:W-:Y:S02]  /*fab0*/  SHF.R.S32.HI R32, RZ, 0x1f, R230 ;  /* 0x0000001fff207819 */ /* 0x000fe400000114e6 */
[----:B------:R-:W-:Y:S02]  /*fac0*/  LOP3.LUT R8, R8, R11, RZ, 0x3c, !PT ;  /* 0x0000000b08087212 */ /* 0x000fe400078e3cff */
[----:B-----5:R-:W-:Y:S01]  /*fad0*/  SHF.R.S32.HI R21, RZ, 0x1f, R20 ;  /* 0x0000001fff157819 */ /* 0x020fe20000011414 */
[----:B------:R-:W-:Y:S01]  /*fae0*/  IMAD R7, R32, UR4, RZ ;  /* 0x0000000420077c24 */ /* 0x000fe2000f8e02ff */
[----:B------:R-:W-:-:S02]  /*faf0*/  SEL R233, R233, RZ, !P0 ;  /* 0x000000ffe9e97207 */ /* 0x000fc40004000000 */
[----:B------:R-:W-:Y:S01]  /*fb00*/  IADD3 R13, P5, R88, 0x2000, RZ ;  /* 0x00002000580d7810 */ /* 0x000fe20007fbe0ff */
[----:B------:R-:W-:Y:S01]  /*fb10*/  IMAD R9, R230, UR5, R7 ;  /* 0x00000005e6097c24 */ /* 0x000fe2000f8e0207 */
[----:B------:R-:W-:Y:S01]  /*fb20*/  IADD3 R37, P2, R88, 0x5000, RZ ;  /* 0x0000500058257810 */ /* 0x000fe20007f5e0ff */
[----:B------:R-:W-:Y:S01]  /*fb30*/  IMAD.WIDE.U32 R6, R230, UR4, R20 ;  /* 0x00000004e6067c25 */ /* 0x000fe2000f8e0014 */
[----:B------:R-:W-:Y:S01]  /*fb40*/  ULDC.64 UR4, c[0x0][0xc78] ;  /* 0x00031e0000047ab9 */ /* 0x000fe20000000a00 */
[----:B------:R-:W-:Y:S02]  /*fb50*/  IADD3 R29, P1, R88, 0x4000, RZ ;  /* 0x00004000581d7810 */ /* 0x000fe40007f3e0ff */
[----:B------:R-:W-:Y:S01]  /*fb60*/  IMAD.IADD R7, R7, 0x1, R9 ;  /* 0x0000000107077824 */ /* 0x000fe200078e0209 */
[----:B------:R-:W-:Y:S02]  /*fb70*/  LOP3.LUT R12, R13, 0x380, RZ, 0xc0, !PT ;  /* 0x000003800d0c7812 */ /* 0x000fe400078ec0ff */
[----:B------:R-:W-:Y:S01]  /*fb80*/  LOP3.LUT R36, R37, 0x380, RZ, 0xc0, !PT ;  /* 0x0000038025247812 */ /* 0x000fe200078ec0ff */
[----:B------:R-:W-:Y:S01]  /*fb90*/  IMAD.WIDE.U32 R6, R233, UR4, R6 ;  /* 0x00000004e9067c25 */ /* 0x000fe2000f8e0006 */
[----:B------:R-:W-:-:S02]  /*fba0*/  LOP3.LUT R28, R29, 0x380, RZ, 0xc0, !PT ;  /* 0x000003801d1c7812 */ /* 0x000fc400078ec0ff */
[----:B------:R-:W-:Y:S02]  /*fbb0*/  SHF.R.U64 R12, R12, 0x3, RZ ;  /* 0x000000030c0c7819 */ /* 0x000fe400000012ff */
[----:B------:R-:W-:Y:S02]  /*fbc0*/  SHF.R.U64 R36, R36, 0x3, RZ ;  /* 0x0000000324247819 */ /* 0x000fe400000012ff */
[----:B------:R-:W-:Y:S02]  /*fbd0*/  SHF.R.U64 R28, R28, 0x3, RZ ;  /* 0x000000031c1c7819 */ /* 0x000fe400000012ff */
[----:B------:R-:W-:Y:S01]  /*fbe0*/  LOP3.LUT R12, R12, R13, RZ, 0x3c, !PT ;  /* 0x0000000d0c0c7212 */ /* 0x000fe200078e3cff */
[--C-:B------:R-:W-:Y:S01]  /*fbf0*/  IMAD.X R13, RZ, RZ, R89.reuse, P5 ;  /* 0x000000ffff0d7224 */ /* 0x100fe200028e0659 */
[----:B------:R-:W-:Y:S01]  /*fc00*/  LOP3.LUT R36, R36, R37, RZ, 0x3c, !PT ;  /* 0x0000002524247212 */ /* 0x000fe200078e3cff */
[----:B------:R-:W-:Y:S01]  /*fc10*/  IMAD.X R37, RZ, RZ, R89, P2 ;  /* 0x000000ffff257224 */ /* 0x000fe200010e0659 */
[----:B------:R-:W-:-:S02]  /*fc20*/  IADD3 R49, P5, R88, 0x8000, RZ ;  /* 0x0000800058317810 */ /* 0x000fc40007fbe0ff */
[----:B------:R-:W-:Y:S01]  /*fc30*/  LOP3.LUT R28, R28, R29, RZ, 0x3c, !PT ;  /* 0x0000001d1c1c7212 */ /* 0x000fe200078e3cff */
[----:B------:R-:W-:Y:S01]  /*fc40*/  IMAD.X R29, RZ, RZ, R89, P1 ;  /* 0x000000ffff1d7224 */ /* 0x000fe200008e0659 */
[C---:B------:R-:W-:Y:S02]  /*fc50*/  IADD3 R61, P2, R88.reuse, 0xb000, RZ ;  /* 0x0000b000583d7810 */ /* 0x040fe40007f5e0ff */
[----:B------:R-:W-:Y:S02]  /*fc60*/  IADD3 R57, P1, R88, 0xa000, RZ ;  /* 0x0000a00058397810 */ /* 0x000fe40007f3e0ff */
[----:B------:R-:W-:Y:S02]  /*fc70*/  LOP3.LUT R48, R49, 0x380, RZ, 0xc0, !PT ;  /* 0x0000038031307812 */ /* 0x000fe400078ec0ff */
[----:B------:R-:W-:Y:S02]  /*fc80*/  LOP3.LUT R60, R61, 0x380, RZ, 0xc0, !PT ;  /* 0x000003803d3c7812 */ /* 0x000fe400078ec0ff */
        /* <DEDUP_REMOVED lines=11> */
[----:B------:R-:W-:-:S04]  /*fd40*/  LOP3.LUT R72, R73, 0x380, RZ, 0xc0, !PT ;  /* 0x0000038049487812 */ /* 0x000fc800078ec0ff */
[----:B------:R-:W-:-:S04]  /*fd50*/  SHF.R.U64 R72, R72, 0x3, RZ ;  /* 0x0000000348487819 */ /* 0x000fc800000012ff */
[----:B------:R-:W-:Y:S01]  /*fd60*/  LOP3.LUT R72, R72, R73, RZ, 0x3c, !PT ;  /* 0x0000004948487212 */ /* 0x000fe200078e3cff */
[----:B------:R-:W-:Y:S01]  /*fd70*/  IMAD.X R73, RZ, RZ, R89, P5 ;  /* 0x000000ffff497224 */ /* 0x000fe200028e0659 */
[--C-:B------:R-:W-:Y:S01]  /*fd80*/  SHF.R.S32.HI R81, RZ, 0x1f, R201.reuse ;  /* 0x0000001fff517819 */ /* 0x100fe200000114c9 */
[----:B------:R-:W-:Y:S02]  /*fd90*/  IMAD.MOV.U32 R80, RZ, RZ, R201 ;  /* 0x000000ffff507224 */ /* 0x000fe400078e00c9 */
[----:B------:R-:W-:Y:S01]  /*fda0*/  IMAD R85, R236, -0x80, R3 ;  /* 0xffffff80ec557824 */ /* 0x000fe200078e0203 */
[----:B------:R-:W-:Y:S02]  /*fdb0*/  IADD3 R82, R226, 0x20, RZ ;  /* 0x00000020e2527810 */ /* 0x000fe40007ffe0ff */
[----:B------:R-:W-:Y:S01]  /*fdc0*/  SHF.R.S32.HI R227, RZ, 0x1f, R226 ;  /* 0x0000001fffe37819 */ /* 0x000fe200000114e2 */
[----:B------:R-:W-:Y:S01]  /*fdd0*/  BSSY B1, `(.L_x_1077) ;  /* 0x0000084000017945 */ /* 0x000fe20003800000 */
[----:B---3--:R-:W-:-:S02]  /*fde0*/  SEL R0, R0, RZ, !P0 ;  /* 0x000000ff00007207 */ /* 0x008fc40004000000 */
[----:B------:R-:W-:Y:S01]  /*fdf0*/  IADD3 R25, P0, R88, 0x3000, RZ ;  /* 0x0000300058197810 */ /* 0x000fe20007f1e0ff */
[----:B--2---:R-:W-:Y:S02]  /*fe00*/  IMAD R11, R236, 0x80, R14 ;  /* 0x00000080ec0b7824 */ /* 0x004fe400078e020e */
[----:B------:R-:W1:Y:S01]  /*fe10*/  S2R R14, SR_TID.X ;  /* 0x00000000000e7919 */ /* 0x000e620000002100 */
[----:B------:R-:W-:Y:S01]  /*fe20*/  IMAD R10, R0, UR4, RZ ;  /* 0x00000004000a7c24 */ /* 0x000fe2000f8e02ff */
[----:B------:R-:W-:Y:S02]  /*fe30*/  LOP3.LUT R24, R25, 0x380, RZ, 0xc0, !PT ;  /* 0x0000038019187812 */ /* 0x000fe400078ec0ff */
[----:B------:R-:W-:Y:S01]  /*fe40*/  SHF.R.S32.HI R9, RZ, 0x1f, R11 ;  /* 0x0000001fff097819 */ /* 0x000fe2000001140b */
[----:B------:R-:W-:Y:S01]  /*fe50*/  IMAD R10, R233, UR5, R10 ;  /* 0x00000005e90a7c24 */ /* 0x000fe2000f8e020a */
[----:B------:R-:W-:Y:S01]  /*fe60*/  IADD3 R6, P3, R11, R6, RZ ;  /* 0x000000060b067210 */ /* 0x000fe20007f7e0ff */
[----:B------:R-:W-:Y:S01]  /*fe70*/  ULDC.64 UR4, c[0x0][0xc40] ;  /* 0x0003100000047ab9 */ /* 0x000fe20000000a00 */
[----:B------:R-:W-:-:S02]  /*fe80*/  SHF.R.U64 R24, R24, 0x3, RZ ;  /* 0x0000000318187819 */ /* 0x000fc400000012ff */
[----:B------:R-:W-:Y:S02]  /*fe90*/  IADD3.X R9, R9, R7, R10, P3, !PT ;  /* 0x0000000709097210 */ /* 0x000fe40001ffe40a */
[----:B------:R-:W-:Y:S02]  /*fea0*/  LEA R58, P3, R6, UR4, 0x2 ;  /* 0x00000004063a7c11 */ /* 0x000fe4000f8610ff */
[----:B------:R-:W-:Y:S01]  /*feb0*/  LOP3.LUT R24, R24, R25, RZ, 0x3c, !PT ;  /* 0x0000001918187212 */ /* 0x000fe200078e3cff */
[----:B------:R-:W-:Y:S01]  /*fec0*/  IMAD.X R25, RZ, RZ, R89, P0 ;  /* 0x000000ffff197224 */ /* 0x000fe200000e0659 */
[----:B------:R-:W-:Y:S01]  /*fed0*/  LEA.HI.X R59, R6, UR5, R9, 0x2, P3 ;  /* 0x00000005063b7c11 */ /* 0x000fe200098f1409 */
[----:B------:R-:W-:Y:S01]  /*fee0*/  IMAD.X R9, RZ, RZ, R89, P4 ;  /* 0x000000ffff097224 */ /* 0x000fe200020e0659 */
[C---:B------:R-:W-:Y:S01]  /*fef0*/  IADD3 R53, P0, R88.reuse, 0x9000, RZ ;  /* 0x0000900058357810 */ /* 0x040fe20007f1e0ff */
[----:B------:R-:W-:Y:S01]  /*ff00*/  VIADD R6, R11, 0x8 ;  /* 0x000000080b067836 */ /* 0x000fe20000000000 */
[C---:B------:R-:W-:Y:S01]  /*ff10*/  IADD3 R41, P3, R88.reuse, 0x6000, RZ ;  /* 0x0000600058297810 */ /* 0x040fe20007f7e0ff */
[----:B------:R-:W-:Y:S01]  /*ff20*/  ULDC.64 UR4, c[0x0][0xba0] ;  /* 0x0002e80000047ab9 */ /* 0x000fe20000000a00 */
[----:B------:R-:W-:-:S02]  /*ff30*/  IADD3 R45, P4, R88, 0x7000, RZ ;  /* 0x00007000582d7810 */ /* 0x000fc40007f9e0ff */
[----:B------:R-:W-:Y:S02]  /*ff40*/  LOP3.LUT R52, R53, 0x380, RZ, 0xc0, !PT ;  /* 0x0000038035347812 */ /* 0x000fe400078ec0ff */
[----:B------:R-:W-:Y:S02]  /*ff50*/  LOP3.LUT R40, R41, 0x380, RZ, 0xc0, !PT ;  /* 0x0000038029287812 */ /* 0x000fe400078ec0ff */
[----:B------:R-:W-:Y:S02]  /*ff60*/  LOP3.LUT R44, R45, 0x380, RZ, 0xc0, !PT ;  /* 0x000003802d2c7812 */ /* 0x000fe400078ec0ff */
[----:B------:R-:W-:Y:S01]  /*ff70*/  SHF.R.U64 R52, R52, 0x3, RZ ;  /* 0x0000000334347819 */ /* 0x000fe200000012ff */
[----:B-1----:R-:W-:Y:S01]  /*ff80*/  VIADD R15, R14, 0xffffff80 ;  /* 0xffffff800e0f7836 */ /* 0x002fe20000000000 */
[----:B------:R-:W-:Y:S02]  /*ff90*/  SHF.R.U64 R40, R40, 0x3, RZ ;  /* 0x0000000328287819 */ /* 0x000fe400000012ff */
[----:B------:R-:W-:-:S02]  /*ffa0*/  SHF.R.U64 R44, R44, 0x3, RZ ;  /* 0x000000032c2c7819 */ /* 0x000fc400000012ff */
[----:B------:R-:W-:Y:S02]  /*ffb0*/  SHF.R.S32.HI R14, RZ, 0x1f, R15 ;  /* 0x0000001fff0e7819 */ /* 0x000fe4000001140f */
[----:B------:R-:W-:Y:S01]  /*ffc0*/  LOP3.LUT R52, R52, R53, RZ, 0x3c, !PT ;  /* 0x0000003534347212 */ /* 0x000fe200078e3cff */
[--C-:B------:R-:W-:Y:S01]  /*ffd0*/  IMAD.X R53, RZ, RZ, R89.reuse, P0 ;  /* 0x000000ffff357224 */ /* 0x100fe200000e0659 */
[----:B------:R-:W-:Y:S02]  /*ffe0*/  LEA.HI R14, R14, R15, RZ, 0x7 ;  /* 0x0000000f0e0e7211 */ /* 0x000fe400078f38ff */
[----:B------:R-:W-:Y:S01]  /*fff0*/  LOP3.LUT R40, R40, R41, RZ, 0x3c, !PT ;  /* 0x0000002928287212 */ /* 0x000fe200078e3cff */
[--C-:B------:R-:W-:Y:S01]  /*10000*/  IMAD.X R41, RZ, RZ, R89.reuse, P3 ;  /* 0x000000ffff297224 */ /* 0x100fe200018e0659 */
[----:B------:R-:W-:Y:S02]  /*10010*/  LOP3.LUT R14, R14, 0xffffff80, RZ, 0xc0, !PT ;  /* 0xffffff800e0e7812 */ /* 0x000fe400078ec0ff */
[----:B------:R-:W-:Y:S01]  /*10020*/  LOP3.LUT R44, R44, R45, RZ, 0x3c, !PT ;  /* 0x0000002d2c2c7212 */ /* 0x000fe200078e3cff */
[----:B------:R-:W-:Y:S01]  /*10030*/  IMAD.X R45, RZ, RZ, R89, P4 ;  /* 0x000000ffff2d7224 */ /* 0x000fe200020e0659 */
[C---:B------:R-:W-:Y:S01]  /*10040*/  IADD3 R65, P3, R88.reuse, 0xc000, RZ ;  /* 0x0000c00058417810 */ /* 0x040fe20007f7e0ff */
[----:B------:R-:W-:Y:S01]  /*10050*/  IMAD.IADD R14, R15, 0x1, -R14 ;  /* 0x000000010f0e7824 */ /* 0x000fe200078e0a0e */
[----:B------:R-:W-:-:S02]  /*10060*/  IADD3 R69, P4, R88, 0xd000, RZ ;  /* 0x0000d00058457810 */ /* 0x000fc40007f9e0ff */
[----:B------:R-:W-:Y:S02]  /*10070*/  IADD3 R7, P2, R88, 0xf000, RZ ;  /* 0x0000f00058077810 */ /* 0x000fe40007f5e0ff */
[----:B------:R-:W-:Y:S02]  /*10080*/  LOP3.LUT P0, RZ, R14, 0x3, RZ, 0xc0, !PT ;  /* 0x000000030eff7812 */ /* 0x000fe4000780c0ff */
[----:B------:R-:W-:Y:S01]  /*10090*/  LOP3.LUT R64, R65, 0x380, RZ, 0xc0, !PT ;  /* 0x0000038041407812 */ /* 0x000fe200078ec0ff */
[----:B------:R-:W-:Y:S01]  /*100a0*/  IMAD.X R77, RZ, RZ, R89, P2 ;  /* 0x000000ffff4d7224 */ /* 0x000fe200010e0659 */
[-C--:B------:R-:W-:Y:S02]  /*100b0*/  ISETP.GE.OR P1, PT, R11, R3.reuse, P0 ;  /* 0x000000030b00720c */ /* 0x080fe40000726670 */
[----:B------:R-:W-:Y:S02]  /*100c0*/  LOP3.LUT R68, R69, 0x380, RZ, 0xc0, !PT ;  /* 0x0000038045447812 */ /* 0x000fe400078ec0ff */
[----:B------:R-:W-:-:S02]  /*100d0*/  ISETP.GE.OR P0, PT, R6, R3, P0 ;  /* 0x000000030600720c */ /* 0x000fc40000706670 */
[----:B------:R-:W-:Y:S02]  /*100e0*/  LOP3.LUT R6, R7, 0x380, RZ, 0xc0, !PT ;  /* 0x0000038007067812 */ /* 0x000fe400078ec0ff */
[----:B------:R-:W-:Y:S02]  /*100f0*/  LOP3.LUT R11, R88, 0x380, RZ, 0xc0, !PT ;  /* 0x00000380580b7812 */ /* 0x000fe400078ec0ff */
[----:B------:R-:W-:Y:S02]  /*10100*/  SHF.R.U64 R64, R64, 0x3, RZ ;  /* 0x0000000340407819 */ /* 0x000fe400000012ff */
[----:B------:R-:W-:Y:S01]  /*10110*/  SHF.R.U64 R68, R68, 0x3, RZ ;  /* 0x0000000344447819 */ /* 0x000fe200000012ff */
[----:B------:R-:W-:Y:S01]  /*10120*/  IMAD R21, R21, UR4, RZ ;  /* 0x0000000415157c24 */ /* 0x000fe2000f8e02ff */
[----:B------:R-:W-:Y:S01]  /*10130*/  SHF.R.U64 R6, R6, 0x3, RZ ;  /* 0x0000000306067819 */ /* 0x000fe200000012ff */
[----:B------:R-:W-:Y:S01]  /*10140*/  @!P1 STG.E desc[UR60][R58.64], R5 ;  /* 0x000000053a009986 */ /* 0x000fe2000c10193c */
[----:B------:R-:W-:-:S02]  /*10150*/  SHF.R.U64 R11, R11, 0x3, RZ ;  /* 0x000000030b0b7819 */ /* 0x000fc400000012ff */
[----:B------:R-:W-:Y:S01]  /*10160*/  LOP3.LUT R64, R64, R65, RZ, 0x3c, !PT ;  /* 0x0000004140407212 */ /* 0x000fe200078e3cff */
[--C-:B------:R-:W-:Y:S01]  /*10170*/  IMAD.X R65, RZ, RZ, R89.reuse, P3 ;  /* 0x000000ffff417224 */ /* 0x100fe200018e0659 */
[----:B------:R-:W-:Y:S01]  /*10180*/  LOP3.LUT R68, R68, R69, RZ, 0x3c, !PT ;  /* 0x0000004544447212 */ /* 0x000fe200078e3cff */
[----:B------:R-:W-:Y:S01]  /*10190*/  IMAD.X R69, RZ, RZ, R89, P4 ;  /* 0x000000ffff457224 */ /* 0x000fe200020e0659 */
[----:B------:R-:W-:Y:S01]  /*101a0*/  LOP3.LUT R76, R6, R7, RZ, 0x3c, !PT ;  /* 0x00000007064c7212 */ /* 0x000fe200078e3cff */
[----:B------:R1:W-:Y:S01]  /*101b0*/  @!P0 STG.E desc[UR60][R58.64+0x20], R4 ;  /* 0x000020043a008986 */ /* 0x0003e2000c10193c */
[----:B------:R-:W-:Y:S01]  /*101c0*/  LOP3.LUT R88, R11, R88, RZ, 0x3c, !PT ;  /* 0x000000580b587212 */ /* 0x000fe200078e3cff */
[C---:B------:R-:W-:Y:S02]  /*101d0*/  IMAD.WIDE.U32 R80, R20.reuse, UR4, R80 ;  /* 0x0000000414507c25 */ /* 0x040fe4000f8e0050 */
[----:B------:R-:W5:Y:S02]  /*101e0*/  LD.E.128 R8, desc[UR60][R8.64] ;  /* 0x0000003c08087980 */ /* 0x000f64000c101d00 */
[----:B------:R-:W-:Y:S01]  /*101f0*/  IMAD R21, R20, UR5, R21 ;  /* 0x0000000514157c24 */ /* 0x000fe2000f8e0215 */
[----:B------:R-:W-:Y:S01]  /*10200*/  ULDC.64 UR4, c[0x0][0xbe0] ;  /* 0x0002f80000047ab9 */ /* 0x000fe20000000a00 */
[----:B------:R-:W5:Y:S04]  /*10210*/  LD.E.128 R12, desc[UR60][R12.64] ;  /* 0x0000003c0c0c7980 */ /* 0x000f68000c101d00 */
[----:B-1----:R1:W5:Y:S04]  /*10220*/  LD.E.128 R4, desc[UR60][R88.64] ;  /* 0x0000003c58047980 */ /* 0x002368000c101d00 */
[----:B------:R-:W5:Y:S04]  /*10230*/  LD.E.128 R24, desc[UR60][R24.64] ;  /* 0x0000003c18187980 */ /* 0x000f68000c101d00 */
        /* <DEDUP_REMOVED lines=11> */
[----:B------:R-:W5:Y:S01]  /*102f0*/  LD.E.128 R76, desc[UR60][R76.64] ;  /* 0x0000003c4c4c7980 */ /* 0x000f62000c101d00 */
[----:B------:R-:W-:Y:S01]  /*10300*/  @!PT LDS RZ, [RZ] ;  /* 0x00000000fffff984 */ /* 0x000fe20000000800 */
[----:B------:R-:W-:Y:S01]  /*10310*/  @!PT LDS RZ, [RZ] ;  /* 0x00000000fffff984 */ /* 0x000fe20000000800 */
[----:B------:R-:W-:Y:S01]  /*10320*/  @!PT LDS RZ, [RZ] ;  /* 0x00000000fffff984 */ /* 0x000fe20000000800 */
[----:B------:R-:W-:Y:S01]  /*10330*/  @!PT LDS RZ, [RZ] ;  /* 0x00000000fffff984 */ /* 0x000fe20000000800 */
[----:B------:R2:W-:Y:S06]  /*10340*/  MEMBAR.ALL.CTA ;  /* 0x0000000000007992 */ /* 0x0005ec0000008000 */
[----:B--2---:R-:W2:Y:S01]  /*10350*/  FENCE.VIEW.ASYNC.S ;  /* 0x00000000000073c6 */ /* 0x004ea20000000000 */
[----:B------:R-:W-:-:S02]  /*10360*/  IMAD.IADD R81, R81, 0x1, R21 ;  /* 0x0000000151517824 */ /* 0x000fc400078e0215 */
[----:B------:R-:W-:Y:S02]  /*10370*/  IMAD R21, R32, UR4, RZ ;  /* 0x0000000420157c24 */ /* 0x000fe4000f8e02ff */
[----:B------:R-:W-:Y:S02]  /*10380*/  VIADD R32, R226, 0x60 ;  /* 0x00000060e2207836 */ /* 0x000fe40000000000 */
[----:B------:R-:W-:Y:S01]  /*10390*/  IMAD R83, R230, UR5, R21 ;  /* 0x00000005e6537c24 */ /* 0x000fe2000f8e0215 */
[-C--:B------:R-:W-:Y:S01]  /*103a0*/  ISETP.GE.AND P3, PT, R226, R85.reuse, PT ;  /* 0x00000055e200720c */ /* 0x080fe20003f66270 */
[----:B------:R-:W-:Y:S01]  /*103b0*/  IMAD.WIDE.U32 R20, R230, UR4, R80 ;  /* 0x00000004e6147c25 */ /* 0x000fe2000f8e0050 */
[----:B------:R-:W-:Y:S01]  /*103c0*/  ULDC.64 UR4, c[0x0][0xbe8] ;  /* 0x0002fa0000047ab9 */ /* 0x000fe20000000a00 */
[----:B------:R-:W-:Y:S02]  /*103d0*/  ISETP.GE.AND P1, PT, R32, R85, PT ;  /* 0x000000552000720c */ /* 0x000fe40003f26270 */
[----:B------:R-:W-:-:S02]  /*103e0*/  IMAD R32, R0, UR4, RZ ;  /* 0x0000000400207c24 */ /* 0x000fc4000f8e02ff */
[----:B------:R-:W-:Y:S02]  /*103f0*/  VIADD R0, R18, 0x32420 ;  /* 0x0003242012007836 */ /* 0x000fe40000000000 */
[----:B------:R-:W-:Y:S02]  /*10400*/  VIADD R3, R226, 0x40 ;  /* 0x00000040e2037836 */ /* 0x000fe40000000000 */
[----:B------:R-:W-:Y:S01]  /*10410*/  IMAD.IADD R21, R21, 0x1, R83 ;  /* 0x0000000115157824 */ /* 0x000fe200078e0253 */
[----:B------:R-:W-:Y:S02]  /*10420*/  PRMT R0, RZ, 0x654, R0 ;  /* 0x00000654ff007816 */ /* 0x000fe40000000000 */
[-C--:B------:R-:W-:Y:S01]  /*10430*/  ISETP.GE.AND P0, PT, R3, R85.reuse, PT ;  /* 0x000000550300720c */ /* 0x080fe20003f06270 */
[C---:B------:R-:W-:Y:S01]  /*10440*/  IMAD R3, R233.reuse, UR5, R32 ;  /* 0x00000005e9037c24 */ /* 0x040fe2000f8e0220 */
[----:B--2---:R1:W-:Y:S01]  /*10450*/  SYNCS.ARRIVE.TRANS64.RED.A1T0 RZ, [R0+URZ], RZ ;  /* 0x000000ff00ff79a7 */ /* 0x0043e2000810043f */
[----:B------:R-:W-:Y:S01]  /*10460*/  IMAD.WIDE.U32 R20, R233, UR4, R20 ;  /* 0x00000004e9147c25 */ /* 0x000fe2000f8e0014 */
[----:B------:R-:W-:-:S03]  /*10470*/  ISETP.GE.AND P2, PT, R82, R85, PT ;  /* 0x000000555200720c */ /* 0x000fc60003f46270 */
[----:B------:R-:W-:-:S04]  /*10480*/  IMAD.WIDE R82, R236, 0x80, R226 ;  /* 0x00000080ec527825 */ /* 0x000fc800078e02e2 */
[----:B------:R-:W-:Y:S01]  /*10490*/  IMAD.IADD R87, R21, 0x1, R3 ;  /* 0x0000000115577824 */ /* 0x000fe200078e0203 */
[----:B-1----:R-:W-:Y:S06]  /*104a0*/  @P3 BRA `(.L_x_1078) ;  /* 0x0000000000583947 */ /* 0x002fec0003800000 */
[----:B------:R-:W-:Y:S01]  /*104b0*/  ULDC.64 UR4, c[0x0][0xbd8] ;  /* 0x0002f60000047ab9 */ /* 0x000fe20000000a00 */
[----:B------:R-:W-:Y:S01]  /*104c0*/  IMAD.MOV.U32 R80, RZ, RZ, R20 ;  /* 0x000000ffff507224 */ /* 0x000fe200078e0014 */
[----:B------:R-:W-:Y:S01]  /*104d0*/  ULDC UR6, c[0x0][0xb8c] ;  /* 0x0002e30000067ab9 */ /* 0x000fe20000000800 */
[----:B------:R-:W-:Y:S01]  /*104e0*/  IMAD R3, R83, UR4, RZ ;  /* 0x0000000453037c24 */ /* 0x000fe2000f8e02ff */
[----:B------:R-:W-:Y:S01]  /*104f0*/  ISETP.GE.AND P5, PT, R201, UR6, PT ;  /* 0x00000006c9007c0c */ /* 0x000fe2000bfa6270 */
[----:B------:R-:W-:Y:S02]  /*10500*/  IMAD.MOV.U32 R81, RZ, RZ, R87 ;  /* 0x000000ffff517224 */ /* 0x000fe400078e0057 */
[C---:B------:R-:W-:Y:S02]  /*10510*/  IMAD R3, R82.reuse, UR5, R3 ;  /* 0x0000000552037c24 */ /* 0x040fe4000f8e0203 */
[----:B------:R-:W-:Y:S01]  /*10520*/  IMAD.WIDE.U32 R80, R82, UR4, R80 ;  /* 0x0000000452507c25 */ /* 0x000fe2000f8e0050 */
[----:B------:R-:W-:-:S03]  /*10530*/  ULDC.64 UR4, c[0x0][0xb80] ;  /* 0x0002e00000047ab9 */ /* 0x000fc60000000a00 */
[----:B------:R-:W-:Y:S01]  /*10540*/  IMAD.IADD R3, R81, 0x1, R3 ;  /* 0x0000000151037824 */ /* 0x000fe200078e0203 */
[----:B------:R-:W-:Y:S01]  /*10550*/  LEA R84, P3, R80, UR4, 0x1 ;  /* 0x0000000450547c11 */ /* 0x000fe2000f8608ff */
[----:B------:R-:W-:-:S03]  /*10560*/  VIADD R0, R201, 0x40 ;  /* 0x00000040c9007836 */ /* 0x000fc60000000000 */
[----:B------:R-:W-:Y:S01]  /*10570*/  LEA.HI.X R85, R80, UR5, R3, 0x1, P3 ;  /* 0x0000000550557c11 */ /* 0x000fe200098f0c03 */
[C---:B------:R-:W-:Y:S01]  /*10580*/  VIADD R3, R201.reuse, 0x80 ;  /* 0x00000080c9037836 */ /* 0x040fe20000000000 */
[----:B------:R-:W-:Y:S01]  /*10590*/  ISETP.GE.AND P4, PT, R0, UR6, PT ;  /* 0x0000000600007c0c */ /* 0x000fe2000bf86270 */
[----:B------:R-:W-:Y:S02]  /*105a0*/  VIADD R0, R201, 0xc0 ;  /* 0x000000c0c9007836 */ /* 0x000fe40000000000 */
[----:B-----5:R1:W-:Y:S01]  /*105b0*/  @!P5 STG.E.128 desc[UR60][R84.64], R4 ;  /* 0x000000045400d986 */ /* 0x0203e2000c101d3c */
[----:B------:R-:W-:Y:S02]  /*105c0*/  ISETP.GE.AND P3, PT, R3, UR6, PT ;  /* 0x0000000603007c0c */ /* 0x000fe4000bf66270 */
[----:B------:R-:W-:-:S07]  /*105d0*/  ISETP.GE.AND P5, PT, R0, UR6, PT ;  /* 0x0000000600007c0c */ /* 0x000fce000bfa6270 */
[----:B------:R1:W-:Y:S04]  /*105e0*/  @!P4 STG.E.128 desc[UR60][R84.64+0x80], R28 ;  /* 0x0000801c5400c986 */ /* 0x0003e8000c101d3c */
[----:B------:R1:W-:Y:S04]  /*105f0*/  @!P3 STG.E.128 desc[UR60][R84.64+0x100], R48 ;  /* 0x000100305400b986 */ /* 0x0003e8000c101d3c */
[----:B------:R1:W-:Y:S02]  /*10600*/  @!P5 STG.E.128 desc[UR60][R84.64+0x180], R64 ;  /* 0x000180405400d986 */ /* 0x0003e4000c101d3c */
.L_x_1078:
[----:B------:R-:W-:Y:S05]  /*10610*/  BSYNC B1 ;  /* 0x0000000000017941 */ /* 0x000fea0003800000 */
.L_x_1077:
        /* <DEDUP_REMOVED lines=26> */
.L_x_1080:
[----:B------:R-:W-:Y:S05]  /*107c0*/  BSYNC B1 ;  /* 0x0000000000017941 */ /* 0x000fea0003800000 */
.L_x_1079:
[----:B------:R-:W-:Y:S04]  /*107d0*/  BSSY B1, `(.L_x_1081) ;  /* 0x000001a000017945 */ /* 0x000fe80003800000 */
[----:B------:R-:W-:Y:S05]  /*107e0*/  @P0 BRA `(.L_x_1082) ;  /* 0x0000000000600947 */ /* 0x000fea0003800000 */
[----:B------:R-:W-:Y:S01]  /*107f0*/  IADD3 R3, P0, R82, 0x40, RZ ;  /* 0x0000004052037810 */ /* 0x000fe20007f1e0ff */
[C---:B-1---5:R-:W-:Y:S01]  /*10800*/  VIADD R4, R201.reuse, 0x40 ;  /* 0x00000040c9047836 */ /* 0x062fe20000000000 */
[----:B------:R-:W-:Y:S01]  /*10810*/  ULDC UR6, c[0x0][0xb8c] ;  /* 0x0002e30000067ab9 */ /* 0x000fe20000000800 */
[C---:B------:R-:W-:Y:S01]  /*10820*/  VIADD R5, R201.reuse, 0x80 ;  /* 0x00000080c9057836 */ /* 0x040fe20000000000 */
[----:B------:R-:W-:Y:S01]  /*10830*/  ULDC.64 UR4, c[0x0][0xbd8] ;  /* 0x0002f60000047ab9 */ /* 0x000fe20000000a00 */
[----:B------:R-:W-:Y:S01]  /*10840*/  IMAD.X R0, RZ, RZ, R83, P0 ;  /* 0x000000ffff007224 */ /* 0x000fe200000e0653 */
[----:B------:R-:W-:Y:S01]  /*10850*/  ISETP.GE.AND P3, PT, R4, UR6, PT ;  /* 0x0000000604007c0c */ /* 0x000fe2000bf66270 */
[----:B--2---:R-:W-:Y:S01]  /*10860*/  VIADD R6, R201, 0xc0 ;  /* 0x000000c0c9067836 */ /* 0x004fe20000000000 */
[----:B------:R-:W-:Y:S01]  /*10870*/  ISETP.GE.AND P4, PT, R5, UR6, PT ;  /* 0x0000000605007c0c */ /* 0x000fe2000bf86270 */
[----:B------:R-:W-:Y:S01]  /*10880*/  IMAD.MOV.U32 R5, RZ, RZ, R87 ;  /* 0x000000ffff057224 */ /* 0x000fe200078e0057 */
[----:B------:R-:W-:Y:S01]  /*10890*/  MOV R4, R20 ;  /* 0x0000001400047202 */ /* 0x000fe20000000f00 */
[----:B------:R-:W-:Y:S01]  /*108a0*/  IMAD R0, R0, UR4, RZ ;  /* 0x0000000400007c24 */ /* 0x000fe2000f8e02ff */
[----:B------:R-:W-:-:S02]  /*108b0*/  ISETP.GE.AND P2, PT, R201, UR6, PT ;  /* 0x00000006c9007c0c */ /* 0x000fc4000bf46270 */
[----:B------:R-:W-:Y:S01]  /*108c0*/  ISETP.GE.AND P5, PT, R6, UR6, PT ;  /* 0x0000000606007c0c */ /* 0x000fe2000bfa6270 */
[----:B------:R-:W-:-:S04]  /*108d0*/  IMAD.WIDE.U32 R4, R3, UR4, R4 ;  /* 0x0000000403047c25 */ /* 0x000fc8000f8e0004 */
        /* <DEDUP_REMOVED lines=9> */
.L_x_1082:
[----:B------:R-:W-:Y:S05]  /*10970*/  BSYNC B1 ;  /* 0x0000000000017941 */ /* 0x000fea0003800000 */
.L_x_1081:
[----:B------:R-:W-:Y:S05]  /*10980*/  @P1 BRA `(.L_x_1083) ;  /* 0x0000000c00501947 */ /* 0x000fea0003800000 */
[----:B------:R-:W-:Y:S01]  /*10990*/  IADD3 R3, P0, R82, 0x60, RZ ;  /* 0x0000006052037810 */ /* 0x000fe20007f1e0ff */
[C---:B------:R-:W-:Y:S01]  /*109a0*/  VIADD R0, R201.reuse, 0x40 ;  /* 0x00000040c9007836 */ /* 0x040fe20000000000 */
[----:B------:R-:W-:Y:S01]  /*109b0*/  ULDC UR6, c[0x0][0xb8c] ;  /* 0x0002e30000067ab9 */ /* 0x000fe20000000800 */
[----:B------:R-:W-:Y:S01]  /*109c0*/  ULDC.64 UR4, c[0x0][0xbd8] ;  /* 0x0002f60000047ab9 */ /* 0x000fe20000000a00 */
[----:B-1---5:R-:W-:Y:S01]  /*109d0*/  IMAD.MOV.U32 R4, RZ, RZ, R20 ;  /* 0x000000ffff047224 */ /* 0x022fe200078e0014 */
        /* <DEDUP_REMOVED lines=11> */
[----:B--23--:R-:W-:Y:S01]  /*10a90*/  LEA R6, P0, R4, UR4, 0x1 ;  /* 0x0000000404067c11 */ /* 0x00cfe2000f8008ff */
        /* <DEDUP_REMOVED lines=9> */
.L_x_1075:
        /* <DEDUP_REMOVED lines=9> */
[----:B------:R2:W5:Y:S01]  /*10bc0*/  @P0 LDG.E R9, desc[UR60][R4.64] ;  /* 0x0000003c04090981 */ /* 0x000562000c1e1900 */
[----:B------:R-:W3:Y:S08]  /*10bd0*/  S2R R0, SR_TID.X ;  /* 0x0000000000007919 */ /* 0x000ef00000002100 */
[----:B------:R-:W-:Y:S01]  /*10be0*/  @P1 IADD3 R6, P2, R231, UR4, RZ ;  /* 0x00000004e7061c10 */ /* 0x000fe2000ff5e0ff */
[----:B------:R-:W-:-:S02]  /*10bf0*/  ULDC UR4, c[0x0][0xb88] ;  /* 0x0002e20000047ab9 */ /* 0x000fc40000000800 */
[----:B------:R-:W-:Y:S01]  /*10c00*/  IMAD.U32 R3, RZ, RZ, UR4 ;  /* 0x00000004ff037e24 */ /* 0x000fe2000f8e00ff */
[----:B------:R-:W-:-:S05]  /*10c10*/  @P1 IADD3.X R7, R232, UR5, RZ, P2, !PT ;  /* 0x00000005e8071c10 */ /* 0x000fca00097fe4ff */
[----:B------:R2:W5:Y:S01]  /*10c20*/  @P1 LDG.E R3, desc[UR60][R6.64] ;  /* 0x0000003c06031981 */ /* 0x000562000c1e1900 */
[----:B---3--:R-:W-:-:S05]  /*10c30*/  VIADD R0, R0, 0xffffff80 ;  /* 0xffffff8000007836 */ /* 0x008fca0000000000 */
[----:B------:R-:W-:Y:S01]  /*10c40*/  ISETP.GE.AND P2, PT, R0, 0x80, PT ;  /* 0x000000800000780c */ /* 0x000fe20003f46270 */
[----:B--2---:R-:W-:-:S12]  /*10c50*/  @P1 BRA `(.L_x_1084) ;  /* 0x0000000000101947 */ /* 0x004fd80003800000 */
[----:B------:R-:W-:Y:S05]  /*10c60*/  @!P0 BRA `(.L_x_1084) ;  /* 0x00000000000c8947 */ /* 0x000fea0003800000 */
[----:B------:R-:W2:Y:S04]  /*10c70*/  LDG.E R0, desc[UR60][R4.64] ;  /* 0x0000003c04007981 */ /* 0x000ea8000c1e1900 */
[----:B-----5:R-:W2:Y:S02]  /*10c80*/  LDG.E R3, desc[UR60][R4.64+0x4] ;  /* 0x0000043c04037981 */ /* 0x020ea4000c1e1900 */
[----:B--2---:R-:W-:-:S07]  /*10c90*/  IMAD.IADD R3, R3, 0x1, -R0 ;  /* 0x0000000103037824 */ /* 0x004fce00078e0a00 */
.L_x_1084:
[----:B------:R-:W2:Y:S01]  /*10ca0*/  LDL.LU R0, [R1+0x84] ;  /* 0x0000840001007983 */ /* 0x000ea20000300800 */
[----:B------:R-:W-:Y:S01]  /*10cb0*/  BSSY B1, `(.L_x_1085) ;  /* 0x000001d000017945 */ /* 0x000fe20003800000 */
[----:B------:R-:W-:Y:S02]  /*10cc0*/  SHF.R.S32.HI R10, RZ, 0x1f, R230 ;  /* 0x0000001fff0a7819 */ /* 0x000fe400000114e6 */
[----:B------:R-:W-:Y:S02]  /*10cd0*/  SHF.R.S32.HI R14, RZ, 0x1f, R201 ;  /* 0x0000001fff0e7819 */ /* 0x000fe400000114c9 */
[----:B------:R-:W-:Y:S02]  /*10ce0*/  SEL R233, R233, RZ, !P0 ;  /* 0x000000ffe9e97207 */ /* 0x000fe40004000000 */
[----:B-----5:R-:W-:Y:S02]  /*10cf0*/  SHF.R.S32.HI R8, RZ, 0x1f, R9 ;  /* 0x0000001fff087819 */ /* 0x020fe40000011409 */
[----:B--2---:R-:W-:Y:S01]  /*10d00*/  SEL R12, R0, RZ, !P0 ;  /* 0x000000ff000c7207 */ /* 0x004fe20004000000 */
[----:B------:R-:W-:Y:S06]  /*10d10*/  @P2 BRA `(.L_x_1086) ;  /* 0x0000000000582947 */ /* 0x000fec0003800000 */
[----:B------:R-:W2:Y:S02]  /*10d20*/  S2R R0, SR_TID.X ;  /* 0x0000000000007919 */ /* 0x000ea40000002100 */
        /* <DEDUP_REMOVED lines=21> */
.L_x_1086:
[----:B------:R-:W-:Y:S05]  /*10e80*/  BSYNC B1 ;  /* 0x0000000000017941 */ /* 0x000fea0003800000 */
.L_x_1085:
[----:B------:R-:W-:Y:S01]  /*10e90*/  ULDC.64 UR4, c[0x0][0xba0] ;  /* 0x0002e80000047ab9 */ /* 0x000fe20000000a00 */
[----:B------:R-:W-:Y:S01]  /*10ea0*/  IMAD.MOV.U32 R4, RZ, RZ, R201 ;  /* 0x000000ffff047224 */ /* 0x000fe200078e00c9 */
[----:B------:R-:W-:Y:S01]  /*10eb0*/  BSSY B1, `(.L_x_1087) ;  /* 0x000002f000017945 */ /* 0x000fe20003800000 */
[----:B--2---:R-:W-:Y:S02]  /*10ec0*/  IMAD.MOV.U32 R5, RZ, RZ, R14 ;  /* 0x000000ffff057224 */ /* 0x004fe400078e000e */
[----:B------:R-:W-:Y:S02]  /*10ed0*/  IMAD R0, R8, UR4, RZ ;  /* 0x0000000408007c24 */ /* 0x000fe4000f8e02ff */
[----:B------:R-:W-:-:S04]  /*10ee0*/  IMAD.WIDE.U32 R4, R9, UR4, R4 ;  /* 0x0000000409047c25 */ /* 0x000fc8000f8e0004 */
[----:B------:R-:W-:Y:S01]  /*10ef0*/  IMAD R9, R9, UR5, R0 ;  /* 0x0000000509097c24 */ /* 0x000fe2000f8e0200 */
[----:B------:R-:W-:Y:S01]  /*10f00*/  ULDC.64 UR4, c[0x0][0xbe0] ;  /* 0x0002f80000047ab9 */ /* 0x000fe20000000a00 */
[----:B------:R-:W-:Y:S02]  /*10f10*/  IMAD R11, R236, -0x80, R3 ;  /* 0xffffff80ec0b7824 */ /* 0x000fe400078e0203 */
[----:B------:R-:W-:Y:S02]  /*10f20*/  IMAD R7, R10, UR4, RZ ;  /* 0x000000040a077c24 */ /* 0x000fe4000f8e02ff */
[----:B------:R-:W-:Y:S01]  /*10f30*/  IMAD.IADD R5, R5, 0x1, R9 ;  /* 0x0000000105057824 */ /* 0x000fe200078e0209 */
[----:B------:R-:W-:Y:S01]  /*10f40*/  ISETP.GE.AND P1, PT, R226, R11, PT ;  /* 0x0000000be200720c */ /* 0x000fe20003f26270 */
[C---:B------:R-:W-:Y:S01]  /*10f50*/  IMAD R7, R230.reuse, UR5, R7 ;  /* 0x00000005e6077c24 */ /* 0x040fe2000f8e0207 */
[----:B------:R-:W-:Y:S01]  /*10f60*/  SHF.R.S32.HI R9, RZ, 0x1f, R226 ;  /* 0x0000001fff097819 */ /* 0x000fe200000114e2 */
[----:B------:R-:W-:Y:S01]  /*10f70*/  IMAD.WIDE.U32 R4, R230, UR4, R4 ;  /* 0x00000004e6047c25 */ /* 0x000fe2000f8e0004 */
[----:B------:R-:W-:-:S03]  /*10f80*/  ULDC.64 UR4, c[0x0][0xbe8] ;  /* 0x0002fa0000047ab9 */ /* 0x000fc60000000a00 */
[----:B------:R-:W-:Y:S01]  /*10f90*/  VIADD R0, R226, 0x20 ;  /* 0x00000020e2007836 */ /* 0x000fe20000000000 */
[----:B------:R-:W-:Y:S01]  /*10fa0*/  IADD3 R5, R5, R7, RZ ;  /* 0x0000000705057210 */ /* 0x000fe20007ffe0ff */
[----:B------:R-:W-:-:S03]  /*10fb0*/  IMAD.MOV.U32 R8, RZ, RZ, R226 ;  /* 0x000000ffff087224 */ /* 0x000fc600078e00e2 */
[----:B------:R-:W-:Y:S01]  /*10fc0*/  ISETP.GE.AND P0, PT, R0, R11, PT ;  /* 0x0000000b0000720c */ /* 0x000fe20003f06270 */
[----:B------:R-:W-:Y:S02]  /*10fd0*/  IMAD R0, R12, UR4, RZ ;  /* 0x000000040c007c24 */ /* 0x000fe4000f8e02ff */
[----:B------:R-:W-:-:S04]  /*10fe0*/  IMAD.WIDE.U32 R6, R233, UR4, R4 ;  /* 0x00000004e9067c25 */ /* 0x000fc8000f8e0004 */
[----:B------:R-:W-:Y:S02]  /*10ff0*/  IMAD R3, R233, UR5, R0 ;  /* 0x00000005e9037c24 */ /* 0x000fe4000f8e0200 */
[----:B------:R-:W-:-:S04]  /*11000*/  IMAD.WIDE R8, R236, 0x80, R8 ;  /* 0x00000080ec087825 */ /* 0x000fc800078e0208 */
[----:B------:R-:W-:Y:S02]  /*11010*/  VIADD R0, R226, 0x40 ;  /* 0x00000040e2007836 */ /* 0x000fe40000000000 */
        /* <DEDUP_REMOVED lines=24> */
.L_x_1088:
[----:B------:R-:W-:Y:S05]  /*111a0*/  BSYNC B1 ;  /* 0x0000000000017941 */ /* 0x000fea0003800000 */
.L_x_1087:
        /* <DEDUP_REMOVED lines=28> */
.L_x_1090:
[----:B------:R-:W-:Y:S05]  /*11370*/  BSYNC B1 ;  /* 0x0000000000017941 */ /* 0x000fea0003800000 */
.L_x_1089:
        /* <DEDUP_REMOVED lines=10> */
[C---:B------:R-:W-:Y:S01]  /*11420*/  VIADD R10, R201.reuse, 0xc0 ;  /* 0x000000c0c90a7836 */ /* 0x040fe20000000000 */
        /* <DEDUP_REMOVED lines=16> */
.L_x_1092:
[----:B------:R-:W-:Y:S05]  /*11530*/  BSYNC B1 ;  /* 0x0000000000017941 */ /* 0x000fea0003800000 */
.L_x_1091:
        /* <DEDUP_REMOVED lines=25> */
.L_x_1083:
[----:B------:R-:W-:Y:S05]  /*116d0*/  BSYNC B0 ;  /* 0x0000000000007941 */ /* 0x000fea0003800000 */
.L_x_1074:
[----:B------:R-:W-:Y:S02]  /*116e0*/  ULDC UR4, c[0x0][0xd14] ;  /* 0x0003450000047ab9 */ /* 0x000fe40000000800 */
[----:B-1----:R-:W-:-:S13]  /*116f0*/  ISETP.GE.AND P0, PT, R35, UR4, PT ;  /* 0x0000000423007c0c */ /* 0x002fda000bf06270 */
[----:B------:R-:W-:Y:S05]  /*11700*/  @!P0 BRA `(.L_x_1093) ;  /* 0xfffffef800588947 */ /* 0x000fea000383ffff */
[----:B------:R-:W-:Y:S05]  /*11710*/  BRA `(.L_x_958) ;  /* 0x0000005400f07947 */ /* 0x000fea0003800000 */
.L_x_956:
[----:B------:R-:W-:-:S08]  /*11720*/  NOP ;  /* 0x0000000000007918 */ /* 0x000fd00000000000 */
[----:B0-----:R-:W0:-:S00]  /*11730*/  USETMAXREG.DEALLOC.CTAPOOL 0x18 ;  /* 0x00000018000079c8 */ /* 0x001e0000080e0500 */
        /* <DEDUP_REMOVED lines=59> */
.L_x_1098:
        /* <DEDUP_REMOVED lines=16> */
.L_x_1097:
[----:B------:R-:W-:Y:S05]  /*11bf0*/  BSYNC B0 ;  /* 0x0000000000007941 */ /* 0x000fea0003800000 */
.L_x_1096:
        /* <DEDUP_REMOVED lines=26> */
.L_x_1094:
        /* <DEDUP_REMOVED lines=16> */
.L_x_1099:
        /* <DEDUP_REMOVED lines=25> */
.L_x_1095:
[----:B------:R-:W-:Y:S01]  /*12030*/  IMAD.MOV.U32 R17, RZ, RZ, RZ ;  /* 0x000000ffff117224 */ /* 0x000fe200078e00ff */
[----:B------:R-:W-:Y:S01]  /*12040*/  MOV R16, UR6 ;  /* 0x0000000600107c02 */ /* 0x000fe20008000f00 */
[----:B------:R-:W-:-:S07]  /*12050*/  IMAD.MOV.U32 R18, RZ, RZ, RZ ;  /* 0x000000ffff127224 */ /* 0x000fce00078e00ff */
.L_x_1100:
        /* <DEDUP_REMOVED lines=15> */
[----:B------:R0:W-:Y:S01]  /*12150*/  STL [R1+0x4], RZ ;  /* 0x000004ff01007387 */ /* 0x0001e20000100800 */
[----:B------:R-:W-:Y:S01]  /*12160*/  ULDC.64 UR48, c[0x0][0x198] ;  /* 0x0000660000307ab9 */ /* 0x000fe20000000a00 */
[----:B------:R-:W-:Y:S01]  /*12170*/  ULDC UR51, c[0x0][0xc] ;  /* 0x0000030000337ab9 */ /* 0x000fe20000000800 */
[----:B------:R-:W-:Y:S01]  /*12180*/  UMOV UR50, URZ ;  /* 0x0000003f00327c82 */ /* 0x000fe20008000000 */
[----:B------:R0:W-:Y:S04]  /*12190*/  STL [R1+0xc], R0 ;  /* 0x00000c0001007387 */ /* 0x0001e80000100800 */
[----:B------:R0:W-:Y:S04]  /*121a0*/  STL [R1], RZ ;  /* 0x000000ff01007387 */ /* 0x0001e80000100800 */
[----:B------:R0:W-:Y:S02]  /*121b0*/  STL [R1+0x8], R0 ;  /* 0x0000080001007387 */ /* 0x0001e40000100800 */
.L_x_1183:
        /* <DEDUP_REMOVED lines=47> */
[----:B-1----:R-:W-:-:S06]  /*124b0*/  IMAD.U32 R0, RZ, RZ, UR4 ;  /* 0x00000004ff007e24 */ /* 0x002fcc000f8e00ff */
[----:B------:R0:W5:Y:S01]  /*124c0*/  @P1 LDG.E R0, desc[UR60][R8.64] ;  /* 0x0000003c08001981 */ /* 0x000162000c1e1900 */
[----:B------:R-:W-:Y:S01]  /*124d0*/  ISETP.NE.U32.AND P0, PT, RZ, UR6, PT ;  /* 0x00000006ff007c0c */ /* 0x000fe2000bf05070 */
[----:B------:R-:W-:Y:S02]  /*124e0*/  ULDC UR4, c[0x0][0x338] ;  /* 0x0000ce0000047ab9 */ /* 0x000fe40000000800 */
[----:B------:R-:W-:Y:S01]  /*124f0*/  IMAD.U32 R6, RZ, RZ, UR4 ;  /* 0x00000004ff067e24 */ /* 0x000fe2000f8e00ff */
[----:B------:R-:W-:Y:S01]  /*12500*/  ISETP.NE.AND.EX P0, PT, RZ, UR7, PT, P0 ;  /* 0x00000007ff007c0c */ /* 0x000fe2000bf05300 */
[----:B------:R-:W-:-:S12]  /*12510*/  @P1 BRA `(.L_x_1102) ;  /* 0x0000000000101947 */ /* 0x000fd80003800000 */
[----:B------:R-:W-:Y:S05]  /*12520*/  @!P2 BRA `(.L_x_1102) ;  /* 0x00000000000ca947 */ /* 0x000fea0003800000 */
[----:B-----5:R-:W2:Y:S04]  /*12530*/  LDG.E R0, desc[UR60][R2.64] ;  /* 0x0000003c02007981 */ /* 0x020ea8000c1e1900 */
[----:B0-----:R-:W2:Y:S02]  /*12540*/  LDG.E R2, desc[UR60][R2.64+0x4] ;  /* 0x0000043c02027981 */ /* 0x001ea4000c1e1900 */
[----:B--2---:R-:W-:-:S07]  /*12550*/  IMAD.IADD R0, R2, 0x1, -R0 ;  /* 0x0000000102007824 */ /* 0x004fce00078e0a00 */
.L_x_1102:
        /* <DEDUP_REMOVED lines=17> */
[----:B------:R-:W-:-:S05]  /*12670*/  SHF.R.U32.HI R2, RZ, 0x6, R9 ;  /* 0x00000006ff027819 */ /* 0x000fca0000011609 */
[----:B------:R-:W-:Y:S02]  /*12680*/  IMAD.MOV.U32 R0, RZ, RZ, R2 ;  /* 0x000000ffff007224 */ /* 0x000fe400078e0002 */
[----:B------:R-:W-:-:S04]  /*12690*/  @P1 VIADD R3, R6, 0x5f ;  /* 0x0000005f06031836 */ /* 0x000fc80000000000 */
        /* <DEDUP_REMOVED lines=21> */
.L_x_1229:
[----:B------:R-:W-:-:S03]  /*127f0*/  UMOV UR4, 0xffffffff ;  /* 0xffffffff00047882 */ /* 0x000fc60000000000 */
[----:B------:R-:W-:Y:S05]  /*12800*/  BRA.DIV UR4, `(.L_x_1106) ;  /* 0x0000005204487947 */ /* 0x000fea000b800000 */
[----:B------:R-:W-:-:S13]  /*12810*/  ELECT P6, URZ, PT ;  /* 0x00000000003f782f */ /* 0x000fda00038c0000 */
.L_x_1232:
[----:B------:R-:W0:Y:S01]  /*12820*/  S2R R5, SR_CgaCtaId ;  /* 0x0000000000057919 */ /* 0x000e220000008800 */
[----:B------:R-:W-:Y:S01]  /*12830*/  UIADD3 UR4, UR50, 0x1, URZ ;  /* 0x0000000132047890 */ /* 0x000fe2000fffe03f */
[----:B------:R-:W-:-:S03]  /*12840*/  MOV R7, 0x400 ;  /* 0x0000040000077802 */ /* 0x000fc60000000f00 */
[----:B------:R-:W-:-:S04]  /*12850*/  ULEA.HI UR5, UR4, UR4, URZ, 0x1 ;  /* 0x0000000404057291 */ /* 0x000fc8000f8f083f */
[----:B------:R-:W-:-:S04]  /*12860*/  ULOP3.LUT UR5, UR5, 0xfffffffe, URZ, 0xc0, !UPT ;  /* 0xfffffffe05057892 */ /* 0x000fc8000f8ec03f */
[----:B------:R-:W-:Y:S01]  /*12870*/  UIADD3 UR5, UR4, -UR5, URZ ;  /* 0x8000000504057290 */ /* 0x000fe2000fffe03f */
[----:B0-----:R-:W-:-:S05]  /*12880*/  LEA R5, R5, R7, 0x18 ;  /* 0x0000000705057211 */ /* 0x001fca00078ec0ff */
[----:B------:R-:W-:-:S05]  /*12890*/  IMAD.U32 R7, RZ, RZ, UR5 ;  /* 0x00000005ff077e24 */ /* 0x000fca000f8e00ff */
[----:B------:R-:W-:-:S04]  /*128a0*/  SHF.L.U32 R7, R7, 0x1f, RZ ;  /* 0x0000001f07077819 */ /* 0x000fc800000006ff */
[----:B------:R-:W0:Y:S02]  /*128b0*/  SYNCS.PHASECHK.TRANS64.TRYWAIT P0, [R5+URZ+0x32420], R7 ;  /* 0x03242007050075a7 */ /* 0x000e24000800017f */
[----:B0-----:R-:W-:Y:S05]  /*128c0*/  @!P0 BRA `(.L_x_1107) ;  /* 0x0000005000388947 */ /* 0x001fea0003800000 */
.L_x_1233:
        /* <DEDUP_REMOVED lines=8> */
.L_x_1234:
[----:B------:R-:W1:Y:S02]  /*12950*/  S2R R8, SR_TID.X ;  /* 0x0000000000087919 */ /* 0x000e640000002100 */
[----:B-1----:R-:W-:-:S04]  /*12960*/  LOP3.LUT R8, R8, 0x7f, RZ, 0xc0, !PT ;  /* 0x0000007f08087812 */ /* 0x002fc800078ec0ff */
[----:B------:R-:W-:-:S13]  /*12970*/  ISETP.NE.AND P1, PT, R8, RZ, PT ;  /* 0x000000ff0800720c */ /* 0x000fda0003f25270 */
[----:B------:R-:W-:Y:S05]  /*12980*/  @P1 BRA `(.L_x_1111) ;  /* 0x00000000001c1947 */ /* 0x000fea0003800000 */
[----:B------:R-:W1:Y:S02]  /*12990*/  S2R R8, SR_TID.X ;  /* 0x0000000000087919 */ /* 0x000e640000002100 */
[----:B-1----:R-:W-:-:S04]  /*129a0*/  LOP3.LUT R8, R8, 0x1f, RZ, 0xc0, !PT ;  /* 0x0000001f08087812 */ /* 0x002fc800078ec0ff */
[----:B------:R-:W-:Y:S02]  /*129b0*/  ISETP.NE.AND P0, PT, R8, RZ, PT ;  /* 0x000000ff0800720c */ /* 0x000fe40003f05270 */
[----:B------:R-:W-:-:S04]  /*129c0*/  MOV R8, 0x3000 ;  /* 0x0000300000087802 */ /* 0x000fc80000000f00 */
[----:B------:R1:W-:Y:S07]  /*129d0*/  SYNCS.ARRIVE.TRANS64 RZ, [R7+URZ+0x32490], R8 ;  /* 0x0324900807ff79a7 */ /* 0x0003ee000800003f */
[----:B------:R-:W-:Y:S05]  /*129e0*/  @!P0 BRA `(.L_x_1111) ;  /* 0x0000000000048947 */ /* 0x000fea0003800000 */
[----:B------:R-:W-:Y:S01]  /*129f0*/  BPT.TRAP 0x1 ;  /* 0x000000040000795c */ /* 0x000fe20000300000 */
.L_x_1111:
        /* <DEDUP_REMOVED lines=19> */
.L_x_1235:
        /* <DEDUP_REMOVED lines=8> */
.L_x_1113:
        /* <DEDUP_REMOVED lines=31> */
.L_x_1109:
[----:B------:R-:W-:Y:S05]  /*12da0*/  BSYNC B1 ;  /* 0x0000000000017941 */ /* 0x000fea0003800000 */
.L_x_1108:
[----:B0-----:R-:W2:Y:S04]  /*12db0*/  LDL.LU R7, [R1+0x4] ;  /* 0x0000040001077983 */ /* 0x001ea80000300800 */
[----:B------:R-:W3:Y:S01]  /*12dc0*/  LDL.LU R9, [R1+0xc] ;  /* 0x00000c0001097983 */ /* 0x000ee20000300800 */
[----:B------:R-:W-:Y:S01]  /*12dd0*/  PLOP3.LUT P2, PT, PT, PT, PT, 0x8, 0x0 ;  /* 0x000000000000781c */ /* 0x000fe20003f4e170 */
[----:B--2---:R-:W-:-:S05]  /*12de0*/  VIADD R7, R7, 0x1 ;  /* 0x0000000107077836 */ /* 0x004fca0000000000 */
[----:B------:R-:W-:-:S04]  /*12df0*/  ISETP.NE.AND P0, PT, R7, 0x2, PT ;  /* 0x000000020700780c */ /* 0x000fc80003f05270 */
[----:B------:R-:W-:-:S04]  /*12e00*/  SEL R8, RZ, 0x1, P0 ;  /* 0x00000001ff087807 */ /* 0x000fc80000000000 */
[----:B---3--:R-:W-:Y:S02]  /*12e10*/  LOP3.LUT R9, R9, R8, RZ, 0x3c, !PT ;  /* 0x0000000809097212 */ /* 0x008fe400078e3cff */
[----:B------:R-:W-:Y:S01]  /*12e20*/  SEL R8, R7, RZ, P0 ;  /* 0x000000ff07087207 */ /* 0x000fe20000000000 */
[----:B------:R-:W-:Y:S02]  /*12e30*/  VIADD R7, R0, 0xfffffffe ;  /* 0xfffffffe00077836 */ /* 0x000fe40000000000 */
[----:B------:R1:W-:Y:S03]  /*12e40*/  STL [R1+0xc], R9 ;  /* 0x00000c0901007387 */ /* 0x0003e60000100800 */
[----:B------:R-:W-:Y:S01]  /*12e50*/  ISETP.GE.AND P0, PT, R7, R2, PT ;  /* 0x000000020700720c */ /* 0x000fe20003f06270 */
[----:B------:R1:W-:-:S12]  /*12e60*/  STL [R1+0x4], R8 ;  /* 0x0000040801007387 */ /* 0x0003d80000100800 */
[----:B-1----:R-:W-:Y:S05]  /*12e70*/  @!P0 BRA `(.L_x_1104) ;  /* 0x0000000400748947 */ /* 0x002fea0003800000 */
[C---:B-----5:R-:W-:Y:S02]  /*12e80*/  IMAD R6, R0.reuse, 0x60, R6 ;  /* 0x0000006000067824 */ /* 0x060fe400078e0206 */
[----:B------:R-:W-:Y:S02]  /*12e90*/  VIADD R0, R0, 0xffffffff ;  /* 0xffffffff00007836 */ /* 0x000fe40000000000 */
[----:B------:R-:W-:-:S07]  /*12ea0*/  VIADD R6, R6, 0xffffff40 ;  /* 0xffffff4006067836 */ /* 0x000fce0000000000 */
.L_x_1120:
        /* <DEDUP_REMOVED lines=9> */
.L_x_1236:
        /* <DEDUP_REMOVED lines=11> */
.L_x_1117:
        /* <DEDUP_REMOVED lines=17> */
.L_x_1237:
        /* <DEDUP_REMOVED lines=8> */
.L_x_1119:
        /* <DEDUP_REMOVED lines=31> */
.L_x_1115:
[----:B------:R-:W-:Y:S05]  /*13370*/  BSYNC B1 ;  /* 0x0000000000017941 */ /* 0x000fea0003800000 */
.L_x_1114:
[----:B------:R-:W2:Y:S04]  /*13380*/  LDL.LU R7, [R1+0x4] ;  /* 0x0000040001077983 */ /* 0x000ea80000300800 */
[----:B------:R-:W3:Y:S01]  /*13390*/  LDL.LU R9, [R1+0xc] ;  /* 0x00000c0001097983 */ /* 0x000ee20000300800 */
[----:B------:R-:W-:Y:S02]  /*133a0*/  VIADD R0, R0, 0xffffffff ;  /* 0xffffffff00007836 */ /* 0x000fe40000000000 */
[----:B------:R-:W-:Y:S02]  /*133b0*/  VIADD R6, R6, 0xffffffa0 ;  /* 0xffffffa006067836 */ /* 0x000fe40000000000 */
[----:B--2---:R-:W-:-:S05]  /*133c0*/  VIADD R7, R7, 0x1 ;  /* 0x0000000107077836 */ /* 0x004fca0000000000 */
[----:B------:R-:W-:-:S04]  /*133d0*/  ISETP.NE.AND P0, PT, R7, 0x2, PT ;  /* 0x000000020700780c */ /* 0x000fc80003f05270 */
[----:B------:R-:W-:Y:S02]  /*133e0*/  SEL R8, RZ, 0x1, P0 ;  /* 0x00000001ff087807 */ /* 0x000fe40000000000 */
[----:B------:R-:W-:Y:S02]  /*133f0*/  SEL R7, R7, RZ, P0 ;  /* 0x000000ff07077207 */ /* 0x000fe40000000000 */
[----:B---3--:R-:W-:Y:S02]  /*13400*/  LOP3.LUT R9, R9, R8, RZ, 0x3c, !PT ;  /* 0x0000000809097212 */ /* 0x008fe400078e3cff */
[----:B------:R-:W-:-:S03]  /*13410*/  ISETP.GT.AND P0, PT, R0, R2, PT ;  /* 0x000000020000720c */ /* 0x000fc60003f04270 */
[----:B------:R1:W-:Y:S04]  /*13420*/  STL [R1+0xc], R9 ;  /* 0x00000c0901007387 */ /* 0x0003e80000100800 */
[----:B------:R1:W-:Y:S06]  /*13430*/  STL [R1+0x4], R7 ;  /* 0x0000040701007387 */ /* 0x0003ec0000100800 */
[----:B------:R-:W-:Y:S05]  /*13440*/  @P0 BRA `(.L_x_1120) ;  /* 0xfffffff800980947 */ /* 0x000fea000383ffff */
.L_x_1104:
[----:B------:R-:W-:Y:S05]  /*13450*/  BSYNC B0 ;  /* 0x0000000000007941 */ /* 0x000fea0003800000 */
.L_x_1103:
[----:B-1----:R-:W2:Y:S01]  /*13460*/  LDL R7, [R1+0x2c] ;  /* 0x00002c0001077983 */ /* 0x002ea20000100800 */
[----:B------:R-:W-:Y:S05]  /*13470*/  @!P2 WARPSYNC.ALL ;  /* 0x000000000000a948 */ /* 0x000fea0003800000 */
[----:B------:R-:W-:Y:S01]  /*13480*/  BSSY B6, `(.L_x_1121) ;  /* 0x00002ce000067945 */ /* 0x000fe20003800000 */
[----:B------:R-:W-:Y:S01]  /*13490*/  @!P2 BAR.SYNC.DEFER_BLOCKING 0xc, 0x120 ;  /* 0x030480000000ab1d */ /* 0x000fe20000010000 */
[----:B--2---:R-:W-:-:S13]  /*134a0*/  ISETP.GT.AND P0, PT, R7, RZ, PT ;  /* 0x000000ff0700720c */ /* 0x004fda0003f04270 */
[----:B------:R-:W-:Y:S05]  /*134b0*/  @P0 BRA `(.L_x_1122) ;  /* 0x0000000000440947 */ /* 0x000fea0003800000 */
[----:B------:R-:W1:Y:S02]  /*134c0*/  S2R R7, SR_TID.X ;  /* 0x0000000000077919 */ /* 0x000e640000002100 */
[----:B-1----:R-:W-:-:S04]  /*134d0*/  LOP3.LUT R7, R7, 0x1f, RZ, 0xc0, !PT ;  /* 0x0000001f07077812 */ /* 0x002fc800078ec0ff */
[----:B------:R-:W-:-:S13]  /*134e0*/  ISETP.NE.AND P1, PT, R7, RZ, PT ;  /* 0x000000ff0700720c */ /* 0x000fda0003f25270 */
[----:B------:R-:W-:Y:S05]  /*134f0*/  @P1 BRA `(.L_x_1123) ;  /* 0x0000002c00181947 */ /* 0x000fea0003800000 */
[----:B------:R-:W1:Y:S01]  /*13500*/  S2R R7, SR_LANEID ;  /* 0x0000000000077919 */ /* 0x000e620000000000 */
[----:B------:R-:W-:Y:S01]  /*13510*/  VOTEU.ANY UR4, UPT, PT ;  /* 0x0000000000047886 */ /* 0x000fe200038e0100 */
[----:B0-----:R-:W0:Y:S01]  /*13520*/  LDC.64 R2, c[0x0][0xd38] ;  /* 0x00034e00ff027b82 */ /* 0x001e220000000a00 */
[----:B------:R-:W1:Y:S08]  /*13530*/  FLO.U32 R0, UR4 ;  /* 0x0000000400007d00 */ /* 0x000e7000080e0000 */
[----:B------:R-:W0:Y:S01]  /*13540*/  POPC R5, UR4 ;  /* 0x0000000400057d09 */ /* 0x000e220008000000 */
[----:B-1----:R-:W-:-:S13]  /*13550*/  ISETP.EQ.U32.AND P0, PT, R0, R7, PT ;  /* 0x000000070000720c */ /* 0x002fda0003f02070 */
[----:B0-----:R-:W2:Y:S01]  /*13560*/  @P0 ATOMG.E.ADD.STRONG.GPU PT, R3, desc[UR60][R2.64], R5 ;  /* 0x00000005020309a8 */ /* 0x001ea200081ee1fc */
[----:B------:R-:W0:Y:S02]  /*13570*/  S2R R4, SR_LTMASK ;  /* 0x0000000000047919 */ /* 0x000e240000003900 */
[----:B0-----:R-:W-:-:S04]  /*13580*/  LOP3.LUT R4, R4, UR4, RZ, 0xc0, !PT ;  /* 0x0000000404047c12 */ /* 0x001fc8000f8ec0ff */
[----:B------:R-:W0:Y:S01]  /*13590*/  POPC R7, R4 ;  /* 0x0000000400077309 */ /* 0x000e220000000000 */
[----:B--2---:R-:W0:Y:S02]  /*135a0*/  SHFL.IDX PT, R0, R3, R0, 0x1f ;  /* 0x00001f0003007589 */ /* 0x004e2400000e0000 */
[----:B0-----:R-:W-:Y:S01]  /*135b0*/  IADD3 R16, R0, UR51, R7 ;  /* 0x0000003300107c10 */ /* 0x001fe2000fffe007 */
[----:B------:R-:W-:Y:S06]  /*135c0*/  BRA `(.L_x_1123) ;  /* 0x0000002800e47947 */ /* 0x000fec0003800000 */
.L_x_1122:
        /* <DEDUP_REMOVED lines=14> */
[----:B-----5:R-:W-:Y:S02]  /*136b0*/  IMAD.U32 R6, RZ, RZ, UR8 ;  /* 0x00000008ff067e24 */ /* 0x020fe4000f8e00ff */
        /* <DEDUP_REMOVED lines=8> */
.L_x_1124:
[----:B------:R-:W2:Y:S02]  /*13740*/  LDL R2, [R1+0x18] ;  /* 0x0000180001027983 */ /* 0x000ea40000100800 */
[----:B--2---:R-:W-:-:S04]  /*13750*/  IADD3 R0, R2, 0x400, RZ ;  /* 0x0000040002007810 */ /* 0x004fc80007ffe0ff */
        /* <DEDUP_REMOVED lines=9> */
[----:B-----5:R-:W-:Y:S02]  /*137f0*/  IMAD.U32 R6, RZ, RZ, UR8 ;  /* 0x00000008ff067e24 */ /* 0x020fe4000f8e00ff */
        /* <DEDUP_REMOVED lines=8> */
.L_x_1126:
        /* <DEDUP_REMOVED lines=16> */
.L_x_1125:
[----:B------:R-:W2:Y:S01]  /*13980*/  LDL.LU R2, [R1+0x24] ;  /* 0x0000240001027983 */ /* 0x000ea20000300800 */
[----:B------:R-:W-:-:S03]  /*13990*/  ULDC.64 UR4, c[0x0][0xaf0] ;  /* 0x0002bc0000047ab9 */ /* 0x000fc60000000a00 */
[----:B------:R-:W3:Y:S04]  /*139a0*/  LDL.LU R0, [R1+0x28] ;  /* 0x0000280001007983 */ /* 0x000ee80000300800 */
[----:B------:R-:W4:Y:S04]  /*139b0*/  LDL.LU R4, [R1+0x34] ;  /* 0x0000340001047983 */ /* 0x000f280000300800 */
[----:B-----5:R-:W4:Y:S01]  /*139c0*/  LDL.LU R6, [R1+0x1c] ;  /* 0x00001c0001067983 */ /* 0x020f220000300800 */
        /* <DEDUP_REMOVED lines=20> */
[----:B-1----:R-:W1:Y:S01]  /*13b10*/  @P0 LDC R2, c[0x0][0x430] ;  /* 0x00010c00ff020b82 */ /* 0x002e620000000800 */
[----:B0-----:R-:W-:-:S05]  /*13b20*/  @P0 IMAD.HI.U32 R3, R18, R5, RZ ;  /* 0x0000000512030227 */ /* 0x001fca00078e00ff */
[----:B-1----:R-:W-:Y:S02]  /*13b30*/  @P0 SHF.R.U32.HI R4, RZ, R2, R3 ;  /* 0x00000002ff040219 */ /* 0x002fe40000011603 */
[----:B------:R-:W-:-:S04]  /*13b40*/  ISETP.NE.U32.AND P0, PT, RZ, UR4, PT ;  /* 0x00000004ff007c0c */ /* 0x000fc8000bf05070 */
[----:B------:R-:W-:-:S04]  /*13b50*/  ISETP.NE.AND.EX P0, PT, RZ, UR5, PT, P0 ;  /* 0x00000005ff007c0c */ /* 0x000fc8000bf05300 */
[----:B------:R-:W-:-:S09]  /*13b60*/  SEL R2, R6, RZ, !P0 ;  /* 0x000000ff06027207 */ /* 0x000fd20004000000 */
.L_x_1127:
        /* <DEDUP_REMOVED lines=17> */
.L_x_1240:
[----:B------:R-:W2:Y:S01]  /*13c80*/  LDL R3, [R1+0x20] ;  /* 0x0000200001037983 */ /* 0x000ea20000100800 */
[----:B------:R-:W-:Y:S01]  /*13c90*/  UMOV UR4, 0xffffffff ;  /* 0xffffffff00047882 */ /* 0x000fe20000000000 */
[----:B------:R-:W-:Y:S01]  /*13ca0*/  SHF.R.S32.HI R8, RZ, 0x1f, R0 ;  /* 0x0000001fff087819 */ /* 0x000fe20000011400 */
[----:B--2---:R-:W-:Y:S01]  /*13cb0*/  VIADD R3, R3, 0xffffffff ;  /* 0xffffffff03037836 */ /* 0x004fe20000000000 */
[----:B------:R-:W-:Y:S06]  /*13cc0*/  BRA.DIV UR4, `(.L_x_1129) ;  /* 0x0000003e04d07947 */ /* 0x000fec000b800000 */
[----:B------:R-:W-:-:S13]  /*13cd0*/  ELECT P6, URZ, PT ;  /* 0x00000000003f782f */ /* 0x000fda00038c0000 */
.L_x_1243:
[----:B------:R-:W-:Y:S05]  /*13ce0*/  @!P6 BRA `(.L_x_1130) ;  /* 0x000000040008e947 */ /* 0x000fea0003800000 */
[----:B------:R0:W-:Y:S01]  /*13cf0*/  STL [R1+0x30], R3 ;  /* 0x0000300301007387 */ /* 0x0001e20000100800 */
[----:B------:R-:W-:-:S04]  /*13d00*/  ISETP.NE.U32.AND P0, PT, R20, RZ, PT ;  /* 0x000000ff1400720c */ /* 0x000fc80003f05070 */
[----:B------:R-:W-:-:S13]  /*13d10*/  ISETP.NE.AND.EX P0, PT, R21, RZ, PT, P0 ;  /* 0x000000ff1500720c */ /* 0x000fda0003f05300 */
[----:B0-----:R-:W-:Y:S05]  /*13d20*/  @!P0 BRA `(.L_x_1131) ;  /* 0x00000000004c8947 */ /* 0x001fea0003800000 */
[----:B------:R-:W0:Y:S01]  /*13d30*/  LDC R9, c[0x0][0x41c] ;  /* 0x00010700ff097b82 */ /* 0x000e220000000800 */
[----:B------:R-:W-:Y:S01]  /*13d40*/  MOV R5, R3 ;  /* 0x0000000300057202 */ /* 0x000fe20000000f00 */
        /* <DEDUP_REMOVED lines=17> */
.L_x_1131:
        /* <DEDUP_REMOVED lines=9> */
.L_x_1244:
        /* <DEDUP_REMOVED lines=11> */
.L_x_1133:
        /* <DEDUP_REMOVED lines=23> */
.L_x_1130:
        /* <DEDUP_REMOVED lines=55> */
.L_x_1135:
[----:B------:R-:W-:Y:S05]  /*14480*/  BSYNC B0 ;  /* 0x0000000000007941 */ /* 0x000fea0003800000 */
.L_x_1134:
        /* <DEDUP_REMOVED lines=8> */
.L_x_1245:
[----:B------:R-:W-:Y:S01]  /*14510*/  ULDC.64 UR38, c[0x0][0x3f8] ;  /* 0x0000fe0000267ab9 */ /* 0x000fe20000000a00 */
[----:B------:R-:W-:Y:S01]  /*14520*/  ULDC.64 UR46, c[0x0][0x408] ;  /* 0x00010200002e7ab9 */ /* 0x000fe20000000a00 */
        /* <DEDUP_REMOVED lines=11> */
.L_x_1246:
        /* <DEDUP_REMOVED lines=11> */
.L_x_1140:
        /* <DEDUP_REMOVED lines=38> */
.L_x_1138:
[----:B------:R-:W-:Y:S05]  /*148f0*/  BSYNC B0 ;  /* 0x0000000000007941 */ /* 0x000fea0003800000 */
.L_x_1137:
        /* <DEDUP_REMOVED lines=46> */
.L_x_1147:
[----:B------:R-:W2:Y:S01]  /*14be0*/  S2R R7, SR_CgaCtaId ;  /* 0x0000000000077919 */ /* 0x000ea20000008800 */
[----:B------:R-:W-:-:S04]  /*14bf0*/  MOV R2, 0x400 ;  /* 0x0000040000027802 */ /* 0x000fc80000000f00 */
[----:B--2---:R-:W-:Y:S02]  /*14c00*/  LEA R2, R7, R2, 0x18 ;  /* 0x0000000207027211 */ /* 0x004fe400078ec0ff */
[----:B------:R-:W-:-:S03]  /*14c10*/  SHF.L.U32 R7, R12, 0x1f, RZ ;  /* 0x0000001f0c077819 */ /* 0x000fc600000006ff */
[----:B------:R-:W-:-:S04]  /*14c20*/  IMAD R2, R13, 0x8, R2 ;  /* 0x000000080d027824 */ /* 0x000fc800078e0202 */
[----:B------:R-:W2:Y:S02]  /*14c30*/  SYNCS.PHASECHK.TRANS64.TRYWAIT P0, [R2+URZ+0x32440], R7 ;  /* 0x03244007020075a7 */ /* 0x000ea4000800017f */
[----:B--2---:R-:W-:Y:S05]  /*14c40*/  @!P0 BRA `(.L_x_1148) ;  /* 0x0000003000588947 */ /* 0x004fea0003800000 */
.L_x_1247:
        /* <DEDUP_REMOVED lines=11> */
.L_x_1149:
        /* <DEDUP_REMOVED lines=22> */
.L_x_1248:
        /* <DEDUP_REMOVED lines=8> */
.L_x_1151:
        /* <DEDUP_REMOVED lines=34> */
.L_x_1146:
[----:B------:R-:W-:Y:S05]  /*15100*/  BSYNC B2 ;  /* 0x0000000000027941 */ /* 0x000fea0003800000 */
.L_x_1145:
[----:B------:R-:W2:Y:S02]  /*15110*/  LDL.LU R2, [R1+0x20] ;  /* 0x0000200001027983 */ /* 0x000ea40000300800 */
[----:B--2---:R-:W-:-:S07]  /*15120*/  IADD3 R5, R2, -0x3, RZ ;  /* 0xfffffffd02057810 */ /* 0x004fce0007ffe0ff */
.L_x_1144:
[----:B------:R-:W-:Y:S05]  /*15130*/  BSYNC B1 ;  /* 0x0000000000017941 */ /* 0x000fea0003800000 */
.L_x_1143:
[----:B------:R-:W-:-:S05]  /*15140*/  IMAD.MOV R2, RZ, RZ, -R9 ;  /* 0x000000ffff027224 */ /* 0x000fca00078e0a09 */
[----:B------:R-:W-:-:S13]  /*15150*/  ISETP.NE.AND P0, PT, R3, R2, PT ;  /* 0x000000020300720c */ /* 0x000fda0003f05270 */
[----:B------:R-:W-:Y:S05]  /*15160*/  @!P0 BRA `(.L_x_1142) ;  /* 0x0000000c008c8947 */ /* 0x000fea0003800000 */
.L_x_1166:
        /* <DEDUP_REMOVED lines=10> */
[----:B------:R-:W-:Y:S01]  /*15210*/  ISETP.NE.U32.AND P0, PT, RZ, UR38, PT ;  /* 0x00000026ff007c0c */ /* 0x000fe2000bf05070 */
[----:B------:R-:W-:-:S03]  /*15220*/  IMAD.MOV.U32 R11, RZ, RZ, R5 ;  /* 0x000000ffff0b7224 */ /* 0x000fc600078e0005 */
[----:B------:R-:W-:-:S13]  /*15230*/  ISETP.NE.AND.EX P0, PT, RZ, UR39, PT, P0 ;  /* 0x00000027ff007c0c */ /* 0x000fda000bf05300 */
[----:B------:R-:W-:Y:S05]  /*15240*/  @!P0 BRA `(.L_x_1154) ;  /* 0x0000000000408947 */ /* 0x000fea0003800000 */
[----:B------:R-:W2:Y:S02]  /*15250*/  LDC R6, c[0x0][0x41c] ;  /* 0x00010700ff067b82 */ /* 0x000ea40000000800 */
        /* <DEDUP_REMOVED lines=15> */
.L_x_1154:
[----:B------:R-:W3:Y:S01]  /*15350*/  S2R R3, SR_CgaCtaId ;  /* 0x0000000000037919 */ /* 0x000ee20000008800 */
[----:B------:R-:W-:Y:S02]  /*15360*/  MOV R2, 0x400 ;  /* 0x0000040000027802 */ /* 0x000fe40000000f00 */
[----:B--2---:R-:W-:Y:S02]  /*15370*/  SHF.L.U32 R7, R10, 0x1f, RZ ;  /* 0x0000001f0a077819 */ /* 0x004fe400000006ff */
[----:B---3--:R-:W-:-:S05]  /*15380*/  LEA R2, R3, R2, 0x18 ;  /* 0x0000000203027211 */ /* 0x008fca00078ec0ff */
[----:B------:R-:W-:-:S04]  /*15390*/  IMAD R3, R9, 0x8, R2 ;  /* 0x0000000809037824 */ /* 0x000fc800078e0202 */
[----:B------:R-:W2:Y:S02]  /*153a0*/  SYNCS.PHASECHK.TRANS64.TRYWAIT P0, [R3+URZ+0x32440], R7 ;  /* 0x03244007030075a7 */ /* 0x000ea4000800017f */
[----:B--2---:R-:W-:Y:S05]  /*153b0*/  @!P0 BRA `(.L_x_1155) ;  /* 0x0000002800a48947 */ /* 0x004fea0003800000 */
.L_x_1249:
        /* <DEDUP_REMOVED lines=11> */
.L_x_1156:
        /* <DEDUP_REMOVED lines=21> */
.L_x_1250:
        /* <DEDUP_REMOVED lines=8> */
.L_x_1158:
        /* <DEDUP_REMOVED lines=33> */
.L_x_1153:
[----:B------:R-:W-:Y:S05]  /*15850*/  BSYNC B1 ;  /* 0x0000000000017941 */ /* 0x000fea0003800000 */
.L_x_1152:
        /* <DEDUP_REMOVED lines=9> */
[----:B------:R-:W-:Y:S01]  /*158f0*/  ISETP.NE.U32.AND P0, PT, RZ, UR38, PT ;  /* 0x00000026ff007c0c */ /* 0x000fe2000bf05070 */
[----:B------:R-:W-:-:S03]  /*15900*/  VIADD R9, R5, 0xffffffff ;  /* 0xffffffff05097836 */ /* 0x000fc60000000000 */
[----:B------:R-:W-:-:S13]  /*15910*/  ISETP.NE.AND.EX P0, PT, RZ, UR39, PT, P0 ;  /* 0x00000027ff007c0c */ /* 0x000fda000bf05300 */
[----:B------:R-:W-:Y:S05]  /*15920*/  @!P0 BRA `(.L_x_1161) ;  /* 0x0000000000408947 */ /* 0x000fea0003800000 */
[----:B------:R-:W3:Y:S02]  /*15930*/  LDC R6, c[0x0][0x41c] ;  /* 0x00010700ff067b82 */ /* 0x000ee40000000800 */
        /* <DEDUP_REMOVED lines=15> */
.L_x_1161:
[----:B------:R-:W4:Y:S01]  /*15a30*/  S2R R3, SR_CgaCtaId ;  /* 0x0000000000037919 */ /* 0x000f220000008800 */
[----:B------:R-:W-:Y:S02]  /*15a40*/  MOV R2, 0x400 ;  /* 0x0000040000027802 */ /* 0x000fe40000000f00 */
[----:B---3--:R-:W-:Y:S02]  /*15a50*/  SHF.L.U32 R7, R10, 0x1f, RZ ;  /* 0x0000001f0a077819 */ /* 0x008fe400000006ff */
[----:B----4-:R-:W-:-:S05]  /*15a60*/  LEA R2, R3, R2, 0x18 ;  /* 0x0000000203027211 */ /* 0x010fca00078ec0ff */
[----:B------:R-:W-:-:S04]  /*15a70*/  IMAD R3, R11, 0x8, R2 ;  /* 0x000000080b037824 */ /* 0x000fc800078e0202 */
[----:B------:R-:W3:Y:S02]  /*15a80*/  SYNCS.PHASECHK.TRANS64.TRYWAIT P0, [R3+URZ+0x32440], R7 ;  /* 0x03244007030075a7 */ /* 0x000ee4000800017f */
[----:B---3--:R-:W-:Y:S05]  /*15a90*/  @!P0 BRA `(.L_x_1162) ;  /* 0x0000002400148947 */ /* 0x008fea0003800000 */
.L_x_1251:
        /* <DEDUP_REMOVED lines=11> */
.L_x_1163:
        /* <DEDUP_REMOVED lines=22> */
.L_x_1252:
        /* <DEDUP_REMOVED lines=8> */
.L_x_1165:
        /* <DEDUP_REMOVED lines=34> */
.L_x_1160:
[----:B------:R-:W-:Y:S05]  /*15f50*/  BSYNC B1 ;  /* 0x0000000000017941 */ /* 0x000fea0003800000 */
.L_x_1159:
[C---:B------:R-:W-:Y:S01]  /*15f60*/  ISETP.GT.AND P0, PT, R5.reuse, 0x1, PT ;  /* 0x000000010500780c */ /* 0x040fe20003f04270 */
[----:B------:R-:W-:-:S04]  /*15f70*/  VIADD R2, R5, 0xfffffffe ;  /* 0xfffffffe05027836 */ /* 0x000fc80000000000 */
[----:B------:R-:W-:-:S08]  /*15f80*/  IMAD.MOV.U32 R5, RZ, RZ, R2 ;  /* 0x000000ffff057224 */ /* 0x000fd000078e0002 */
[----:B------:R-:W-:Y:S05]  /*15f90*/  @P0 BRA `(.L_x_1166) ;  /* 0xfffffff000740947 */ /* 0x000fea000383ffff */
.L_x_1142:
[----:B------:R-:W-:Y:S05]  /*15fa0*/  BSYNC B0 ;  /* 0x0000000000007941 */ /* 0x000fea0003800000 */
.L_x_1141:
        /* <DEDUP_REMOVED lines=23> */
.L_x_1168:
[----:B------:R-:W-:Y:S05]  /*16120*/  BSYNC B0 ;  /* 0x0000000000007941 */ /* 0x000fea0003800000 */
.L_x_1167:
[----:B---3--:R-:W3:Y:S02]  /*16130*/  LDL.LU R2, [R1+0x8] ;  /* 0x0000080001027983 */ /* 0x008ee40000300800 */
[----:B---3--:R-:W-:-:S05]  /*16140*/  LOP3.LUT R2, R2, R0, RZ, 0x3c, !PT ;  /* 0x0000000002027212 */ /* 0x008fca00078e3cff */
[----:B------:R3:W-:Y:S02]  /*16150*/  STL [R1+0x8], R2 ;  /* 0x0000080201007387 */ /* 0x0007e40000100800 */
.L_x_1123:
[----:B------:R-:W-:Y:S05]  /*16160*/  BSYNC B6 ;  /* 0x0000000000067941 */ /* 0x000fea0003800000 */
.L_x_1121:
[----:B------:R-:W-:-:S03]  /*16170*/  UMOV UR4, 0xffffffff ;  /* 0xffffffff00047882 */ /* 0x000fc60000000000 */
[----:B------:R-:W-:Y:S05]  /*16180*/  BRA.DIV UR4, `(.L_x_1169) ;  /* 0x0000001e04807947 */ /* 0x000fea000b800000 */
[----:B0-----:R0:W4:Y:S04]  /*16190*/  SHFL.IDX PT, R4, R16, RZ, 0x1f ;  /* 0x00001fff10047589 */ /* 0x00112800000e0000 */
[----:B------:R0:W0:Y:S02]  /*161a0*/  SHFL.IDX PT, R5, R16, 0x1, 0x1f ;  /* 0x00201f0010057f89 */ /* 0x00002400000e0000 */
.L_x_1256:
[----:B------:R-:W1:Y:S01]  /*161b0*/  S2R R0, SR_TID.X ;  /* 0x0000000000007919 */ /* 0x000e620000002100 */
[----:B------:R-:W-:Y:S01]  /*161c0*/  ULDC UR4, c[0x0][0xd14] ;  /* 0x0003450000047ab9 */ /* 0x000fe20000000800 */
[----:B------:R-:W-:Y:S01]  /*161d0*/  BSSY B0, `(.L_x_1170) ;  /* 0x000000b000007945 */ /* 0x000fe20003800000 */
[----:B------:R-:W-:Y:S02]  /*161e0*/  MOV R17, RZ ;  /* 0x000000ff00117202 */ /* 0x000fe40000000f00 */
        /* <DEDUP_REMOVED lines=9> */
.L_x_1171:
[----:B------:R-:W-:Y:S05]  /*16280*/  BSYNC B0 ;  /* 0x0000000000007941 */ /* 0x000fea0003800000 */
.L_x_1170:
        /* <DEDUP_REMOVED lines=8> */
[----:B------:R-:W1:Y:S02]  /*16310*/  SHFL.UP PT, R14, R13, 0x2, RZ ;  /* 0x044000000d0e7989 */ /* 0x000e6400000e00ff */
[----:B-1-3--:R-:W-:Y:S02]  /*16320*/  SEL R2, R14, RZ, P1 ;  /* 0x000000ff0e027207 */ /* 0x00afe40000800000 */
        /* <DEDUP_REMOVED lines=13> */
.L_x_1264:
[----:B------:R-:W-:Y:S02]  /*16400*/  ULDC UR4, c[0x0][0xd10] ;  /* 0x0003440000047ab9 */ /* 0x000fe40000000800 */
[----:B------:R-:W-:-:S04]  /*16410*/  IMAD.U32 R16, RZ, RZ, UR4 ;  /* 0x00000004ff107e24 */ /* 0x000fc8000f8e00ff */
[----:B-1----:R-:W-:-:S04]  /*16420*/  IMAD R2, R14, R16, RZ ;  /* 0x000000100e027224 */ /* 0x002fc800078e02ff */
[----:B------:R-:W-:-:S05]  /*16430*/  IMAD.IADD R5, R5, 0x1, R2 ;  /* 0x0000000105057824 */ /* 0x000fca00078e0202 */
[----:B----4-:R-:W-:-:S13]  /*16440*/  ISETP.GT.AND P0, PT, R5, R4, PT ;  /* 0x000000040500720c */ /* 0x010fda0003f04270 */
[----:B------:R-:W-:Y:S05]  /*16450*/  @P0 BRA `(.L_x_1173) ;  /* 0x0000000000b40947 */ /* 0x000fea0003800000 */
[----:B------:R-:W1:Y:S02]  /*16460*/  LDC R0, c[0x0][0xd14] ;  /* 0x00034500ff007b82 */ /* 0x000e640000000800 */
.L_x_1178:
[----:B------:R-:W-:-:S05]  /*16470*/  VIADD R19, R19, 0x1f ;  /* 0x0000001f13137836 */ /* 0x000fca0000000000 */
[----:B-1----:R-:W-:-:S13]  /*16480*/  ISETP.GE.AND P0, PT, R19, R0, PT ;  /* 0x000000001300720c */ /* 0x002fda0003f06270 */
[----:B------:R-:W-:Y:S05]  /*16490*/  @P0 BRA `(.L_x_1174) ;  /* 0x00000004005c0947 */ /* 0x000fea0003800000 */
[----:B------:R-:W1:Y:S01]  /*164a0*/  S2R R2, SR_TID.X ;  /* 0x0000000000027919 */ /* 0x000e620000002100 */
[----:B------:R-:W-:Y:S01]  /*164b0*/  BSSY B0, `(.L_x_1175) ;  /* 0x000000a000007945 */ /* 0x000fe20003800000 */
[----:B------:R-:W-:Y:S01]  /*164c0*/  IMAD.MOV.U32 R17, RZ, RZ, RZ ;  /* 0x000000ffff117224 */ /* 0x000fe200078e00ff */
[----:B-1----:R-:W-:-:S04]  /*164d0*/  LOP3.LUT R8, R2, 0x1f, RZ, 0xc0, !PT ;  /* 0x0000001f02087812 */ /* 0x002fc800078ec0ff */
[C---:B------:R-:W-:Y:S01]  /*164e0*/  ISETP.NE.AND P1, PT, R8.reuse, 0x1f, PT ;  /* 0x0000001f0800780c */ /* 0x040fe20003f25270 */
[----:B------:R-:W-:-:S05]  /*164f0*/  IMAD.IADD R7, R8, 0x1, R19 ;  /* 0x0000000108077824 */ /* 0x000fca00078e0213 */
[----:B------:R-:W-:-:S13]  /*16500*/  ISETP.GE.OR P0, PT, R7, R0, !P1 ;  /* 0x000000000700720c */ /* 0x000fda0004f06670 */
[----:B------:R-:W-:Y:S05]  /*16510*/  @P0 BRA `(.L_x_1176) ;  /* 0x00000000000c0947 */ /* 0x000fea0003800000 */
[----:B0-----:R-:W0:Y:S02]  /*16520*/  LDC.64 R2, c[0x0][0xd58] ;  /* 0x00035600ff027b82 */ /* 0x001e240000000a00 */
[----:B0-----:R-:W-:-:S05]  /*16530*/  IMAD.WIDE R2, R7, 0x4, R2 ;  /* 0x0000000407027825 */ /* 0x001fca00078e0202 */
[----:B------:R1:W5:Y:S02]  /*16540*/  LDG.E R17, desc[UR60][R2.64] ;  /* 0x0000003c02117981 */ /* 0x000364000c1e1900 */
.L_x_1176:
[----:B------:R-:W-:Y:S05]  /*16550*/  BSYNC B0 ;  /* 0x0000000000007941 */ /* 0x000fea0003800000 */
.L_x_1175:
[----:B------:R-:W-:-:S03]  /*16560*/  UMOV UR4, 0xffffffff ;  /* 0xffffffff00047882 */ /* 0x000fc60000000000 */
[----:B------:R-:W-:Y:S05]  /*16570*/  BRA.DIV UR4, `(.L_x_1177) ;  /* 0x0000001e04a07947 */ /* 0x000fea000b800000 */
[----:B-----5:R-:W3:Y:S01]  /*16580*/  SHFL.UP PT, R14, R17, 0x1, RZ ;  /* 0x04200000110e7989 */ /* 0x020ee200000e00ff */
[C---:B------:R-:W-:Y:S02]  /*16590*/  ISETP.NE.AND P0, PT, R8.reuse, RZ, PT ;  /* 0x000000ff0800720c */ /* 0x040fe40003f05270 */
[----:B------:R-:W-:Y:S02]  /*165a0*/  ISETP.GE.U32.AND P1, PT, R8, 0x2, PT ;  /* 0x000000020800780c */ /* 0x000fe40003f26070 */
[----:B---3--:R-:W-:Y:S02]  /*165b0*/  SEL R14, R14, RZ, P0 ;  /* 0x000000ff0e0e7207 */ /* 0x008fe40000000000 */
[----:B------:R-:W-:-:S03]  /*165c0*/  ISETP.GE.U32.AND P0, PT, R8, 0x4, PT ;  /* 0x000000040800780c */ /* 0x000fc60003f06070 */
[----:B------:R-:W-:-:S05]  /*165d0*/  IMAD.IADD R13, R17, 0x1, R14 ;  /* 0x00000001110d7824 */ /* 0x000fca00078e020e */
[----:B------:R-:W1:Y:S02]  /*165e0*/  SHFL.UP PT, R14, R13, 0x2, RZ ;  /* 0x044000000d0e7989 */ /* 0x000e6400000e00ff */
[----:B-1----:R-:W-:Y:S02]  /*165f0*/  SEL R2, R14, RZ, P1 ;  /* 0x000000ff0e027207 */ /* 0x002fe40000800000 */
        /* <DEDUP_REMOVED lines=13> */
.L_x_1272:
[----:B------:R-:W-:Y:S02]  /*166d0*/  ULDC UR4, c[0x0][0xd10] ;  /* 0x0003440000047ab9 */ /* 0x000fe40000000800 */
[----:B------:R-:W-:-:S04]  /*166e0*/  IMAD.U32 R16, RZ, RZ, UR4 ;  /* 0x00000004ff107e24 */ /* 0x000fc8000f8e00ff */
[----:B-1----:R-:W-:-:S04]  /*166f0*/  IMAD R2, R14, R16, RZ ;  /* 0x000000100e027224 */ /* 0x002fc800078e02ff */
[----:B------:R-:W-:-:S05]  /*16700*/  IMAD.IADD R5, R2, 0x1, R5 ;  /* 0x0000000102057824 */ /* 0x000fca00078e0205 */
[----:B------:R-:W-:-:S13]  /*16710*/  ISETP.GT.AND P0, PT, R5, R4, PT ;  /* 0x000000040500720c */ /* 0x000fda0003f04270 */
[----:B------:R-:W-:Y:S05]  /*16720*/  @!P0 BRA `(.L_x_1178) ;  /* 0xfffffffc00508947 */ /* 0x000fea000383ffff */
.L_x_1173:
        /* <DEDUP_REMOVED lines=8> */
.L_x_1276:
[----:B------:R-:W-:Y:S01]  /*167b0*/  ISETP.NE.AND P0, PT, R6, RZ, PT ;  /* 0x000000ff0600720c */ /* 0x000fe20003f05270 */
[----:B------:R-:W-:-:S12]  /*167c0*/  IMAD.MOV.U32 R14, RZ, RZ, RZ ;  /* 0x000000ffff0e7224 */ /* 0x000fd800078e00ff */
[----:B------:R-:W-:Y:S05]  /*167d0*/  @!P0 BRA `(.L_x_1180) ;  /* 0x0000000000108947 */ /* 0x000fea0003800000 */
[----:B------:R-:W-:Y:S01]  /*167e0*/  UMOV UR4, 0xffffffff ;  /* 0xffffffff00047882 */ /* 0x000fe20000000000 */
[----:B------:R-:W-:Y:S02]  /*167f0*/  VIADD R12, R5, 0xffffffff ;  /* 0xffffffff050c7836 */ /* 0x000fe40000000000 */
[----:B------:R-:W-:Y:S05]  /*16800*/  BRA.DIV UR4, `(.L_x_1181) ;  /* 0x0000002204147947 */ /* 0x000fea000b800000 */
[----:B------:R4:W0:Y:S02]  /*16810*/  SHFL.IDX PT, R14, R3, R12, 0x1f ;  /* 0x00001f0c030e7589 */ /* 0x00082400000e0000 */
.L_x_1180:
[----:B---3--:R-:W-:Y:S01]  /*16820*/  IABS R6, R17 ;  /* 0x0000001100067213 */ /* 0x008fe20000000000 */
[----:B0-----:R-:W-:Y:S01]  /*16830*/  IMAD R16, R14, R16, R2 ;  /* 0x000000100e107224 */ /* 0x001fe200078e0202 */
[----:B------:R-:W-:Y:S01]  /*16840*/  MOV R2, RZ ;  /* 0x000000ff00027202 */ /* 0x000fe20000000f00 */
[----:B------:R-:W-:Y:S01]  /*16850*/  IMAD.IADD R19, R5, 0x1, R19 ;  /* 0x0000000105137824 */ /* 0x000fe200078e0213 */
[----:B------:R-:W0:Y:S08]  /*16860*/  I2F.RP R7, R6 ;  /* 0x0000000600077306 */ /* 0x000e300000209400 */
[----:B0-----:R-:W0:Y:S02]  /*16870*/  MUFU.RCP R7, R7 ;  /* 0x0000000700077308 */ /* 0x001e240000001000 */
[----:B0-----:R-:W-:-:S06]  /*16880*/  VIADD R8, R7, 0xffffffe ;  /* 0x0ffffffe07087836 */ /* 0x001fcc0000000000 */
[----:B----4-:R-:W0:Y:S02]  /*16890*/  F2I.FTZ.U32.TRUNC.NTZ R3, R8 ;  /* 0x0000000800037305 */ /* 0x010e24000021f000 */
        /* <DEDUP_REMOVED lines=23> */
.L_x_1174:
[----:B------:R-:W-:Y:S01]  /*16a10*/  UMOV UR4, URZ ;  /* 0x0000003f00047c82 */ /* 0x000fe20008000000 */
[----:B------:R-:W-:Y:S01]  /*16a20*/  UMOV UR5, URZ ;  /* 0x0000003f00057c82 */ /* 0x000fe20008000000 */
[----:B------:R-:W-:Y:S01]  /*16a30*/  ULDC UR6, c[0x0][0xd14] ;  /* 0x0003450000067ab9 */ /* 0x000fe20000000800 */
[----:B------:R-:W-:Y:S02]  /*16a40*/  IMAD.MOV.U32 R16, RZ, RZ, R4 ;  /* 0x000000ffff107224 */ /* 0x000fe400078e0004 */
[----:B------:R-:W-:Y:S02]  /*16a50*/  IMAD.U32 R17, RZ, RZ, UR4 ;  /* 0x00000004ff117e24 */ /* 0x000fe4000f8e00ff */
[----:B------:R-:W-:Y:S02]  /*16a60*/  IMAD.U32 R18, RZ, RZ, UR5 ;  /* 0x00000005ff127e24 */ /* 0x000fe4000f8e00ff */
[----:B------:R-:W-:-:S07]  /*16a70*/  IMAD.U32 R19, RZ, RZ, UR6 ;  /* 0x00000006ff137e24 */ /* 0x000fce000f8e00ff */
.L_x_1182:
[----:B------:R-:W3:Y:S01]  /*16a80*/  S2R R2, SR_TID.X ;  /* 0x0000000000027919 */ /* 0x000ee20000002100 */
[----:B------:R-:W-:Y:S05]  /*16a90*/  WARPSYNC.ALL ;  /* 0x0000000000007948 */ /* 0x000fea0003800000 */
[----:B------:R-:W-:Y:S01]  /*16aa0*/  BAR.SYNC.DEFER_BLOCKING 0x4, 0x120 ;  /* 0x0104800000007b1d */ /* 0x000fe20000010000 */
[----:B---3--:R-:W-:-:S04]  /*16ab0*/  LOP3.LUT R2, R2, 0x1f, RZ, 0xc0, !PT ;  /* 0x0000001f02027812 */ /* 0x008fc800078ec0ff */
[----:B------:R-:W-:-:S13]  /*16ac0*/  ISETP.NE.AND P0, PT, R2, RZ, PT ;  /* 0x000000ff0200720c */ /* 0x000fda0003f05270 */
[----:B0-----:R-:W0:Y:S01]  /*16ad0*/  @!P0 S2R R3, SR_CgaCtaId ;  /* 0x0000000000038919 */ /* 0x001e220000008800 */
[----:B------:R-:W-:-:S04]  /*16ae0*/  @!P0 MOV R2, 0x400 ;  /* 0x0000040000028802 */ /* 0x000fc80000000f00 */
[----:B0-----:R-:W-:-:S05]  /*16af0*/  @!P0 LEA R2, R3, R2, 0x18 ;  /* 0x0000000203028211 */ /* 0x001fca00078ec0ff */
[----:B------:R3:W-:Y:S01]  /*16b00*/  @!P0 STS.128 [R2+0x324d0], R16 ;  /* 0x0324d01002008388 */ /* 0x0007e20000000c00 */
[----:B------:R-:W-:Y:S06]  /*16b10*/  BAR.ARV 0x5, 0x120 ;  /* 0x0144800000007b1d */ /* 0x000fec0000002000 */
[----:B------:R-:W-:-:S13]  /*16b20*/  ISETP.GE.AND P0, PT, R19, R0, PT ;  /* 0x000000001300720c */ /* 0x000fda0003f06270 */
[----:B------:R-:W-:Y:S05]  /*16b30*/  @!P0 BRA `(.L_x_1183) ;  /* 0xffffffb400a08947 */ /* 0x000fea000383ffff */
.L_x_1101:
[----:B------:R-:W4:Y:S01]  /*16b40*/  S2R R3, SR_CgaCtaId ;  /* 0x0000000000037919 */ /* 0x000f220000008800 */
[----:B------:R-:W-:Y:S01]  /*16b50*/  UIADD3 UR4, UR50, 0x1, URZ ;  /* 0x0000000132047890 */ /* 0x000fe2000fffe03f */
[----:B0-----:R-:W-:-:S03]  /*16b60*/  MOV R0, 0x400 ;  /* 0x0000040000007802 */ /* 0x001fc60000000f00 */
[----:B------:R-:W-:-:S04]  /*16b70*/  ULEA.HI UR5, UR4, UR4, URZ, 0x1 ;  /* 0x0000000404057291 */ /* 0x000fc8000f8f083f */
[----:B------:R-:W-:-:S04]  /*16b80*/  ULOP3.LUT UR5, UR5, 0xfffffffe, URZ, 0xc0, !UPT ;  /* 0xfffffffe05057892 */ /* 0x000fc8000f8ec03f */
[----:B------:R-:W-:Y:S01]  /*16b90*/  UIADD3 UR5, UR4, -UR5, URZ ;  /* 0x8000000504057290 */ /* 0x000fe2000fffe03f */
[----:B----4-:R-:W-:-:S05]  /*16ba0*/  LEA R0, R3, R0, 0x18 ;  /* 0x0000000003007211 */ /* 0x010fca00078ec0ff */
[----:B------:R-:W-:-:S05]  /*16bb0*/  IMAD.U32 R3, RZ, RZ, UR5 ;  /* 0x00000005ff037e24 */ /* 0x000fca000f8e00ff */
[----:B------:R-:W-:-:S04]  /*16bc0*/  SHF.L.U32 R3, R3, 0x1f, RZ ;  /* 0x0000001f03037819 */ /* 0x000fc800000006ff */
[----:B------:R-:W0:Y:S02]  /*16bd0*/  SYNCS.PHASECHK.TRANS64.TRYWAIT P0, [R0+URZ+0x32420], R3 ;  /* 0x03242003000075a7 */ /* 0x000e24000800017f */
[----:B0-----:R-:W-:Y:S05]  /*16be0*/  @!P0 BRA `(.L_x_1184) ;  /* 0x0000001c00408947 */ /* 0x001fea0003800000 */
.L_x_1279:
[----:B------:R-:W-:-:S03]  /*16bf0*/  UMOV UR4, 0xffffffff ;  /* 0xffffffff00047882 */ /* 0x000fc60000000000 */
[----:B------:R-:W-:Y:S05]  /*16c00*/  BRA.DIV UR4, `(.L_x_1185) ;  /* 0x0000001e044c7947 */ /* 0x000fea000b800000 */
[----:B---3--:R-:W3:Y:S02]  /*16c10*/  S2R R2, SR_TID.X ;  /* 0x0000000000027919 */ /* 0x008ee40000002100 */
[----:B---3--:R-:W-:-:S04]  /*16c20*/  SHF.R.U32.HI R2, RZ, 0x5, R2 ;  /* 0x00000005ff027819 */ /* 0x008fc80000011602 */
[----:B------:R-:W-:-:S05]  /*16c30*/  LOP3.LUT R2, R2, 0x3, RZ, 0xc0, !PT ;  /* 0x0000000302027812 */ /* 0x000fca00078ec0ff */
[----:B------:R3:W4:Y:S02]  /*16c40*/  SHFL.IDX PT, R14, R2, RZ, 0x1f ;  /* 0x00001fff020e7589 */ /* 0x00072400000e0000 */
.L_x_1282:
[----:B----4-:R-:W-:-:S13]  /*16c50*/  ISETP.NE.AND P0, PT, R14, RZ, PT ;  /* 0x000000ff0e00720c */ /* 0x010fda0003f05270 */
[----:B------:R-:W-:Y:S05]  /*16c60*/  @P0 BRA `(.L_x_958) ;  /* 0x00000000009c0947 */ /* 0x000fea0003800000 */
[----:B------:R-:W-:-:S03]  /*16c70*/  UMOV UR4, 0xffffffff ;  /* 0xffffffff00047882 */ /* 0x000fc60000000000 */
[----:B------:R-:W-:Y:S05]  /*16c80*/  BRA.DIV UR4, `(.L_x_1186) ;  /* 0x0000001e04607947 */ /* 0x000fea000b800000 */
[----:B------:R-:W-:-:S13]  /*16c90*/  ELECT P6, URZ, PT ;  /* 0x00000000003f782f */ /* 0x000fda00038c0000 */
.L_x_1285:
[----:B------:R-:W-:Y:S05]  /*16ca0*/  @!P6 BRA `(.L_x_958) ;  /* 0x00000000008ce947 */ /* 0x000fea0003800000 */
[----:B---3--:R-:W3:Y:S02]  /*16cb0*/  LDL R2, [R1+0x98] ;  /* 0x0000980001027983 */ /* 0x008ee40000100800 */
[----:B---3--:R-:W-:-:S13]  /*16cc0*/  R2UR UR4, R2 ;  /* 0x00000000020472ca */ /* 0x008fda00000e0000 */
[----:B------:R-:W-:-:S06]  /*16cd0*/  ULOP3.LUT UR4, UR4, 0x2, URZ, 0xfc, !UPT ;  /* 0x0000000204047892 */ /* 0x000fcc000f8efc3f */
[----:B------:R-:W-:-:S05]  /*16ce0*/  IMAD.U32 R2, RZ, RZ, UR4 ;  /* 0x00000004ff027e24 */ /* 0x000fca000f8e00ff */
[----:B------:R-:W-:-:S13]  /*16cf0*/  ISETP.NE.AND P2, PT, R2, 0x3, PT ;  /* 0x000000030200780c */ /* 0x000fda0003f45270 */
[----:B------:R-:W-:Y:S05]  /*16d00*/  @!P2 BRA `(.L_x_1187) ;  /* 0x000000000004a947 */ /* 0x000fea0003800000 */
[----:B------:R-:W-:Y:S01]  /*16d10*/  BPT.TRAP 0x1 ;  /* 0x000000040000795c */ /* 0x000fe20000300000 */
.L_x_1187:
[----:B0-----:R-:W3:Y:S04]  /*16d20*/  LDL R3, [R1] ;  /* 0x0000000001037983 */ /* 0x001ee80000100800 */
[----:B------:R-:W1:Y:S01]  /*16d30*/  LDL.LU R7, [R1+0x8] ;  /* 0x0000080001077983 */ /* 0x000e620000300800 */
[----:B------:R-:W-:-:S04]  /*16d40*/  VIADD R2, R0, 0x32440 ;  /* 0x0003244000027836 */ /* 0x000fc80000000000 */
[C---:B---3--:R-:W-:Y:S02]  /*16d50*/  IMAD R6, R3.reuse, 0x8, R2 ;  /* 0x0000000803067824 */ /* 0x048fe400078e0202 */
[----:B------:R-:W-:Y:S01]  /*16d60*/  VIADD R3, R3, 0x1 ;  /* 0x0000000103037836 */ /* 0x000fe20000000000 */
[----:B-1----:R-:W-:-:S04]  /*16d70*/  SHF.L.U32 R5, R7, 0x1f, RZ ;  /* 0x0000001f07057819 */ /* 0x002fc800000006ff */
        /* <DEDUP_REMOVED lines=8> */
.L_x_1286:
[----:B------:R-:W1:Y:S02]  /*16e00*/  SYNCS.PHASECHK.TRANS64.TRYWAIT P0, [R7+URZ], R2 ;  /* 0x00000002070075a7 */ /* 0x000e64000800017f */
[----:B-1----:R-:W-:Y:S05]  /*16e10*/  @!P0 BRA `(.L_x_1189) ;  /* 0x0000001c00308947 */ /* 0x002fea0003800000 */
.L_x_1287:
[----:B------:R-:W-:Y:S05]  /*16e20*/  @!P2 BRA `(.L_x_1190) ;  /* 0x000000000004a947 */ /* 0x000fea0003800000 */
[----:B------:R-:W-:Y:S01]  /*16e30*/  BPT.TRAP 0x1 ;  /* 0x000000040000795c */ /* 0x000fe20000300000 */
.L_x_1190:
[----:B------:R-:W3:Y:S01]  /*16e40*/  LDL.LU R4, [R1] ;  /* 0x0000000001047983 */ /* 0x000ee20000300800 */
[----:B------:R-:W-:-:S04]  /*16e50*/  VIADD R0, R0, 0x32460 ;  /* 0x0003246000007836 */ /* 0x000fc80000000000 */
[----:B---3--:R-:W-:-:S04]  /*16e60*/  IMAD R4, R4, 0x8, R0 ;  /* 0x0000000804047824 */ /* 0x008fc800078e0200 */
[----:B------:R-:W3:Y:S02]  /*16e70*/  SYNCS.PHASECHK.TRANS64.TRYWAIT P0, [R4+URZ], R5 ;  /* 0x00000005040075a7 */ /* 0x000ee4000800017f */
[----:B---3--:R-:W-:Y:S05]  /*16e80*/  @!P0 BRA `(.L_x_1191) ;  /* 0x0000001c00288947 */ /* 0x008fea0003800000 */
.L_x_1288:
[----:B------:R-:W-:-:S07]  /*16e90*/  IMAD R3, R3, 0x8, R0 ;  /* 0x0000000803037824 */ /* 0x000fce00078e0200 */
.L_x_1192:
[----:B----4-:R4:W0:Y:S02]  /*16ea0*/  SYNCS.PHASECHK.TRANS64.TRYWAIT P0, [R3+URZ], R2 ;  /* 0x00000002030075a7 */ /* 0x010824000800017f */
[----:B0-----:R-:W-:Y:S05]  /*16eb0*/  @!P0 NANOSLEEP.SYNCS 0x989680 ;  /* 0x009896800000895d */ /* 0x001fea0003900000 */
[----:B------:R-:W0:Y:S02]  /*16ec0*/  @!P0 SYNCS.PHASECHK.TRANS64 P0, [R3+URZ], R2 ;  /* 0x00000002030085a7 */ /* 0x000e24000800007f */
[----:B0-----:R-:W-:Y:S05]  /*16ed0*/  @!P0 BRA `(.L_x_1192) ;  /* 0xfffffffc00f08947 */ /* 0x001fea000383ffff */
.L_x_958:
[----:B------:R-:W-:Y:S05]  /*16ee0*/  BSYNC B7 ;  /* 0x0000000000077941 */ /* 0x000fea0003800000 */
.L_x_955:
[----:B------:R-:W-:Y:S05]  /*16ef0*/  EXIT ;  /* 0x000000000000794d */ /* 0x000fea0003800000 */
.L_x_976:
[----:B0-----:R0:W1:Y:S02]  /*16f00*/  SYNCS.PHASECHK.TRANS64.TRYWAIT P6, [R95+URZ+0x32490], R110 ;  /* 0x0324906e5f0075a7 */ /* 0x00106400080c017f */
[----:B-1----:R-:W-:Y:S05]  /*16f10*/  @!P6 NANOSLEEP.SYNCS 0x989680 ;  /* 0x009896800000e95d */ /* 0x002fea0003900000 */
[----:B------:R-:W1:Y:S02]  /*16f20*/  @!P6 SYNCS.PHASECHK.TRANS64 P6, [R95+URZ+0x32490], R110 ;  /* 0x0324906e5f00e5a7 */ /* 0x000e6400080c007f */
[----:B-1----:R-:W-:Y:S05]  /*16f30*/  @!P6 BRA `(.L_x_976) ;  /* 0xfffffffc00f0e947 */ /* 0x002fea000383ffff */
[----:B------:R-:W-:Y:S05]  /*16f40*/  BRA `(.L_x_1193) ;  /* 0xfffffebc00747947 */ /* 0x000fea000383ffff */
.L_x_994:
[----:B0-----:R0:W1:Y:S02]  /*16f50*/  SYNCS.PHASECHK.TRANS64.TRYWAIT P5, [R95+URZ+0x32490], R110 ;  /* 0x0324906e5f0075a7 */ /* 0x00106400080a017f */
[----:B-1----:R-:W-:Y:S05]  /*16f60*/  @!P5 NANOSLEEP.SYNCS 0x989680 ;  /* 0x009896800000d95d */ /* 0x002fea0003900000 */
[----:B------:R-:W1:Y:S02]  /*16f70*/  @!P5 SYNCS.PHASECHK.TRANS64 P5, [R95+URZ+0x32490], R110 ;  /* 0x0324906e5f00d5a7 */ /* 0x000e6400080a007f */
[----:B-1----:R-:W-:Y:S05]  /*16f80*/  @!P5 BRA `(.L_x_994) ;  /* 0xfffffffc00f0d947 */ /* 0x002fea000383ffff */
[----:B------:R-:W-:Y:S05]  /*16f90*/  BRA `(.L_x_1194) ;  /* 0xfffffed000307947 */ /* 0x000fea000383ffff */
.L_x_1003:
[----:B0-----:R0:W1:Y:S02]  /*16fa0*/  SYNCS.PHASECHK.TRANS64.TRYWAIT P4, [R95+URZ+0x32490], R110 ;  /* 0x0324906e5f0075a7 */ /* 0x001064000808017f */
[----:B-1----:R-:W-:Y:S05]  /*16fb0*/  @!P4 NANOSLEEP.SYNCS 0x989680 ;  /* 0x009896800000c95d */ /* 0x002fea0003900000 */
[----:B------:R-:W1:Y:S02]  /*16fc0*/  @!P4 SYNCS.PHASECHK.TRANS64 P4, [R95+URZ+0x32490], R110 ;  /* 0x0324906e5f00c5a7 */ /* 0x000e64000808007f */
[----:B-1----:R-:W-:Y:S05]  /*16fd0*/  @!P4 BRA `(.L_x_1003) ;  /* 0xfffffffc00f0c947 */ /* 0x002fea000383ffff */
[----:B------:R-:W-:Y:S05]  /*16fe0*/  BRA `(.L_x_1195) ;  /* 0xfffffee0005c7947 */ /* 0x000fea000383ffff */
.L_x_1009:
[----:B-1----:R1:W2:Y:S02]  /*16ff0*/  SYNCS.PHASECHK.TRANS64.TRYWAIT P3, [R95+URZ+0x324b0], R110 ;  /* 0x0324b06e5f0075a7 */ /* 0x0022a4000806017f */
[----:B--2---:R-:W-:Y:S05]  /*17000*/  @!P3 NANOSLEEP.SYNCS 0x989680 ;  /* 0x009896800000b95d */ /* 0x004fea0003900000 */
[----:B------:R-:W2:Y:S02]  /*17010*/  @!P3 SYNCS.PHASECHK.TRANS64 P3, [R95+URZ+0x324b0], R110 ;  /* 0x0324b06e5f00b5a7 */ /* 0x000ea4000806007f */
[----:B--2---:R-:W-:Y:S05]  /*17020*/  @!P3 BRA `(.L_x_1009) ;  /* 0xfffffffc00f0b947 */ /* 0x004fea000383ffff */
[----:B------:R-:W-:Y:S05]  /*17030*/  BRA `(.L_x_1196) ;  /* 0xfffffee000e87947 */ /* 0x000fea000383ffff */
.L_x_1017:
[----:B------:R-:W0:Y:S01]  /*17040*/  S2R R8, SR_TID.X ;  /* 0x0000000000087919 */ /* 0x000e220000002100 */
[----:B------:R-:W-:Y:S01]  /*17050*/  BSSY B0, `(.L_x_1197) ;  /* 0x000000c000007945 */ /* 0x000fe20003800000 */
[----:B------:R-:W-:Y:S02]  /*17060*/  IMAD.MOV.U32 R12, RZ, RZ, RZ ;  /* 0x000000ffff0c7224 */ /* 0x000fe400078e00ff */
[----:B------:R-:W-:Y:S02]  /*17070*/  IMAD.MOV.U32 R11, RZ, RZ, 0x1f ;  /* 0x0000001fff0b7424 */ /* 0x000fe400078e00ff */
[----:B------:R-:W-:Y:S01]  /*17080*/  IMAD.MOV.U32 R15, RZ, RZ, -0x1 ;  /* 0xffffffffff0f7424 */ /* 0x000fe200078e00ff */
[----:B0-----:R-:W-:-:S04]  /*17090*/  IADD3 R26, R8, -0x80, RZ ;  /* 0xffffff80081a7810 */ /* 0x001fc80007ffe0ff */
[----:B------:R-:W-:-:S04]  /*170a0*/  SHF.R.S32.HI R8, RZ, 0x1f, R26 ;  /* 0x0000001fff087819 */ /* 0x000fc8000001141a */
[----:B------:R-:W-:-:S04]  /*170b0*/  LEA.HI R8, R8, R26, RZ, 0x7 ;  /* 0x0000001a08087211 */ /* 0x000fc800078f38ff */
[----:B------:R-:W-:-:S05]  /*170c0*/  SHF.R.S32.HI R8, RZ, 0x7, R8 ;  /* 0x00000007ff087819 */ /* 0x000fca0000011408 */
[----:B------:R-:W-:-:S07]  /*170d0*/  IMAD.MOV.U32 R13, RZ, RZ, R8 ;  /* 0x000000ffff0d7224 */ /* 0x000fce00078e0008 */
[----:B-----5:R-:W-:Y:S05]  /*170e0*/  WARPSYNC.COLLECTIVE R15, `(.L_x_1198) ;  /* 0x000000000f087348 */ /* 0x020fea0003c00000 */
[----:B------:R0:W1:Y:S02]  /*170f0*/  SHFL.IDX P6, R14, R13, R12, R11 ;  /* 0x0000000c0d0e7389 */ /* 0x00006400000c000b */
[----:B01---5:R-:W-:Y:S01]  /*17100*/  ENDCOLLECTIVE ;  /* 0x000000000000791b */ /* 0x023fe20003800000 */
.L_x_1198:
[----:B------:R-:W-:Y:S05]  /*17110*/  BSYNC B0 ;  /* 0x0000000000007941 */ /* 0x000fea0003800000 */
.L_x_1197:
[----:B------:R-:W-:Y:S05]  /*17120*/  BRA `(.L_x_1199) ;  /* 0xfffffeec009c7947 */ /* 0x000fea000383ffff */
.L_x_1031:
[----:B------:R-:W-:Y:S01]  /*17130*/  BSSY B1, `(.L_x_1200) ;  /* 0x0000008000017945 */ /* 0x000fe20003800000 */
[----:B------:R-:W-:Y:S02]  /*17140*/  IMAD.MOV.U32 R13, RZ, RZ, R29 ;  /* 0x000000ffff0d7224 */ /* 0x000fe400078e001d */
[----:B------:R-:W-:Y:S02]  /*17150*/  IMAD.MOV.U32 R12, RZ, RZ, RZ ;  /* 0x000000ffff0c7224 */ /* 0x000fe400078e00ff */
[----:B------:R-:W-:Y:S02]  /*17160*/  IMAD.MOV.U32 R11, RZ, RZ, 0x1c1f ;  /* 0x00001c1fff0b7424 */ /* 0x000fe400078e00ff */
[----:B------:R-:W-:-:S07]  /*17170*/  IMAD.MOV.U32 R15, RZ, RZ, -0x1 ;  /* 0xffffffffff0f7424 */ /* 0x000fce00078e00ff */
[----:B------:R-:W-:Y:S05]  /*17180*/  WARPSYNC.COLLECTIVE R15, `(.L_x_1201) ;  /* 0x000000000f087348 */ /* 0x000fea0003c00000 */
[----:B------:R0:W1:Y:S02]  /*17190*/  SHFL.IDX P6, R14, R13, R12, R11 ;  /* 0x0000000c0d0e7389 */ /* 0x00006400000c000b */
[----:B01----:R-:W-:Y:S01]  /*171a0*/  ENDCOLLECTIVE ;  /* 0x000000000000791b */ /* 0x003fe20003800000 */
.L_x_1201:
[----:B------:R-:W-:Y:S05]  /*171b0*/  BSYNC B1 ;  /* 0x0000000000017941 */ /* 0x000fea0003800000 */
.L_x_1200:
[----:B------:R-:W-:Y:S05]  /*171c0*/  BRA `(.L_x_1202) ;  /* 0xfffffef400ac7947 */ /* 0x000fea000383ffff */
.L_x_1032:
        /* <DEDUP_REMOVED lines=8> */
.L_x_1204:
[----:B------:R-:W-:Y:S05]  /*17250*/  BSYNC B1 ;  /* 0x0000000000017941 */ /* 0x000fea0003800000 */
.L_x_1203:
[----:B------:R-:W-:Y:S05]  /*17260*/  BRA `(.L_x_1205) ;  /* 0xfffffef400907947 */ /* 0x000fea000383ffff */
.L_x_1033:
        /* <DEDUP_REMOVED lines=8> */
.L_x_1207:
[----:B------:R-:W-:Y:S05]  /*172f0*/  BSYNC B1 ;  /* 0x0000000000017941 */ /* 0x000fea0003800000 */
.L_x_1206:
[----:B------:R-:W-:Y:S05]  /*17300*/  BRA `(.L_x_1208) ;  /* 0xfffffef400747947 */ /* 0x000fea000383ffff */
.L_x_1034:
        /* <DEDUP_REMOVED lines=8> */
.L_x_1210:
[----:B------:R-:W-:Y:S05]  /*17390*/  BSYNC B1 ;  /* 0x0000000000017941 */ /* 0x000fea0003800000 */
.L_x_1209:
[----:B------:R-:W-:Y:S05]  /*173a0*/  BRA `(.L_x_1211) ;  /* 0xfffffef400587947 */ /* 0x000fea000383ffff */
.L_x_1036:
[----:B0-----:R0:W1:Y:S02]  /*173b0*/  SYNCS.PHASECHK.TRANS64.TRYWAIT P1, [R18+URZ+0x32400], R25 ;  /* 0x03240019120075a7 */ /* 0x001064000802017f */
[----:B-1----:R-:W-:Y:S05]  /*173c0*/  @!P1 NANOSLEEP.SYNCS 0x989680 ;  /* 0x009896800000995d */ /* 0x002fea0003900000 */
[----:B------:R-:W1:Y:S02]  /*173d0*/  @!P1 SYNCS.PHASECHK.TRANS64 P1, [R18+URZ+0x32400], R25 ;  /* 0x03240019120095a7 */ /* 0x000e64000802007f */
[----:B-1----:R-:W-:Y:S05]  /*173e0*/  @!P1 BRA `(.L_x_1036) ;  /* 0xfffffffc00f09947 */ /* 0x002fea000383ffff */
[----:B------:R-:W-:Y:S05]  /*173f0*/  BRA `(.L_x_1212) ;  /* 0xfffffef400b87947 */ /* 0x000fea000383ffff */
.L_x_1044:
[----:B------:R-:W-:Y:S01]  /*17400*/  BSSY B1, `(.L_x_1213) ;  /* 0x0000008000017945 */ /* 0x000fe20003800000 */
[----:B------:R-:W-:Y:S01]  /*17410*/  IMAD.MOV.U32 R13, RZ, RZ, R29 ;  /* 0x000000ffff0d7224 */ /* 0x000fe200078e001d */
[----:B------:R-:W-:Y:S01]  /*17420*/  MOV R11, 0x1c1f ;  /* 0x00001c1f000b7802 */ /* 0x000fe20000000f00 */
[----:B------:R-:W-:Y:S02]  /*17430*/  IMAD.MOV.U32 R12, RZ, RZ, RZ ;  /* 0x000000ffff0c7224 */ /* 0x000fe400078e00ff */
[----:B------:R-:W-:-:S07]  /*17440*/  IMAD.MOV.U32 R15, RZ, RZ, -0x1 ;  /* 0xffffffffff0f7424 */ /* 0x000fce00078e00ff */
[----:B0----5:R-:W-:Y:S05]  /*17450*/  WARPSYNC.COLLECTIVE R15, `(.L_x_1214) ;  /* 0x000000000f087348 */ /* 0x021fea0003c00000 */
[----:B------:R1:W2:Y:S02]  /*17460*/  SHFL.IDX P6, R14, R13, R12, R11 ;  /* 0x0000000c0d0e7389 */ /* 0x0002a400000c000b */
[----:B012--5:R-:W-:Y:S01]  /*17470*/  ENDCOLLECTIVE ;  /* 0x000000000000791b */ /* 0x027fe20003800000 */
.L_x_1214:
[----:B------:R-:W-:Y:S05]  /*17480*/  BSYNC B1 ;  /* 0x0000000000017941 */ /* 0x000fea0003800000 */
.L_x_1213:
[----:B------:R-:W-:Y:S05]  /*17490*/  BRA `(.L_x_1215) ;  /* 0xffffff0000847947 */ /* 0x000fea000383ffff */
.L_x_1045:
[----:B------:R-:W-:Y:S01]  /*174a0*/  BSSY B1, `(.L_x_1216) ;  /* 0x0000008000017945 */ /* 0x000fe20003800000 */
[----:B------:R-:W-:Y:S02]  /*174b0*/  IMAD.MOV.U32 R13, RZ, RZ, R28 ;  /* 0x000000ffff0d7224 */ /* 0x000fe400078e001c */
[----:B------:R-:W-:Y:S02]  /*174c0*/  IMAD.MOV.U32 R12, RZ, RZ, RZ ;  /* 0x000000ffff0c7224 */ /* 0x000fe400078e00ff */
[----:B------:R-:W-:Y:S02]  /*174d0*/  IMAD.MOV.U32 R11, RZ, RZ, 0x1c1f ;  /* 0x00001c1fff0b7424 */ /* 0x000fe400078e00ff */
[----:B------:R-:W-:-:S07]  /*174e0*/  IMAD.MOV.U32 R15, RZ, RZ, -0x1 ;  /* 0xffffffffff0f7424 */ /* 0x000fce00078e00ff */
[----:B0----5:R-:W-:Y:S05]  /*174f0*/  WARPSYNC.COLLECTIVE R15, `(.L_x_1217) ;  /* 0x000000000f087348 */ /* 0x021fea0003c00000 */
[----:B------:R1:W2:Y:S02]  /*17500*/  SHFL.IDX P6, R14, R13, R12, R11 ;  /* 0x0000000c0d0e7389 */ /* 0x0002a400000c000b */
[----:B012--5:R-:W-:Y:S01]  /*17510*/  ENDCOLLECTIVE ;  /* 0x000000000000791b */ /* 0x027fe20003800000 */
.L_x_1217:
[----:B------:R-:W-:Y:S05]  /*17520*/  BSYNC B1 ;  /* 0x0000000000017941 */ /* 0x000fea0003800000 */
.L_x_1216:
[----:B------:R-:W-:Y:S05]  /*17530*/  BRA `(.L_x_1218) ;  /* 0xffffff0000687947 */ /* 0x000fea000383ffff */
.L_x_1046:
        /* <DEDUP_REMOVED lines=8> */
.L_x_1220:
[----:B------:R-:W-:Y:S05]  /*175c0*/  BSYNC B1 ;  /* 0x0000000000017941 */ /* 0x000fea0003800000 */
.L_x_1219:
[----:B------:R-:W-:Y:S05]  /*175d0*/  BRA `(.L_x_1221) ;  /* 0xffffff00004c7947 */ /* 0x000fea000383ffff */
.L_x_1047:
        /* <DEDUP_REMOVED lines=8> */
.L_x_1223:
[----:B------:R-:W-:Y:S05]  /*17660*/  BSYNC B1 ;  /* 0x0000000000017941 */ /* 0x000fea0003800000 */
.L_x_1222:
[----:B------:R-:W-:Y:S05]  /*17670*/  BRA `(.L_x_1224) ;  /* 0xffffff0000307947 */ /* 0x000fea000383ffff */
.L_x_1049:
[----:B-1----:R1:W2:Y:S02]  /*17680*/  SYNCS.PHASECHK.TRANS64.TRYWAIT P1, [R18+URZ+0x32400], R9 ;  /* 0x03240009120075a7 */ /* 0x0022a4000802017f */
[----:B--2---:R-:W-:Y:S05]  /*17690*/  @!P1 NANOSLEEP.SYNCS 0x989680 ;  /* 0x009896800000995d */ /* 0x004fea0003900000 */
[----:B------:R-:W2:Y:S02]  /*176a0*/  @!P1 SYNCS.PHASECHK.TRANS64 P1, [R18+URZ+0x32400], R9 ;  /* 0x03240009120095a7 */ /* 0x000ea4000802007f */
[----:B--2---:R-:W-:Y:S05]  /*176b0*/  @!P1 BRA `(.L_x_1049) ;  /* 0xfffffffc00f09947 */ /* 0x004fea000383ffff */
[----:B------:R-:W-:Y:S05]  /*176c0*/  BRA `(.L_x_1225) ;  /* 0xffffff0000907947 */ /* 0x000fea000383ffff */
.L_x_1055:
[----:B-1----:R1:W2:Y:S02]  /*176d0*/  SYNCS.PHASECHK.TRANS64.TRYWAIT P1, [R0+URZ+0x32430], R7 ;  /* 0x03243007000075a7 */ /* 0x0022a4000802017f */
[----:B--2---:R-:W-:Y:S05]  /*176e0*/  @!P1 NANOSLEEP.SYNCS 0x989680 ;  /* 0x009896800000995d */ /* 0x004fea0003900000 */
[----:B------:R-:W2:Y:S02]  /*176f0*/  @!P1 SYNCS.PHASECHK.TRANS64 P1, [R0+URZ+0x32430], R7 ;  /* 0x03243007000095a7 */ /* 0x000ea4000802007f */
[----:B--2---:R-:W-:Y:S05]  /*17700*/  @!P1 BRA `(.L_x_1055) ;  /* 0xfffffffc00f09947 */ /* 0x004fea000383ffff */
[----:B------:R-:W-:Y:S05]  /*17710*/  BRA `(.L_x_1054) ;  /* 0xffffff0c00bc7947 */ /* 0x000fea000383ffff */
.L_x_1057:
[----:B--2---:R2:W3:Y:S02]  /*17720*/  SYNCS.PHASECHK.TRANS64.TRYWAIT P1, [R18+URZ+0x32410], R3 ;  /* 0x03241003120075a7 */ /* 0x0044e4000802017f */
[----:B---3--:R-:W-:Y:S05]  /*17730*/  @!P1 NANOSLEEP.SYNCS 0x989680 ;  /* 0x009896800000995d */ /* 0x008fea0003900000 */
[----:B------:R-:W3:Y:S02]  /*17740*/  @!P1 SYNCS.PHASECHK.TRANS64 P1, [R18+URZ+0x32410], R3 ;  /* 0x03241003120095a7 */ /* 0x000ee4000802007f */
[----:B---3--:R-:W-:Y:S05]  /*17750*/  @!P1 BRA `(.L_x_1057) ;  /* 0xfffffffc00f09947 */ /* 0x008fea000383ffff */
[----:B------:R-:W-:Y:S05]  /*17760*/  BRA `(.L_x_1226) ;  /* 0xffffff1000a47947 */ /* 0x000fea000383ffff */
.L_x_1062:
[----:B--2---:R2:W4:Y:S02]  /*17770*/  SYNCS.PHASECHK.TRANS64.TRYWAIT P2, [R0+URZ+0x32450], R7 ;  /* 0x03245007000075a7 */ /* 0x004524000804017f */
[----:B----4-:R-:W-:Y:S05]  /*17780*/  @!P2 NANOSLEEP.SYNCS 0x989680 ;  /* 0x009896800000a95d */ /* 0x010fea0003900000 */
[----:B------:R-:W4:Y:S02]  /*17790*/  @!P2 SYNCS.PHASECHK.TRANS64 P2, [R0+URZ+0x32450], R7 ;  /* 0x032450070000a5a7 */ /* 0x000f24000804007f */
[----:B----4-:R-:W-:Y:S05]  /*177a0*/  @!P2 BRA `(.L_x_1062) ;  /* 0xfffffffc00f0a947 */ /* 0x010fea000383ffff */
[----:B------:R-:W-:Y:S05]  /*177b0*/  BRA `(.L_x_1061) ;  /* 0xffffff1000c47947 */ /* 0x000fea000383ffff */
.L_x_1067:
[----:B-1----:R1:W2:Y:S02]  /*177c0*/  SYNCS.PHASECHK.TRANS64.TRYWAIT P3, [R3+URZ+0x32430], R12 ;  /* 0x0324300c030075a7 */ /* 0x0022a4000806017f */
[----:B--2---:R-:W-:Y:S05]  /*177d0*/  @!P3 NANOSLEEP.SYNCS 0x989680 ;  /* 0x009896800000b95d */ /* 0x004fea0003900000 */
[----:B------:R-:W2:Y:S02]  /*177e0*/  @!P3 SYNCS.PHASECHK.TRANS64 P3, [R3+URZ+0x32430], R12 ;  /* 0x0324300c0300b5a7 */ /* 0x000ea4000806007f */
[----:B--2---:R-:W-:Y:S05]  /*177f0*/  @!P3 BRA `(.L_x_1067) ;  /* 0xfffffffc00f0b947 */ /* 0x004fea000383ffff */
[----:B------:R-:W-:Y:S05]  /*17800*/  BRA `(.L_x_1066) ;  /* 0xffffff3c005c7947 */ /* 0x000fea000383ffff */
.L_x_1072:
[----:B---3--:R3:W4:Y:S02]  /*17810*/  SYNCS.PHASECHK.TRANS64.TRYWAIT P3, [R3+URZ+0x32450], R12 ;  /* 0x0324500c030075a7 */ /* 0x008724000806017f */
[----:B----4-:R-:W-:Y:S05]  /*17820*/  @!P3 NANOSLEEP.SYNCS 0x989680 ;  /* 0x009896800000b95d */ /* 0x010fea0003900000 */
[----:B------:R-:W4:Y:S02]  /*17830*/  @!P3 SYNCS.PHASECHK.TRANS64 P3, [R3+URZ+0x32450], R12 ;  /* 0x0324500c0300b5a7 */ /* 0x000f24000806007f */
[----:B----4-:R-:W-:Y:S05]  /*17840*/  @!P3 BRA `(.L_x_1072) ;  /* 0xfffffffc00f0b947 */ /* 0x010fea000383ffff */
[----:B------:R-:W-:Y:S05]  /*17850*/  BRA `(.L_x_1071) ;  /* 0xffffff4000087947 */ /* 0x000fea000383ffff */
.L_x_1105:
[----:B------:R-:W0:Y:S01]  /*17860*/  S2R R11, SR_TID.X ;  /* 0x00000000000b7919 */ /* 0x000e220000002100 */
[----:B------:R-:W-:Y:S01]  /*17870*/  BSSY B1, `(.L_x_1227) ;  /* 0x000000a000017945 */ /* 0x000fe20003800000 */
[----:B------:R-:W-:Y:S02]  /*17880*/  IMAD.MOV.U32 R12, RZ, RZ, RZ ;  /* 0x000000ffff0c7224 */ /* 0x000fe400078e00ff */
[----:B------:R-:W-:Y:S01]  /*17890*/  IMAD.MOV.U32 R15, RZ, RZ, -0x1 ;  /* 0xffffffffff0f7424 */ /* 0x000fe200078e00ff */
[----:B0-----:R-:W-:-:S04]  /*178a0*/  SHF.R.U32.HI R11, RZ, 0x5, R11 ;  /* 0x00000005ff0b7819 */ /* 0x001fc8000001160b */
[----:B------:R-:W-:-:S05]  /*178b0*/  LOP3.LUT R11, R11, 0x3, RZ, 0xc0, !PT ;  /* 0x000000030b0b7812 */ /* 0x000fca00078ec0ff */
[----:B------:R-:W-:Y:S02]  /*178c0*/  IMAD.MOV.U32 R13, RZ, RZ, R11 ;  /* 0x000000ffff0d7224 */ /* 0x000fe400078e000b */
[----:B------:R-:W-:-:S07]  /*178d0*/  IMAD.MOV.U32 R11, RZ, RZ, 0x1f ;  /* 0x0000001fff0b7424 */ /* 0x000fce00078e00ff */
[----:B-----5:R-:W-:Y:S05]  /*178e0*/  WARPSYNC.COLLECTIVE R15, `(.L_x_1228) ;  /* 0x000000000f087348 */ /* 0x020fea0003c00000 */
[----:B------:R0:W1:Y:S02]  /*178f0*/  SHFL.IDX P6, R14, R13, R12, R11 ;  /* 0x0000000c0d0e7389 */ /* 0x00006400000c000b */
[----:B01---5:R-:W-:Y:S01]  /*17900*/  ENDCOLLECTIVE ;  /* 0x000000000000791b */ /* 0x023fe20003800000 */
.L_x_1228:
[----:B------:R-:W-:Y:S05]  /*17910*/  BSYNC B1 ;  /* 0x0000000000017941 */ /* 0x000fea0003800000 */
.L_x_1227:
[----:B------:R-:W-:Y:S05]  /*17920*/  BRA `(.L_x_1229) ;  /* 0xffffffac00b07947 */ /* 0x000fea000383ffff */
.L_x_1106:
[----:B------:R-:W-:Y:S01]  /*17930*/  BSSY B1, `(.L_x_1230) ;  /* 0x0000006000017945 */ /* 0x000fe20003800000 */
[----:B------:R-:W-:-:S07]  /*17940*/  IMAD.MOV.U32 R15, RZ, RZ, -0x1 ;  /* 0xffffffffff0f7424 */ /* 0x000fce00078e00ff */
[----:B-----5:R-:W-:Y:S05]  /*17950*/  WARPSYNC.COLLECTIVE R15, `(.L_x_1231) ;  /* 0x000000000f0c7348 */ /* 0x020fea0003c00000 */
[----:B------:R-:W-:Y:S02]  /*17960*/  ELECT P6, UR62, PT ;  /* 0x00000000003e782f */ /* 0x000fe400038c0000 */
[----:B------:R-:W-:Y:S01]  /*17970*/  MOV R14, UR62 ;  /* 0x0000003e000e7c02 */ /* 0x000fe20008000f00 */
[----:B-----5:R-:W-:Y:S10]  /*17980*/  ENDCOLLECTIVE ;  /* 0x000000000000791b */ /* 0x020ff40003800000 */
.L_x_1231:
[----:B------:R-:W-:Y:S05]  /*17990*/  BSYNC B1 ;  /* 0x0000000000017941 */ /* 0x000fea0003800000 */
.L_x_1230:
[----:B------:R-:W-:Y:S05]  /*179a0*/  BRA `(.L_x_1232) ;  /* 0xffffffac009c7947 */ /* 0x000fea000383ffff */
.L_x_1107:
[----:B0-----:R0:W1:Y:S02]  /*179b0*/  SYNCS.PHASECHK.TRANS64.TRYWAIT P0, [R5+URZ+0x32420], R7 ;  /* 0x03242007050075a7 */ /* 0x001064000800017f */
[----:B-1----:R-:W-:Y:S05]  /*179c0*/  @!P0 NANOSLEEP.SYNCS 0x989680 ;  /* 0x009896800000895d */ /* 0x002fea0003900000 */
[----:B------:R-:W1:Y:S02]  /*179d0*/  @!P0 SYNCS.PHASECHK.TRANS64 P0, [R5+URZ+0x32420], R7 ;  /* 0x03242007050085a7 */ /* 0x000e64000800007f */
[----:B-1----:R-:W-:Y:S05]  /*179e0*/  @!P0 BRA `(.L_x_1107) ;  /* 0xfffffffc00f08947 */ /* 0x002fea000383ffff */
[----:B------:R-:W-:Y:S05]  /*179f0*/  BRA `(.L_x_1233) ;  /* 0xffffffac00b47947 */ /* 0x000fea000383ffff */
.L_x_1110:
[----:B0-----:R0:W1:Y:S02]  /*17a00*/  SYNCS.PHASECHK.TRANS64.TRYWAIT P0, [R7+URZ+0x324a0], R9 ;  /* 0x0324a009070075a7 */ /* 0x001064000800017f */
[----:B-1----:R-:W-:Y:S05]  /*17a10*/  @!P0 NANOSLEEP.SYNCS 0x989680 ;  /* 0x009896800000895d */ /* 0x002fea0003900000 */
[----:B------:R-:W1:Y:S02]  /*17a20*/  @!P0 SYNCS.PHASECHK.TRANS64 P0, [R7+URZ+0x324a0], R9 ;  /* 0x0324a009070085a7 */ /* 0x000e64000800007f */
[----:B-1----:R-:W-:Y:S05]  /*17a30*/  @!P0 BRA `(.L_x_1110) ;  /* 0xfffffffc00f08947 */ /* 0x002fea000383ffff */
[----:B------:R-:W-:Y:S05]  /*17a40*/  BRA `(.L_x_1234) ;  /* 0xffffffac00c07947 */ /* 0x000fea000383ffff */
.L_x_1112:
[----:B-1----:R1:W2:Y:S02]  /*17a50*/  SYNCS.PHASECHK.TRANS64.TRYWAIT P0, [R7+URZ+0x324c0], R9 ;  /* 0x0324c009070075a7 */ /* 0x0022a4000800017f */
[----:B--2---:R-:W-:Y:S05]  /*17a60*/  @!P0 NANOSLEEP.SYNCS 0x989680 ;  /* 0x009896800000895d */ /* 0x004fea0003900000 */
[----:B------:R-:W2:Y:S02]  /*17a70*/  @!P0 SYNCS.PHASECHK.TRANS64 P0, [R7+URZ+0x324c0], R9 ;  /* 0x0324c009070085a7 */ /* 0x000ea4000800007f */
[----:B--2---:R-:W-:Y:S05]  /*17a80*/  @!P0 BRA `(.L_x_1112) ;  /* 0xfffffffc00f08947 */ /* 0x004fea000383ffff */
[----:B------:R-:W-:Y:S05]  /*17a90*/  BRA `(.L_x_1235) ;  /* 0xffffffb000247947 */ /* 0x000fea000383ffff */
.L_x_1116:
[----:B0-----:R0:W1:Y:S02]  /*17aa0*/  SYNCS.PHASECHK.TRANS64.TRYWAIT P0, [R7+URZ+0x324a0], R8 ;  /* 0x0324a008070075a7 */ /* 0x001064000800017f */
[----:B-1----:R-:W-:Y:S05]  /*17ab0*/  @!P0 NANOSLEEP.SYNCS 0x989680 ;  /* 0x009896800000895d */ /* 0x002fea0003900000 */
[----:B------:R-:W1:Y:S02]  /*17ac0*/  @!P0 SYNCS.PHASECHK.TRANS64 P0, [R7+URZ+0x324a0], R8 ;  /* 0x0324a008070085a7 */ /* 0x000e64000800007f */
[----:B-1----:R-:W-:Y:S05]  /*17ad0*/  @!P0 BRA `(.L_x_1116) ;  /* 0xfffffffc00f08947 */ /* 0x002fea000383ffff */
[----:B------:R-:W-:Y:S05]  /*17ae0*/  BRA `(.L_x_1236) ;  /* 0xffffffb400147947 */ /* 0x000fea000383ffff */
.L_x_1118:
[----:B-1----:R1:W2:Y:S02]  /*17af0*/  SYNCS.PHASECHK.TRANS64.TRYWAIT P1, [R7+URZ+0x324c0], R8 ;  /* 0x0324c008070075a7 */ /* 0x0022a4000802017f */
[----:B--2---:R-:W-:Y:S05]  /*17b00*/  @!P1 NANOSLEEP.SYNCS 0x989680 ;  /* 0x009896800000995d */ /* 0x004fea0003900000 */
[----:B------:R-:W2:Y:S02]  /*17b10*/  @!P1 SYNCS.PHASECHK.TRANS64 P1, [R7+URZ+0x324c0], R8 ;  /* 0x0324c008070095a7 */ /* 0x000ea4000802007f */
[----:B--2---:R-:W-:Y:S05]  /*17b20*/  @!P1 BRA `(.L_x_1118) ;  /* 0xfffffffc00f09947 */ /* 0x004fea000383ffff */
[----:B------:R-:W-:Y:S05]  /*17b30*/  BRA `(.L_x_1237) ;  /* 0xffffffb400707947 */ /* 0x000fea000383ffff */
.L_x_1128:
        /* <DEDUP_REMOVED lines=11> */
.L_x_1239:
[----:B------:R-:W-:Y:S05]  /*17bf0*/  BSYNC B0 ;  /* 0x0000000000007941 */ /* 0x000fea0003800000 */
.L_x_1238:
[----:B------:R-:W-:Y:S05]  /*17c00*/  BRA `(.L_x_1240) ;  /* 0xffffffc0001c7947 */ /* 0x000fea000383ffff */
.L_x_1129:
[----:B------:R-:W-:Y:S01]  /*17c10*/  BSSY B0, `(.L_x_1241) ;  /* 0x0000006000007945 */ /* 0x000fe20003800000 */
[----:B------:R-:W-:-:S07]  /*17c20*/  MOV R15, 0xffffffff ;  /* 0xffffffff000f7802 */ /* 0x000fce0000000f00 */
[----:B------:R-:W-:Y:S05]  /*17c30*/  WARPSYNC.COLLECTIVE R15, `(.L_x_1242) ;  /* 0x000000000f0c7348 */ /* 0x000fea0003c00000 */
[----:B------:R-:W-:Y:S02]  /*17c40*/  ELECT P6, UR62, PT ;  /* 0x00000000003e782f */ /* 0x000fe400038c0000 */
[----:B------:R-:W-:Y:S01]  /*17c50*/  MOV R14, UR62 ;  /* 0x0000003e000e7c02 */ /* 0x000fe20008000f00 */
[----:B------:R-:W-:Y:S10]  /*17c60*/  ENDCOLLECTIVE ;  /* 0x000000000000791b */ /* 0x000ff40003800000 */
.L_x_1242:
[----:B------:R-:W-:Y:S05]  /*17c70*/  BSYNC B0 ;  /* 0x0000000000007941 */ /* 0x000fea0003800000 */
.L_x_1241:
[----:B------:R-:W-:Y:S05]  /*17c80*/  BRA `(.L_x_1243) ;  /* 0xffffffc000147947 */ /* 0x000fea000383ffff */
.L_x_1132:
[----:B0-----:R0:W1:Y:S02]  /*17c90*/  SYNCS.PHASECHK.TRANS64.TRYWAIT P0, [R5+URZ+0x32440], R7 ;  /* 0x03244007050075a7 */ /* 0x001064000800017f */
[----:B-1----:R-:W-:Y:S05]  /*17ca0*/  @!P0 NANOSLEEP.SYNCS 0x989680 ;  /* 0x009896800000895d */ /* 0x002fea0003900000 */
[----:B------:R-:W1:Y:S02]  /*17cb0*/  @!P0 SYNCS.PHASECHK.TRANS64 P0, [R5+URZ+0x32440], R7 ;  /* 0x03244007050085a7 */ /* 0x000e64000800007f */
[----:B-1----:R-:W-:Y:S05]  /*17cc0*/  @!P0 BRA `(.L_x_1132) ;  /* 0xfffffffc00f08947 */ /* 0x002fea000383ffff */
[----:B------:R-:W-:Y:S05]  /*17cd0*/  BRA `(.L_x_1244) ;  /* 0xffffffc000847947 */ /* 0x000fea000383ffff */
.L_x_1136:
        /* <DEDUP_REMOVED lines=8> */
.L_x_1139:
[----:B0-----:R0:W1:Y:S02]  /*17d60*/  SYNCS.PHASECHK.TRANS64.TRYWAIT P0, [R2+URZ+0x32460], R5 ;  /* 0x03246005020075a7 */ /* 0x001064000800017f */
[----:B-1----:R-:W-:Y:S05]  /*17d70*/  @!P0 NANOSLEEP.SYNCS 0x989680 ;  /* 0x009896800000895d */ /* 0x002fea0003900000 */
[----:B------:R-:W1:Y:S02]  /*17d80*/  @!P0 SYNCS.PHASECHK.TRANS64 P0, [R2+URZ+0x32460], R5 ;  /* 0x03246005020085a7 */ /* 0x000e64000800007f */
[----:B-1----:R-:W-:Y:S05]  /*17d90*/  @!P0 BRA `(.L_x_1139) ;  /* 0xfffffffc00f08947 */ /* 0x002fea000383ffff */
[----:B------:R-:W-:Y:S05]  /*17da0*/  BRA `(.L_x_1246) ;  /* 0xffffffc8000c7947 */ /* 0x000fea000383ffff */
.L_x_1148:
[----:B--2---:R2:W3:Y:S02]  /*17db0*/  SYNCS.PHASECHK.TRANS64.TRYWAIT P0, [R2+URZ+0x32440], R7 ;  /* 0x03244007020075a7 */ /* 0x0044e4000800017f */
[----:B---3--:R-:W-:Y:S05]  /*17dc0*/  @!P0 NANOSLEEP.SYNCS 0x989680 ;  /* 0x009896800000895d */ /* 0x008fea0003900000 */
[----:B------:R-:W3:Y:S02]  /*17dd0*/  @!P0 SYNCS.PHASECHK.TRANS64 P0, [R2+URZ+0x32440], R7 ;  /* 0x03244007020085a7 */ /* 0x000ee4000800007f */
[----:B---3--:R-:W-:Y:S05]  /*17de0*/  @!P0 BRA `(.L_x_1148) ;  /* 0xfffffffc00f08947 */ /* 0x008fea000383ffff */
[----:B------:R-:W-:Y:S05]  /*17df0*/  BRA `(.L_x_1247) ;  /* 0xffffffcc00947947 */ /* 0x000fea000383ffff */
.L_x_1150:
[----:B0-----:R0:W3:Y:S02]  /*17e00*/  SYNCS.PHASECHK.TRANS64.TRYWAIT P0, [R2+URZ+0x32460], R7 ;  /* 0x03246007020075a7 */ /* 0x0010e4000800017f */
[----:B---3--:R-:W-:Y:S05]  /*17e10*/  @!P0 NANOSLEEP.SYNCS 0x989680 ;  /* 0x009896800000895d */ /* 0x008fea0003900000 */
[----:B------:R-:W3:Y:S02]  /*17e20*/  @!P0 SYNCS.PHASECHK.TRANS64 P0, [R2+URZ+0x32460], R7 ;  /* 0x03246007020085a7 */ /* 0x000ee4000800007f */
[----:B---3--:R-:W-:Y:S05]  /*17e30*/  @!P0 BRA `(.L_x_1150) ;  /* 0xfffffffc00f08947 */ /* 0x008fea000383ffff */
[----:B------:R-:W-:Y:S05]  /*17e40*/  BRA `(.L_x_1248) ;  /* 0xffffffd000047947 */ /* 0x000fea000383ffff */
.L_x_1155:
[----:B--2---:R2:W3:Y:S02]  /*17e50*/  SYNCS.PHASECHK.TRANS64.TRYWAIT P0, [R3+URZ+0x32440], R7 ;  /* 0x03244007030075a7 */ /* 0x0044e4000800017f */
[----:B---3--:R-:W-:Y:S05]  /*17e60*/  @!P0 NANOSLEEP.SYNCS 0x989680 ;  /* 0x009896800000895d */ /* 0x008fea0003900000 */
[----:B------:R-:W3:Y:S02]  /*17e70*/  @!P0 SYNCS.PHASECHK.TRANS64 P0, [R3+URZ+0x32440], R7 ;  /* 0x03244007030085a7 */ /* 0x000ee4000800007f */
[----:B---3--:R-:W-:Y:S05]  /*17e80*/  @!P0 BRA `(.L_x_1155) ;  /* 0xfffffffc00f08947 */ /* 0x008fea000383ffff */
[----:B------:R-:W-:Y:S05]  /*17e90*/  BRA `(.L_x_1249) ;  /* 0xffffffd400487947 */ /* 0x000fea000383ffff */
.L_x_1157:
[----:B0-----:R0:W3:Y:S02]  /*17ea0*/  SYNCS.PHASECHK.TRANS64.TRYWAIT P1, [R3+URZ+0x32460], R7 ;  /* 0x03246007030075a7 */ /* 0x0010e4000802017f */
[----:B---3--:R-:W-:Y:S05]  /*17eb0*/  @!P1 NANOSLEEP.SYNCS 0x989680 ;  /* 0x009896800000995d */ /* 0x008fea0003900000 */
[----:B------:R-:W3:Y:S02]  /*17ec0*/  @!P1 SYNCS.PHASECHK.TRANS64 P1, [R3+URZ+0x32460], R7 ;  /* 0x03246007030095a7 */ /* 0x000ee4000802007f */
[----:B---3--:R-:W-:Y:S05]  /*17ed0*/  @!P1 BRA `(.L_x_1157) ;  /* 0xfffffffc00f09947 */ /* 0x008fea000383ffff */
[----:B------:R-:W-:Y:S05]  /*17ee0*/  BRA `(.L_x_1250) ;  /* 0xffffffd400b47947 */ /* 0x000fea000383ffff */
.L_x_1162:
[----:B---3--:R3:W4:Y:S02]  /*17ef0*/  SYNCS.PHASECHK.TRANS64.TRYWAIT P0, [R3+URZ+0x32440], R7 ;  /* 0x03244007030075a7 */ /* 0x008724000800017f */
[----:B----4-:R-:W-:Y:S05]  /*17f00*/  @!P0 NANOSLEEP.SYNCS 0x989680 ;  /* 0x009896800000895d */ /* 0x010fea0003900000 */
[----:B------:R-:W4:Y:S02]  /*17f10*/  @!P0 SYNCS.PHASECHK.TRANS64 P0, [R3+URZ+0x32440], R7 ;  /* 0x03244007030085a7 */ /* 0x000f24000800007f */
[----:B----4-:R-:W-:Y:S05]  /*17f20*/  @!P0 BRA `(.L_x_1162) ;  /* 0xfffffffc00f08947 */ /* 0x010fea000383ffff */
[----:B------:R-:W-:Y:S05]  /*17f30*/  BRA `(.L_x_1251) ;  /* 0xffffffd800d87947 */ /* 0x000fea000383ffff */
.L_x_1164:
[----:B0-----:R0:W2:Y:S02]  /*17f40*/  SYNCS.PHASECHK.TRANS64.TRYWAIT P1, [R3+URZ+0x32460], R7 ;  /* 0x03246007030075a7 */ /* 0x0010a4000802017f */
[----:B--2---:R-:W-:Y:S05]  /*17f50*/  @!P1 NANOSLEEP.SYNCS 0x989680 ;  /* 0x009896800000995d */ /* 0x004fea0003900000 */
[----:B------:R-:W2:Y:S02]  /*17f60*/  @!P1 SYNCS.PHASECHK.TRANS64 P1, [R3+URZ+0x32460], R7 ;  /* 0x03246007030095a7 */ /* 0x000ea4000802007f */
[----:B--2---:R-:W-:Y:S05]  /*17f70*/  @!P1 BRA `(.L_x_1164) ;  /* 0xfffffffc00f09947 */ /* 0x004fea000383ffff */
[----:B------:R-:W-:Y:S05]  /*17f80*/  BRA `(.L_x_1252) ;  /* 0xffffffdc00487947 */ /* 0x000fea000383ffff */
.L_x_1169:
[----:B------:R-:W-:Y:S01]  /*17f90*/  BSSY B0, `(.L_x_1253) ;  /* 0x0000008000007945 */ /* 0x000fe20003800000 */
[----:B0-----:R-:W-:Y:S02]  /*17fa0*/  IMAD.MOV.U32 R13, RZ, RZ, R16 ;  /* 0x000000ffff0d7224 */ /* 0x001fe400078e0010 */
[----:B------:R-:W-:Y:S02]  /*17fb0*/  IMAD.MOV.U32 R12, RZ, RZ, RZ ;  /* 0x000000ffff0c7224 */ /* 0x000fe400078e00ff */
[----:B--2---:R-:W-:Y:S02]  /*17fc0*/  IMAD.MOV.U32 R11, RZ, RZ, 0x1f ;  /* 0x0000001fff0b7424 */ /* 0x004fe400078e00ff */
[----:B------:R-:W-:-:S07]  /*17fd0*/  IMAD.MOV.U32 R15, RZ, RZ, -0x1 ;  /* 0xffffffffff0f7424 */ /* 0x000fce00078e00ff */
[----:B-1-3-5:R-:W-:Y:S05]  /*17fe0*/  WARPSYNC.COLLECTIVE R15, `(.L_x_1254) ;  /* 0x000000000f087348 */ /* 0x02afea0003c00000 */
[----:B------:R0:W2:Y:S02]  /*17ff0*/  SHFL.IDX P6, R14, R13, R12, R11 ;  /* 0x0000000c0d0e7389 */ /* 0x0000a400000c000b */
[----:B0123-5:R-:W-:Y:S01]  /*18000*/  ENDCOLLECTIVE ;  /* 0x000000000000791b */ /* 0x02ffe20003800000 */
.L_x_1254:
[----:B------:R-:W-:Y:S05]  /*18010*/  BSYNC B0 ;  /* 0x0000000000007941 */ /* 0x000fea0003800000 */
.L_x_1253:
        /* <DEDUP_REMOVED lines=8> */
.L_x_1255:
[----:B------:R-:W-:Y:S01]  /*180a0*/  IMAD.MOV.U32 R5, RZ, RZ, R14 ;  /* 0x000000ffff057224 */ /* 0x000fe200078e000e */
[----:B------:R-:W-:Y:S06]  /*180b0*/  BRA `(.L_x_1256) ;  /* 0xffffffe0003c7947 */ /* 0x000fec000383ffff */
.L_x_1172:
        /* <DEDUP_REMOVED lines=8> */
.L_x_1258:
[----:B------:R-:W-:Y:S05]  /*18140*/  BSYNC B0 ;  /* 0x0000000000007941 */ /* 0x000fea0003800000 */
.L_x_1257:
        /* <DEDUP_REMOVED lines=10> */
.L_x_1259:
        /* <DEDUP_REMOVED lines=8> */
.L_x_1260:
        /* <DEDUP_REMOVED lines=8> */
.L_x_1261:
        /* <DEDUP_REMOVED lines=8> */
.L_x_1262:
        /* <DEDUP_REMOVED lines=8> */
.L_x_1263:
[----:B------:R-:W-:Y:S05]  /*183f0*/  BRA `(.L_x_1264) ;  /* 0xffffffe000007947 */ /* 0x000fea000383ffff */
.L_x_1177:
[----:B------:R-:W-:Y:S01]  /*18400*/  BSSY B0, `(.L_x_1265) ;  /* 0x0000008000007945 */ /* 0x000fe20003800000 */
[----:B-----5:R-:W-:Y:S02]  /*18410*/  IMAD.MOV.U32 R13, RZ, RZ, R17 ;  /* 0x000000ffff0d7224 */ /* 0x020fe400078e0011 */
[----:B------:R-:W-:Y:S02]  /*18420*/  IMAD.MOV.U32 R12, RZ, RZ, 0x1 ;  /* 0x00000001ff0c7424 */ /* 0x000fe400078e00ff */
[----:B--2---:R-:W-:Y:S02]  /*18430*/  IMAD.MOV.U32 R11, RZ, RZ, RZ ;  /* 0x000000ffff0b7224 */ /* 0x004fe400078e00ff */
[----:B------:R-:W-:-:S07]  /*18440*/  IMAD.MOV.U32 R15, RZ, RZ, -0x1 ;  /* 0xffffffffff0f7424 */ /* 0x000fce00078e00ff */
[----:B01----:R-:W-:Y:S05]  /*18450*/  WARPSYNC.COLLECTIVE R15, `(.L_x_1266) ;  /* 0x000000000f087348 */ /* 0x003fea0003c00000 */
[----:B------:R2:W3:Y:S02]  /*18460*/  SHFL.UP P6, R14, R13, R12, R11 ;  /* 0x0400000c0d0e7389 */ /* 0x0004e400000c000b */
[----:B0123--:R-:W-:Y:S01]  /*18470*/  ENDCOLLECTIVE ;  /* 0x000000000000791b */ /* 0x00ffe20003800000 */
.L_x_1266:
[----:B------:R-:W-:Y:S05]  /*18480*/  BSYNC B0 ;  /* 0x0000000000007941 */ /* 0x000fea0003800000 */
.L_x_1265:
        /* <DEDUP_REMOVED lines=10> */
.L_x_1267:
        /* <DEDUP_REMOVED lines=8> */
.L_x_1268:
        /* <DEDUP_REMOVED lines=8> */
.L_x_1269:
        /* <DEDUP_REMOVED lines=8> */
.L_x_1270:
        /* <DEDUP_REMOVED lines=8> */
.L_x_1271:
[----:B------:R-:W-:Y:S05]  /*18730*/  BRA `(.L_x_1272) ;  /* 0xffffffdc00e47947 */ /* 0x000fea000383ffff */
.L_x_1179:
[----:B------:R-:W-:Y:S01]  /*18740*/  BSSY B0, `(.L_x_1273) ;  /* 0x0000006000007945 */ /* 0x000fe20003800000 */
[----:B------:R-:W-:Y:S01]  /*18750*/  PLOP3.LUT P6, PT, P6, PT, PT, 0x8, 0x0 ;  /* 0x000000000000781c */ /* 0x000fe200037ce170 */
[----:B------:R-:W-:-:S12]  /*18760*/  IMAD.MOV.U32 R15, RZ, RZ, -0x1 ;  /* 0xffffffffff0f7424 */ /* 0x000fd800078e00ff */
[----:B0-2---:R-:W-:Y:S05]  /*18770*/  WARPSYNC.COLLECTIVE R15, `(.L_x_1274) ;  /* 0x000000000f087348 */ /* 0x005fea0003c00000 */
[----:B------:R-:W-:Y:S01]  /*18780*/  VOTE.ANY R14, PT, P6 ;  /* 0x00000000000e7806 */ /* 0x000fe200030e0100 */
[----:B0-2---:R-:W-:Y:S06]  /*18790*/  ENDCOLLECTIVE ;  /* 0x000000000000791b */ /* 0x005fec0003800000 */
.L_x_1274:
[----:B------:R-:W-:Y:S05]  /*187a0*/  BSYNC B0 ;  /* 0x0000000000007941 */ /* 0x000fea0003800000 */
.L_x_1273:
        /* <DEDUP_REMOVED lines=9> */
.L_x_1275:
[----:B------:R-:W-:Y:S01]  /*18840*/  IMAD.MOV.U32 R17, RZ, RZ, R14 ;  /* 0x000000ffff117224 */ /* 0x000fe200078e000e */
[----:B------:R-:W-:Y:S06]  /*18850*/  BRA `(.L_x_1276) ;  /* 0xffffffdc00d47947 */ /* 0x000fec000383ffff */
.L_x_1181:
[----:B------:R-:W-:Y:S01]  /*18860*/  BSSY B0, `(.L_x_1277) ;  /* 0x0000007000007945 */ /* 0x000fe20003800000 */
[----:B------:R-:W-:Y:S02]  /*18870*/  IMAD.MOV.U32 R13, RZ, RZ, R3 ;  /* 0x000000ffff0d7224 */ /* 0x000fe400078e0003 */
[----:B--2---:R-:W-:Y:S02]  /*18880*/  IMAD.MOV.U32 R11, RZ, RZ, 0x1f ;  /* 0x0000001fff0b7424 */ /* 0x004fe400078e00ff */
[----:B------:R-:W-:-:S07]  /*18890*/  IMAD.MOV.U32 R15, RZ, RZ, -0x1 ;  /* 0xffffffffff0f7424 */ /* 0x000fce00078e00ff */
[----:B01-3--:R-:W-:Y:S05]  /*188a0*/  WARPSYNC.COLLECTIVE R15, `(.L_x_1278) ;  /* 0x000000000f087348 */ /* 0x00bfea0003c00000 */
[----:B------:R2:W4:Y:S02]  /*188b0*/  SHFL.IDX P6, R14, R13, R12, R11 ;  /* 0x0000000c0d0e7389 */ /* 0x00052400000c000b */
[----:B01234-:R-:W-:Y:S01]  /*188c0*/  ENDCOLLECTIVE ;  /* 0x000000000000791b */ /* 0x01ffe20003800000 */
.L_x_1278:
[----:B------:R-:W-:Y:S05]  /*188d0*/  BSYNC B0 ;  /* 0x0000000000007941 */ /* 0x000fea0003800000 */
.L_x_1277:
[----:B------:R-:W-:Y:S05]  /*188e0*/  BRA `(.L_x_1180) ;  /* 0xffffffdc00cc7947 */ /* 0x000fea000383ffff */
.L_x_1184:
[----:B0-----:R0:W4:Y:S02]  /*188f0*/  SYNCS.PHASECHK.TRANS64.TRYWAIT P0, [R0+URZ+0x32420], R3 ;  /* 0x03242003000075a7 */ /* 0x001124000800017f */
[----:B----4-:R-:W-:Y:S05]  /*18900*/  @!P0 NANOSLEEP.SYNCS 0x989680 ;  /* 0x009896800000895d */ /* 0x010fea0003900000 */
[----:B------:R-:W4:Y:S02]  /*18910*/  @!P0 SYNCS.PHASECHK.TRANS64 P0, [R0+URZ+0x32420], R3 ;  /* 0x03242003000085a7 */ /* 0x000f24000800007f */
[----:B----4-:R-:W-:Y:S05]  /*18920*/  @!P0 BRA `(.L_x_1184) ;  /* 0xfffffffc00f08947 */ /* 0x010fea000383ffff */
[----:B------:R-:W-:Y:S05]  /*18930*/  BRA `(.L_x_1279) ;  /* 0xffffffe000ac7947 */ /* 0x000fea000383ffff */
.L_x_1185:
[----:B---3--:R-:W3:Y:S01]  /*18940*/  S2R R2, SR_TID.X ;  /* 0x0000000000027919 */ /* 0x008ee20000002100 */
[----:B------:R-:W-:Y:S01]  /*18950*/  BSSY B0, `(.L_x_1280) ;  /* 0x000000a000007945 */ /* 0x000fe20003800000 */
[----:B------:R-:W-:Y:S02]  /*18960*/  IMAD.MOV.U32 R12, RZ, RZ, RZ ;  /* 0x000000ffff0c7224 */ /* 0x000fe400078e00ff */
[----:B--2---:R-:W-:Y:S02]  /*18970*/  IMAD.MOV.U32 R11, RZ, RZ, 0x1f ;  /* 0x0000001fff0b7424 */ /* 0x004fe400078e00ff */
[----:B------:R-:W-:Y:S01]  /*18980*/  IMAD.MOV.U32 R15, RZ, RZ, -0x1 ;  /* 0xffffffffff0f7424 */ /* 0x000fe200078e00ff */
[----:B---3--:R-:W-:-:S04]  /*18990*/  SHF.R.U32.HI R2, RZ, 0x5, R2 ;  /* 0x00000005ff027819 */ /* 0x008fc80000011602 */
[----:B------:R-:W-:-:S05]  /*189a0*/  LOP3.LUT R2, R2, 0x3, RZ, 0xc0, !PT ;  /* 0x0000000302027812 */ /* 0x000fca00078ec0ff */
[----:B------:R-:W-:-:S07]  /*189b0*/  IMAD.MOV.U32 R13, RZ, RZ, R2 ;  /* 0x000000ffff0d7224 */ /* 0x000fce00078e0002 */
[----:B01----:R-:W-:Y:S05]  /*189c0*/  WARPSYNC.COLLECTIVE R15, `(.L_x_1281) ;  /* 0x000000000f087348 */ /* 0x003fea0003c00000 */
[----:B------:R2:W3:Y:S02]  /*189d0*/  SHFL.IDX P6, R14, R13, R12, R11 ;  /* 0x0000000c0d0e7389 */ /* 0x0004e400000c000b */
[----:B0123--:R-:W-:Y:S01]  /*189e0*/  ENDCOLLECTIVE ;  /* 0x000000000000791b */ /* 0x00ffe20003800000 */
.L_x_1281:
[----:B------:R-:W-:Y:S05]  /*189f0*/  BSYNC B0 ;  /* 0x0000000000007941 */ /* 0x000fea0003800000 */
.L_x_1280:
[----:B------:R-:W-:Y:S05]  /*18a00*/  BRA `(.L_x_1282) ;  /* 0xffffffe000907947 */ /* 0x000fea000383ffff */
.L_x_1186:
[----:B------:R-:W-:Y:S01]  /*18a10*/  BSSY B0, `(.L_x_1283) ;  /* 0x0000006000007945 */ /* 0x000fe20003800000 */
[----:B------:R-:W-:-:S07]  /*18a20*/  IMAD.MOV.U32 R15, RZ, RZ, -0x1 ;  /* 0xffffffffff0f7424 */ /* 0x000fce00078e00ff */
[----:B0123--:R-:W-:Y:S05]  /*18a30*/  WARPSYNC.COLLECTIVE R15, `(.L_x_1284) ;  /* 0x000000000f0c7348 */ /* 0x00ffea0003c00000 */
[----:B------:R-:W-:Y:S02]  /*18a40*/  ELECT P6, UR62, PT ;  /* 0x00000000003e782f */ /* 0x000fe400038c0000 */
[----:B------:R-:W-:Y:S01]  /*18a50*/  MOV R14, UR62 ;  /* 0x0000003e000e7c02 */ /* 0x000fe20008000f00 */
[----:B0123--:R-:W-:Y:S10]  /*18a60*/  ENDCOLLECTIVE ;  /* 0x000000000000791b */ /* 0x00fff40003800000 */
.L_x_1284:
[----:B------:R-:W-:Y:S05]  /*18a70*/  BSYNC B0 ;  /* 0x0000000000007941 */ /* 0x000fea0003800000 */
.L_x_1283:
[----:B------:R-:W-:Y:S05]  /*18a80*/  BRA `(.L_x_1285) ;  /* 0xffffffe000847947 */ /* 0x000fea000383ffff */
.L_x_1188:
[----:B0-----:R0:W1:Y:S02]  /*18a90*/  SYNCS.PHASECHK.TRANS64.TRYWAIT P0, [R6+URZ], R5 ;  /* 0x00000005060075a7 */ /* 0x001064000800017f */
[----:B-1----:R-:W-:Y:S05]  /*18aa0*/  @!P0 NANOSLEEP.SYNCS 0x989680 ;  /* 0x009896800000895d */ /* 0x002fea0003900000 */
[----:B------:R-:W1:Y:S02]  /*18ab0*/  @!P0 SYNCS.PHASECHK.TRANS64 P0, [R6+URZ], R5 ;  /* 0x00000005060085a7 */ /* 0x000e64000800007f */
[----:B-1----:R-:W-:Y:S05]  /*18ac0*/  @!P0 BRA `(.L_x_1188) ;  /* 0xfffffffc00f08947 */ /* 0x002fea000383ffff */
[----:B------:R-:W-:Y:S05]  /*18ad0*/  BRA `(.L_x_1286) ;  /* 0xffffffe000c87947 */ /* 0x000fea000383ffff */
.L_x_1189:
[----:B-1----:R1:W3:Y:S02]  /*18ae0*/  SYNCS.PHASECHK.TRANS64.TRYWAIT P0, [R7+URZ], R2 ;  /* 0x00000002070075a7 */ /* 0x0022e4000800017f */
[----:B---3--:R-:W-:Y:S05]  /*18af0*/  @!P0 NANOSLEEP.SYNCS 0x989680 ;  /* 0x009896800000895d */ /* 0x008fea0003900000 */
[----:B------:R-:W3:Y:S02]  /*18b00*/  @!P0 SYNCS.PHASECHK.TRANS64 P0, [R7+URZ], R2 ;  /* 0x00000002070085a7 */ /* 0x000ee4000800007f */
[----:B---3--:R-:W-:Y:S05]  /*18b10*/  @!P0 BRA `(.L_x_1189) ;  /* 0xfffffffc00f08947 */ /* 0x008fea000383ffff */
[----:B------:R-:W-:Y:S05]  /*18b20*/  BRA `(.L_x_1287) ;  /* 0xffffffe000bc7947 */ /* 0x000fea000383ffff */
.L_x_1191:
[----:B---3--:R3:W4:Y:S02]  /*18b30*/  SYNCS.PHASECHK.TRANS64.TRYWAIT P0, [R4+URZ], R5 ;  /* 0x00000005040075a7 */ /* 0x008724000800017f */
[----:B----4-:R-:W-:Y:S05]  /*18b40*/  @!P0 NANOSLEEP.SYNCS 0x989680 ;  /* 0x009896800000895d */ /* 0x010fea0003900000 */
[----:B------:R-:W4:Y:S02]  /*18b50*/  @!P0 SYNCS.PHASECHK.TRANS64 P0, [R4+URZ], R5 ;  /* 0x00000005040085a7 */ /* 0x000f24000800007f */
[----:B----4-:R-:W-:Y:S05]  /*18b60*/  @!P0 BRA `(.L_x_1191) ;  /* 0xfffffffc00f08947 */ /* 0x010fea000383ffff */
[----:B------:R-:W-:Y:S05]  /*18b70*/  BRA `(.L_x_1288) ;  /* 0xffffffe000c47947 */ /* 0x000fea000383ffff */
.L_x_1289:
        /* <DEDUP_REMOVED lines=16> */
.L_x_4719:


//--------------------- .text._ZN7cutlass13device_kernelIN5flash11enable_sm90INS1_16FlashAttnFwdSm90INS1_25CollectiveMainloopFwdSm90ILi2EN4cute5tupleIJNS5_1CILi1EEES8_S8_EEENS6_IJNS7_ILi128EEENS7_ILi96EEENS7_ILi64EEEEEELi256ENS_10bfloat16_tEfNS_4arch4Sm90ELb0ELb1ELb1ELb0ELb0ELb0ELb0ELb1ELb0ELb0ELb0ELb0EEENS1_21CollectiveEpilogueFwdINS6_IJSA_NS7_ILi256EEESB_EEES9_SE_SG_Li256ELb0ELb0ELb0ELb0EEENS1_30DynamicPersistentTileSchedulerILi256ELi32ELb0ELb0ELb1EEEEEEEEEvNT_6ParamsE --------------------------
	.section	.text._ZN7cutlass13device_kernelIN5flash11enable_sm90INS1_16FlashAttnFwdSm90INS1_25CollectiveMainloopFwdSm90ILi2EN4cute5tupleIJNS5_1CILi1EEES8_S8_EEENS6_IJNS7_ILi128EEENS7_ILi96EEENS7_ILi64EEEEEELi256ENS_10bfloat16_tEfNS_4arch4Sm90ELb0ELb1ELb1ELb0ELb0ELb0ELb0ELb1ELb0ELb0ELb0ELb0EEENS1_21CollectiveEpilogueFwdINS6_IJSA_NS7_ILi256EEESB_EEES9_SE_SG_Li256ELb0ELb0ELb0ELb0EEENS1_30DynamicPersistentTileSchedulerILi256ELi32ELb0ELb0ELb1EEEEEEEEEvNT_6ParamsE,"ax",@progbits
	.align	128
.text._ZN7cutlass13device_kernelIN5flash11enable_sm90INS1_16FlashAttnFwdSm90INS1_25CollectiveMainloopFwdSm90ILi2EN4cute5tupleIJNS5_1CILi1EEES8_S8_EEENS6_IJNS7_ILi128EEENS7_ILi96EEENS7_ILi64EEEEEELi256ENS_10bfloat16_tEfNS_4arch4Sm90ELb0ELb1ELb1ELb0ELb0ELb0ELb0ELb1ELb0ELb0ELb0ELb0EEENS1_21CollectiveEpilogueFwdINS6_IJSA_NS7_ILi256EEESB_EEES9_SE_SG_Li256ELb0ELb0ELb0ELb0EEENS1_30DynamicPersistentTileSchedulerILi256ELi32ELb0ELb0ELb1EEEEEEEEEvNT_6ParamsE:
        .type           _ZN7cutlass13device_kernelIN5flash11enable_sm90INS1_16FlashAttnFwdSm90INS1_25CollectiveMainloopFwdSm90ILi2EN4cute5tupleIJNS5_1CILi1EEES8_S8_EEENS6_IJNS7_ILi128EEENS7_ILi96EEENS7_ILi64EEEEEELi256ENS_10bfloat16_tEfNS_4arch4Sm90ELb0ELb1ELb1ELb0ELb0ELb0ELb0ELb1ELb0ELb0ELb0ELb0EEENS1_21CollectiveEpilogueFwdINS6_IJSA_NS7_ILi256EEESB_EEES9_SE_SG_Li256ELb0ELb0ELb0ELb0EEENS1_30DynamicPersistentTileSchedulerILi256ELi32ELb0ELb0ELb1EEEEEEEEEvNT_6ParamsE,@function
        .size           _ZN7cutlass13device_kernelIN5flash11enable_sm90INS1_16FlashAttnFwdSm90INS1_25CollectiveMainloopFwdSm90ILi2EN4cute5tupleIJNS5_1CILi1EEES8_S8_EEENS6_IJNS7_ILi128EEENS7_ILi96EEENS7_ILi64EEEEEELi256ENS_10bfloat16_tEfNS_4arch4Sm90ELb0ELb1ELb1ELb0ELb0ELb0ELb0ELb1ELb0ELb0ELb0ELb0EEENS1_21CollectiveEpilogueFwdINS6_IJSA_NS7_ILi256EEESB_EEES9_SE_SG_Li256ELb0ELb0ELb0ELb0EEENS1_30DynamicPersistentTileSchedulerILi256ELi32ELb0ELb0ELb1EEEEEEEEEvNT_6ParamsE,(.L_x_4720 - _ZN7cutlass13device_kernelIN5flash11enable_sm90INS1_16FlashAttnFwdSm90INS1_25CollectiveMainloopFwdSm90ILi2EN4cute5tupleIJNS5_1CILi1EEES8_S8_EEENS6_IJNS7_ILi128EEENS7_ILi96EEENS7_ILi64EEEEEELi256ENS_10bfloat16_tEfNS_4arch4Sm90ELb0ELb1ELb1ELb0ELb0ELb0ELb0ELb1ELb0ELb0ELb0ELb0EEENS1_21CollectiveEpilogueFwdINS6_IJSA_NS7_ILi256EEESB_EEES9_SE_SG_Li256ELb0ELb0ELb0ELb0EEENS1_30DynamicPersistentTileSchedulerILi256ELi32ELb0ELb0ELb1EEEEEEEEEvNT_6ParamsE)
        .other          _ZN7cutlass13device_kernelIN5flash11enable_sm90INS1_16FlashAttnFwdSm90INS1_25CollectiveMainloopFwdSm90ILi2EN4cute5tupleIJNS5_1CILi1EEES8_S8_EEENS6_IJNS7_ILi128EEENS7_ILi96EEENS7_ILi64EEEEEELi256ENS_10bfloat16_tEfNS_4arch4Sm90ELb0ELb1ELb1ELb0ELb0ELb0ELb0ELb1ELb0ELb0ELb0ELb0EEENS1_21CollectiveEpilogueFwdINS6_IJSA_NS7_ILi256EEESB_EEES9_SE_SG_Li256ELb0ELb0ELb0ELb0EEENS1_30DynamicPersistentTileSchedulerILi256ELi32ELb0ELb0ELb1EEEEEEEEEvNT_6ParamsE,@"STO_CUDA_ENTRY STV_DEFAULT"
_ZN7cutlass13device_kernelIN5flash11enable_sm90INS1_16FlashAttnFwdSm90INS1_25CollectiveMainloopFwdSm90ILi2EN4cute5tupleIJNS5_1CILi1EEES8_S8_EEENS6_IJNS7_ILi128EEENS7_ILi96EEENS7_ILi64EEEEEELi256ENS_10bfloat16_tEfNS_4arch4Sm90ELb0ELb1ELb1ELb0ELb0ELb0ELb0ELb1ELb0ELb0ELb0ELb0EEENS1_21CollectiveEpilogueFwdINS6_IJSA_NS7_ILi256EEESB_EEES9_SE_SG_Li256ELb0ELb0ELb0ELb0EEENS1_30DynamicPersistentTileSchedulerILi256ELi32ELb0ELb0ELb1EEEEEEEEEvNT_6ParamsE:
[----:B------:R-:W1:Y:S01]  /*0000*/  LDC R1, c[0x0][0x28] ;  /* 0x00000a00ff017b82 */ /* 0x000e620000000800 */
[----:B------:R-:W2:Y:S01]  /*0010*/  S2R R3, SR_TID.X ;  /* 0x0000000000037919 */ /* 0x000ea20000002100 */
[----:B------:R-:W-:Y:S01]  /*0020*/  ELECT P0, URZ, PT ;  /* 0x00000000003f782f */ /* 0x000fe20003800000 */
[----:B------:R-:W-:Y:S01]  /*0030*/  BSSY B0, `(.L_x_1290) ;  /* 0x0000014000007945 */ /* 0x000fe20003800000 */
[--C-:B--2---:R-:W-:Y:S02]  /*0040*/  SHF.R.U32.HI R0, RZ, 0x5, R3.reuse ;  /* 0x00000005ff007819 */ /* 0x104fe40000011603 */
[----:B------:R-:W-:-:S03]  /*0050*/  SHF.R.U32.HI R23, RZ, 0x7, R3 ;  /* 0x00000007ff177819 */ /* 0x000fc60000011603 */
[----:B------:R-:W2:Y:S02]  /*0060*/  SHFL.IDX PT, R2, R0, RZ, 0x1f ;  /* 0x00001fff00027589 */ /* 0x000ea400000e0000 */
[----:B--2---:R-:W-:-:S13]  /*0070*/  ISETP.EQ.AND P0, PT, R2, RZ, P0 ;  /* 0x000000ff0200720c */ /* 0x004fda0000702270 */
[----:B-1----:R-:W-:Y:S05]  /*0080*/  @!P0 BRA `(.L_x_1291) ;  /* 0x0000000000388947 */ /* 0x002fea0003800000 */
        /* <DEDUP_REMOVED lines=14> */
.L_x_1291:
[----:B------:R-:W-:Y:S05]  /*0170*/  BSYNC B0 ;  /* 0x0000000000007941 */ /* 0x000fea0003800000 */
.L_x_1290:
        /* <DEDUP_REMOVED lines=37> */
.L_x_1292:
        /* <DEDUP_REMOVED lines=22> */
.L_x_1293:
        /* <DEDUP_REMOVED lines=18> */
.L_x_1294:
        /* <DEDUP_REMOVED lines=22> */
.L_x_1295:
        /* <DEDUP_REMOVED lines=22> */
.L_x_1296:
[----:B------:R-:W-:Y:S01]  /*0910*/  PLOP3.LUT P0, PT, PT, PT, UP0, 0x80, 0x0 ;  /* 0x000000000000781c */ /* 0x000fe20003f0f008 */
[----:B------:R-:W-:Y:S01]  /*0920*/  UMOV UR36, 0x1 ;  /* 0x0000000100247882 */ /* 0x000fe20000000000 */
[----:B------:R-:W-:Y:S01]  /*0930*/  NOP ;  /* 0x0000000000007918 */ /* 0x000fe20000000000 */
[----:B------:R-:W-:Y:S01]  /*0940*/  USEL UR36, UR36, 0x2, !UP0 ;  /* 0x0000000224247887 */ /* 0x000fe2000c000000 */
[----:B------:R-:W-:Y:S01]  /*0950*/  ULDC.64 UR48, c[0x0][0x208] ;  /* 0x0000820000307ab9 */ /* 0x000fe20000000a00 */
[----:B-123--:R-:W-:Y:S08]  /*0960*/  BAR.SYNC.DEFER_BLOCKING 0x0 ;  /* 0x0000000000007b1d */ /* 0x00eff00000010000 */
[----:B------:R-:W-:Y:S05]  /*0970*/  @!P0 BRA `(.L_x_1297) ;  /* 0x000000f400408947 */ /* 0x000fea0003800000 */
.L_x_1298:
[----:B------:R-:W-:-:S08]  /*0980*/  NOP ;  /* 0x0000000000007918 */ /* 0x000fd00000000000 */
[----:B------:R-:W1:Y:S02]  /*0990*/  USETMAXREG.TRY_ALLOC.CTAPOOL UP0, 0xf0 ;  /* 0x000000f0000079c8 */ /* 0x000e640008000600 */
[----:B-1----:R-:W-:-:S13]  /*09a0*/  PLOP3.LUT P0, PT, PT, PT, UP0, 0x80, 0x0 ;  /* 0x000000000000781c */ /* 0x002fda0003f0f008 */
[----:B------:R-:W-:Y:S05]  /*09b0*/  @!P0 BRA `(.L_x_1298) ;  /* 0xfffffffc00f08947 */ /* 0x000fea000383ffff */
[----:B------:R-:W1:Y:S08]  /*09c0*/  S2UR UR7, SR_CTAID.X ;  /* 0x00000000000779c3 */ /* 0x000e700000002500 */
[----:B------:R-:W-:Y:S08]  /*09d0*/  BAR.ARV 0x4, 0x120 ;  /* 0x0104800000007b1d */ /* 0x000ff00000002000 */
[----:B------:R-:W-:Y:S08]  /*09e0*/  BAR.ARV 0x8, 0x120 ;  /* 0x0204800000007b1d */ /* 0x000ff00000002000 */
[----:B------:R-:W1:Y:S01]  /*09f0*/  LDC R0, c[0x0][0xda8] ;  /* 0x00036a00ff007b82 */ /* 0x000e620000000800 */
[----:B------:R-:W-:-:S13]  /*0a00*/  ISETP.NE.AND P0, PT, R23, 0x1, PT ;  /* 0x000000011700780c */ /* 0x000fda0003f05270 */
[----:B------:R-:W-:Y:S06]  /*0a10*/  @!P0 BAR.ARV 0x9, 0x100 ;  /* 0x0244000000008b1d */ /* 0x000fec0000002000 */
[----:B-1----:R-:W-:-:S13]  /*0a20*/  ISETP.LE.AND P0, PT, R0, UR7, PT ;  /* 0x0000000700007c0c */ /* 0x002fda000bf03270 */
[----:B------:R-:W-:Y:S05]  /*0a30*/  @P0 EXIT ;  /* 0x000000000000094d */ /* 0x000fea0003800000 */
[----:B------:R-:W1:Y:S01]  /*0a40*/  S2R R2, SR_TID.X ;  /* 0x0000000000027919 */ /* 0x000e620000002100 */
[----:B------:R-:W2:Y:S01]  /*0a50*/  S2UR UR4, SR_CgaCtaId ;  /* 0x00000000000479c3 */ /* 0x000ea20000008800 */
[----:B------:R-:W-:Y:S01]  /*0a60*/  UMOV UR46, 0x400 ;  /* 0x00000400002e7882 */ /* 0x000fe20000000000 */
[----:B------:R-:W-:Y:S01]  /*0a70*/  ULOP3.LUT UR47, UR36, 0x1, URZ, 0xfc, !UPT ;  /* 0x00000001242f7892 */ /* 0x000fe2000f8efc3f */
[----:B------:R-:W-:Y:S01]  /*0a80*/  ULDC.64 UR50, c[0x0][0x198] ;  /* 0x0000660000327ab9 */ /* 0x000fe20000000a00 */
[----:B------:R-:W-:Y:S01]  /*0a90*/  UMOV UR37, URZ ;  /* 0x0000003f00257c82 */ /* 0x000fe20008000000 */
[----:B------:R-:W-:Y:S01]  /*0aa0*/  UMOV UR38, URZ ;  /* 0x0000003f00267c82 */ /* 0x000fe20008000000 */
[----:B------:R-:W-:Y:S02]  /*0ab0*/  UMOV UR39, URZ ;  /* 0x0000003f00277c82 */ /* 0x000fe40008000000 */
[----:B------:R-:W3:Y:S01]  /*0ac0*/  S2UR UR6, SR_SWINHI ;  /* 0x00000000000679c3 */ /* 0x000ee20000002f00 */
[----:B--2---:R-:W-:Y:S01]  /*0ad0*/  ULEA UR46, UR4, UR46, 0x18 ;  /* 0x0000002e042e7291 */ /* 0x004fe2000f8ec03f */
[----:B-1----:R-:W-:-:S06]  /*0ae0*/  VIADD R202, R2, 0xffffff80 ;  /* 0xffffff8002ca7836 */ /* 0x002fcc0000000000 */
[----:B------:R-:W-:Y:S01]  /*0af0*/  UMOV UR4, UR46 ;  /* 0x0000002e00047c82 */ /* 0x000fe20008000000 */
[----:B---3--:R-:W-:Y:S01]  /*0b00*/  UMOV UR5, UR6 ;  /* 0x0000000600057c82 */ /* 0x008fe20008000000 */
[----:B------:R-:W-:Y:S01]  /*0b10*/  IMAD.U32 R18, RZ, RZ, UR4 ;  /* 0x00000004ff127e24 */ /* 0x000fe2000f8e00ff */
[----:B------:R-:W-:Y:S01]  /*0b20*/  UMOV UR4, UR7 ;  /* 0x0000000700047c82 */ /* 0x000fe20008000000 */
[----:B------:R-:W-:Y:S01]  /*0b30*/  SHF.R.S32.HI R3, RZ, 0x1f, R202 ;  /* 0x0000001fff037819 */ /* 0x000fe200000114ca */
[----:B------:R-:W-:-:S03]  /*0b40*/  IMAD.U32 R19, RZ, RZ, UR5 ;  /* 0x00000005ff137e24 */ /* 0x000fc6000f8e00ff */
[CC--:B------:R-:W-:Y:S02]  /*0b50*/  LEA.HI R0, R3.reuse, R202.reuse, RZ, 0x7 ;  /* 0x000000ca03007211 */ /* 0x0c0fe400078f38ff */
[CC--:B------:R-:W-:Y:S02]  /*0b60*/  LEA.HI R2, R3.reuse, R202.reuse, RZ, 0x4 ;  /* 0x000000ca03027211 */ /* 0x0c0fe400078f20ff */
[----:B------:R-:W-:Y:S02]  /*0b70*/  LOP3.LUT R5, R0, 0xffffff80, RZ, 0xc0, !PT ;  /* 0xffffff8000057812 */ /* 0x000fe400078ec0ff */
[----:B------:R-:W-:Y:S02]  /*0b80*/  LEA.HI R4, R3, R202, RZ, 0x5 ;  /* 0x000000ca03047211 */ /* 0x000fe400078f28ff */
[----:B------:R-:W-:Y:S01]  /*0b90*/  LOP3.LUT R3, R2, 0x3fffff0, RZ, 0xc0, !PT ;  /* 0x03fffff002037812 */ /* 0x000fe200078ec0ff */
[----:B------:R-:W-:Y:S01]  /*0ba0*/  IMAD.IADD R6, R202, 0x1, -R5 ;  /* 0x00000001ca067824 */ /* 0x000fe200078e0a05 */
[----:B------:R-:W-:-:S02]  /*0bb0*/  SHF.R.S32.HI R5, RZ, 0x4, R2 ;  /* 0x00000004ff057819 */ /* 0x000fc40000011402 */
[----:B------:R-:W-:Y:S01]  /*0bc0*/  SHF.R.S32.HI R4, RZ, 0x5, R4 ;  /* 0x00000005ff047819 */ /* 0x000fe20000011404 */
[----:B------:R-:W-:Y:S01]  /*0bd0*/  IMAD.IADD R3, R202, 0x1, -R3 ;  /* 0x00000001ca037824 */ /* 0x000fe200078e0a03 */
[----:B------:R-:W-:Y:S02]  /*0be0*/  SHF.R.S32.HI R7, RZ, 0x1f, R6 ;  /* 0x0000001fff077819 */ /* 0x000fe40000011406 */
[----:B------:R-:W-:Y:S01]  /*0bf0*/  LEA.HI R2, R2, R5, RZ, 0x1 ;  /* 0x0000000502027211 */ /* 0x000fe200078f08ff */
[----:B------:R-:W-:Y:S01]  /*0c00*/  IMAD R11, R4, 0x10, R3 ;  /* 0x00000010040b7824 */ /* 0x000fe200078e0203 */
[----:B------:R-:W-:Y:S02]  /*0c10*/  LEA.HI R8, R7, R6, RZ, 0x2 ;  /* 0x0000000607087211 */ /* 0x000fe400078f10ff */
[----:B------:R-:W-:Y:S02]  /*0c20*/  LOP3.LUT R2, R2, 0x1ffffffe, RZ, 0xc0, !PT ;  /* 0x1ffffffe02027812 */ /* 0x000fe400078ec0ff */
[----:B------:R-:W-:-:S02]  /*0c30*/  SHF.R.S32.HI R9, RZ, 0x2, R8 ;  /* 0x00000002ff097819 */ /* 0x000fc40000011408 */
[----:B------:R-:W-:Y:S01]  /*0c40*/  SHF.R.S32.HI R10, RZ, 0x1f, R8 ;  /* 0x0000001fff0a7819 */ /* 0x000fe20000011408 */
[----:B------:R-:W-:Y:S01]  /*0c50*/  IMAD.IADD R2, R5, 0x1, -R2 ;  /* 0x0000000105027824 */ /* 0x000fe200078e0a02 */
[----:B------:R-:W-:Y:S02]  /*0c60*/  SHF.R.S32.HI R3, RZ, 0x7, R0 ;  /* 0x00000007ff037819 */ /* 0x000fe40000011400 */
[----:B------:R-:W-:Y:S01]  /*0c70*/  LEA.HI R10, R10, R9, RZ, 0x3 ;  /* 0x000000090a0a7211 */ /* 0x000fe200078f18ff */
[----:B------:R-:W-:Y:S01]  /*0c80*/  IMAD R2, R11, 0x8, R2 ;  /* 0x000000080b027824 */ /* 0x000fe200078e0202 */
[----:B------:R-:W-:Y:S02]  /*0c90*/  LEA.HI R0, R0, R3, RZ, 0x1 ;  /* 0x0000000300007211 */ /* 0x000fe400078f08ff */
[----:B------:R-:W-:Y:S01]  /*0ca0*/  LOP3.LUT R10, R10, 0xfffffff8, RZ, 0xc0, !PT ;  /* 0xfffffff80a0a7812 */ /* 0x000fe200078ec0ff */
[----:B------:R-:W-:Y:S01]  /*0cb0*/  IMAD.SHL.U32 R5, R2, 0x8, RZ ;  /* 0x0000000802057824 */ /* 0x000fe200078e00ff */
[----:B------:R-:W-:-:S02]  /*0cc0*/  LEA.HI R7, R7, R6, RZ, 0x5 ;  /* 0x0000000607077211 */ /* 0x000fc400078f28ff */
[----:B------:R-:W-:Y:S01]  /*0cd0*/  LOP3.LUT R0, R0, 0x3fffffe, RZ, 0xc0, !PT ;  /* 0x03fffffe00007812 */ /* 0x000fe200078ec0ff */
[----:B------:R-:W-:Y:S01]  /*0ce0*/  IMAD.IADD R10, R9, 0x1, -R10 ;  /* 0x00000001090a7824 */ /* 0x000fe200078e0a0a */
[----:B------:R-:W-:Y:S01]  /*0cf0*/  SHF.R.S32.HI R7, RZ, 0x5, R7 ;  /* 0x00000005ff077819 */ /* 0x000fe20000011407 */
[----:B------:R-:W-:Y:S01]  /*0d00*/  IMAD.WIDE R18, R5, 0x2, R18 ;  /* 0x0000000205127825 */ /* 0x000fe200078e0212 */
[----:B------:R-:W-:-:S03]  /*0d10*/  LOP3.LUT R9, R8, 0x7ffffffc, RZ, 0xc0, !PT ;  /* 0x7ffffffc08097812 */ /* 0x000fc600078ec0ff */
[----:B------:R-:W-:Y:S02]  /*0d20*/  IMAD.IADD R0, R3, 0x1, -R0 ;  /* 0x0000000103007824 */ /* 0x000fe400078e0a00 */
[----:B------:R-:W-:Y:S02]  /*0d30*/  IMAD R7, R7, 0x10, R10 ;  /* 0x0000001007077824 */ /* 0x000fe400078e020a */
[----:B------:R-:W-:Y:S02]  /*0d40*/  IMAD.IADD R9, R6, 0x1, -R9 ;  /* 0x0000000106097824 */ /* 0x000fe400078e0a09 */
[----:B------:R-:W-:Y:S02]  /*0d50*/  IMAD R201, R0, 0x40, R7 ;  /* 0x0000004000c97824 */ /* 0x000fe400078e0207 */
[----:B------:R-:W-:-:S07]  /*0d60*/  IMAD.SHL.U32 R16, R9, 0x2, RZ ;  /* 0x0000000209107824 */ /* 0x000fce00078e00ff */
.L_x_1391:
[----:B------:R-:W-:Y:S01]  /*0d70*/  ULDC UR5, c[0x0][0xdd0] ;  /* 0x0003740000057ab9 */ /* 0x000fe20000000800 */
[----:B-1----:R-:W1:Y:S01]  /*0d80*/  LDC R0, c[0x0][0xde8] ;  /* 0x00037a00ff007b82 */ /* 0x002e620000000800 */
[----:B------:R-:W-:Y:S01]  /*0d90*/  UISETP.NE.AND UP0, UPT, UR5, 0x1, UPT ;  /* 0x000000010500788c */ /* 0x000fe2000bf05270 */
[----:B------:R-:W-:-:S10]  /*0da0*/  UMOV UR8, UR4 ;  /* 0x0000000400087c82 */ /* 0x000fd40008000000 */
[----:B------:R-:W-:Y:S01]  /*0db0*/  @UP0 ULDC UR6, c[0x0][0xdd4] ;  /* 0x0003750000060ab9 */ /* 0x000fe20000000800 */
[----:B------:R-:W-:Y:S01]  /*0dc0*/  @UP0 ULDC UR9, c[0x0][0xdd8] ;  /* 0x0003760000090ab9 */ /* 0x000fe20000000800 */
[----:B------:R-:W-:-:S04]  /*0dd0*/  UIMAD.WIDE.U32 UR6, UR4, UR6, URZ ;  /* 0x00000006040672a5 */ /* 0x000fc8000f8e003f */
[----:B------:R-:W-:-:S04]  /*0de0*/  @UP0 USHF.R.U32.HI UR8, URZ, UR9, UR7 ;  /* 0x000000093f080299 */ /* 0x000fc80008011607 */
[----:B------:R-:W-:Y:S02]  /*0df0*/  UIADD3 UR6, -UR8, URZ, URZ ;  /* 0x0000003f08067290 */ /* 0x000fe4000fffe13f */
[----:B-1----:R-:W-:Y:S02]  /*0e00*/  ISETP.LE.AND P0, PT, R0, UR8, PT ;  /* 0x0000000800007c0c */ /* 0x002fe4000bf03270 */
[----:B------:R-:W-:-:S11]  /*0e10*/  UIMAD UR7, UR5, UR6, UR4 ;  /* 0x00000006050772a4 */ /* 0x000fd6000f8e0204 */
[----:B--234-:R-:W-:Y:S05]  /*0e20*/  @!P0 BRA `(.L_x_1299) ;  /* 0x0000000000208947 */ /* 0x01cfea0003800000 */
[----:B------:R-:W-:Y:S01]  /*0e30*/  ULDC UR6, c[0x0][0xddc] ;  /* 0x0003770000067ab9 */ /* 0x000fe20000000800 */
[----:B------:R-:W-:Y:S01]  /*0e40*/  UMOV UR41, UR7 ;  /* 0x0000000700297c82 */ /* 0x000fe20008000000 */
[----:B------:R-:W-:-:S11]  /*0e50*/  UISETP.NE.AND UP0, UPT, UR6, 0x1, UPT ;  /* 0x000000010600788c */ /* 0x000fd6000bf05270 */
[----:B------:R-:W-:Y:S02]  /*0e60*/  @UP0 ULDC.64 UR10, c[0x0][0xde0] ;  /* 0x00037800000a0ab9 */ /* 0x000fe40000000a00 */
[----:B------:R-:W-:-:S04]  /*0e70*/  UIMAD.WIDE.U32 UR4, UR7, UR10, URZ ;  /* 0x0000000a070472a5 */ /* 0x000fc8000f8e003f */
[----:B------:R-:W-:-:S04]  /*0e80*/  @UP0 USHF.R.U32.HI UR41, URZ, UR11, UR5 ;  /* 0x0000000b3f290299 */ /* 0x000fc80008011605 */
[----:B------:R-:W-:Y:S01]  /*0e90*/  UIMAD UR4, UR41, UR6, URZ ;  /* 0x00000006290472a4 */ /* 0x000fe2000f8e023f */
[----:B------:R-:W-:Y:S11]  /*0ea0*/  BRA `(.L_x_1300) ;  /* 0x00000000001c7947 */ /* 0x000ff60003800000 */
.L_x_1299:
[----:B------:R-:W-:Y:S01]  /*0eb0*/  ULDC UR6, c[0x0][0xdc4] ;  /* 0x0003710000067ab9 */ /* 0x000fe20000000800 */
[----:B------:R-:W-:Y:S01]  /*0ec0*/  UMOV UR41, UR7 ;  /* 0x0000000700297c82 */ /* 0x000fe20008000000 */
[----:B------:R-:W-:-:S11]  /*0ed0*/  UISETP.NE.AND UP0, UPT, UR6, 0x1, UPT ;  /* 0x000000010600788c */ /* 0x000fd6000bf05270 */
[----:B------:R-:W-:Y:S02]  /*0ee0*/  @UP0 ULDC.64 UR10, c[0x0][0xdc8] ;  /* 0x00037200000a0ab9 */ /* 0x000fe40000000a00 */
[----:B------:R-:W-:-:S04]  /*0ef0*/  UIMAD.WIDE.U32 UR4, UR7, UR10, URZ ;  /* 0x0000000a070472a5 */ /* 0x000fc8000f8e003f */
[----:B------:R-:W-:-:S04]  /*0f00*/  @UP0 USHF.R.U32.HI UR41, URZ, UR11, UR5 ;  /* 0x0000000b3f290299 */ /* 0x000fc80008011605 */
[----:B------:R-:W-:-:S12]  /*0f10*/  UIMAD UR4, UR41, UR6, URZ ;  /* 0x00000006290472a4 */ /* 0x000fd8000f8e023f */
.L_x_1300:
[----:B------:R-:W1:Y:S01]  /*0f20*/  LDC.64 R8, c[0x0][0x9e0] ;  /* 0x00027800ff087b82 */ /* 0x000e620000000a00 */
[----:B------:R-:W-:Y:S01]  /*0f30*/  ULDC UR43, c[0x0][0xdb8] ;  /* 0x00036e00002b7ab9 */ /* 0x000fe20000000800 */
[----:B------:R-:W-:Y:S02]  /*0f40*/  ULOP3.LUT UR5, URZ, UR41, URZ, 0x33, !UPT ;  /* 0x000000293f057292 */ /* 0x000fe4000f8e333f */
[----:B------:R-:W-:Y:S01]  /*0f50*/  UISETP.NE.AND UP1, UPT, UR43, 0x1, UPT ;  /* 0x000000012b00788c */ /* 0x000fe2000bf25270 */
[----:B------:R-:W-:Y:S01]  /*0f60*/  ULDC UR42, c[0x0][0xdac] ;  /* 0x00036b00002a7ab9 */ /* 0x000fe20000000800 */
[----:B------:R-:W-:Y:S02]  /*0f70*/  ULDC.64 UR10, c[0x0][0x3f8] ;  /* 0x0000fe00000a7ab9 */ /* 0x000fe40000000a00 */
[----:B------:R-:W2:Y:S01]  /*0f80*/  LDC R7, c[0x0][0x288] ;  /* 0x0000a200ff077b82 */ /* 0x000ea20000000800 */
[----:B------:R-:W-:Y:S02]  /*0f90*/  UIADD3 UR4, UR7, -UR4, URZ ;  /* 0x8000000407047290 */ /* 0x000fe4000fffe03f */
[----:B------:R-:W-:-:S02]  /*0fa0*/  UIADD3 UR42, UR5, UR42, URZ ;  /* 0x0000002a052a7290 */ /* 0x000fc4000fffe03f */
[----:B------:R-:W-:Y:S01]  /*0fb0*/  UISETP.NE.U32.AND UP0, UPT, UR10, URZ, UPT ;  /* 0x0000003f0a00728c */ /* 0x000fe2000bf05070 */
[----:B------:R-:W-:Y:S02]  /*0fc0*/  ULDC UR7, c[0x0][0xdc4] ;  /* 0x0003710000077ab9 */ /* 0x000fe40000000800 */
[----:B------:R-:W3:Y:S01]  /*0fd0*/  LDC R5, c[0x0][0x2e0] ;  /* 0x0000b800ff057b82 */ /* 0x000ee20000000800 */
[----:B------:R-:W-:Y:S02]  /*0fe0*/  USHF.L.U32 UR42, UR42, 0x7, URZ ;  /* 0x000000072a2a7899 */ /* 0x000fe4000800063f */
[----:B------:R-:W-:Y:S02]  /*0ff0*/  UIMAD UR8, UR8, UR7, UR4 ;  /* 0x00000007080872a4 */ /* 0x000fe4000f8e0204 */
[----:B------:R-:W-:Y:S01]  /*1000*/  UISETP.NE.AND.EX UP0, UPT, UR11, URZ, UPT, UP0 ;  /* 0x0000003f0b00728c */ /* 0x000fe2000bf05300 */
[----:B------:R-:W-:Y:S01]  /*1010*/  @UP1 ULDC UR4, c[0x0][0xdbc] ;  /* 0x00036f0000041ab9 */ /* 0x000fe20000000800 */
[----:B------:R-:W-:Y:S01]  /*1020*/  ULDC UR6, c[0x0][0x404] ;  /* 0x0001010000067ab9 */ /* 0x000fe20000000800 */
[----:B------:R-:W-:Y:S01]  /*1030*/  UIMAD.WIDE.U32 UR4, UR8, UR4, URZ ;  /* 0x00000004080472a5 */ /* 0x000fe2000f8e003f */
[----:B-1----:R-:W-:Y:S01]  /*1040*/  ISETP.GE.AND P1, PT, R9, 0x1, PT ;  /* 0x000000010900780c */ /* 0x002fe20003f26270 */
[----:B------:R-:W-:Y:S01]  /*1050*/  USEL UR6, UR6, 0x1, UP0 ;  /* 0x0000000106067887 */ /* 0x000fe20008000000 */
[----:B------:R-:W-:Y:S01]  /*1060*/  IMAD.U32 R200, RZ, RZ, UR42 ;  /* 0x0000002affc87e24 */ /* 0x000fe2000f8e00ff */
[----:B------:R-:W-:Y:S01]  /*1070*/  @UP1 ULDC UR7, c[0x0][0xdc0] ;  /* 0x0003700000071ab9 */ /* 0x000fe20000000800 */
[----:B------:R-:W-:Y:S01]  /*1080*/  UMOV UR44, UR8 ;  /* 0x00000008002c7c82 */ /* 0x000fe20008000000 */
[----:B------:R-:W-:-:S02]  /*1090*/  @UP1 USHF.R.U32.HI UR44, URZ, UR7, UR5 ;  /* 0x000000073f2c1299 */ /* 0x000fc40008011605 */
[----:B--2---:R-:W-:Y:S02]  /*10a0*/  IADD3 R22, R200, 0x80, -R7 ;  /* 0x00000080c8167810 */ /* 0x004fe40007ffe807 */
[----:B------:R-:W-:-:S04]  /*10b0*/  UIADD3 UR4, -UR44, URZ, URZ ;  /* 0x0000003f2c047290 */ /* 0x000fc8000fffe13f */
[----:B------:R-:W-:Y:S01]  /*10c0*/  UIMAD UR43, UR43, UR4, UR8 ;  /* 0x000000042b2b72a4 */ /* 0x000fe2000f8e0208 */
[----:B---3--:R-:W-:-:S04]  /*10d0*/  IMAD R17, R5, UR6, RZ ;  /* 0x0000000605117c24 */ /* 0x008fc8000f8e02ff */
[----:B------:R-:W-:-:S04]  /*10e0*/  IMAD.IADD R22, R17, 0x1, R22 ;  /* 0x0000000111167824 */ /* 0x000fc800078e0216 */
[----:B------:R-:W-:Y:S01]  /*10f0*/  IMAD.IADD R0, R22, 0x1, R8 ;  /* 0x0000000116007824 */ /* 0x000fe200078e0208 */
[----:B------:R-:W-:Y:S06]  /*1100*/  @!P1 BRA `(.L_x_1301) ;  /* 0x0000000000409947 */ /* 0x000fec0003800000 */
[C---:B------:R-:W-:Y:S01]  /*1110*/  ISETP.GT.AND P0, PT, R22.reuse, RZ, PT ;  /* 0x000000ff1600720c */ /* 0x040fe20003f04270 */
[----:B------:R-:W-:-:S12]  /*1120*/  VIADD R3, R22, 0xffffffff ;  /* 0xffffffff16037836 */ /* 0x000fd80000000000 */
[----:B------:R-:W-:Y:S05]  /*1130*/  @P0 BRA `(.L_x_1302) ;  /* 0x00000000001c0947 */ /* 0x000fea0003800000 */
[----:B------:R-:W-:Y:S01]  /*1140*/  ISETP.NE.AND P0, PT, R9, 0x1, PT ;  /* 0x000000010900780c */ /* 0x000fe20003f05270 */
[----:B------:R-:W-:-:S12]  /*1150*/  IMAD.MOV R3, RZ, RZ, -R22 ;  /* 0x000000ffff037224 */ /* 0x000fd800078e0a16 */
[----:B------:R-:W1:Y:S02]  /*1160*/  @P0 LDC.64 R10, c[0x0][0x9e8] ;  /* 0x00027a00ff0a0b82 */ /* 0x000e640000000a00 */
[----:B-1----:R-:W-:-:S05]  /*1170*/  @P0 IMAD.HI.U32 R4, R3, R10, RZ ;  /* 0x0000000a03040227 */ /* 0x002fca00078e00ff */
[----:B------:R-:W-:-:S04]  /*1180*/  @P0 SHF.R.U32.HI R3, RZ, R11, R4 ;  /* 0x0000000bff030219 */ /* 0x000fc80000011604 */
[----:B------:R-:W-:Y:S01]  /*1190*/  LOP3.LUT R3, RZ, R3, RZ, 0x33, !PT ;  /* 0x00000003ff037212 */ /* 0x000fe200078e33ff */
[----:B------:R-:W-:Y:S06]  /*11a0*/  BRA `(.L_x_1303) ;  /* 0x0000000000107947 */ /* 0x000fec0003800000 */
.L_x_1302:
[----:B------:R-:W-:-:S13]  /*11b0*/  ISETP.NE.AND P0, PT, R9, 0x1, PT ;  /* 0x000000010900780c */ /* 0x000fda0003f05270 */
[----:B------:R-:W1:Y:S02]  /*11c0*/  @P0 LDC.64 R10, c[0x0][0x9e8] ;  /* 0x00027a00ff0a0b82 */ /* 0x000e640000000a00 */
[----:B-1----:R-:W-:-:S05]  /*11d0*/  @P0 IMAD.HI.U32 R4, R3, R10, RZ ;  /* 0x0000000a03040227 */ /* 0x002fca00078e00ff */
[----:B------:R-:W-:-:S07]  /*11e0*/  @P0 SHF.R.U32.HI R3, RZ, R11, R4 ;  /* 0x0000000bff030219 */ /* 0x000fce0000011604 */
.L_x_1303:
[----:B------:R-:W-:-:S05]  /*11f0*/  IMAD R3, R3, R9, R9 ;  /* 0x0000000903037224 */ /* 0x000fca00078e0209 */
[----:B------:R-:W-:-:S07]  /*1200*/  VIMNMX R0, R0, R3, PT ;  /* 0x0000000300007248 */ /* 0x000fce0003fe0100 */
.L_x_1301:
[----:B------:R-:W-:Y:S01]  /*1210*/  IADD3 R4, -R7, UR42, RZ ;  /* 0x0000002a07047c10 */ /* 0x000fe2000fffe1ff */
[----:B------:R-:W-:Y:S01]  /*1220*/  VIADD R3, R0, 0x5f ;  /* 0x0000005f00037836 */ /* 0x000fe20000000000 */
[----:B------:R-:W-:Y:S01]  /*1230*/  ULDC UR4, c[0x0][0x9dc] ;  /* 0x0002770000047ab9 */ /* 0x000fe20000000800 */
[----:B------:R-:W-:Y:S02]  /*1240*/  VIADD R0, R17, 0x5f ;  /* 0x0000005f11007836 */ /* 0x000fe40000000000 */
[----:B------:R-:W-:Y:S02]  /*1250*/  IMAD R6, R5, UR6, R4 ;  /* 0x0000000605067c24 */ /* 0x000fe4000f8e0204 */
[----:B------:R-:W-:-:S04]  /*1260*/  IMAD.HI R4, R3, 0x2aaaaaab, RZ ;  /* 0x2aaaaaab03047827 */ /* 0x000fc800078e02ff */
[----:B------:R-:W-:Y:S01]  /*1270*/  IMAD.HI R0, R0, 0x2aaaaaab, RZ ;  /* 0x2aaaaaab00007827 */ /* 0x000fe200078e02ff */
[----:B------:R-:W-:-:S03]  /*1280*/  SHF.R.U32.HI R5, RZ, 0x1f, R4 ;  /* 0x0000001fff057819 */ /* 0x000fc60000011604 */
[----:B------:R-:W-:Y:S01]  /*1290*/  VIADD R7, R6, -UR4 ;  /* 0x8000000406077c36 */ /* 0x000fe20008000000 */
[----:B------:R-:W-:Y:S02]  /*12a0*/  SHF.R.U32.HI R3, RZ, 0x1f, R0 ;  /* 0x0000001fff037819 */ /* 0x000fe40000011600 */
[----:B------:R-:W-:Y:S02]  /*12b0*/  LEA.HI.SX32 R176, R4, R5, 0x1c ;  /* 0x0000000504b07211 */ /* 0x000fe400078fe2ff */
[----:B------:R-:W-:Y:S02]  /*12c0*/  LEA.HI.SX32 R3, R0, R3, 0x1c ;  /* 0x0000000300037211 */ /* 0x000fe400078fe2ff */
[----:B------:R-:W-:Y:S02]  /*12d0*/  R2UR UR4, R7 ;  /* 0x00000000070472ca */ /* 0x000fe400000e0000 */
[----:B------:R-:W-:Y:S01]  /*12e0*/  VIMNMX R176, R3, R176, PT ;  /* 0x000000b003b07248 */ /* 0x000fe20003fe0100 */
[----:B------:R-:W-:-:S12]  /*12f0*/  @!P1 BRA `(.L_x_1304) ;  /* 0x0000000000449947 */ /* 0x000fd80003800000 */
[----:B------:R-:W-:-:S13]  /*1300*/  ISETP.GT.AND P0, PT, R6, -0x1, PT ;  /* 0xffffffff0600780c */ /* 0x000fda0003f04270 */
[----:B------:R-:W-:Y:S05]  /*1310*/  @P0 BRA `(.L_x_1305) ;  /* 0x00000000001c0947 */ /* 0x000fea0003800000 */
[----:B------:R-:W-:Y:S02]  /*1320*/  ISETP.NE.AND P0, PT, R9, 0x1, PT ;  /* 0x000000010900780c */ /* 0x000fe40003f05270 */
[----:B------:R-:W-:-:S11]  /*1330*/  LOP3.LUT R3, RZ, R6, RZ, 0x33, !PT ;  /* 0x00000006ff037212 */ /* 0x000fd600078e33ff */
[----:B------:R-:W1:Y:S02]  /*1340*/  @P0 LDC.64 R4, c[0x0][0x9e8] ;  /* 0x00027a00ff040b82 */ /* 0x000e640000000a00 */
[----:B-1----:R-:W-:-:S05]  /*1350*/  @P0 IMAD.HI.U32 R0, R3, R4, RZ ;  /* 0x0000000403000227 */ /* 0x002fca00078e00ff */
[----:B------:R-:W-:-:S04]  /*1360*/  @P0 SHF.R.U32.HI R3, RZ, R5, R0 ;  /* 0x00000005ff030219 */ /* 0x000fc80000011600 */
[----:B------:R-:W-:Y:S01]  /*1370*/  LOP3.LUT R6, RZ, R3, RZ, 0x33, !PT ;  /* 0x00000003ff067212 */ /* 0x000fe200078e33ff */
[----:B------:R-:W-:Y:S06]  /*1380*/  BRA `(.L_x_1306) ;  /* 0x0000000000107947 */ /* 0x000fec0003800000 */
.L_x_1305:
[----:B------:R-:W-:-:S13]  /*1390*/  ISETP.NE.AND P0, PT, R9, 0x1, PT ;  /* 0x000000010900780c */ /* 0x000fda0003f05270 */
[----:B------:R-:W1:Y:S02]  /*13a0*/  @P0 LDC.64 R4, c[0x0][0x9e8] ;  /* 0x00027a00ff040b82 */ /* 0x000e640000000a00 */
[----:B-1----:R-:W-:-:S05]  /*13b0*/  @P0 IMAD.HI.U32 R0, R6, R4, RZ ;  /* 0x0000000406000227 */ /* 0x002fca00078e00ff */
[----:B------:R-:W-:-:S07]  /*13c0*/  @P0 SHF.R.U32.HI R6, RZ, R5, R0 ;  /* 0x00000005ff060219 */ /* 0x000fce0000011600 */
.L_x_1306:
[----:B------:R-:W-:-:S05]  /*13d0*/  IMAD R6, R6, R9, RZ ;  /* 0x0000000906067224 */ /* 0x000fca00078e02ff */
[----:B------:R-:W-:-:S13]  /*13e0*/  R2UR UR5, R6 ;  /* 0x00000000060572ca */ /* 0x000fda00000e0000 */
[----:B------:R-:W-:-:S04]  /*13f0*/  UISETP.LT.AND UP0, UPT, UR4, UR5, UPT ;  /* 0x000000050400728c */ /* 0x000fc8000bf01270 */
[----:B------:R-:W-:-:S12]  /*1400*/  USEL UR4, UR4, UR5, !UP0 ;  /* 0x0000000504047287 */ /* 0x000fd8000c000000 */
.L_x_1304:
[----:B------:R-:W-:Y:S01]  /*1410*/  UIMAD.WIDE UR4, UR4, 0x2aaaaaab, URZ ;  /* 0x2aaaaaab040478a5 */ /* 0x000fe2000f8e023f */
[----:B------:R-:W-:Y:S02]  /*1420*/  PLOP3.LUT P0, PT, PT, PT, PT, 0x80, 0x0 ;  /* 0x000000000000781c */ /* 0x000fe40003f0f070 */
[----:B------:R-:W-:Y:S01]  /*1430*/  CS2R R20, SRZ ;  /* 0x0000000000147805 */ /* 0x000fe2000001ff00 */
[----:B------:R-:W-:Y:S01]  /*1440*/  IMAD.MOV.U32 R0, RZ, RZ, RZ ;  /* 0x000000ffff007224 */ /* 0x000fe200078e00ff */
[----:B------:R-:W-:Y:S01]  /*1450*/  USHF.R.U32.HI UR4, URZ, 0x1f, UR5 ;  /* 0x0000001f3f047899 */ /* 0x000fe20008011605 */
[----:B------:R-:W-:Y:S02]  /*1460*/  CS2R R150, SRZ ;  /* 0x0000000000967805 */ /* 0x000fe4000001ff00 */
[----:B------:R-:W-:Y:S02]  /*1470*/  CS2R R148, SRZ ;  /* 0x0000000000947805 */ /* 0x000fe4000001ff00 */
[----:B------:R-:W-:Y:S01]  /*1480*/  CS2R R146, SRZ ;  /* 0x0000000000927805 */ /* 0x000fe2000001ff00 */
[----:B------:R-:W-:Y:S01]  /*1490*/  ULEA.HI.SX32 UR4, UR5, UR4, 0x1c ;  /* 0x0000000405047291 */ /* 0x000fe2000f8fe23f */
[----:B------:R-:W-:-:S02]  /*14a0*/  CS2R R144, SRZ ;  /* 0x0000000000907805 */ /* 0x000fc4000001ff00 */
[----:B------:R-:W-:Y:S02]  /*14b0*/  CS2R R142, SRZ ;  /* 0x00000000008e7805 */ /* 0x000fe4000001ff00 */
[----:B------:R-:W-:Y:S01]  /*14c0*/  CS2R R140, SRZ ;  /* 0x00000000008c7805 */ /* 0x000fe2000001ff00 */
[----:B------:R-:W-:Y:S01]  /*14d0*/  UISETP.LT.AND UP0, UPT, URZ, UR4, UPT ;  /* 0x000000043f00728c */ /* 0x000fe2000bf01270 */
[----:B------:R-:W-:Y:S02]  /*14e0*/  CS2R R138, SRZ ;  /* 0x00000000008a7805 */ /* 0x000fe4000001ff00 */
[----:B------:R-:W-:Y:S02]  /*14f0*/  CS2R R136, SRZ ;  /* 0x0000000000887805 */ /* 0x000fe4000001ff00 */
[----:B------:R-:W-:Y:S01]  /*1500*/  CS2R R134, SRZ ;  /* 0x0000000000867805 */ /* 0x000fe2000001ff00 */
[----:B------:R-:W-:Y:S01]  /*1510*/  USEL UR40, URZ, UR4, !UP0 ;  /* 0x000000043f287287 */ /* 0x000fe2000c000000 */
[----:B------:R-:W-:-:S02]  /*1520*/  CS2R R132, SRZ ;  /* 0x0000000000847805 */ /* 0x000fc4000001ff00 */
[----:B------:R-:W-:Y:S02]  /*1530*/  CS2R R130, SRZ ;  /* 0x0000000000827805 */ /* 0x000fe4000001ff00 */
[----:B------:R-:W-:Y:S02]  /*1540*/  CS2R R128, SRZ ;  /* 0x0000000000807805 */ /* 0x000fe4000001ff00 */
[----:B------:R-:W-:Y:S02]  /*1550*/  CS2R R126, SRZ ;  /* 0x00000000007e7805 */ /* 0x000fe4000001ff00 */
[----:B------:R-:W-:Y:S02]  /*1560*/  CS2R R124, SRZ ;  /* 0x00000000007c7805 */ /* 0x000fe4000001ff00 */
[----:B------:R-:W-:Y:S02]  /*1570*/  ISETP.GT.AND P1, PT, R176, UR40, PT ;  /* 0x00000028b0007c0c */ /* 0x000fe4000bf24270 */
        /* <DEDUP_REMOVED lines=48> */
[----:B------:R-:W-:Y:S01]  /*1880*/  CS2R R6, SRZ ;  /* 0x0000000000067805 */ /* 0x000fe2000001ff00 */
[----:B------:R-:W-:Y:S02]  /*1890*/  IMAD.MOV.U32 R29, RZ, RZ, RZ ;  /* 0x000000ffff1d7224 */ /* 0x000fe400078e00ff */
[----:B------:R-:W-:Y:S02]  /*18a0*/  IMAD.MOV.U32 R172, RZ, RZ, RZ ;  /* 0x000000ffffac7224 */ /* 0x000fe400078e00ff */
[----:B------:R-:W-:Y:S02]  /*18b0*/  IMAD.MOV.U32 R49, RZ, RZ, RZ ;  /* 0x000000ffff317224 */ /* 0x000fe400078e00ff */
[----:B------:R-:W-:Y:S01]  /*18c0*/  IMAD.MOV.U32 R4, RZ, RZ, RZ ;  /* 0x000000ffff047224 */ /* 0x000fe200078e00ff */
[----:B------:R-:W-:Y:S06]  /*18d0*/  @!P1 BRA `(.L_x_1307) ;  /* 0x000000c800b89947 */ /* 0x000fec0003800000 */
[----:B------:R-:W-:Y:S01]  /*18e0*/  SHF.R.S32.HI R3, RZ, 0x1f, R202 ;  /* 0x0000001fff037819 */ /* 0x000fe200000114ca */
[----:B------:R-:W-:-:S03]  /*18f0*/  UIADD3 UR6, UR46, 0x18400, URZ ;  /* 0x000184002e067890 */ /* 0x000fc6000fffe03f */
[----:B------:R-:W-:Y:S01]  /*1900*/  LEA.HI R3, R3, R202, RZ, 0x7 ;  /* 0x000000ca03037211 */ /* 0x000fe200078f38ff */
[----:B------:R-:W-:-:S03]  /*1910*/  ULOP3.LUT UP0, URZ, UR6, 0x1bf, URZ, 0xc0, !UPT ;  /* 0x000001bf063f7892 */ /* 0x000fc6000f80c03f */
[----:B------:R-:W-:-:S03]  /*1920*/  SHF.R.S32.HI R3, RZ, 0x7, R3 ;  /* 0x00000007ff037819 */ /* 0x000fc60000011403 */
[----:B------:R-:W-:-:S03]  /*1930*/  PLOP3.LUT P0, PT, PT, PT, UP0, 0x80, 0x0 ;  /* 0x000000000000781c */ /* 0x000fc60003f0f008 */
[----:B------:R-:W1:Y:S02]  /*1940*/  SHFL.IDX PT, R3, R3, RZ, 0x1f ;  /* 0x00001fff03037589 */ /* 0x000e6400000e0000 */
[----:B-1----:R-:W-:-:S13]  /*1950*/  R2UR UR4, R3 ;  /* 0x00000000030472ca */ /* 0x002fda00000e0000 */
[----:B------:R-:W-:-:S04]  /*1960*/  ULEA.HI UR5, UR4, UR4, URZ, 0x1 ;  /* 0x0000000404057291 */ /* 0x000fc8000f8f083f */
        /* <DEDUP_REMOVED lines=21> */
[----:B--2---:R-:W-:Y:S05]  /*1ac0*/  CALL.ABS.NOINC R14 ;  /* 0x000000000e007343 */ /* 0x004fea0003c00000 */
.L_x_1308:
[----:B------:R-:W-:Y:S01]  /*1ad0*/  ULEA.HI UR4, UR37, UR37, URZ, 0x1 ;  /* 0x0000002525047291 */ /* 0x000fe2000f8f083f */
[----:B------:R-:W-:-:S03]  /*1ae0*/  VIADD R10, R23, 0x8 ;  /* 0x00000008170a7836 */ /* 0x000fc60000000000 */
[----:B------:R-:W-:-:S04]  /*1af0*/  ULOP3.LUT UR4, UR4, 0xfffffffe, URZ, 0xc0, !UPT ;  /* 0xfffffffe04047892 */ /* 0x000fc8000f8ec03f */
[----:B------:R-:W-:-:S06]  /*1b00*/  UIADD3 UR4, UR37, -UR4, URZ ;  /* 0x8000000425047290 */ /* 0x000fcc000fffe03f */
[----:B------:R-:W-:-:S05]  /*1b10*/  IMAD.U32 R0, RZ, RZ, UR4 ;  /* 0x00000004ff007e24 */ /* 0x000fca000f8e00ff */
[----:B------:R-:W-:-:S04]  /*1b20*/  SHF.L.U32 R0, R0, 0x1f, RZ ;  /* 0x0000001f00007819 */ /* 0x000fc800000006ff */
[----:B------:R-:W1:Y:S02]  /*1b30*/  SYNCS.PHASECHK.TRANS64.TRYWAIT P0, [UR46+0x22800], R0 ;  /* 0x02280000ff0075a7 */ /* 0x000e64000800016e */
[----:B-1----:R-:W-:Y:S05]  /*1b40*/  @!P0 BRA `(.L_x_1309) ;  /* 0x0000011000b48947 */ /* 0x002fea0003800000 */
.L_x_1456:
[----:B-1----:R-:W-:Y:S01]  /*1b50*/  IMAD.U32 R0, RZ, RZ, UR47 ;  /* 0x0000002fff007e24 */ /* 0x002fe2000f8e00ff */
[----:B------:R-:W-:Y:S05]  /*1b60*/  WARPSYNC.ALL ;  /* 0x0000000000007948 */ /* 0x000fea0003800000 */
[----:B------:R1:W-:Y:S01]  /*1b70*/  BAR.SYNC.DEFER_BLOCKING R10, 0x100 ;  /* 0x0004000a0000751d */ /* 0x0003e20000010000 */
[----:B------:R-:W-:-:S13]  /*1b80*/  ISETP.NE.AND P0, PT, R0, 0x3, PT ;  /* 0x000000030000780c */ /* 0x000fda0003f05270 */
[----:B-1----:R-:W-:Y:S05]  /*1b90*/  @!P0 BRA `(.L_x_1310) ;  /* 0x0000000000048947 */ /* 0x002fea0003800000 */
[----:B------:R-:W-:Y:S01]  /*1ba0*/  BPT.TRAP 0x1 ;  /* 0x000000040000795c */ /* 0x000fe20000300000 */
.L_x_1310:
[----:B------:R-:W-:Y:S01]  /*1bb0*/  ULEA UR21, UR39, UR46, 0x3 ;  /* 0x0000002e27157291 */ /* 0x000fe2000f8e183f */
[----:B------:R-:W-:-:S05]  /*1bc0*/  IMAD.U32 R12, RZ, RZ, UR38 ;  /* 0x00000026ff0c7e24 */ /* 0x000fca000f8e00ff */
[----:B------:R-:W-:-:S04]  /*1bd0*/  SHF.L.U32 R12, R12, 0x1f, RZ ;  /* 0x0000001f0c0c7819 */ /* 0x000fc800000006ff */
[----:B------:R1:W2:Y:S01]  /*1be0*/  SYNCS.PHASECHK.TRANS64.TRYWAIT P1, [UR21+0x22830], R12 ;  /* 0x0228300cff0075a7 */ /* 0x0002a20008020155 */
[----:B------:R-:W-:Y:S05]  /*1bf0*/  @!P0 BRA `(.L_x_1311) ;  /* 0x0000000000048947 */ /* 0x000fea0003800000 */
[----:B------:R-:W-:Y:S01]  /*1c00*/  BPT.TRAP 0x1 ;  /* 0x000000040000795c */ /* 0x000fe20000300000 */
.L_x_1311:
[----:B--2---:R-:W-:Y:S05]  /*1c10*/  @P1 BRA `(.L_x_1312) ;  /* 0x0000000000081947 */ /* 0x004fea0003800000 */
[----:B------:R-:W2:Y:S02]  /*1c20*/  SYNCS.PHASECHK.TRANS64.TRYWAIT P1, [UR21+0x22830], R12 ;  /* 0x0228300cff0075a7 */ /* 0x000ea40008020155 */
[----:B--2---:R-:W-:Y:S05]  /*1c30*/  @!P1 BRA `(.L_x_1313) ;  /* 0x0000011000909947 */ /* 0x004fea0003800000 */
.L_x_1312:
[----:B------:R-:W-:Y:S01]  /*1c40*/  UIADD3 UR4, UR46, 0x1c400, URZ ;  /* 0x0001c4002e047890 */ /* 0x000fe2000fffe03f */
[----:B------:R-:W-:Y:S01]  /*1c50*/  WARPGROUP.ARRIVE ;  /* 0x00000000000079c5 */ /* 0x000fe20000000000 */
[----:B------:R-:W-:-:S05]  /*1c60*/  ULOP3.LUT UR16, UR45, 0x10000, URZ, 0xfc, !UPT ;  /* 0x000100002d107892 */ /* 0x000fca000f8efc3f */
[----:B------:R-:W3:Y:S01]  /*1c70*/  S2R R0, SR_TID.X ;  /* 0x0000000000007919 */ /* 0x000ee20000002100 */
[----:B------:R-:W-:Y:S01]  /*1c80*/  USHF.R.U32.HI UR4, URZ, 0x4, UR4 ;  /* 0x000000043f047899 */ /* 0x000fe20008011604 */
[----:B------:R-:W4:Y:S01]  /*1c90*/  LDC R6, c[0x0][0x288] ;  /* 0x0000a200ff067b82 */ /* 0x000f220000000800 */
[----:B------:R-:W-:Y:S01]  /*1ca0*/  UMOV UR17, 0x40000040 ;  /* 0x4000004000117882 */ /* 0x000fe20000000000 */
[----:B------:R-:W-:Y:S01]  /*1cb0*/  UMOV UR19, 0x40000040 ;  /* 0x4000004000137882 */ /* 0x000fe20000000000 */
[----:B------:R-:W-:Y:S01]  /*1cc0*/  ULOP3.LUT UR4, UR4, 0x3fff, URZ, 0xc0, !UPT ;  /* 0x00003fff04047892 */ /* 0x000fe2000f8ec03f */
[----:B------:R-:W-:Y:S01]  /*1cd0*/  IMAD.U32 R7, RZ, RZ, UR21 ;  /* 0x00000015ff077e24 */ /* 0x000fe2000f8e00ff */
[----:B------:R-:W-:Y:S01]  /*1ce0*/  UMOV UR5, 0x40000040 ;  /* 0x4000004000057882 */ /* 0x000fe20000000000 */
[----:B------:R-:W-:Y:S01]  /*1cf0*/  UMOV UR7, 0x40000040 ;  /* 0x4000004000077882 */ /* 0x000fe20000000000 */
[----:B------:R-:W-:Y:S01]  /*1d00*/  ULOP3.LUT UR20, UR4, 0x10000, URZ, 0xfc, !UPT ;  /* 0x0001000004147892 */ /* 0x000fe2000f8efc3f */
[----:B------:R-:W-:Y:S01]  /*1d10*/  IMAD.MOV.U32 R9, RZ, RZ, -0x60 ;  /* 0xffffffa0ff097424 */ /* 0x000fe200078e00ff */
[----:B------:R-:W-:Y:S01]  /*1d20*/  UIADD3 UR4, UR16, 0x2, URZ ;  /* 0x0000000210047890 */ /* 0x000fe2000fffe03f */
[----:B------:R-:W-:Y:S01]  /*1d30*/  IADD3 R11, -R23, 0xb, RZ ;  /* 0x0000000b170b7810 */ /* 0x000fe20007ffe1ff */
[----:B------:R-:W-:Y:S01]  /*1d40*/  UIMAD UR18, UR39, 0x300, UR20 ;  /* 0x00000300271278a4 */ /* 0x000fe2000f8e0214 */
[----:B------:R-:W-:Y:S01]  /*1d50*/  IMAD R9, R176, R9, 0x60 ;  /* 0x00000060b0097424 */ /* 0x000fe200078e0209 */
[----:B------:R-:W-:Y:S01]  /*1d60*/  UIADD3 UR8, UR16, 0x4, URZ ;  /* 0x0000000410087890 */ /* 0x000fe2000fffe03f */
[----:B------:R-:W-:Y:S01]  /*1d70*/  LOP3.LUT R2, R2, 0xfff7ffff, RZ, 0xc0, !PT ;  /* 0xfff7ffff02027812 */ /* 0x000fe200078ec0ff */
[----:B------:R-:W-:Y:S01]  /*1d80*/  UIADD3 UR6, UR18, 0x2, URZ ;  /* 0x0000000212067890 */ /* 0x000fe2000fffe03f */
[----:B--2---:R-:W-:Y:S01]  /*1d90*/  IMAD.IADD R3, R17, 0x1, R9 ;  /* 0x0000000111037824 */ /* 0x004fe200078e0209 */
[----:B------:R-:W-:Y:S01]  /*1da0*/  UIADD3 UR10, UR18, 0x4, URZ ;  /* 0x00000004120a7890 */ /* 0x000fe2000fffe03f */
[----:B------:R-:W-:-:S02]  /*1db0*/  UMOV UR9, 0x40000040 ;  /* 0x4000004000097882 */ /* 0x000fc40000000000 */
[----:B------:R-:W-:Y:S01]  /*1dc0*/  HGMMA.64x96x16.F32.BF16 R24, gdesc[UR16], RZ, !UPT, gsb0 ;  /* 0x01600000101879f0 */ /* 0x000fe2000c0018ff */
[----:B------:R-:W-:Y:S01]  /*1dd0*/  UMOV UR11, 0x40000040 ;  /* 0x40000040000b7882 */ /* 0x000fe20000000000 */
[----:B------:R-:W-:Y:S02]  /*1de0*/  UIADD3 UR12, UR16, 0x6, URZ ;  /* 0x00000006100c7890 */ /* 0x000fe4000fffe03f */
[----:B------:R-:W-:Y:S01]  /*1df0*/  UIADD3 UR14, UR18, 0x6, URZ ;  /* 0x00000006120e7890 */ /* 0x000fe2000fffe03f */
[----:B----4-:R-:W-:Y:S01]  /*1e00*/  IADD3 R5, R3, 0x1, -R6 ;  /* 0x0000000103057810 */ /* 0x010fe20007ffe806 */
[----:B------:R-:W-:Y:S01]  /*1e10*/  UMOV UR13, 0x40000040 ;  /* 0x40000040000d7882 */ /* 0x000fe20000000000 */
[----:B------:R-:W-:Y:S01]  /*1e20*/  UMOV UR15, 0x40000040 ;  /* 0x40000040000f7882 */ /* 0x000fe20000000000 */
[----:B---3--:R-:W-:Y:S02]  /*1e30*/  LOP3.LUT P1, RZ, R0, 0x7f, RZ, 0xc0, !PT ;  /* 0x0000007f00ff7812 */ /* 0x008fe4000782c0ff */
[----:B------:R-:W-:-:S11]  /*1e40*/  IMAD.IADD R5, R5, 0x1, -R16 ;  /* 0x0000000105057824 */ /* 0x000fd600078e0a10 */
[----:B------:R-:W-:Y:S01]  /*1e50*/  @!P1 VIADD R0, R7, 0x22840 ;  /* 0x0002284007009836 */ /* 0x000fe20000000000 */
[----:B------:R-:W-:-:S04]  /*1e60*/  @P1 LOP3.LUT R2, R2, 0x80000, RZ, 0xfc, !PT ;  /* 0x0008000002021812 */ /* 0x000fc800078efcff */
[----:B------:R-:W-:Y:S01]  /*1e70*/  @!P1 PRMT R0, RZ, 0x654, R0 ;  /* 0x00000654ff009816 */ /* 0x000fe20000000000 */
[----:B------:R-:W-:Y:S02]  /*1e80*/  WARPGROUP.DEPBAR.LE gsb0, 0x0 ;  /* 0x00008000000079c5 */ /* 0x000fe40000010000 */
[----:B------:R-:W-:-:S06]  /*1e90*/  WARPGROUP.ARRIVE ;  /* 0x00000000000079c5 */ /* 0x000fcc0000000000 */
[----:B------:R-:W-:Y:S01]  /*1ea0*/  HGMMA.64x96x16.F32.BF16 R24, gdesc[UR4], R24, gsb0 ;  /* 0x01600000041879f0 */ /* 0x000fe20008001818 */
[----:B------:R-:W-:Y:S02]  /*1eb0*/  ULDC.64 UR6, c[0x0][0x9d8] ;  /* 0x0002760000067ab9 */ /* 0x000fe40000000a00 */
[----:B------:R-:W-:Y:S01]  /*1ec0*/  ULOP3.LUT UR22, URZ, UR7, URZ, 0x33, !UPT ;  /* 0x000000073f167292 */ /* 0x000fe2000f8e333f */
[----:B------:R-:W-:Y:S02]  /*1ed0*/  WARPGROUP.DEPBAR.LE gsb0, 0x0 ;  /* 0x00008000000079c5 */ /* 0x000fe40000010000 */
[----:B------:R-:W-:-:S06]  /*1ee0*/  WARPGROUP.ARRIVE ;  /* 0x00000000000079c5 */ /* 0x000fcc0000000000 */
[----:B------:R-:W-:Y:S03]  /*1ef0*/  HGMMA.64x96x16.F32.BF16 R24, gdesc[UR8], R24, gsb0 ;  /* 0x01600000081879f0 */ /* 0x000fe60008001818 */
[----:B------:R-:W-:Y:S02]  /*1f00*/  WARPGROUP.DEPBAR.LE gsb0, 0x0 ;  /* 0x00008000000079c5 */ /* 0x000fe40000010000 */
[----:B------:R-:W-:-:S06]  /*1f10*/  WARPGROUP.ARRIVE ;  /* 0x00000000000079c5 */ /* 0x000fcc0000000000 */
[----:B------:R-:W-:Y:S01]  /*1f20*/  HGMMA.64x96x16.F32.BF16 R24, gdesc[UR12], R24, gsb0 ;  /* 0x016000000c1879f0 */ /* 0x000fe20008001818 */
[----:B------:R-:W-:Y:S02]  /*1f30*/  ULDC.64 UR14, c[0x0][0x9e0] ;  /* 0x00027800000e7ab9 */ /* 0x000fe40000000a00 */
[----:B------:R-:W-:Y:S01]  /*1f40*/  UISETP.GE.AND UP0, UPT, UR15, 0x1, UPT ;  /* 0x000000010f00788c */ /* 0x000fe2000bf06270 */
[----:B------:R-:W-:Y:S02]  /*1f50*/  WARPGROUP.DEPBAR.LE gsb0, 0x0 ;  /* 0x00008000000079c5 */ /* 0x000fe40000010000 */
[----:B------:R-:W-:Y:S01]  /*1f60*/  FMUL.FTZ R24, R24, UR6 ;  /* 0x0000000618187c20 */ /* 0x000fe20008410000 */
        /* <DEDUP_REMOVED lines=38> */
[----:B------:R2:W-:Y:S06]  /*21d0*/  BAR.ARV R11, 0x100 ;  /* 0x0004000b0000751d */ /* 0x0005ec0000002000 */
[----:B------:R-:W-:Y:S01]  /*21e0*/  FMUL.FTZ R58, R58, UR6 ;  /* 0x000000063a3a7c20 */ /* 0x000fe20008410000 */
[----:B------:R-:W-:Y:S01]  /*21f0*/  FMUL.FTZ R59, R59, UR6 ;  /* 0x000000063b3b7c20 */ /* 0x000fe20008410000 */
[----:B------:R3:W-:Y:S01]  /*2200*/  @!P1 SYNCS.ARRIVE.TRANS64.RED.A1T0 RZ, [R0+URZ], RZ ;  /* 0x000000ff00ff99a7 */ /* 0x0007e2000810043f */
[----:B------:R-:W-:Y:S01]  /*2210*/  PLOP3.LUT P1, PT, PT, PT, UP0, 0x40, 0x0 ;  /* 0x000000000000781c */ /* 0x000fe20003f2e808 */
        /* <DEDUP_REMOVED lines=9> */
[----:B---3--:R-:W-:-:S07]  /*22b0*/  VIADD R0, R201, UR42 ;  /* 0x0000002ac9007c36 */ /* 0x008fce0008000000 */
[----:B------:R-:W3:Y:S08]  /*22c0*/  MUFU.TANH R24, R24 ;  /* 0x0000001800187308 */ /* 0x000ef00000002400 */
[----:B------:R-:W1:Y:S08]  /*22d0*/  MUFU.TANH R25, R25 ;  /* 0x0000001900197308 */ /* 0x000e700000002400 */
        /* <DEDUP_REMOVED lines=39> */
[----:B------:R5:W1:Y:S08]  /*2550*/  MUFU.TANH R26, R42 ;  /* 0x0000002a001a7308 */ /* 0x000a700000002400 */
[----:B------:R2:W1:Y:S01]  /*2560*/  MUFU.TANH R27, R43 ;  /* 0x0000002b001b7308 */ /* 0x0004620000002400 */
[----:B-----5:R-:W-:-:S07]  /*2570*/  IMAD.IADD R42, R3, 0x1, -R16 ;  /* 0x00000001032a7824 */ /* 0x020fce00078e0a10 */
[----:B------:R5:W1:Y:S01]  /*2580*/  MUFU.TANH R30, R50 ;  /* 0x00000032001e7308 */ /* 0x000a620000002400 */
[----:B--2---:R-:W-:-:S05]  /*2590*/  VIADD R43, R5, UR14 ;  /* 0x0000000e052b7c36 */ /* 0x004fca0008000000 */
[----:B------:R-:W-:Y:S02]  /*25a0*/  VIADDMNMX R3, R0, R43, R42, PT ;  /* 0x0000002b00037246 */ /* 0x000fe4000380012a */
[----:B------:R-:W2:Y:S01]  /*25b0*/  MUFU.TANH R15, R31 ;  /* 0x0000001f000f7308 */ /* 0x000ea20000002400 */
[----:B-----5:R-:W-:-:S04]  /*25c0*/  VIADD R50, R5, UR22 ;  /* 0x0000001605327c36 */ /* 0x020fc80008000000 */
[----:B------:R-:W-:-:S03]  /*25d0*/  IMAD.IADD R5, R50, 0x1, R0 ;  /* 0x0000000132057824 */ /* 0x000fc600078e0200 */
[----:B------:R5:W1:Y:S02]  /*25e0*/  MUFU.TANH R31, R51 ;  /* 0x00000033001f7308 */ /* 0x000a640000002400 */
[----:B-----5:R-:W-:Y:S01]  /*25f0*/  IMAD.IADD R51, R9, 0x1, -R16 ;  /* 0x0000000109337824 */ /* 0x020fe200078e0a10 */
[----:B--234-:R-:W-:Y:S06]  /*2600*/  @P1 BRA `(.L_x_1314) ;  /* 0x0000000000541947 */ /* 0x01cfec0003800000 */
[----:B------:R-:W-:Y:S01]  /*2610*/  IADD3 R8, R0, -R6, R17 ;  /* 0x8000000600087210 */ /* 0x000fe20007ffe011 */
[----:B------:R-:W-:Y:S03]  /*2620*/  BSSY B0, `(.L_x_1315) ;  /* 0x0000010000007945 */ /* 0x000fe60003800000 */
[----:B------:R-:W-:-:S13]  /*2630*/  ISETP.GT.AND P1, PT, R8, -0x1, PT ;  /* 0xffffffff0800780c */ /* 0x000fda0003f24270 */
[----:B------:R-:W-:Y:S05]  /*2640*/  @P1 BRA `(.L_x_1316) ;  /* 0x0000000000201947 */ /* 0x000fea0003800000 */
[----:B------:R-:W-:Y:S01]  /*2650*/  UISETP.NE.AND UP1, UPT, UR15, 0x1, UPT ;  /* 0x000000010f00788c */ /* 0x000fe2000bf25270 */
[----:B------:R-:W-:-:S05]  /*2660*/  LOP3.LUT R8, RZ, R8, RZ, 0x33, !PT ;  /* 0x00000008ff087212 */ /* 0x000fca00078e33ff */
[----:B------:R-:W-:-:S05]  /*2670*/  PLOP3.LUT P1, PT, PT, PT, UP1, 0x80, 0x0 ;  /* 0x000000000000781c */ /* 0x000fca0003f2f018 */
[----:B------:R-:W-:-:S08]  /*2680*/  @UP1 ULDC.64 UR6, c[0x0][0x9e8] ;  /* 0x00027a0000061ab9 */ /* 0x000fd00000000a00 */
[----:B------:R-:W-:-:S05]  /*2690*/  @P1 IMAD.HI.U32 R58, R8, UR6, RZ ;  /* 0x00000006083a1c27 */ /* 0x000fca000f8e00ff */
[----:B------:R-:W-:-:S04]  /*26a0*/  @P1 SHF.R.U32.HI R8, RZ, UR7, R58 ;  /* 0x00000007ff081c19 */ /* 0x000fc8000801163a */
[----:B------:R-:W-:Y:S01]  /*26b0*/  LOP3.LUT R8, RZ, R8, RZ, 0x33, !PT ;  /* 0x00000008ff087212 */ /* 0x000fe200078e33ff */
[----:B------:R-:W-:Y:S06]  /*26c0*/  BRA `(.L_x_1317) ;  /* 0x0000000000147947 */ /* 0x000fec0003800000 */
.L_x_1316:
[----:B------:R-:W-:-:S06]  /*26d0*/  UISETP.NE.AND UP1, UPT, UR15, 0x1, UPT ;  /* 0x000000010f00788c */ /* 0x000fcc000bf25270 */
[----:B------:R-:W-:-:S05]  /*26e0*/  PLOP3.LUT P1, PT, PT, PT, UP1, 0x80, 0x0 ;  /* 0x000000000000781c */ /* 0x000fca0003f2f018 */
[----:B------:R-:W-:-:S08]  /*26f0*/  @UP1 ULDC.64 UR6, c[0x0][0x9e8] ;  /* 0x00027a0000061ab9 */ /* 0x000fd00000000a00 */
[----:B------:R-:W-:-:S05]  /*2700*/  @P1 IMAD.HI.U32 R58, R8, UR6, RZ ;  /* 0x00000006083a1c27 */ /* 0x000fca000f8e00ff */
[----:B------:R-:W-:-:S07]  /*2710*/  @P1 SHF.R.U32.HI R8, RZ, UR7, R58 ;  /* 0x00000007ff081c19 */ /* 0x000fce000801163a */
.L_x_1317:
[----:B------:R-:W-:Y:S05]  /*2720*/  BSYNC B0 ;  /* 0x0000000000007941 */ /* 0x000fea0003800000 */
.L_x_1315:
[----:B------:R-:W-:-:S05]  /*2730*/  IMAD R8, R8, UR15, R51 ;  /* 0x0000000f08087c24 */ /* 0x000fca000f8e0233 */
[----:B------:R-:W-:Y:S02]  /*2740*/  VIMNMX R5, R5, R8, !PT ;  /* 0x0000000805057248 */ /* 0x000fe40007fe0100 */
[----:B------:R-:W-:-:S07]  /*2750*/  VIADDMNMX R3, R8, UR15, R3, PT ;  /* 0x0000000f08037c46 */ /* 0x000fce000b800103 */
.L_x_1314:
[C---:B------:R-:W-:Y:S02]  /*2760*/  ISETP.GE.AND P1, PT, R9.reuse, 0x2, PT ;  /* 0x000000020900780c */ /* 0x040fe40003f26270 */
[----:B------:R-:W-:Y:S02]  /*2770*/  ISETP.GE.AND P5, PT, R9, 0xa, PT ;  /* 0x0000000a0900780c */ /* 0x000fe40003fa6270 */
[----:B------:R-:W-:Y:S02]  /*2780*/  ISETP.GT.AND P3, PT, R5, 0x1, !P1 ;  /* 0x000000010500780c */ /* 0x000fe40004f64270 */
[----:B------:R-:W-:Y:S02]  /*2790*/  ISETP.GE.AND P2, PT, R9, 0x9, PT ;  /* 0x000000090900780c */ /* 0x000fe40003f46270 */
[----:B------:R-:W-:Y:S02]  /*27a0*/  ISETP.LT.OR P3, PT, R3, 0x2, P3 ;  /* 0x000000020300780c */ /* 0x000fe40001f61670 */
[----:B------:R-:W-:-:S02]  /*27b0*/  ISETP.GT.AND P4, PT, R5, 0x8, !P2 ;  /* 0x000000080500780c */ /* 0x000fc40005784270 */
[----:B-1----:R-:W-:Y:S02]  /*27c0*/  FSEL R58, R25, -INF , !P3 ;  /* 0xff800000193a7808 */ /* 0x002fe40005800000 */
[----:B------:R-:W-:Y:S02]  /*27d0*/  ISETP.GT.AND P3, PT, R5, 0x9, !P5 ;  /* 0x000000090500780c */ /* 0x000fe40006f64270 */
[----:B------:R-:W-:Y:S02]  /*27e0*/  P2R R25, PR, RZ, 0x20 ;  /* 0x00000020ff197803 */ /* 0x000fe40000000000 */
[----:B------:R-:W-:Y:S02]  /*27f0*/  ISETP.LT.OR P3, PT, R3, 0xa, P3 ;  /* 0x0000000a0300780c */ /* 0x000fe40001f61670 */
[----:B------:R-:W-:Y:S02]  /*2800*/  ISETP.GE.AND P5, PT, R9, 0x11, PT ;  /* 0x000000110900780c */ /* 0x000fe40003fa6270 */
[----:B------:R-:W-:-:S02]  /*2810*/  FSEL R74, R29, -INF , !P3 ;  /* 0xff8000001d4a7808 */ /* 0x000fc40005800000 */
[----:B------:R-:W-:Y:S02]  /*2820*/  ISETP.LT.OR P4, PT, R3, 0x9, P4 ;  /* 0x000000090300780c */ /* 0x000fe40002781670 */
[----:B------:R-:W-:Y:S02]  /*2830*/  ISETP.GT.AND P3, PT, R5, 0x10, !P5 ;  /* 0x000000100500780c */ /* 0x000fe40006f64270 */
[----:B------:R-:W-:Y:S02]  /*2840*/  FSEL R72, R28, -INF , !P4 ;  /* 0xff8000001c487808 */ /* 0x000fe40006000000 */
[----:B------:R-:W-:Y:S02]  /*2850*/  ISETP.LT.OR P3, PT, R3, 0x11, P3 ;  /* 0x000000110300780c */ /* 0x000fe40001f61670 */
[----:B------:R-:W-:Y:S02]  /*2860*/  ISETP.GE.AND P4, PT, R9, 0x12, PT ;  /* 0x000000120900780c */ /* 0x000fe40003f86270 */
[----:B------:R-:W-:-:S02]  /*2870*/  FSEL R76, R32, -INF , !P3 ;  /* 0xff800000204c7808 */ /* 0x000fc40005800000 */
[----:B------:R-:W-:Y:S02]  /*2880*/  ISETP.GT.AND P3, PT, R5, 0x11, !P4 ;  /* 0x000000110500780c */ /* 0x000fe40006764270 */
[----:B------:R-:W-:Y:S02]  /*2890*/  P2R R29, PR, RZ, 0x10 ;  /* 0x00000010ff1d7803 */ /* 0x000fe40000000000 */
[----:B------:R-:W-:Y:S02]  /*28a0*/  ISETP.LT.OR P3, PT, R3, 0x12, P3 ;  /* 0x000000120300780c */ /* 0x000fe40001f61670 */
[----:B------:R-:W-:Y:S02]  /*28b0*/  ISETP.GE.AND P4, PT, R9, 0x19, PT ;  /* 0x000000190900780c */ /* 0x000fe40003f86270 */
[----:B------:R-:W-:Y:S02]  /*28c0*/  FSEL R78, R33, -INF , !P3 ;  /* 0xff800000214e7808 */ /* 0x000fe40005800000 */
[----:B------:R-:W-:-:S02]  /*28d0*/  ISETP.GT.AND P3, PT, R5, 0x18, !P4 ;  /* 0x000000180500780c */ /* 0x000fc40006764270 */
[----:B------:R-:W-:Y:S02]  /*28e0*/  P2R R32, PR, RZ, 0x10 ;  /* 0x00000010ff207803 */ /* 0x000fe40000000000 */
[----:B------:R-:W-:Y:S02]  /*28f0*/  ISETP.LT.OR P3, PT, R3, 0x19, P3 ;  /* 0x000000190300780c */ /* 0x000fe40001f61670 */
[----:B------:R-:W-:Y:S02]  /*2900*/  ISETP.GE.AND P4, PT, R9, 0x1a, PT ;  /* 0x0000001a0900780c */ /* 0x000fe40003f86270 */
[----:B------:R-:W-:Y:S02]  /*2910*/  FSEL R80, R36, -INF , !P3 ;  /* 0xff80000024507808 */ /* 0x000fe40005800000 */
[----:B------:R-:W-:Y:S02]  /*2920*/  ISETP.GT.AND P3, PT, R5, 0x19, !P4 ;  /* 0x000000190500780c */ /* 0x000fe40006764270 */
[----:B------:R-:W-:-:S02]  /*2930*/  P2R R33, PR, RZ, 0x10 ;  /* 0x00000010ff217803 */ /* 0x000fc40000000000 */
[----:B------:R-:W-:Y:S02]  /*2940*/  ISETP.LT.OR P3, PT, R3, 0x1a, P3 ;  /* 0x0000001a0300780c */ /* 0x000fe40001f61670 */
[----:B------:R-:W-:Y:S02]  /*2950*/  ISETP.GE.AND P4, PT, R9, 0x21, PT ;  /* 0x000000210900780c */ /* 0x000fe40003f86270 */
[----:B------:R-:W-:Y:S02]  /*2960*/  FSEL R82, R37, -INF , !P3 ;  /* 0xff80000025527808 */ /* 0x000fe40005800000 */
[----:B------:R-:W-:Y:S02]  /*2970*/  ISETP.GT.AND P3, PT, R5, 0x20, !P4 ;  /* 0x000000200500780c */ /* 0x000fe40006764270 */
[----:B------:R-:W-:Y:S02]  /*2980*/  P2R R36, PR, RZ, 0x10 ;  /* 0x00000010ff247803 */ /* 0x000fe40000000000 */
[----:B------:R-:W-:-:S02]  /*2990*/  ISETP.LT.OR P3, PT, R3, 0x21, P3 ;  /* 0x000000210300780c */ /* 0x000fc40001f61670 */
[----:B------:R-:W-:Y:S02]  /*29a0*/  ISETP.GE.AND P4, PT, R9, 0x22, PT ;  /* 0x000000220900780c */ /* 0x000fe40003f86270 */
[----:B------:R-:W-:Y:S02]  /*29b0*/  FSEL R84, R40, -INF , !P3 ;  /* 0xff80000028547808 */ /* 0x000fe40005800000 */
[----:B------:R-:W-:Y:S02]  /*29c0*/  ISETP.GT.AND P3, PT, R5, 0x21, !P4 ;  /* 0x000000210500780c */ /* 0x000fe40006764270 */
[----:B------:R-:W-:Y:S02]  /*29d0*/  P2R R37, PR, RZ, 0x10 ;  /* 0x00000010ff257803 */ /* 0x000fe40000000000 */
[----:B------:R-:W-:Y:S02]  /*29e0*/  ISETP.LT.OR P3, PT, R3, 0x22, P3 ;  /* 0x000000220300780c */ /* 0x000fe40001f61670 */
[----:B------:R-:W-:-:S02]  /*29f0*/  ISETP.GE.AND P4, PT, R9, 0x29, PT ;  /* 0x000000290900780c */ /* 0x000fc40003f86270 */
[----:B------:R-:W-:Y:S02]  /*2a00*/  FSEL R86, R41, -INF , !P3 ;  /* 0xff80000029567808 */ /* 0x000fe40005800000 */
[----:B------:R-:W-:Y:S02]  /*2a10*/  ISETP.GT.AND P3, PT, R5, 0x28, !P4 ;  /* 0x000000280500780c */ /* 0x000fe40006764270 */
[----:B------:R-:W-:Y:S02]  /*2a20*/  P2R R41, PR, RZ, 0x10 ;  /* 0x00000010ff297803 */ /* 0x000fe40000000000 */
        /* <DEDUP_REMOVED lines=51> */
[----:B------:R-:W-:Y:S02]  /*2d60*/  P2R R28, PR, RZ, 0x20 ;  /* 0x00000020ff1c7803 */ /* 0x000fe40000000000 */
[----:B------:R-:W-:Y:S02]  /*2d70*/  FSEL R64, R64, -INF , !P3 ;  /* 0xff80000040407808 */ /* 0x000fe40005800000 */
[C---:B------:R-:W-:Y:S02]  /*2d80*/  ISETP.GE.AND P3, PT, R9.reuse, 0x52, PT ;  /* 0x000000520900780c */ /* 0x040fe40003f66270 */
[----:B------:R-:W-:Y:S02]  /*2d90*/  ISETP.GE.AND P6, PT, R9, 0x1, PT ;  /* 0x000000010900780c */ /* 0x000fe40003fc6270 */
[----:B------:R-:W-:-:S04]  /*2da0*/  ISETP.GT.AND P4, PT, R5, 0x51, !P3 ;  /* 0x000000510500780c */ /* 0x000fc80005f84270 */
[----:B------:R-:W-:-:S04]  /*2db0*/  ISETP.LT.OR P4, PT, R3, 0x52, P4 ;  /* 0x000000520300780c */ /* 0x000fc80002781670 */
[----:B------:R-:W-:Y:S02]  /*2dc0*/  FSEL R106, R65, -INF , !P4 ;  /* 0xff800000416a7808 */ /* 0x000fe40006000000 */
[----:B------:R-:W-:-:S04]  /*2dd0*/  ISETP.GE.AND P4, PT, R9, 0x59, PT ;  /* 0x000000590900780c */ /* 0x000fc80003f86270 */
[----:B------:R-:W-:-:S04]  /*2de0*/  ISETP.GT.AND P5, PT, R5, 0x58, !P4 ;  /* 0x000000580500780c */ /* 0x000fc800067a4270 */
[----:B------:R-:W-:-:S04]  /*2df0*/  ISETP.LT.OR P5, PT, R3, 0x59, P5 ;  /* 0x000000590300780c */ /* 0x000fc80002fa1670 */
[----:B------:R-:W-:Y:S02]  /*2e00*/  FSEL R68, R68, -INF , !P5 ;  /* 0xff80000044447808 */ /* 0x000fe40006800000 */
[----:B------:R-:W-:-:S04]  /*2e10*/  ISETP.GT.AND P5, PT, R5, RZ, !P6 ;  /* 0x000000ff0500720c */ /* 0x000fc800077a4270 */
[----:B------:R-:W-:-:S04]  /*2e20*/  ISETP.LT.OR P5, PT, R3, 0x1, P5 ;  /* 0x000000010300780c */ /* 0x000fc80002fa1670 */
[----:B------:R-:W-:Y:S02]  /*2e30*/  FSEL R40, R24, -INF , !P5 ;  /* 0xff80000018287808 */ /* 0x000fe40006800000 */
[----:B------:R-:W-:-:S04]  /*2e40*/  ISETP.GE.AND P5, PT, R9, 0x5a, PT ;  /* 0x0000005a0900780c */ /* 0x000fc80003fa6270 */
[----:B------:R-:W-:Y:S02]  /*2e50*/  P2R R65, PR, RZ, 0x20 ;  /* 0x00000020ff417803 */ /* 0x000fe40000000000 */
[----:B------:R-:W-:-:S04]  /*2e60*/  ISETP.GT.AND P5, PT, R5, 0x59, !P5 ;  /* 0x000000590500780c */ /* 0x000fc80006fa4270 */
[----:B------:R-:W-:Y:S01]  /*2e70*/  ISETP.LT.OR P5, PT, R3, 0x5a, P5 ;  /* 0x0000005a0300780c */ /* 0x000fe20002fa1670 */
[----:B------:R-:W-:-:S03]  /*2e80*/  VIADD R3, R0, 0x8 ;  /* 0x0000000800037836 */ /* 0x000fc60000000000 */
[----:B------:R-:W-:Y:S01]  /*2e90*/  FSEL R108, R69, -INF , !P5 ;  /* 0xff800000456c7808 */ /* 0x000fe20006800000 */
[----:B------:R-:W-:Y:S01]  /*2ea0*/  IMAD.IADD R8, R50, 0x1, R3 ;  /* 0x0000000132087824 */ /* 0x000fe200078e0203 */
[----:B------:R-:W-:Y:S02]  /*2eb0*/  PLOP3.LUT P5, PT, PT, PT, UP0, 0x40, 0x0 ;  /* 0x000000000000781c */ /* 0x000fe40003fae808 */
[----:B------:R-:W-:-:S11]  /*2ec0*/  VIADDMNMX R5, R3, R43, R42, PT ;  /* 0x0000002b03057246 */ /* 0x000fd6000380012a */
[----:B------:R-:W-:Y:S05]  /*2ed0*/  @P5 BRA `(.L_x_1318) ;  /* 0x00000000005c5947 */ /* 0x000fea0003800000 */
        /* <DEDUP_REMOVED lines=8> */
[----:B------:R-:W-:Y:S01]  /*2f60*/  @P5 IMAD.HI.U32 R24, R9, UR6, RZ ;  /* 0x0000000609185c27 */ /* 0x000fe2000f8e00ff */
[----:B------:R-:W-:-:S13]  /*2f70*/  PLOP3.LUT P5, PT, PT, PT, UP1, 0x80, 0x0 ;  /* 0x000000000000781c */ /* 0x000fda0003faf018 */
[----:B------:R-:W-:-:S04]  /*2f80*/  @P5 SHF.R.U32.HI R9, RZ, UR7, R24 ;  /* 0x00000007ff095c19 */ /* 0x000fc80008011618 */
[----:B------:R-:W-:Y:S01]  /*2f90*/  LOP3.LUT R9, RZ, R9, RZ, 0x33, !PT ;  /* 0x00000009ff097212 */ /* 0x000fe200078e33ff */
[----:B------:R-:W-:Y:S06]  /*2fa0*/  BRA `(.L_x_1321) ;  /* 0x0000000000187947 */ /* 0x000fec0003800000 */
.L_x_1320:
[----:B------:R-:W-:-:S06]  /*2fb0*/  UISETP.NE.AND UP1, UPT, UR15, 0x1, UPT ;  /* 0x000000010f00788c */ /* 0x000fcc000bf25270 */
[----:B------:R-:W-:-:S05]  /*2fc0*/  PLOP3.LUT P5, PT, PT, PT, UP1, 0x80, 0x0 ;  /* 0x000000000000781c */ /* 0x000fca0003faf018 */
[----:B------:R-:W-:-:S08]  /*2fd0*/  @UP1 ULDC.64 UR6, c[0x0][0x9e8] ;  /* 0x00027a0000061ab9 */ /* 0x000fd00000000a00 */
[----:B------:R-:W-:Y:S01]  /*2fe0*/  @P5 IMAD.HI.U32 R24, R9, UR6, RZ ;  /* 0x0000000609185c27 */ /* 0x000fe2000f8e00ff */
[----:B------:R-:W-:-:S13]  /*2ff0*/  PLOP3.LUT P5, PT, PT, PT, UP1, 0x80, 0x0 ;  /* 0x000000000000781c */ /* 0x000fda0003faf018 */
[----:B------:R-:W-:-:S07]  /*3000*/  @P5 SHF.R.U32.HI R9, RZ, UR7, R24 ;  /* 0x00000007ff095c19 */ /* 0x000fce0008011618 */
.L_x_1321:
[----:B------:R-:W-:Y:S05]  /*3010*/  BSYNC B0 ;  /* 0x0000000000007941 */ /* 0x000fea0003800000 */
.L_x_1319:
[----:B------:R-:W-:-:S05]  /*3020*/  IMAD R9, R9, UR15, R51 ;  /* 0x0000000f09097c24 */ /* 0x000fca000f8e0233 */
[----:B------:R-:W-:Y:S02]  /*3030*/  VIMNMX R8, R8, R9, !PT ;  /* 0x0000000908087248 */ /* 0x000fe40007fe0100 */
[----:B------:R-:W-:-:S07]  /*3040*/  VIADDMNMX R5, R9, UR15, R5, PT ;  /* 0x0000000f09057c46 */ /* 0x000fce000b800105 */
.L_x_1318:
[----:B------:R-:W-:Y:S01]  /*3050*/  ISETP.GT.AND P1, PT, R8, 0x1, !P1 ;  /* 0x000000010800780c */ /* 0x000fe20004f24270 */
[----:B------:R-:W-:Y:S01]  /*3060*/  ULDC UR10, c[0x0][0x988] ;  /* 0x00026200000a7ab9 */ /* 0x000fe20000000800 */
[----:B------:R-:W-:Y:S02]  /*3070*/  FMNMX.FTZ R9, R40, R58, !PT ;  /* 0x0000003a28097209 */ /* 0x000fe40007810000 */
[----:B------:R-:W-:Y:S02]  /*3080*/  ISETP.LT.OR P1, PT, R5, 0x2, P1 ;  /* 0x000000020500780c */ /* 0x000fe40000f21670 */
[----:B------:R-:W-:Y:S02]  /*3090*/  FMNMX.FTZ R9, R72, R9, !PT ;  /* 0x0000000948097209 */ /* 0x000fe40007810000 */
[----:B------:R-:W-:Y:S02]  /*30a0*/  FSEL R13, R13, -INF , !P1 ;  /* 0xff8000000d0d7808 */ /* 0x000fe40004800000 */
[----:B------:R-:W-:-:S02]  /*30b0*/  FMNMX.FTZ R9, R74, R9, !PT ;  /* 0x000000094a097209 */ /* 0x000fc40007810000 */
[----:B------:R-:W-:Y:S02]  /*30c0*/  ISETP.NE.AND P1, PT, R25, RZ, PT ;  /* 0x000000ff1900720c */ /* 0x000fe40003f25270 */
[----:B------:R-:W-:Y:S02]  /*30d0*/  FMNMX.FTZ R9, R76, R9, !PT ;  /* 0x000000094c097209 */ /* 0x000fe40007810000 */
[----:B------:R-:W-:Y:S02]  /*30e0*/  ISETP.GT.AND P1, PT, R8, 0x9, !P1 ;  /* 0x000000090800780c */ /* 0x000fe40004f24270 */
[----:B------:R-:W-:Y:S02]  /*30f0*/  FMNMX.FTZ R9, R78, R9, !PT ;  /* 0x000000094e097209 */ /* 0x000fe40007810000 */
[----:B------:R-:W-:Y:S02]  /*3100*/  ISETP.LT.OR P1, PT, R5, 0xa, P1 ;  /* 0x0000000a0500780c */ /* 0x000fe40000f21670 */
[----:B------:R-:W-:-:S02]  /*3110*/  FMNMX.FTZ R9, R80, R9, !PT ;  /* 0x0000000950097209 */ /* 0x000fc40007810000 */
[----:B------:R-:W-:Y:S02]  /*3120*/  FSEL R15, R15, -INF , !P1 ;  /* 0xff8000000f0f7808 */ /* 0x000fe40004800000 */
[----:B------:R-:W-:Y:S02]  /*3130*/  ISETP.GT.AND P2, PT, R8, 0x8, !P2 ;  /* 0x000000080800780c */ /* 0x000fe40005744270 */
[----:B------:R-:W-:Y:S02]  /*3140*/  ISETP.NE.AND P1, PT, R28, RZ, PT ;  /* 0x000000ff1c00720c */ /* 0x000fe40003f25270 */
[----:B------:R-:W-:Y:S02]  /*3150*/  FMNMX.FTZ R9, R82, R9, !PT ;  /* 0x0000000952097209 */ /* 0x000fe40007810000 */
[----:B------:R-:W-:Y:S02]  /*3160*/  ISETP.LT.OR P2, PT, R5, 0x9, P2 ;  /* 0x000000090500780c */ /* 0x000fe40001741670 */
[----:B------:R-:W-:-:S02]  /*3170*/  ISETP.GT.AND P1, PT, R8, 0x10, !P1 ;  /* 0x000000100800780c */ /* 0x000fc40004f24270 */
[----:B------:R-:W-:Y:S02]  /*3180*/  FMNMX.FTZ R9, R84, R9, !PT ;  /* 0x0000000954097209 */ /* 0x000fe40007810000 */
[----:B------:R-:W-:Y:S02]  /*3190*/  FSEL R14, R14, -INF , !P2 ;  /* 0xff8000000e0e7808 */ /* 0x000fe40005000000 */
[----:B------:R-:W-:Y:S02]  /*31a0*/  ISETP.LT.OR P1, PT, R5, 0x11, P1 ;  /* 0x000000110500780c */ /* 0x000fe40000f21670 */
[----:B------:R-:W-:Y:S02]  /*31b0*/  ISETP.NE.AND P2, PT, R29, RZ, PT ;  /* 0x000000ff1d00720c */ /* 0x000fe40003f45270 */
[----:B------:R-:W-:Y:S02]  /*31c0*/  FMNMX.FTZ R9, R86, R9, !PT ;  /* 0x0000000956097209 */ /* 0x000fe40007810000 */
[----:B------:R-:W-:-:S02]  /*31d0*/  FSEL R20, R20, -INF , !P1 ;  /* 0xff80000014147808 */ /* 0x000fc40004800000 */
[----:B------:R-:W-:Y:S02]  /*31e0*/  ISETP.GT.AND P1, PT, R8, 0x11, !P2 ;  /* 0x000000110800780c */ /* 0x000fe40005724270 */
[----:B------:R-:W-:Y:S02]  /*31f0*/  FMNMX.FTZ R9, R88, R9, !PT ;  /* 0x0000000958097209 */ /* 0x000fe40007810000 */
[----:B------:R-:W-:Y:S02]  /*3200*/  ISETP.LT.OR P1, PT, R5, 0x12, P1 ;  /* 0x000000120500780c */ /* 0x000fe40000f21670 */
[----:B------:R-:W-:Y:S02]  /*3210*/  ISETP.NE.AND P5, PT, R32, RZ, PT ;  /* 0x000000ff2000720c */ /* 0x000fe40003fa5270 */
[----:B------:R-:W-:Y:S02]  /*3220*/  FMNMX.FTZ R9, R90, R9, !PT ;  /* 0x000000095a097209 */ /* 0x000fe40007810000 */
[----:B------:R-:W-:-:S02]  /*3230*/  FSEL R21, R21, -INF , !P1 ;  /* 0xff80000015157808 */ /* 0x000fc40004800000 */
[----:B------:R-:W-:Y:S02]  /*3240*/  ISETP.GT.AND P1, PT, R8, 0x18, !P5 ;  /* 0x000000180800780c */ /* 0x000fe40006f24270 */
        /* <DEDUP_REMOVED lines=12> */
[----:B------:R-:W-:Y:S02]  /*3310*/  ISETP.NE.AND P1, PT, R36, RZ, PT ;  /* 0x000000ff2400720c */ /* 0x000fe40003f25270 */
[----:B------:R-:W-:Y:S02]  /*3320*/  FMNMX.FTZ R9, R60, R9, !PT ;  /* 0x000000093c097209 */ /* 0x000fe40007810000 */
[----:B------:R-:W-:Y:S02]  /*3330*/  ISETP.GT.AND P1, PT, R8, 0x20, !P1 ;  /* 0x000000200800780c */ /* 0x000fe40004f24270 */
[----:B------:R-:W-:Y:S02]  /*3340*/  FMNMX.FTZ R9, R104, R9, !PT ;  /* 0x0000000968097209 */ /* 0x000fe40007810000 */
[----:B------:R-:W-:-:S02]  /*3350*/  ISETP.LT.OR P1, PT, R5, 0x21, P1 ;  /* 0x000000210500780c */ /* 0x000fc40000f21670 */
[----:B------:R-:W-:Y:S02]  /*3360*/  FMNMX.FTZ R9, R64, R9, !PT ;  /* 0x0000000940097209 */ /* 0x000fe40007810000 */
[----:B------:R-:W-:Y:S02]  /*3370*/  FSEL R26, R26, -INF , !P1 ;  /* 0xff8000001a1a7808 */ /* 0x000fe40004800000 */
[----:B------:R-:W-:Y:S02]  /*3380*/  ISETP.NE.AND P1, PT, R37, RZ, PT ;  /* 0x000000ff2500720c */ /* 0x000fe40003f25270 */
[----:B------:R-:W-:Y:S02]  /*3390*/  FMNMX.FTZ R9, R106, R9, !PT ;  /* 0x000000096a097209 */ /* 0x000fe40007810000 */
[----:B------:R-:W-:Y:S02]  /*33a0*/  ISETP.GT.AND P1, PT, R8, 0x21, !P1 ;  /* 0x000000210800780c */ /* 0x000fe40004f24270 */
[----:B------:R-:W-:-:S02]  /*33b0*/  FMNMX.FTZ R9, R68, R9, !PT ;  /* 0x0000000944097209 */ /* 0x000fc40007810000 */
[----:B------:R-:W-:Y:S02]  /*33c0*/  ISETP.LT.OR P1, PT, R5, 0x22, P1 ;  /* 0x000000220500780c */ /* 0x000fe40000f21670 */
[----:B------:R-:W-:Y:S02]  /*33d0*/  FMNMX.FTZ R37, R108, R9, !PT ;  /* 0x000000096c257209 */ /* 0x000fe40007810000 */
[----:B------:R-:W-:Y:S02]  /*33e0*/  FSEL R27, R27, -INF , !P1 ;  /* 0xff8000001b1b7808 */ /* 0x000fe40004800000 */
[----:B------:R-:W-:Y:S01]  /*33f0*/  ISETP.NE.AND P1, PT, R41, RZ, PT ;  /* 0x000000ff2900720c */ /* 0x000fe20003f25270 */
[----:B------:R-:W1:Y:S01]  /*3400*/  SHFL.BFLY PT, R36, R37, 0x2, 0x1f ;  /* 0x0c401f0025247f89 */ /* 0x000e6200000e0000 */
[C---:B------:R-:W-:Y:S02]  /*3410*/  ISETP.GT.AND P6, PT, R8.reuse, RZ, !P6 ;  /* 0x000000ff0800720c */ /* 0x040fe400077c4270 */
[----:B------:R-:W-:-:S02]  /*3420*/  ISETP.GT.AND P1, PT, R8, 0x28, !P1 ;  /* 0x000000280800780c */ /* 0x000fc40004f24270 */
[C---:B------:R-:W-:Y:S02]  /*3430*/  ISETP.LT.OR P6, PT, R5.reuse, 0x1, P6 ;  /* 0x000000010500780c */ /* 0x040fe400037c1670 */
[----:B------:R-:W-:Y:S02]  /*3440*/  ISETP.LT.OR P1, PT, R5, 0x29, P1 ;  /* 0x000000290500780c */ /* 0x000fe40000f21670 */
[----:B------:R-:W-:Y:S02]  /*3450*/  FSEL R4, R4, -INF , !P6 ;  /* 0xff80000004047808 */ /* 0x000fe40007000000 */
[----:B------:R-:W-:Y:S02]  /*3460*/  FSEL R28, R46, -INF , !P1 ;  /* 0xff8000002e1c7808 */ /* 0x000fe40004800000 */
[----:B------:R-:W-:Y:S02]  /*3470*/  ISETP.NE.AND P1, PT, R44, RZ, PT ;  /* 0x000000ff2c00720c */ /* 0x000fe40003f25270 */
[----:B------:R-:W-:-:S02]  /*3480*/  ISETP.NE.AND P2, PT, R53, RZ, PT ;  /* 0x000000ff3500720c */ /* 0x000fc40003f45270 */
[----:B------:R-:W-:Y:S02]  /*3490*/  ISETP.GT.AND P1, PT, R8, 0x29, !P1 ;  /* 0x000000290800780c */ /* 0x000fe40004f24270 */
[----:B------:R-:W-:Y:S02]  /*34a0*/  ISETP.NE.AND P5, PT, R56, RZ, PT ;  /* 0x000000ff3800720c */ /* 0x000fe40003fa5270 */
[----:B------:R-:W-:Y:S02]  /*34b0*/  ISETP.LT.OR P1, PT, R5, 0x2a, P1 ;  /* 0x0000002a0500780c */ /* 0x000fe40000f21670 */
[----:B------:R-:W-:Y:S02]  /*34c0*/  ISETP.NE.AND P6, PT, R59, RZ, PT ;  /* 0x000000ff3b00720c */ /* 0x000fe40003fc5270 */
[----:B------:R-:W-:Y:S02]  /*34d0*/  FSEL R29, R47, -INF , !P1 ;  /* 0xff8000002f1d7808 */ /* 0x000fe40004800000 */
[----:B-1----:R-:W-:-:S02]  /*34e0*/  FMNMX.FTZ R38, R37, R36, !PT ;  /* 0x0000002425267209 */ /* 0x002fc40007810000 */
[----:B------:R-:W-:Y:S02]  /*34f0*/  ISETP.NE.AND P1, PT, R45, RZ, PT ;  /* 0x000000ff2d00720c */ /* 0x000fe40003f25270 */
[----:B------:R-:W-:Y:S01]  /*3500*/  FMNMX.FTZ R37, R4, R13, !PT ;  /* 0x0000000d04257209 */ /* 0x000fe20007810000 */
[----:B------:R-:W1:Y:S01]  /*3510*/  SHFL.BFLY PT, R9, R38, 0x1, 0x1f ;  /* 0x0c201f0026097f89 */ /* 0x000e6200000e0000 */
[C---:B------:R-:W-:Y:S02]  /*3520*/  ISETP.GT.AND P1, PT, R8.reuse, 0x30, !P1 ;  /* 0x000000300800780c */ /* 0x040fe40004f24270 */
[C---:B------:R-:W-:Y:S02]  /*3530*/  ISETP.GT.AND P3, PT, R8.reuse, 0x51, !P3 ;  /* 0x000000510800780c */ /* 0x040fe40005f64270 */
[----:B------:R-:W-:Y:S02]  /*3540*/  ISETP.LT.OR P1, PT, R5, 0x31, P1 ;  /* 0x000000310500780c */ /* 0x000fe40000f21670 */
[----:B------:R-:W-:-:S02]  /*3550*/  ISETP.GT.AND P4, PT, R8, 0x58, !P4 ;  /* 0x000000580800780c */ /* 0x000fc40006784270 */
[----:B------:R-:W-:Y:S02]  /*3560*/  FSEL R30, R30, -INF , !P1 ;  /* 0xff8000001e1e7808 */ /* 0x000fe40004800000 */
[----:B------:R-:W-:Y:S02]  /*3570*/  ISETP.NE.AND P1, PT, R48, RZ, PT ;  /* 0x000000ff3000720c */ /* 0x000fe40003f25270 */
[C---:B------:R-:W-:Y:S02]  /*3580*/  ISETP.LT.OR P3, PT, R5.reuse, 0x52, P3 ;  /* 0x000000520500780c */ /* 0x040fe40001f61670 */
[----:B------:R-:W-:Y:S02]  /*3590*/  ISETP.GT.AND P1, PT, R8, 0x31, !P1 ;  /* 0x000000310800780c */ /* 0x000fe40004f24270 */
[C---:B------:R-:W-:Y:S02]  /*35a0*/  ISETP.LT.OR P4, PT, R5.reuse, 0x59, P4 ;  /* 0x000000590500780c */ /* 0x040fe40002781670 */
[----:B------:R-:W-:-:S04]  /*35b0*/  ISETP.LT.OR P1, PT, R5, 0x32, P1 ;  /* 0x000000320500780c */ /* 0x000fc80000f21670 */
[----:B------:R-:W-:Y:S02]  /*35c0*/  FSEL R31, R31, -INF , !P1 ;  /* 0xff8000001f1f7808 */ /* 0x000fe40004800000 */
[----:B------:R-:W-:Y:S02]  /*35d0*/  ISETP.NE.AND P1, PT, R49, RZ, PT ;  /* 0x000000ff3100720c */ /* 0x000fe40003f25270 */
[----:B-1----:R-:W-:Y:S02]  /*35e0*/  FMNMX.FTZ R9, R38, R9, !PT ;  /* 0x0000000926097209 */ /* 0x002fe40007810000 */
[----:B------:R-:W-:Y:S02]  /*35f0*/  FMNMX.FTZ R38, R14, R37, !PT ;  /* 0x000000250e267209 */ /* 0x000fe40007810000 */
[----:B------:R-:W-:Y:S01]  /*3600*/  ISETP.GT.AND P1, PT, R8, 0x38, !P1 ;  /* 0x000000380800780c */ /* 0x000fe20004f24270 */
[----:B------:R-:W-:Y:S01]  /*3610*/  FMUL.FTZ R36, R9, UR10 ;  /* 0x0000000a09247c20 */ /* 0x000fe20008410000 */
[----:B------:R-:W-:-:S02]  /*3620*/  FMNMX.FTZ R37, R15, R38, !PT ;  /* 0x000000260f257209 */ /* 0x000fc40007810000 */
[----:B------:R-:W-:Y:S02]  /*3630*/  ISETP.LT.OR P1, PT, R5, 0x39, P1 ;  /* 0x000000390500780c */ /* 0x000fe40000f21670 */
[----:B------:R-:W-:Y:S02]  /*3640*/  FMNMX.FTZ R38, R20, R37, !PT ;  /* 0x0000002514267209 */ /* 0x000fe40007810000 */
[----:B------:R-:W-:Y:S02]  /*3650*/  FSEL R32, R54, -INF , !P1 ;  /* 0xff80000036207808 */ /* 0x000fe40004800000 */
[----:B------:R-:W-:Y:S02]  /*3660*/  ISETP.NE.AND P1, PT, R52, RZ, PT ;  /* 0x000000ff3400720c */ /* 0x000fe40003f25270 */
[----:B------:R-:W-:Y:S02]  /*3670*/  FMNMX.FTZ R37, R21, R38, !PT ;  /* 0x0000002615257209 */ /* 0x000fe40007810000 */
[----:B------:R-:W-:-:S02]  /*3680*/  ISETP.GT.AND P1, PT, R8, 0x39, !P1 ;  /* 0x000000390800780c */ /* 0x000fc40004f24270 */
[----:B------:R-:W-:Y:S02]  /*3690*/  FMNMX.FTZ R38, R24, R37, !PT ;  /* 0x0000002518267209 */ /* 0x000fe40007810000 */
[----:B------:R-:W-:Y:S02]  /*36a0*/  ISETP.LT.OR P1, PT, R5, 0x3a, P1 ;  /* 0x0000003a0500780c */ /* 0x000fe40000f21670 */
[----:B------:R-:W-:Y:S02]  /*36b0*/  FMNMX.FTZ R37, R25, R38, !PT ;  /* 0x0000002619257209 */ /* 0x000fe40007810000 */
[----:B------:R-:W-:Y:S02]  /*36c0*/  FSEL R33, R55, -INF , !P1 ;  /* 0xff80000037217808 */ /* 0x000fe40004800000 */
[----:B------:R-:W-:Y:S02]  /*36d0*/  ISETP.GT.AND P1, PT, R8, 0x40, !P2 ;  /* 0x000000400800780c */ /* 0x000fe40005724270 */
[----:B------:R-:W-:-:S02]  /*36e0*/  FMNMX.FTZ R38, R26, R37, !PT ;  /* 0x000000251a267209 */ /* 0x000fc40007810000 */
[----:B------:R-:W-:Y:S02]  /*36f0*/  ISETP.LT.OR P1, PT, R5, 0x41, P1 ;  /* 0x000000410500780c */ /* 0x000fe40000f21670 */
[----:B------:R-:W-:Y:S02]  /*3700*/  FMNMX.FTZ R37, R27, R38, !PT ;  /* 0x000000261b257209 */ /* 0x000fe40007810000 */
[----:B------:R-:W-:Y:S02]  /*3710*/  FSEL R34, R34, -INF , !P1 ;  /* 0xff80000022227808 */ /* 0x000fe40004800000 */
[----:B------:R-:W-:Y:S02]  /*3720*/  ISETP.GT.AND P1, PT, R8, 0x41, !P5 ;  /* 0x000000410800780c */ /* 0x000fe40006f24270 */
[----:B------:R-:W-:Y:S02]  /*3730*/  FMNMX.FTZ R38, R28, R37, !PT ;  /* 0x000000251c267209 */ /* 0x000fe40007810000 */
[----:B------:R-:W-:-:S02]  /*3740*/  ISETP.LT.OR P1, PT, R5, 0x42, P1 ;  /* 0x000000420500780c */ /* 0x000fc40000f21670 */
[----:B------:R-:W-:Y:S02]  /*3750*/  FMNMX.FTZ R37, R29, R38, !PT ;  /* 0x000000261d257209 */ /* 0x000fe40007810000 */
[----:B------:R-:W-:Y:S02]  /*3760*/  FSEL R35, R35, -INF , !P1 ;  /* 0xff80000023237808 */ /* 0x000fe40004800000 */
[----:B------:R-:W-:Y:S02]  /*3770*/  FMNMX.FTZ R38, R30, R37, !PT ;  /* 0x000000251e267209 */ /* 0x000fe40007810000 */
[----:B------:R-:W-:Y:S02]  /*3780*/  FSETP.NEU.FTZ.AND P1, PT, R9, -INF , PT ;  /* 0xff8000000900780b */ /* 0x000fe40003f3d000 */
[----:B------:R-:W-:Y:S02]  /*3790*/  ISETP.NE.AND P5, PT, R57, RZ, PT ;  /* 0x000000ff3900720c */ /* 0x000fe40003fa5270 */
[----:B------:R-:W-:-:S02]  /*37a0*/  FMNMX.FTZ R37, R31, R38, !PT ;  /* 0x000000261f257209 */ /* 0x000fc40007810000 */
[----:B------:R-:W-:Y:S02]  /*37b0*/  FSEL R43, R36, RZ, P1 ;  /* 0x000000ff242b7208 */ /* 0x000fe40000800000 */
[----:B------:R-:W-:Y:S02]  /*37c0*/  ISETP.GT.AND P1, PT, R8, 0x48, !P5 ;  /* 0x000000480800780c */ /* 0x000fe40006f24270 */
[----:B------:R-:W-:Y:S01]  /*37d0*/  FMNMX.FTZ R38, R32, R37, !PT ;  /* 0x0000002520267209 */ /* 0x000fe20007810000 */
[--C-:B------:R-:W-:Y:S01]  /*37e0*/  FFMA.FTZ R39, R40, UR10, -R43.reuse ;  /* 0x0000000a28277c23 */ /* 0x100fe2000801082b */
[----:B------:R-:W-:Y:S01]  /*37f0*/  ISETP.LT.OR P1, PT, R5, 0x49, P1 ;  /* 0x000000490500780c */ /* 0x000fe20000f21670 */
[--C-:B------:R-:W-:Y:S01]  /*3800*/  FFMA.FTZ R41, R72, UR10, -R43.reuse ;  /* 0x0000000a48297c23 */ /* 0x100fe2000801082b */
[----:B------:R-:W-:Y:S01]  /*3810*/  FMNMX.FTZ R37, R33, R38, !PT ;  /* 0x0000002621257209 */ /* 0x000fe20007810000 */
[----:B------:R1:W-:Y:S01]  /*3820*/  MUFU.EX2 R152, R39 ;  /* 0x0000002700987308 */ /* 0x0003e20000000800 */
[----:B------:R-:W-:Y:S01]  /*3830*/  FSEL R36, R62, -INF , !P1 ;  /* 0xff8000003e247808 */ /* 0x000fe20004800000 */
[--C-:B------:R-:W-:Y:S01]  /*3840*/  FFMA.FTZ R40, R58, UR10, -R43.reuse ;  /* 0x0000000a3a287c23 */ /* 0x100fe2000801082b */
[----:B------:R-:W-:Y:S01]  /*3850*/  ISETP.NE.AND P2, PT, R61, RZ, PT ;  /* 0x000000ff3d00720c */ /* 0x000fe20003f45270 */
[--C-:B------:R-:W-:Y:S01]  /*3860*/  FFMA.FTZ R42, R74, UR10, -R43.reuse ;  /* 0x0000000a4a2a7c23 */ /* 0x100fe2000801082b */
[----:B------:R-:W-:Y:S01]  /*3870*/  ISETP.GT.AND P1, PT, R8, 0x49, !P6 ;  /* 0x000000490800780c */ /* 0x000fe20007724270 */
[--C-:B------:R-:W-:Y:S01]  /*3880*/  FFMA.FTZ R52, R94, UR10, -R43.reuse ;  /* 0x0000000a5e347c23 */ /* 0x100fe2000801082b */
[----:B------:R-:W-:Y:S01]  /*3890*/  FMNMX.FTZ R38, R34, R37, !PT ;  /* 0x0000002522267209 */ /* 0x000fe20007810000 */
[----:B------:R2:W-:Y:S01]  /*38a0*/  MUFU.EX2 R154, R41 ;  /* 0x00000029009a7308 */ /* 0x0005e20000000800 */
[--C-:B-1----:R-:W-:Y:S01]  /*38b0*/  FFMA.FTZ R39, R76, UR10, -R43.reuse ;  /* 0x0000000a4c277c23 */ /* 0x102fe2000801082b */
[----:B------:R-:W-:Y:S01]  /*38c0*/  ISETP.NE.AND P5, PT, R65, RZ, PT ;  /* 0x000000ff4100720c */ /* 0x000fe20003fa5270 */
[--C-:B------:R-:W-:Y:S01]  /*38d0*/  FFMA.FTZ R48, R90, UR10, -R43.reuse ;  /* 0x0000000a5a307c23 */ /* 0x100fe2000801082b */
[----:B------:R-:W-:Y:S01]  /*38e0*/  ISETP.GT.AND P2, PT, R8, 0x50, !P2 ;  /* 0x000000500800780c */ /* 0x000fe20005744270 */
[--C-:B------:R-:W-:Y:S01]  /*38f0*/  FFMA.FTZ R56, R98, UR10, -R43.reuse ;  /* 0x0000000a62387c23 */ /* 0x100fe2000801082b */
[C---:B------:R-:W-:Y:S01]  /*3900*/  ISETP.LT.OR P1, PT, R5.reuse, 0x4a, P1 ;  /* 0x0000004a0500780c */ /* 0x040fe20000f21670 */
[--C-:B------:R-:W-:Y:S01]  /*3910*/  FFMA.FTZ R44, R84, UR10, -R43.reuse ;  /* 0x0000000a542c7c23 */ /* 0x100fe2000801082b */
[----:B------:R1:W-:Y:S01]  /*3920*/  MUFU.EX2 R156, R39 ;  /* 0x00000027009c7308 */ /* 0x0003e20000000800 */
[--C-:B--2---:R-:W-:Y:S01]  /*3930*/  FFMA.FTZ R41, R80, UR10, -R43.reuse ;  /* 0x0000000a50297c23 */ /* 0x104fe2000801082b */
[----:B------:R-:W-:Y:S01]  /*3940*/  ISETP.GT.AND P5, PT, R8, 0x59, !P5 ;  /* 0x000000590800780c */ /* 0x000fe20006fa4270 */
[--C-:B------:R-:W-:Y:S01]  /*3950*/  FFMA.FTZ R46, R88, UR10, -R43.reuse ;  /* 0x0000000a582e7c23 */ /* 0x100fe2000801082b */
[----:B------:R-:W-:Y:S01]  /*3960*/  ISETP.LT.OR P2, PT, R5, 0x51, P2 ;  /* 0x000000510500780c */ /* 0x000fe20001741670 */
[--C-:B------:R-:W-:Y:S01]  /*3970*/  FFMA.FTZ R50, R92, UR10, -R43.reuse ;  /* 0x0000000a5c327c23 */ /* 0x100fe2000801082b */
[----:B------:R-:W-:Y:S01]  /*3980*/  FSEL R37, R63, -INF , !P1 ;  /* 0xff8000003f257808 */ /* 0x000fe20004800000 */
[--C-:B------:R-:W-:Y:S01]  /*3990*/  FFMA.FTZ R54, R96, UR10, -R43.reuse ;  /* 0x0000000a60367c23 */ /* 0x100fe2000801082b */
[----:B------:R2:W-:Y:S01]  /*39a0*/  MUFU.EX2 R158, R41 ;  /* 0x00000029009e7308 */ /* 0x0005e20000000800 */
[----:B-1----:R-:W-:Y:S01]  /*39b0*/  FMNMX.FTZ R39, R35, R38, !PT ;  /* 0x0000002623277209 */ /* 0x002fe20007810000 */
[--C-:B------:R-:W-:Y:S01]  /*39c0*/  FFMA.FTZ R58, R100, UR10, -R43.reuse ;  /* 0x0000000a643a7c23 */ /* 0x100fe2000801082b */
[----:B------:R-:W-:Y:S01]  /*39d0*/  FSEL R38, R66, -INF , !P2 ;  /* 0xff80000042267808 */ /* 0x000fe20005000000 */
[----:B------:R-:W-:Y:S01]  /*39e0*/  FFMA.FTZ R62, R106, UR10, -R43 ;  /* 0x0000000a6a3e7c23 */ /* 0x000fe2000801082b */
[----:B------:R-:W-:-:S02]  /*39f0*/  FMNMX.FTZ R8, R36, R39, !PT ;  /* 0x0000002724087209 */ /* 0x000fc40007810000 */
[----:B------:R-:W-:Y:S01]  /*3a00*/  FSEL R39, R67, -INF , !P3 ;  /* 0xff80000043277808 */ /* 0x000fe20005800000 */
[----:B------:R1:W-:Y:S01]  /*3a10*/  MUFU.EX2 R45, R40 ;  /* 0x00000028002d7308 */ /* 0x0003e20000000800 */
[----:B--2---:R-:W-:Y:S02]  /*3a20*/  FMNMX.FTZ R41, R37, R8, !PT ;  /* 0x0000000825297209 */ /* 0x004fe40007810000 */
[----:B------:R-:W-:Y:S02]  /*3a30*/  ISETP.LT.OR P5, PT, R5, 0x5a, P5 ;  /* 0x0000005a0500780c */ /* 0x000fe40002fa1670 */
[----:B------:R-:W-:Y:S02]  /*3a40*/  FMNMX.FTZ R8, R38, R41, !PT ;  /* 0x0000002926087209 */ /* 0x000fe40007810000 */
[----:B------:R-:W-:Y:S01]  /*3a50*/  FSEL R5, R70, -INF , !P4 ;  /* 0xff80000046057808 */ /* 0x000fe20006000000 */
[----:B------:R2:W-:Y:S01]  /*3a60*/  MUFU.EX2 R47, R42 ;  /* 0x0000002a002f7308 */ /* 0x0005e20000000800 */
[----:B-1----:R-:W-:Y:S01]  /*3a70*/  FFMA.FTZ R40, R78, UR10, -R43 ;  /* 0x0000000a4e287c23 */ /* 0x002fe2000801082b */
[----:B------:R-:W-:-:S04]  /*3a80*/  FMNMX.FTZ R8, R39, R8, !PT ;  /* 0x0000000827087209 */ /* 0x000fc80007810000 */
[----:B------:R-:W-:Y:S02]  /*3a90*/  FMNMX.FTZ R41, R5, R8, !PT ;  /* 0x0000000805297209 */ /* 0x000fe40007810000 */
[----:B------:R1:W-:Y:S01]  /*3aa0*/  MUFU.EX2 R49, R40 ;  /* 0x0000002800317308 */ /* 0x0003e20000000800 */
[----:B--2---:R-:W-:-:S07]  /*3ab0*/  FFMA.FTZ R42, R82, UR10, -R43 ;  /* 0x0000000a522a7c23 */ /* 0x004fce000801082b */
[----:B------:R2:W-:Y:S01]  /*3ac0*/  MUFU.EX2 R51, R42 ;  /* 0x0000002a00337308 */ /* 0x0005e20000000800 */
[----:B-1----:R-:W-:-:S04]  /*3ad0*/  FSEL R40, R71, -INF , !P5 ;  /* 0xff80000047287808 */ /* 0x002fc80006800000 */
[----:B------:R-:W-:-:S03]  /*3ae0*/  FMNMX.FTZ R41, R40, R41, !PT ;  /* 0x0000002928297209 */ /* 0x000fc60007810000 */
[----:B------:R1:W-:Y:S01]  /*3af0*/  MUFU.EX2 R57, R52 ;  /* 0x0000003400397308 */ /* 0x0003e20000000800 */
[--C-:B--2---:R-:W-:Y:S01]  /*3b00*/  FFMA.FTZ R42, R86, UR10, -R43.reuse ;  /* 0x0000000a562a7c23 */ /* 0x104fe2000801082b */
[----:B------:R-:W2:Y:S06]  /*3b10*/  SHFL.BFLY PT, R8, R41, 0x2, 0x1f ;  /* 0x0c401f0029087f89 */ /* 0x000eac00000e0000 */
[----:B------:R-:W-:Y:S01]  /*3b20*/  MUFU.EX2 R53, R42 ;  /* 0x0000002a00357308 */ /* 0x000fe20000000800 */
[--C-:B-1----:R-:W-:Y:S01]  /*3b30*/  FFMA.FTZ R52, R60, UR10, -R43.reuse ;  /* 0x0000000a3c347c23 */ /* 0x102fe2000801082b */
[----:B------:R-:W-:-:S06]  /*3b40*/  FFMA.FTZ R60, R104, UR10, -R43 ;  /* 0x0000000a683c7c23 */ /* 0x000fcc000801082b */
[----:B------:R1:W-:Y:S08]  /*3b50*/  MUFU.EX2 R55, R48 ;  /* 0x0000003000377308 */ /* 0x0003f00000000800 */
[----:B------:R3:W-:Y:S01]  /*3b60*/  MUFU.EX2 R59, R56 ;  /* 0x00000038003b7308 */ /* 0x0007e20000000800 */
[----:B-1----:R-:W-:Y:S01]  /*3b70*/  FFMA.FTZ R48, R102, UR10, -R43 ;  /* 0x0000000a66307c23 */ /* 0x002fe2000801082b */
[----:B--2---:R-:W-:-:S05]  /*3b80*/  FMNMX.FTZ R42, R41, R8, !PT ;  /* 0x00000008292a7209 */ /* 0x004fca0007810000 */
[----:B------:R-:W1:Y:S01]  /*3b90*/  SHFL.BFLY PT, R41, R42, 0x1, 0x1f ;  /* 0x0c201f002a297f89 */ /* 0x000e6200000e0000 */
[----:B------:R-:W-:Y:S01]  /*3ba0*/  MUFU.EX2 R61, R48 ;  /* 0x00000030003d7308 */ /* 0x000fe20000000800 */
[----:B---3--:R-:W-:-:S07]  /*3bb0*/  FFMA.FTZ R56, R64, UR10, -R43 ;  /* 0x0000000a40387c23 */ /* 0x008fce000801082b */
[----:B------:R-:W2:Y:S08]  /*3bc0*/  MUFU.EX2 R44, R44 ;  /* 0x0000002c002c7308 */ /* 0x000eb00000000800 */
[----:B------:R-:W3:Y:S01]  /*3bd0*/  MUFU.EX2 R46, R46 ;  /* 0x0000002e002e7308 */ /* 0x000ee20000000800 */
[----:B-1----:R-:W-:Y:S01]  /*3be0*/  FMNMX.FTZ R8, R42, R41, !PT ;  /* 0x000000292a087209 */ /* 0x002fe20007810000 */
[--C-:B------:R-:W-:Y:S01]  /*3bf0*/  FFMA.FTZ R41, R68, UR10, -R43.reuse ;  /* 0x0000000a44297c23 */ /* 0x100fe2000801082b */
[----:B------:R-:W-:-:S05]  /*3c00*/  FFMA.FTZ R43, R108, UR10, -R43 ;  /* 0x0000000a6c2b7c23 */ /* 0x000fca000801082b */
[----:B------:R-:W-:Y:S01]  /*3c10*/  MUFU.EX2 R63, R60 ;  /* 0x0000003c003f7308 */ /* 0x000fe20000000800 */
[C---:B------:R-:W-:Y:S01]  /*3c20*/  FSETP.NEU.FTZ.AND P1, PT, R8.reuse, -INF , PT ;  /* 0xff8000000800780b */ /* 0x040fe20003f3d000 */
[----:B------:R-:W-:Y:S01]  /*3c30*/  FMUL.FTZ R42, R8, UR10 ;  /* 0x0000000a082a7c20 */ /* 0x000fe20008410000 */
[----:B--2---:R-:W-:-:S04]  /*3c40*/  F2FP.BF16.F32.PACK_AB R160, R53, R44 ;  /* 0x0000002c35a0723e */ /* 0x004fc800000010ff */
[----:B------:R-:W-:Y:S01]  /*3c50*/  FSEL R42, R42, RZ, P1 ;  /* 0x000000ff2a2a7208 */ /* 0x000fe20000800000 */
[----:B------:R1:W-:Y:S01]  /*3c60*/  MUFU.EX2 R174, R43 ;  /* 0x0000002b00ae7308 */ /* 0x0003e20000000800 */
[----:B---3--:R-:W-:-:S03]  /*3c70*/  F2FP.BF16.F32.PACK_AB R162, R55, R46 ;  /* 0x0000002e37a2723e */ /* 0x008fc600000010ff */
[--C-:B------:R-:W-:Y:S01]  /*3c80*/  FFMA.FTZ R4, R4, UR10, -R42.reuse ;  /* 0x0000000a04047c23 */ /* 0x100fe2000801082a */
[--C-:B------:R-:W-:Y:S01]  /*3c90*/  FFMA.FTZ R13, R13, UR10, -R42.reuse ;  /* 0x0000000a0d0d7c23 */ /* 0x100fe2000801082a */
[--C-:B------:R-:W-:Y:S01]  /*3ca0*/  FFMA.FTZ R14, R14, UR10, -R42.reuse ;  /* 0x0000000a0e0e7c23 */ /* 0x100fe2000801082a */
[--C-:B------:R-:W-:Y:S01]  /*3cb0*/  FFMA.FTZ R15, R15, UR10, -R42.reuse ;  /* 0x0000000a0f0f7c23 */ /* 0x100fe2000801082a */
[--C-:B------:R-:W-:Y:S01]  /*3cc0*/  FFMA.FTZ R20, R20, UR10, -R42.reuse ;  /* 0x0000000a14147c23 */ /* 0x100fe2000801082a */
[----:B-1----:R-:W-:Y:S01]  /*3cd0*/  FADD.FTZ R43, R152, R45 ;  /* 0x0000002d982b7221 */ /* 0x002fe20000010000 */
[----:B------:R-:W-:Y:S01]  /*3ce0*/  MUFU.EX2 R4, R4 ;  /* 0x0000000400047308 */ /* 0x000fe20000000800 */
[--C-:B------:R-:W-:Y:S01]  /*3cf0*/  FFMA.FTZ R21, R21, UR10, -R42.reuse ;  /* 0x0000000a15157c23 */ /* 0x100fe2000801082a */
[--C-:B------:R-:W-:Y:S01]  /*3d00*/  FFMA.FTZ R24, R24, UR10, -R42.reuse ;  /* 0x0000000a18187c23 */ /* 0x100fe2000801082a */
[----:B------:R-:W-:Y:S01]  /*3d10*/  FADD.FTZ R48, R154, R43 ;  /* 0x0000002b9a307221 */ /* 0x000fe20000010000 */
[--C-:B------:R-:W-:Y:S01]  /*3d20*/  FFMA.FTZ R25, R25, UR10, -R42.reuse ;  /* 0x0000000a19197c23 */ /* 0x100fe2000801082a */
[--C-:B------:R-:W-:Y:S01]  /*3d30*/  FFMA.FTZ R26, R26, UR10, -R42.reuse ;  /* 0x0000000a1a1a7c23 */ /* 0x100fe2000801082a */
[----:B------:R-:W-:Y:S01]  /*3d40*/  FFMA.FTZ R27, R27, UR10, -R42 ;  /* 0x0000000a1b1b7c23 */ /* 0x000fe2000801082a */
[----:B------:R-:W-:Y:S01]  /*3d50*/  FADD.FTZ R43, R47, R48 ;  /* 0x000000302f2b7221 */ /* 0x000fe20000010000 */
[----:B------:R-:W1:Y:S01]  /*3d60*/  MUFU.EX2 R13, R13 ;  /* 0x0000000d000d7308 */ /* 0x000e620000000800 */
[--C-:B------:R-:W-:Y:S01]  /*3d70*/  FFMA.FTZ R28, R28, UR10, -R42.reuse ;  /* 0x0000000a1c1c7c23 */ /* 0x100fe2000801082a */
[--C-:B------:R-:W-:Y:S01]  /*3d80*/  FFMA.FTZ R29, R29, UR10, -R42.reuse ;  /* 0x0000000a1d1d7c23 */ /* 0x100fe2000801082a */
[----:B------:R-:W-:Y:S01]  /*3d90*/  FADD.FTZ R48, R156, R43 ;  /* 0x0000002b9c307221 */ /* 0x000fe20000010000 */
[--C-:B------:R-:W-:Y:S01]  /*3da0*/  FFMA.FTZ R30, R30, UR10, -R42.reuse ;  /* 0x0000000a1e1e7c23 */ /* 0x100fe2000801082a */
[--C-:B------:R-:W-:Y:S01]  /*3db0*/  FFMA.FTZ R31, R31, UR10, -R42.reuse ;  /* 0x0000000a1f1f7c23 */ /* 0x100fe2000801082a */
[----:B------:R-:W-:Y:S01]  /*3dc0*/  FFMA.FTZ R32, R32, UR10, -R42 ;  /* 0x0000000a20207c23 */ /* 0x000fe2000801082a */
[----:B------:R-:W-:Y:S01]  /*3dd0*/  FADD.FTZ R67, R49, R48 ;  /* 0x0000003031437221 */ /* 0x000fe20000010000 */
[----:B------:R-:W2:Y:S01]  /*3de0*/  MUFU.EX2 R14, R14 ;  /* 0x0000000e000e7308 */ /* 0x000ea20000000800 */
[--C-:B------:R-:W-:Y:S01]  /*3df0*/  FFMA.FTZ R33, R33, UR10, -R42.reuse ;  /* 0x0000000a21217c23 */ /* 0x100fe2000801082a */
[--C-:B------:R-:W-:Y:S01]  /*3e00*/  FFMA.FTZ R34, R34, UR10, -R42.reuse ;  /* 0x0000000a22227c23 */ /* 0x100fe2000801082a */
[----:B------:R-:W-:Y:S01]  /*3e10*/  FADD.FTZ R60, R158, R67 ;  /* 0x000000439e3c7221 */ /* 0x000fe20000010000 */
[--C-:B------:R-:W-:Y:S01]  /*3e20*/  FFMA.FTZ R35, R35, UR10, -R42.reuse ;  /* 0x0000000a23237c23 */ /* 0x100fe2000801082a */
[--C-:B------:R-:W-:Y:S01]  /*3e30*/  FFMA.FTZ R36, R36, UR10, -R42.reuse ;  /* 0x0000000a24247c23 */ /* 0x100fe2000801082a */
[----:B------:R-:W-:Y:S01]  /*3e40*/  FFMA.FTZ R37, R37, UR10, -R42 ;  /* 0x0000000a25257c23 */ /* 0x000fe2000801082a */
[----:B------:R-:W-:Y:S01]  /*3e50*/  FADD.FTZ R67, R51, R60 ;  /* 0x0000003c33437221 */ /* 0x000fe20000010000 */
[----:B------:R-:W3:Y:S01]  /*3e60*/  MUFU.EX2 R15, R15 ;  /* 0x0000000f000f7308 */ /* 0x000ee20000000800 */
[----:B-1----:R-:W-:Y:S01]  /*3e70*/  FADD.FTZ R43, R4, R13 ;  /* 0x0000000d042b7221 */ /* 0x002fe20000010000 */
[--C-:B------:R-:W-:Y:S01]  /*3e80*/  FFMA.FTZ R38, R38, UR10, -R42.reuse ;  /* 0x0000000a26267c23 */ /* 0x100fe2000801082a */
[----:B------:R-:W-:Y:S01]  /*3e90*/  FADD.FTZ R60, R44, R67 ;  /* 0x000000432c3c7221 */ /* 0x000fe20000010000 */
[--C-:B------:R-:W-:Y:S01]  /*3ea0*/  FFMA.FTZ R39, R39, UR10, -R42.reuse ;  /* 0x0000000a27277c23 */ /* 0x100fe2000801082a */
[----:B------:R-:W-:Y:S01]  /*3eb0*/  FFMA.FTZ R40, R40, UR10, -R42 ;  /* 0x0000000a28287c23 */ /* 0x000fe2000801082a */
[----:B------:R-:W-:Y:S01]  /*3ec0*/  F2FP.BF16.F32.PACK_AB R152, R45, R152 ;  /* 0x000000982d98723e */ /* 0x000fe200000010ff */
[----:B------:R-:W-:Y:S01]  /*3ed0*/  FADD.FTZ R67, R53, R60 ;  /* 0x0000003c35437221 */ /* 0x000fe20000010000 */
[----:B------:R-:W1:Y:S01]  /*3ee0*/  MUFU.EX2 R20, R20 ;  /* 0x0000001400147308 */ /* 0x000e620000000800 */
[----:B--2---:R-:W-:Y:S01]  /*3ef0*/  FADD.FTZ R48, R14, R43 ;  /* 0x0000002b0e307221 */ /* 0x004fe20000010000 */
[----:B------:R-:W-:Y:S01]  /*3f00*/  F2FP.BF16.F32.PACK_AB R153, R13, R4 ;  /* 0x000000040d99723e */ /* 0x000fe200000010ff */
[----:B------:R-:W-:Y:S01]  /*3f10*/  FADD.FTZ R60, R46, R67 ;  /* 0x000000432e3c7221 */ /* 0x000fe20000010000 */
[----:B------:R-:W-:-:S02]  /*3f20*/  F2FP.BF16.F32.PACK_AB R154, R47, R154 ;  /* 0x0000009a2f9a723e */ /* 0x000fc400000010ff */
[----:B------:R-:W-:Y:S01]  /*3f30*/  F2FP.BF16.F32.PACK_AB R156, R49, R156 ;  /* 0x0000009c319c723e */ /* 0x000fe200000010ff */
[----:B------:R-:W-:Y:S01]  /*3f40*/  FADD.FTZ R67, R55, R60 ;  /* 0x0000003c37437221 */ /* 0x000fe20000010000 */
[----:B------:R-:W2:Y:S01]  /*3f50*/  MUFU.EX2 R21, R21 ;  /* 0x0000001500157308 */ /* 0x000ea20000000800 */
[----:B---3--:R-:W-:Y:S01]  /*3f60*/  FADD.FTZ R43, R15, R48 ;  /* 0x000000300f2b7221 */ /* 0x008fe20000010000 */
[----:B------:R-:W-:Y:S02]  /*3f70*/  F2FP.BF16.F32.PACK_AB R158, R51, R158 ;  /* 0x0000009e339e723e */ /* 0x000fe400000010ff */
[----:B------:R-:W-:-:S04]  /*3f80*/  F2FP.BF16.F32.PACK_AB R155, R15, R14 ;  /* 0x0000000e0f9b723e */ /* 0x000fc800000010ff */
[----:B------:R-:W3:Y:S01]  /*3f90*/  MUFU.EX2 R24, R24 ;  /* 0x0000001800187308 */ /* 0x000ee20000000800 */
[----:B-1----:R-:W-:-:S07]  /*3fa0*/  FADD.FTZ R48, R20, R43 ;  /* 0x0000002b14307221 */ /* 0x002fce0000010000 */
[----:B------:R-:W1:Y:S01]  /*3fb0*/  MUFU.EX2 R25, R25 ;  /* 0x0000001900197308 */ /* 0x000e620000000800 */
[C---:B--2---:R-:W-:Y:S01]  /*3fc0*/  FADD.FTZ R43, R21.reuse, R48 ;  /* 0x00000030152b7221 */ /* 0x044fe20000010000 */
[----:B------:R-:W-:-:S06]  /*3fd0*/  F2FP.BF16.F32.PACK_AB R157, R21, R20 ;  /* 0x00000014159d723e */ /* 0x000fcc00000010ff */
[----:B------:R-:W2:Y:S01]  /*3fe0*/  MUFU.EX2 R26, R26 ;  /* 0x0000001a001a7308 */ /* 0x000ea20000000800 */
[----:B---3--:R-:W-:-:S07]  /*3ff0*/  FADD.FTZ R48, R24, R43 ;  /* 0x0000002b18307221 */ /* 0x008fce0000010000 */
[----:B------:R-:W3:Y:S01]  /*4000*/  MUFU.EX2 R27, R27 ;  /* 0x0000001b001b7308 */ /* 0x000ee20000000800 */
[C---:B-1----:R-:W-:Y:S01]  /*4010*/  FADD.FTZ R43, R25.reuse, R48 ;  /* 0x00000030192b7221 */ /* 0x042fe20000010000 */
[----:B------:R-:W-:-:S06]  /*4020*/  F2FP.BF16.F32.PACK_AB R159, R25, R24 ;  /* 0x00000018199f723e */ /* 0x000fcc00000010ff */
[----:B------:R-:W1:Y:S01]  /*4030*/  MUFU.EX2 R28, R28 ;  /* 0x0000001c001c7308 */ /* 0x000e620000000800 */
[----:B--2---:R-:W-:-:S07]  /*4040*/  FADD.FTZ R48, R26, R43 ;  /* 0x0000002b1a307221 */ /* 0x004fce0000010000 */
[----:B------:R-:W2:Y:S01]  /*4050*/  MUFU.EX2 R50, R50 ;  /* 0x0000003200327308 */ /* 0x000ea20000000800 */
[C---:B---3--:R-:W-:Y:S01]  /*4060*/  FADD.FTZ R43, R27.reuse, R48 ;  /* 0x000000301b2b7221 */ /* 0x048fe20000010000 */
[----:B------:R-:W-:-:S06]  /*4070*/  F2FP.BF16.F32.PACK_AB R161, R27, R26 ;  /* 0x0000001a1ba1723e */ /* 0x000fcc00000010ff */
[----:B------:R-:W3:Y:S01]  /*4080*/  MUFU.EX2 R29, R29 ;  /* 0x0000001d001d7308 */ /* 0x000ee20000000800 */
[----:B-1----:R-:W-:Y:S01]  /*4090*/  FADD.FTZ R48, R28, R43 ;  /* 0x0000002b1c307221 */ /* 0x002fe20000010000 */
[----:B------:R-:W-:-:S06]  /*40a0*/  FFMA.FTZ R43, R5, UR10, -R42 ;  /* 0x0000000a052b7c23 */ /* 0x000fcc000801082a */
[----:B------:R-:W1:Y:S01]  /*40b0*/  MUFU.EX2 R30, R30 ;  /* 0x0000001e001e7308 */ /* 0x000e620000000800 */
[----:B--2---:R-:W-:Y:S01]  /*40c0*/  FADD.FTZ R60, R50, R67 ;  /* 0x00000043323c7221 */ /* 0x004fe20000010000 */
[----:B------:R-:W-:-:S03]  /*40d0*/  F2FP.BF16.F32.PACK_AB R164, R57, R50 ;  /* 0x0000003239a4723e */ /* 0x000fc600000010ff */
[----:B------:R-:W-:-:S03]  /*40e0*/  FADD.FTZ R67, R57, R60 ;  /* 0x0000003c39437221 */ /* 0x000fc60000010000 */
[----:B------:R-:W2:Y:S01]  /*40f0*/  MUFU.EX2 R54, R54 ;  /* 0x0000003600367308 */ /* 0x000ea20000000800 */
[C---:B---3--:R-:W-:Y:S01]  /*4100*/  FADD.FTZ R5, R29.reuse, R48 ;  /* 0x000000301d057221 */ /* 0x048fe20000010000 */
[----:B------:R-:W-:-:S06]  /*4110*/  F2FP.BF16.F32.PACK_AB R163, R29, R28 ;  /* 0x0000001c1da3723e */ /* 0x000fcc00000010ff */
[----:B------:R-:W3:Y:S01]  /*4120*/  MUFU.EX2 R31, R31 ;  /* 0x0000001f001f7308 */ /* 0x000ee20000000800 */
[----:B-1----:R-:W-:-:S07]  /*4130*/  FADD.FTZ R42, R30, R5 ;  /* 0x000000051e2a7221 */ /* 0x002fce0000010000 */
        /* <DEDUP_REMOVED lines=28> */
[----:B--2---:R-:W-:-:S07]  /*4300*/  FADD.FTZ R44, R56, R45 ;  /* 0x0000002d382c7221 */ /* 0x004fce0000010000 */
[----:B------:R-:W2:Y:S01]  /*4310*/  MUFU.EX2 R65, R62 ;  /* 0x0000003e00417308 */ /* 0x000ea20000000800 */
[C---:B---3--:R-:W-:Y:S01]  /*4320*/  FADD.FTZ R45, R37.reuse, R42 ;  /* 0x0000002a252d7221 */ /* 0x048fe20000010000 */
[----:B------:R-:W-:-:S06]  /*4330*/  F2FP.BF16.F32.PACK_AB R171, R37, R36 ;  /* 0x0000002425ab723e */ /* 0x000fcc00000010ff */
[----:B------:R-:W3:Y:S01]  /*4340*/  MUFU.EX2 R39, R39 ;  /* 0x0000002700277308 */ /* 0x000ee20000000800 */
[----:B-1----:R-:W-:-:S07]  /*4350*/  FADD.FTZ R4, R38, R45 ;  /* 0x0000002d26047221 */ /* 0x002fce0000010000 */
[----:B------:R-:W1:Y:S01]  /*4360*/  MUFU.EX2 R41, R41 ;  /* 0x0000002900297308 */ /* 0x000e620000000800 */
[C---:B--2---:R-:W-:Y:S01]  /*4370*/  FADD.FTZ R44, R65.reuse, R44 ;  /* 0x0000002c412c7221 */ /* 0x044fe20000010000 */
[----:B------:R-:W-:-:S06]  /*4380*/  F2FP.BF16.F32.PACK_AB R172, R65, R56 ;  /* 0x0000003841ac723e */ /* 0x000fcc00000010ff */
[----:B------:R-:W2:Y:S01]  /*4390*/  MUFU.EX2 R43, R43 ;  /* 0x0000002b002b7308 */ /* 0x000ea20000000800 */
[C---:B---3--:R-:W-:Y:S01]  /*43a0*/  FADD.FTZ R4, R39.reuse, R4 ;  /* 0x0000000427047221 */ /* 0x048fe20000010000 */
[----:B------:R-:W-:-:S06]  /*43b0*/  F2FP.BF16.F32.PACK_AB R173, R39, R38 ;  /* 0x0000002627ad723e */ /* 0x000fcc00000010ff */
[----:B------:R-:W3:Y:S01]  /*43c0*/  MUFU.EX2 R40, R40 ;  /* 0x0000002800287308 */ /* 0x000ee20000000800 */
[----:B-1----:R-:W-:-:S04]  /*43d0*/  FADD.FTZ R5, R41, R44 ;  /* 0x0000002c29057221 */ /* 0x002fc80000010000 */
[C---:B------:R-:W-:Y:S01]  /*43e0*/  FADD.FTZ R5, R174.reuse, R5 ;  /* 0x00000005ae057221 */ /* 0x040fe20000010000 */
[----:B------:R-:W-:Y:S01]  /*43f0*/  F2FP.BF16.F32.PACK_AB R174, R174, R41 ;  /* 0x00000029aeae723e */ /* 0x000fe200000010ff */
[----:B--2---:R-:W-:-:S04]  /*4400*/  FADD.FTZ R13, R43, R4 ;  /* 0x000000042b0d7221 */ /* 0x004fc80000010000 */
[C---:B---3--:R-:W-:Y:S01]  /*4410*/  FADD.FTZ R4, R40.reuse, R13 ;  /* 0x0000000d28047221 */ /* 0x048fe20000010000 */
[----:B------:R-:W-:Y:S01]  /*4420*/  F2FP.BF16.F32.PACK_AB R175, R40, R43 ;  /* 0x0000002b28af723e */ /* 0x000fe200000010ff */
[----:B------:R-:W-:Y:S06]  /*4430*/  @!P0 BRA `(.L_x_1322) ;  /* 0x0000000000048947 */ /* 0x000fec0003800000 */
[----:B------:R-:W-:Y:S01]  /*4440*/  BPT.TRAP 0x1 ;  /* 0x000000040000795c */ /* 0x000fe20000300000 */
.L_x_1322:
[----:B------:R1:W2:Y:S01]  /*4450*/  SYNCS.PHASECHK.TRANS64.TRYWAIT P1, [UR21+0x22850], R12 ;  /* 0x0228500cff0075a7 */ /* 0x0002a20008020155 */
[----:B------:R-:W-:Y:S05]  /*4460*/  @!P0 BRA `(.L_x_1323) ;  /* 0x0000000000048947 */ /* 0x000fea0003800000 */
[----:B------:R-:W-:Y:S01]  /*4470*/  BPT.TRAP 0x1 ;  /* 0x000000040000795c */ /* 0x000fe20000300000 */
.L_x_1323:
[----:B--2---:R-:W-:Y:S05]  /*4480*/  @P1 BRA `(.L_x_1324) ;  /* 0x0000000000081947 */ /* 0x004fea0003800000 */
[----:B------:R-:W2:Y:S02]  /*4490*/  SYNCS.PHASECHK.TRANS64.TRYWAIT P1, [UR21+0x22850], R12 ;  /* 0x0228500cff0075a7 */ /* 0x000ea40008020155 */
[----:B--2---:R-:W-:Y:S05]  /*44a0*/  @!P1 BRA `(.L_x_1325) ;  /* 0x000000e8008c9947 */ /* 0x004fea0003800000 */
.L_x_1324:
[----:B------:R3:W-:Y:S01]  /*44b0*/  BAR.SYNC.DEFER_BLOCKING R10, 0x100 ;  /* 0x0004000a0000751d */ /* 0x0007e20000010000 */
[----:B------:R-:W-:Y:S01]  /*44c0*/  UIADD3 UR6, UR46, 0x400, URZ ;  /* 0x000004002e067890 */ /* 0x000fe2000fffe03f */
[----:B------:R-:W-:-:S03]  /*44d0*/  IMAD.IADD R6, R17, 0x1, -R6 ;  /* 0x0000000111067824 */ /* 0x000fc600078e0a06 */
[----:B------:R-:W-:Y:S01]  /*44e0*/  USHF.R.U32.HI UR6, URZ, 0x4, UR6 ;  /* 0x000000043f067899 */ /* 0x000fe20008011606 */
[----:B-12---:R-:W-:Y:S01]  /*44f0*/  VIADD R12, R6, UR42 ;  /* 0x0000002a060c7c36 */ /* 0x006fe20008000000 */
[----:B------:R-:W-:Y:S01]  /*4500*/  UMOV UR7, 0x40000040 ;  /* 0x4000004000077882 */ /* 0x000fe20000000000 */
[----:B------:R-:W1:Y:S01]  /*4510*/  S2R R13, SR_TID.X ;  /* 0x00000000000d7919 */ /* 0x000e620000002100 */
[----:B------:R-:W-:-:S04]  /*4520*/  ULOP3.LUT UR6, UR6, 0x3fff, URZ, 0xc0, !UPT ;  /* 0x00003fff06067892 */ /* 0x000fc8000f8ec03f */
[----:B------:R-:W-:-:S04]  /*4530*/  ULOP3.LUT UR21, UR6, 0x3000000, URZ, 0xfc, !UPT ;  /* 0x0300000006157892 */ /* 0x000fc8000f8efc3f */
[----:B------:R-:W-:Y:S01]  /*4540*/  UIMAD UR11, UR39, 0xc00, UR21 ;  /* 0x00000c00270b78a4 */ /* 0x000fe2000f8e0215 */
[----:B------:R-:W-:-:S06]  /*4550*/  WARPGROUP.ARRIVE ;  /* 0x00000000000079c5 */ /* 0x000fcc0000000000 */
[----:B------:R-:W-:Y:S02]  /*4560*/  UMOV UR6, UR11 ;  /* 0x0000000b00067c82 */ /* 0x000fe40008000000 */
[----:B------:R-:W-:Y:S01]  /*4570*/  HGMMA.64x256x16.F32.BF16 R24, R152, gdesc[UR4].tnspB, RZ, !UPT, gsb0 ;  /* 0x43e0000498187df0 */ /* 0x000fe2000c0018ff */
[----:B------:R-:W-:Y:S01]  /*4580*/  UIADD3 UR6, UR11, 0x80, URZ ;  /* 0x000000800b067890 */ /* 0x000fe2000fffe03f */
[----:B------:R-:W-:Y:S01]  /*4590*/  UMOV UR7, 0x40000040 ;  /* 0x4000004000077882 */ /* 0x000fe20000000000 */
[----:B-1----:R-:W-:-:S13]  /*45a0*/  LOP3.LUT P1, RZ, R13, 0x7f, RZ, 0xc0, !PT ;  /* 0x0000007f0dff7812 */ /* 0x002fda000782c0ff */
[----:B------:R-:W-:-:S05]  /*45b0*/  @!P1 VIADD R7, R7, 0x22860 ;  /* 0x0002286007079836 */ /* 0x000fca0000000000 */
[----:B------:R-:W-:Y:S01]  /*45c0*/  @!P1 PRMT R7, RZ, 0x654, R7 ;  /* 0x00000654ff079816 */ /* 0x000fe20000000007 */
[----:B------:R-:W-:Y:S02]  /*45d0*/  WARPGROUP.DEPBAR.LE gsb0, 0x0 ;  /* 0x00008000000079c5 */ /* 0x000fe40000010000 */
        /* <DEDUP_REMOVED lines=26> */
[----:B------:R-:W-:-:S13]  /*4780*/  R2UR UR6, R12 ;  /* 0x000000000c0672ca */ /* 0x000fda00000e0000 */
[----:B------:R-:W-:Y:S01]  /*4790*/  UIADD3 UR14, UR6, UR14, URZ ;  /* 0x0000000e060e7290 */ /* 0x000fe2000fffe03f */
[----:B------:R-:W-:Y:S02]  /*47a0*/  WARPGROUP.DEPBAR.LE gsb0, 0x0 ;  /* 0x00008000000079c5 */ /* 0x000fe40000010000 */
[----:B------:R1:W-:Y:S01]  /*47b0*/  @!P1 SYNCS.ARRIVE.TRANS64.RED.A1T0 RZ, [R7+URZ], RZ ;  /* 0x000000ff07ff99a7 */ /* 0x0003e2000810043f */
[----:B------:R-:W-:Y:S01]  /*47c0*/  PLOP3.LUT P1, PT, PT, PT, UP0, 0x40, 0x0 ;  /* 0x000000000000781c */ /* 0x000fe20003f2e808 */
[----:B-1----:R-:W-:-:S12]  /*47d0*/  VIADD R7, R176, 0xfffffffe ;  /* 0xfffffffeb0077836 */ /* 0x002fd80000000000 */
[----:B---3--:R-:W-:Y:S05]  /*47e0*/  @P1 BRA `(.L_x_1326) ;  /* 0x0000000000481947 */ /* 0x008fea0003800000 */
[C---:B------:R-:W-:Y:S01]  /*47f0*/  ISETP.GT.AND P1, PT, R12.reuse, RZ, PT ;  /* 0x000000ff0c00720c */ /* 0x040fe20003f24270 */
[----:B------:R-:W-:-:S05]  /*4800*/  VIADD R10, R12, 0xffffffff ;  /* 0xffffffff0c0a7836 */ /* 0x000fca0000000000 */
[----:B------:R-:W-:-:S07]  /*4810*/  R2UR UR11, R10 ;  /* 0x000000000a0b72ca */ /* 0x000fce00000e0000 */
[----:B------:R-:W-:Y:S08]  /*4820*/  @P1 BRA `(.L_x_1327) ;  /* 0x00000000001c1947 */ /* 0x000ff00003800000 */
[----:B------:R-:W-:Y:S02]  /*4830*/  UISETP.NE.AND UP1, UPT, UR15, 0x1, UPT ;  /* 0x000000010f00788c */ /* 0x000fe4000bf25270 */
[----:B------:R-:W-:-:S09]  /*4840*/  UIADD3 UR11, -UR6, URZ, URZ ;  /* 0x0000003f060b7290 */ /* 0x000fd2000fffe13f */
[----:B------:R-:W-:Y:S02]  /*4850*/  @UP1 ULDC.64 UR18, c[0x0][0x9e8] ;  /* 0x00027a0000121ab9 */ /* 0x000fe40000000a00 */
[----:B------:R-:W-:-:S04]  /*4860*/  UIMAD.WIDE.U32 UR6, UR11, UR18, URZ ;  /* 0x000000120b0672a5 */ /* 0x000fc8000f8e003f */
[----:B------:R-:W-:-:S04]  /*4870*/  @UP1 USHF.R.U32.HI UR11, URZ, UR19, UR7 ;  /* 0x000000133f0b1299 */ /* 0x000fc80008011607 */
[----:B------:R-:W-:Y:S01]  /*4880*/  ULOP3.LUT UR11, URZ, UR11, URZ, 0x33, !UPT ;  /* 0x0000000b3f0b7292 */ /* 0x000fe2000f8e333f */
[----:B------:R-:W-:Y:S11]  /*4890*/  BRA `(.L_x_1328) ;  /* 0x0000000000107947 */ /* 0x000ff60003800000 */
.L_x_1327:
[----:B------:R-:W-:-:S11]  /*48a0*/  UISETP.NE.AND UP1, UPT, UR15, 0x1, UPT ;  /* 0x000000010f00788c */ /* 0x000fd6000bf25270 */
[----:B------:R-:W-:Y:S02]  /*48b0*/  @UP1 ULDC.64 UR18, c[0x0][0x9e8] ;  /* 0x00027a0000121ab9 */ /* 0x000fe40000000a00 */
[----:B------:R-:W-:-:S04]  /*48c0*/  UIMAD.WIDE.U32 UR6, UR11, UR18, URZ ;  /* 0x000000120b0672a5 */ /* 0x000fc8000f8e003f */
[----:B------:R-:W-:-:S12]  /*48d0*/  @UP1 USHF.R.U32.HI UR11, URZ, UR19, UR7 ;  /* 0x000000133f0b1299 */ /* 0x000fd80008011607 */
.L_x_1328:
[----:B------:R-:W-:-:S04]  /*48e0*/  UIMAD UR11, UR11, UR15, UR15 ;  /* 0x0000000f0b0b72a4 */ /* 0x000fc8000f8e020f */
[----:B------:R-:W-:-:S04]  /*48f0*/  UISETP.LT.AND UP1, UPT, UR14, UR11, UPT ;  /* 0x0000000b0e00728c */ /* 0x000fc8000bf21270 */
[----:B------:R-:W-:-:S12]  /*4900*/  USEL UR14, UR14, UR11, UP1 ;  /* 0x0000000b0e0e7287 */ /* 0x000fd80008800000 */
.L_x_1326:
[----:B------:R-:W-:-:S04]  /*4910*/  UIMAD.WIDE UR6, UR14, 0x2aaaaaab, URZ ;  /* 0x2aaaaaab0e0678a5 */ /* 0x000fc8000f8e023f */
[----:B------:R-:W-:-:S04]  /*4920*/  USHF.R.U32.HI UR6, URZ, 0x1f, UR7 ;  /* 0x0000001f3f067899 */ /* 0x000fc80008011607 */
[----:B------:R-:W-:-:S04]  /*4930*/  ULEA.HI.SX32 UR6, UR7, UR6, 0x1c ;  /* 0x0000000607067291 */ /* 0x000fc8000f8fe23f */
[----:B------:R-:W-:-:S04]  /*4940*/  UISETP.LT.AND UP1, UPT, UR40, UR6, UPT ;  /* 0x000000062800728c */ /* 0x000fc8000bf21270 */
[----:B------:R-:W-:-:S06]  /*4950*/  USEL UR26, UR40, UR6, !UP1 ;  /* 0x00000006281a7287 */ /* 0x000fcc000c800000 */
[----:B------:R-:W-:-:S13]  /*4960*/  ISETP.GE.AND P1, PT, R7, UR26, PT ;  /* 0x0000001a07007c0c */ /* 0x000fda000bf26270 */
[----:B------:R-:W-:Y:S05]  /*4970*/  @!P1 BRA `(.L_x_1329) ;  /* 0x0000003400589947 */ /* 0x000fea0003800000 */
[----:B------:R-:W-:Y:S01]  /*4980*/  IMAD.IADD R12, R0, 0x1, R6 ;  /* 0x00000001000c7824 */ /* 0x000fe200078e0206 */
[----:B------:R-:W-:Y:S01]  /*4990*/  ULDC UR23, c[0x0][0x9e4] ;  /* 0x0002790000177ab9 */ /* 0x000fe20000000800 */
[----:B------:R-:W-:Y:S01]  /*49a0*/  ULDC UR27, c[0x0][0x988] ;  /* 0x00026200001b7ab9 */ /* 0x000fe20000000800 */
[----:B------:R-:W-:Y:S01]  /*49b0*/  ULDC UR24, c[0x0][0x9d8] ;  /* 0x0002760000187ab9 */ /* 0x000fe20000000800 */
[----:B------:R-:W-:-:S05]  /*49c0*/  ULDC UR25, c[0x0][0x9e0] ;  /* 0x0002780000197ab9 */ /* 0x000fca0000000800 */
.L_x_1346:
[----:B------:R-:W-:-:S04]  /*49d0*/  UIADD3 UR39, UR39, 0x1, URZ ;  /* 0x0000000127277890 */ /* 0x000fc8000fffe03f */
[----:B------:R-:W-:-:S04]  /*49e0*/  UISETP.NE.AND UP1, UPT, UR39, 0x2, UPT ;  /* 0x000000022700788c */ /* 0x000fc8000bf25270 */
[----:B------:R-:W-:Y:S02]  /*49f0*/  USEL UR6, URZ, 0x1, UP1 ;  /* 0x000000013f067887 */ /* 0x000fe40008800000 */
[----:B------:R-:W-:Y:S02]  /*4a00*/  USEL UR39, UR39, URZ, UP1 ;  /* 0x0000003f27277287 */ /* 0x000fe40008800000 */
[----:B------:R-:W-:Y:S01]  /*4a10*/  ULOP3.LUT UR38, UR38, UR6, URZ, 0x3c, !UPT ;  /* 0x0000000626267292 */ /* 0x000fe2000f8e3c3f */
[----:B-1----:R-:W-:Y:S11]  /*4a20*/  @!P0 BRA `(.L_x_1330) ;  /* 0x0000000000048947 */ /* 0x002ff60003800000 */
[----:B------:R-:W-:Y:S01]  /*4a30*/  BPT.TRAP 0x1 ;  /* 0x000000040000795c */ /* 0x000fe20000300000 */
.L_x_1330:
[----:B------:R-:W-:Y:S01]  /*4a40*/  ULEA UR28, UR39, UR46, 0x3 ;  /* 0x0000002e271c7291 */ /* 0x000fe2000f8e183f */
[----:B------:R-:W-:-:S05]  /*4a50*/  IMAD.U32 R10, RZ, RZ, UR38 ;  /* 0x00000026ff0a7e24 */ /* 0x000fca000f8e00ff */
[----:B------:R-:W-:-:S04]  /*4a60*/  SHF.L.U32 R10, R10, 0x1f, RZ ;  /* 0x0000001f0a0a7819 */ /* 0x000fc800000006ff */
[----:B------:R1:W2:Y:S01]  /*4a70*/  SYNCS.PHASECHK.TRANS64.TRYWAIT P1, [UR28+0x22830], R10 ;  /* 0x0228300aff0075a7 */ /* 0x0002a2000802015c */
[----:B------:R-:W-:Y:S05]  /*4a80*/  @!P0 BRA `(.L_x_1331) ;  /* 0x0000000000048947 */ /* 0x000fea0003800000 */
[----:B------:R-:W-:Y:S01]  /*4a90*/  BPT.TRAP 0x1 ;  /* 0x000000040000795c */ /* 0x000fe20000300000 */
.L_x_1331:
[----:B--2---:R-:W-:Y:S05]  /*4aa0*/  @P1 BRA `(.L_x_1332) ;  /* 0x0000000000081947 */ /* 0x004fea0003800000 */
[----:B------:R-:W2:Y:S02]  /*4ab0*/  SYNCS.PHASECHK.TRANS64.TRYWAIT P1, [UR28+0x22830], R10 ;  /* 0x0228300aff0075a7 */ /* 0x000ea4000802015c */
[----:B--2---:R-:W-:Y:S05]  /*4ac0*/  @!P1 BRA `(.L_x_1333) ;  /* 0x000000e400189947 */ /* 0x004fea0003800000 */
.L_x_1332:
[----:B------:R-:W-:Y:S01]  /*4ad0*/  UIMAD UR18, UR39, 0x300, UR20 ;  /* 0x00000300271278a4 */ /* 0x000fe2000f8e0214 */
[----:B------:R-:W-:Y:S01]  /*4ae0*/  WARPGROUP.ARRIVE ;  /* 0x00000000000079c5 */ /* 0x000fe20000000000 */
[----:B------:R-:W-:Y:S01]  /*4af0*/  UMOV UR19, 0x40000040 ;  /* 0x4000004000137882 */ /* 0x000fe20000000000 */
[----:B------:R-:W-:Y:S01]  /*4b00*/  UMOV UR7, 0x40000040 ;  /* 0x4000004000077882 */ /* 0x000fe20000000000 */
[----:B------:R-:W-:-:S03]  /*4b10*/  UIADD3 UR6, UR18, 0x2, URZ ;  /* 0x0000000212067890 */ /* 0x000fc6000fffe03f */
[----:B--2---:R-:W2:Y:S01]  /*4b20*/  S2R R11, SR_TID.X ;  /* 0x00000000000b7919 */ /* 0x004ea20000002100 */
[----:B------:R-:W-:Y:S01]  /*4b30*/  UIADD3 UR10, UR18, 0x4, URZ ;  /* 0x00000004120a7890 */ /* 0x000fe2000fffe03f */
[----:B------:R-:W-:Y:S01]  /*4b40*/  IMAD R15, R7, -0x60, R17 ;  /* 0xffffffa0070f7824 */ /* 0x000fe200078e0211 */
[----:B------:R-:W-:Y:S01]  /*4b50*/  UMOV UR11, 0x40000040 ;  /* 0x40000040000b7882 */ /* 0x000fe20000000000 */
[----:B------:R-:W-:Y:S01]  /*4b60*/  HGMMA.64x96x16.F32.BF16 R152, gdesc[UR16], RZ, !UPT, gsb0 ;  /* 0x01600000109879f0 */ /* 0x000fe2000c0018ff */
[----:B------:R-:W-:Y:S01]  /*4b70*/  UIADD3 UR14, UR18, 0x6, URZ ;  /* 0x00000006120e7890 */ /* 0x000fe2000fffe03f */
[----:B------:R-:W-:Y:S01]  /*4b80*/  UMOV UR15, 0x40000040 ;  /* 0x40000040000f7882 */ /* 0x000fe20000000000 */
[----:B--2---:R-:W-:Y:S02]  /*4b90*/  LOP3.LUT P1, RZ, R11, 0x7f, RZ, 0xc0, !PT ;  /* 0x0000007f0bff7812 */ /* 0x004fe4000782c0ff */
[----:B------:R-:W-:Y:S01]  /*4ba0*/  IADD3 R11, -R23, 0xb, RZ ;  /* 0x0000000b170b7810 */ /* 0x000fe20007ffe1ff */
        /* <DEDUP_REMOVED lines=14> */
[----:B------:R-:W2:Y:S01]  /*4c90*/  LDC R174, c[0x0][0x288] ;  /* 0x0000a200ffae7b82 */ /* 0x000ea20000000800 */
[----:B------:R-:W-:-:S02]  /*4ca0*/  IMAD.U32 R177, RZ, RZ, UR28 ;  /* 0x0000001cffb17e24 */ /* 0x000fc4000f8e00ff */
[----:B------:R-:W-:Y:S01]  /*4cb0*/  FMUL.FTZ R13, R154, UR24 ;  /* 0x000000189a0d7c20 */ /* 0x000fe20008410000 */
[----:B------:R-:W-:Y:S01]  /*4cc0*/  FMUL.FTZ R20, R155, UR24 ;  /* 0x000000189b147c20 */ /* 0x000fe20008410000 */
[----:B------:R-:W-:Y:S01]  /*4cd0*/  FMUL.FTZ R206, R156, UR24 ;  /* 0x000000189cce7c20 */ /* 0x000fe20008410000 */
[----:B------:R-:W-:Y:S02]  /*4ce0*/  @!P1 VIADD R14, R177, 0x22840 ;  /* 0x00022840b10e9836 */ /* 0x000fe40000000000 */
        /* <DEDUP_REMOVED lines=10> */
[----:B------:R-:W-:Y:S01]  /*4d90*/  @!P1 PRMT R14, RZ, 0x654, R14 ;  /* 0x00000654ff0e9816 */ /* 0x000fe2000000000e */
        /* <DEDUP_REMOVED lines=32> */
[----:B------:R3:W-:Y:S01]  /*4fa0*/  @!P1 SYNCS.ARRIVE.TRANS64.RED.A1T0 RZ, [R14+URZ], RZ ;  /* 0x000000ff0eff99a7 */ /* 0x0007e2000810043f */
[----:B------:R-:W-:Y:S01]  /*4fb0*/  PLOP3.LUT P1, PT, PT, PT, UP0, 0x40, 0x0 ;  /* 0x000000000000781c */ /* 0x000fe20003f2e808 */
[----:B------:R-:W4:Y:S01]  /*4fc0*/  MUFU.TANH R204, R204 ;  /* 0x000000cc00cc7308 */ /* 0x000f220000002400 */
[----:B--2---:R-:W-:-:S05]  /*4fd0*/  IADD3 R15, R15, 0x1, -R174 ;  /* 0x000000010f0f7810 */ /* 0x004fca0007ffe8ae */
[----:B------:R-:W-:Y:S02]  /*4fe0*/  IMAD.IADD R15, R15, 0x1, -R16 ;  /* 0x000000010f0f7824 */ /* 0x000fe400078e0a10 */
[----:B------:R-:W2:Y:S02]  /*4ff0*/  MUFU.TANH R203, R203 ;  /* 0x000000cb00cb7308 */ /* 0x000ea40000002400 */
[C---:B------:R-:W-:Y:S02]  /*5000*/  VIADD R191, R15.reuse, UR25 ;  /* 0x000000190fbf7c36 */ /* 0x040fe40008000000 */
[----:B------:R-:W-:Y:S02]  /*5010*/  VIADD R192, R15, UR22 ;  /* 0x000000160fc07c36 */ /* 0x000fe40008000000 */
[C---:B------:R-:W-:Y:S02]  /*5020*/  IMAD.IADD R193, R0.reuse, 0x1, R191 ;  /* 0x0000000100c17824 */ /* 0x040fe400078e02bf */
[----:B------:R-:W1:Y:S01]  /*5030*/  MUFU.TANH R13, R13 ;  /* 0x0000000d000d7308 */ /* 0x000e620000002400 */
[----:B------:R-:W-:-:S07]  /*5040*/  IMAD.IADD R194, R0, 0x1, R192 ;  /* 0x0000000100c27824 */ /* 0x000fce00078e02c0 */
        /* <DEDUP_REMOVED lines=44> */
[----:B------:R-:W1:Y:S01]  /*5310*/  MUFU.TANH R172, R172 ;  /* 0x000000ac00ac7308 */ /* 0x000e620000002400 */
[----:B--234-:R-:W-:Y:S05]  /*5320*/  @P1 BRA `(.L_x_1334) ;  /* 0x00000000005c1947 */ /* 0x01cfea0003800000 */
[----:B------:R-:W-:Y:S01]  /*5330*/  ISETP.GT.AND P1, PT, R12, -0x1, PT ;  /* 0xffffffff0c00780c */ /* 0x000fe20003f24270 */
[----:B------:R-:W-:-:S12]  /*5340*/  BSSY B0, `(.L_x_1335) ;  /* 0x0000011000007945 */ /* 0x000fd80003800000 */
[----:B------:R-:W-:Y:S05]  /*5350*/  @P1 BRA `(.L_x_1336) ;  /* 0x0000000000201947 */ /* 0x000fea0003800000 */
[----:B------:R-:W-:Y:S01]  /*5360*/  IMAD.U32 R176, RZ, RZ, UR23 ;  /* 0x00000017ffb07e24 */ /* 0x000fe2000f8e00ff */
[----:B------:R-:W-:-:S04]  /*5370*/  LOP3.LUT R173, RZ, R12, RZ, 0x33, !PT ;  /* 0x0000000cffad7212 */ /* 0x000fc800078e33ff */
[----:B------:R-:W-:-:S13]  /*5380*/  ISETP.NE.AND P1, PT, R176, 0x1, PT ;  /* 0x00000001b000780c */ /* 0x000fda0003f25270 */
[----:B------:R-:W2:Y:S02]  /*5390*/  @P1 LDC.64 R14, c[0x0][0x9e8] ;  /* 0x00027a00ff0e1b82 */ /* 0x000ea40000000a00 */
[----:B--2---:R-:W-:-:S05]  /*53a0*/  @P1 IMAD.HI.U32 R14, R173, R14, RZ ;  /* 0x0000000ead0e1227 */ /* 0x004fca00078e00ff */
[----:B------:R-:W-:-:S04]  /*53b0*/  @P1 SHF.R.U32.HI R173, RZ, R15, R14 ;  /* 0x0000000fffad1219 */ /* 0x000fc8000001160e */
[----:B------:R-:W-:Y:S01]  /*53c0*/  LOP3.LUT R14, RZ, R173, RZ, 0x33, !PT ;  /* 0x000000adff0e7212 */ /* 0x000fe200078e33ff */
[----:B------:R-:W-:Y:S06]  /*53d0*/  BRA `(.L_x_1337) ;  /* 0x00000000001c7947 */ /* 0x000fec0003800000 */
.L_x_1336:
[----:B------:R-:W-:-:S05]  /*53e0*/  IMAD.U32 R176, RZ, RZ, UR23 ;  /* 0x00000017ffb07e24 */ /* 0x000fca000f8e00ff */
[----:B------:R-:W-:-:S13]  /*53f0*/  ISETP.NE.AND P1, PT, R176, 0x1, PT ;  /* 0x00000001b000780c */ /* 0x000fda0003f25270 */
[----:B------:R-:W2:Y:S01]  /*5400*/  @P1 LDC.64 R14, c[0x0][0x9e8] ;  /* 0x00027a00ff0e1b82 */ /* 0x000ea20000000a00 */
[----:B------:R-:W-:-:S04]  /*5410*/  @P1 IMAD.IADD R173, R0, 0x1, R6 ;  /* 0x0000000100ad1824 */ /* 0x000fc800078e0206 */
[----:B--2---:R-:W-:-:S04]  /*5420*/  @P1 IMAD.HI.U32 R174, R173, R14, RZ ;  /* 0x0000000eadae1227 */ /* 0x004fc800078e00ff */
[----:B------:R-:W-:Y:S01]  /*5430*/  IMAD.MOV.U32 R14, RZ, RZ, R12 ;  /* 0x000000ffff0e7224 */ /* 0x000fe200078e000c */
[----:B------:R-:W-:-:S07]  /*5440*/  @P1 SHF.R.U32.HI R14, RZ, R15, R174 ;  /* 0x0000000fff0e1219 */ /* 0x000fce00000116ae */
.L_x_1337:
[----:B------:R-:W-:Y:S05]  /*5450*/  BSYNC B0 ;  /* 0x0000000000007941 */ /* 0x000fea0003800000 */
.L_x_1335:
[----:B------:R-:W-:-:S04]  /*5460*/  IMAD R15, R7, -0x60, -R16 ;  /* 0xffffffa0070f7824 */ /* 0x000fc800078e0a10 */
[----:B------:R-:W-:-:S05]  /*5470*/  IMAD R15, R14, R176, R15 ;  /* 0x000000b00e0f7224 */ /* 0x000fca00078e020f */
[----:B------:R-:W-:Y:S02]  /*5480*/  VIADDMNMX R193, R15, R176, R193, PT ;  /* 0x000000b00fc17246 */ /* 0x000fe400038001c1 */
[----:B------:R-:W-:-:S07]  /*5490*/  VIMNMX R194, R194, R15, !PT ;  /* 0x0000000fc2c27248 */ /* 0x000fce0007fe0100 */
.L_x_1334:
[----:B------:R-:W-:Y:S01]  /*54a0*/  IMAD R197, R7, -0x60, RZ ;  /* 0xffffffa007c57824 */ /* 0x000fe200078e02ff */
[----:B------:R-:W-:Y:S01]  /*54b0*/  LOP3.LUT R2, R2, 0xfffbffff, RZ, 0xc0, !PT ;  /* 0xfffbffff02027812 */ /* 0x000fe200078ec0ff */
[----:B------:R-:W-:-:S03]  /*54c0*/  IMAD.IADD R195, R3, 0x1, R192 ;  /* 0x0000000103c37824 */ /* 0x000fc600078e02c0 */
[C---:B------:R-:W-:Y:S02]  /*54d0*/  ISETP.GE.AND P1, PT, R197.reuse, 0x1, PT ;  /* 0x00000001c500780c */ /* 0x040fe40003f26270 */
[----:B------:R-:W-:Y:S02]  /*54e0*/  ISETP.GE.AND P4, PT, R197, 0x9, PT ;  /* 0x00000009c500780c */ /* 0x000fe40003f86270 */
[----:B------:R-:W-:-:S04]  /*54f0*/  ISETP.GT.AND P2, PT, R194, RZ, !P1 ;  /* 0x000000ffc200720c */ /* 0x000fc80004f44270 */
[----:B------:R-:W-:-:S04]  /*5500*/  ISETP.LT.OR P2, PT, R193, 0x1, P2 ;  /* 0x00000001c100780c */ /* 0x000fc80001741670 */
[----:B------:R-:W-:Y:S02]  /*5510*/  FSEL R204, R204, -INF , !P2 ;  /* 0xff800000cccc7808 */ /* 0x000fe40005000000 */
[----:B------:R-:W-:Y:S02]  /*5520*/  @P1 LOP3.LUT R2, R2, 0x40000, RZ, 0xfc, !PT ;  /* 0x0004000002021812 */ /* 0x000fe400078efcff */
[----:B------:R-:W-:Y:S02]  /*5530*/  ISETP.GE.AND P1, PT, R197, 0x2, PT ;  /* 0x00000002c500780c */ /* 0x000fe40003f26270 */
[----:B------:R-:W-:Y:S02]  /*5540*/  LOP3.LUT R2, R2, 0xfffffffd, RZ, 0xc0, !PT ;  /* 0xfffffffd02027812 */ /* 0x000fe400078ec0ff */
[----:B------:R-:W-:Y:S02]  /*5550*/  ISETP.GT.AND P3, PT, R194, 0x1, !P1 ;  /* 0x00000001c200780c */ /* 0x000fe40004f64270 */
[----:B------:R-:W-:-:S02]  /*5560*/  @P4 LOP3.LUT R2, R2, 0x2, RZ, 0xfc, !PT ;  /* 0x0000000202024812 */ /* 0x000fc400078efcff */
[----:B------:R-:W-:Y:S02]  /*5570*/  ISETP.GT.AND P2, PT, R194, 0x8, !P4 ;  /* 0x00000008c200780c */ /* 0x000fe40006744270 */
[----:B------:R-:W-:Y:S02]  /*5580*/  ISETP.GE.AND P4, PT, R197, 0xa, PT ;  /* 0x0000000ac500780c */ /* 0x000fe40003f86270 */
[C---:B------:R-:W-:Y:S02]  /*5590*/  ISETP.LT.OR P3, PT, R193.reuse, 0x2, P3 ;  /* 0x00000002c100780c */ /* 0x040fe40001f61670 */
[----:B------:R-:W-:Y:S02]  /*55a0*/  ISETP.LT.OR P2, PT, R193, 0x9, P2 ;  /* 0x00000009c100780c */ /* 0x000fe40001741670 */
[----:B------:R-:W-:Y:S02]  /*55b0*/  FSEL R203, R203, -INF , !P3 ;  /* 0xff800000cbcb7808 */ /* 0x000fe40005800000 */
[----:B------:R-:W-:-:S02]  /*55c0*/  ISETP.GE.AND P3, PT, R197, 0x11, PT ;  /* 0x00000011c500780c */ /* 0x000fc40003f66270 */
[----:B------:R-:W-:Y:S02]  /*55d0*/  LOP3.LUT R2, R2, 0xfffffffb, RZ, 0xc0, !PT ;  /* 0xfffffffb02027812 */ /* 0x000fe400078ec0ff */
[----:B-1----:R-:W-:Y:S02]  /*55e0*/  FSEL R206, R206, -INF , !P2 ;  /* 0xff800000cece7808 */ /* 0x002fe40005000000 */
[----:B------:R-:W-:Y:S02]  /*55f0*/  ISETP.GT.AND P2, PT, R194, 0x9, !P4 ;  /* 0x00000009c200780c */ /* 0x000fe40006744270 */
[----:B------:R-:W-:Y:S02]  /*5600*/  @P4 LOP3.LUT R2, R2, 0x4, RZ, 0xfc, !PT ;  /* 0x0000000402024812 */ /* 0x000fe400078efcff */
[----:B------:R-:W-:Y:S02]  /*5610*/  ISETP.LT.OR P2, PT, R193, 0xa, P2 ;  /* 0x0000000ac100780c */ /* 0x000fe40001741670 */
[----:B------:R-:W-:-:S02]  /*5620*/  LOP3.LUT R2, R2, 0xfffffff7, RZ, 0xc0, !PT ;  /* 0xfffffff702027812 */ /* 0x000fc400078ec0ff */
[----:B------:R-:W-:Y:S02]  /*5630*/  FSEL R205, R205, -INF , !P2 ;  /* 0xff800000cdcd7808 */ /* 0x000fe40005000000 */
[----:B------:R-:W-:Y:S02]  /*5640*/  @P3 LOP3.LUT R2, R2, 0x8, RZ, 0xfc, !PT ;  /* 0x0000000802023812 */ /* 0x000fe400078efcff */
[----:B------:R-:W-:Y:S02]  /*5650*/  ISETP.GT.AND P2, PT, R194, 0x10, !P3 ;  /* 0x00000010c200780c */ /* 0x000fe40005f44270 */
[----:B------:R-:W-:Y:S02]  /*5660*/  ISETP.GE.AND P3, PT, R197, 0x12, PT ;  /* 0x00000012c500780c */ /* 0x000fe40003f66270 */
[----:B------:R-:W-:Y:S02]  /*5670*/  ISETP.LT.OR P2, PT, R193, 0x11, P2 ;  /* 0x00000011c100780c */ /* 0x000fe40001741670 */
[----:B------:R-:W-:-:S02]  /*5680*/  LOP3.LUT R2, R2, 0xffffffef, RZ, 0xc0, !PT ;  /* 0xffffffef02027812 */ /* 0x000fc400078ec0ff */
[----:B------:R-:W-:Y:S02]  /*5690*/  FSEL R208, R208, -INF , !P2 ;  /* 0xff800000d0d07808 */ /* 0x000fe40005000000 */
[----:B------:R-:W-:-:S04]  /*56a0*/  ISETP.GT.AND P2, PT, R194, 0x11, !P3 ;  /* 0x00000011c200780c */ /* 0x000fc80005f44270 */
[----:B------:R-:W-:Y:S02]  /*56b0*/  ISETP.LT.OR P2, PT, R193, 0x12, P2 ;  /* 0x00000012c100780c */ /* 0x000fe40001741670 */
[----:B------:R-:W-:Y:S02]  /*56c0*/  @P3 LOP3.LUT R2, R2, 0x10, RZ, 0xfc, !PT ;  /* 0x0000001002023812 */ /* 0x000fe400078efcff */
[----:B------:R-:W-:Y:S02]  /*56d0*/  ISETP.GE.AND P3, PT, R197, 0x19, PT ;  /* 0x00000019c500780c */ /* 0x000fe40003f66270 */
[----:B------:R-:W-:Y:S02]  /*56e0*/  LOP3.LUT R2, R2, 0xfffdffff, RZ, 0xc0, !PT ;  /* 0xfffdffff02027812 */ /* 0x000fe400078ec0ff */
[----:B------:R-:W-:Y:S02]  /*56f0*/  FSEL R207, R207, -INF , !P2 ;  /* 0xff800000cfcf7808 */ /* 0x000fe40005000000 */
[----:B------:R-:W-:-:S04]  /*5700*/  ISETP.GT.AND P2, PT, R194, 0x18, !P3 ;  /* 0x00000018c200780c */ /* 0x000fc80005f44270 */
[----:B------:R-:W-:-:S03]  /*5710*/  ISETP.LT.OR P2, PT, R193, 0x19, P2 ;  /* 0x00000019c100780c */ /* 0x000fc60001741670 */
        /* <DEDUP_REMOVED lines=62> */
[----:B------:R-:W-:Y:S02]  /*5b00*/  FSEL R182, R182, -INF , !P2 ;  /* 0xff800000b6b67808 */ /* 0x000fe40005000000 */
[----:B------:R-:W-:Y:S02]  /*5b10*/  LOP3.LUT R2, R2, 0xffffffbf, RZ, 0xc0, !PT ;  /* 0xffffffbf02027812 */ /* 0x000fe400078ec0ff */
[----:B------:R-:W-:-:S04]  /*5b20*/  ISETP.GT.AND P2, PT, R194, 0x41, !P3 ;  /* 0x00000041c200780c */ /* 0x000fc80005f44270 */
[----:B------:R-:W-:-:S03]  /*5b30*/  ISETP.LT.OR P2, PT, R193, 0x42, P2 ;  /* 0x00000042c100780c */ /* 0x000fc60001741670 */
[----:B------:R-:W-:Y:S02]  /*5b40*/  @P3 LOP3.LUT R2, R2, 0x40, RZ, 0xfc, !PT ;  /* 0x0000004002023812 */ /* 0x000fe400078efcff */
[----:B------:R-:W-:Y:S02]  /*5b50*/  ISETP.GE.AND P3, PT, R197, 0x49, PT ;  /* 0x00000049c500780c */ /* 0x000fe40003f66270 */
[----:B------:R-:W-:Y:S02]  /*5b60*/  FSEL R189, R183, -INF , !P2 ;  /* 0xff800000b7bd7808 */ /* 0x000fe40005000000 */
[----:B------:R-:W-:Y:S02]  /*5b70*/  ISETP.GT.AND P2, PT, R194, 0x48, !P3 ;  /* 0x00000048c200780c */ /* 0x000fe40005f44270 */
[----:B------:R-:W-:Y:S02]  /*5b80*/  LOP3.LUT R2, R2, 0xffffffdf, RZ, 0xc0, !PT ;  /* 0xffffffdf02027812 */ /* 0x000fe400078ec0ff */
[----:B------:R-:W-:-:S04]  /*5b90*/  ISETP.LT.OR P2, PT, R193, 0x49, P2 ;  /* 0x00000049c100780c */ /* 0x000fc80001741670 */
[----:B------:R-:W-:Y:S02]  /*5ba0*/  FSEL R188, R188, -INF , !P2 ;  /* 0xff800000bcbc7808 */ /* 0x000fe40005000000 */
[----:B------:R-:W-:Y:S02]  /*5bb0*/  ISETP.GE.AND P2, PT, R197, 0x4a, PT ;  /* 0x0000004ac500780c */ /* 0x000fe40003f46270 */
[----:B------:R-:W-:Y:S02]  /*5bc0*/  @P3 LOP3.LUT R2, R2, 0x20, RZ, 0xfc, !PT ;  /* 0x0000002002023812 */ /* 0x000fe400078efcff */
[----:B------:R-:W-:Y:S02]  /*5bd0*/  ISETP.GT.AND P3, PT, R194, 0x49, !P2 ;  /* 0x00000049c200780c */ /* 0x000fe40005764270 */
[----:B------:R-:W-:Y:S02]  /*5be0*/  LOP3.LUT R2, R2, 0xfffffffe, RZ, 0xc0, !PT ;  /* 0xfffffffe02027812 */ /* 0x000fe400078ec0ff */
[----:B------:R-:W-:-:S04]  /*5bf0*/  ISETP.LT.OR P3, PT, R193, 0x4a, P3 ;  /* 0x0000004ac100780c */ /* 0x000fc80001f61670 */
[----:B------:R-:W-:Y:S02]  /*5c00*/  FSEL R186, R186, -INF , !P3 ;  /* 0xff800000baba7808 */ /* 0x000fe40005800000 */
[----:B------:R-:W-:-:S04]  /*5c10*/  ISETP.GE.AND P3, PT, R197, 0x51, PT ;  /* 0x00000051c500780c */ /* 0x000fc80003f66270 */
[----:B------:R-:W-:-:S04]  /*5c20*/  ISETP.GT.AND P4, PT, R194, 0x50, !P3 ;  /* 0x00000050c200780c */ /* 0x000fc80005f84270 */
        /* <DEDUP_REMOVED lines=10> */
[----:B------:R-:W-:-:S13]  /*5cd0*/  ISETP.GE.AND P6, PT, R197, 0x5a, PT ;  /* 0x0000005ac500780c */ /* 0x000fda0003fc6270 */
[----:B------:R-:W-:Y:S02]  /*5ce0*/  @P6 LOP3.LUT R2, R2, 0x1, RZ, 0xfc, !PT ;  /* 0x0000000102026812 */ /* 0x000fe400078efcff */
[----:B------:R-:W-:-:S04]  /*5cf0*/  ISETP.GT.AND P6, PT, R194, 0x59, !P6 ;  /* 0x00000059c200780c */ /* 0x000fc800077c4270 */
[----:B------:R-:W-:-:S04]  /*5d00*/  ISETP.LT.OR P6, PT, R193, 0x5a, P6 ;  /* 0x0000005ac100780c */ /* 0x000fc800037c1670 */
[----:B------:R-:W-:Y:S01]  /*5d10*/  FSEL R183, R190, -INF , !P6 ;  /* 0xff800000beb77808 */ /* 0x000fe20007000000 */
[----:B------:R-:W-:Y:S01]  /*5d20*/  IMAD.IADD R190, R3, 0x1, R191 ;  /* 0x0000000103be7824 */ /* 0x000fe200078e02bf */
[----:B------:R-:W-:-:S13]  /*5d30*/  PLOP3.LUT P6, PT, PT, PT, UP0, 0x40, 0x0 ;  /* 0x000000000000781c */ /* 0x000fda0003fce808 */
[----:B------:R-:W-:Y:S05]  /*5d40*/  @P6 BRA `(.L_x_1338) ;  /* 0x0000000000586947 */ /* 0x000fea0003800000 */
[----:B------:R-:W-:Y:S01]  /*5d50*/  IMAD.IADD R191, R3, 0x1, R6 ;  /* 0x0000000103bf7824 */ /* 0x000fe200078e0206 */
[----:B------:R-:W-:Y:S04]  /*5d60*/  BSSY B0, `(.L_x_1339) ;  /* 0x0000010000007945 */ /* 0x000fe80003800000 */
[----:B------:R-:W-:-:S13]  /*5d70*/  ISETP.GT.AND P6, PT, R191, -0x1, PT ;  /* 0xffffffffbf00780c */ /* 0x000fda0003fc4270 */
[----:B------:R-:W-:Y:S05]  /*5d80*/  @P6 BRA `(.L_x_1340) ;  /* 0x0000000000206947 */ /* 0x000fea0003800000 */
[----:B------:R-:W-:Y:S01]  /*5d90*/  IMAD.U32 R193, RZ, RZ, UR23 ;  /* 0x00000017ffc17e24 */ /* 0x000fe2000f8e00ff */
[----:B------:R-:W-:-:S04]  /*5da0*/  LOP3.LUT R191, RZ, R191, RZ, 0x33, !PT ;  /* 0x000000bfffbf7212 */ /* 0x000fc800078e33ff */
[----:B------:R-:W-:-:S13]  /*5db0*/  ISETP.NE.AND P6, PT, R193, 0x1, PT ;  /* 0x00000001c100780c */ /* 0x000fda0003fc5270 */
[----:B------:R-:W1:Y:S02]  /*5dc0*/  @P6 LDC.64 R14, c[0x0][0x9e8] ;  /* 0x00027a00ff0e6b82 */ /* 0x000e640000000a00 */
[----:B-1----:R-:W-:-:S05]  /*5dd0*/  @P6 IMAD.HI.U32 R14, R191, R14, RZ ;  /* 0x0000000ebf0e6227 */ /* 0x002fca00078e00ff */
[----:B------:R-:W-:-:S04]  /*5de0*/  @P6 SHF.R.U32.HI R191, RZ, R15, R14 ;  /* 0x0000000fffbf6219 */ /* 0x000fc8000001160e */
[----:B------:R-:W-:Y:S01]  /*5df0*/  LOP3.LUT R191, RZ, R191, RZ, 0x33, !PT ;  /* 0x000000bfffbf7212 */ /* 0x000fe200078e33ff */
[----:B------:R-:W-:Y:S06]  /*5e00*/  BRA `(.L_x_1341) ;  /* 0x0000000000147947 */ /* 0x000fec0003800000 */
.L_x_1340:
[----:B------:R-:W-:-:S05]  /*5e10*/  IMAD.U32 R193, RZ, RZ, UR23 ;  /* 0x00000017ffc17e24 */ /* 0x000fca000f8e00ff */
[----:B------:R-:W-:-:S13]  /*5e20*/  ISETP.NE.AND P6, PT, R193, 0x1, PT ;  /* 0x00000001c100780c */ /* 0x000fda0003fc5270 */
[----:B------:R-:W1:Y:S02]  /*5e30*/  @P6 LDC.64 R14, c[0x0][0x9e8] ;  /* 0x00027a00ff0e6b82 */ /* 0x000e640000000a00 */
[----:B-1----:R-:W-:-:S05]  /*5e40*/  @P6 IMAD.HI.U32 R14, R191, R14, RZ ;  /* 0x0000000ebf0e6227 */ /* 0x002fca00078e00ff */
[----:B------:R-:W-:-:S07]  /*5e50*/  @P6 SHF.R.U32.HI R191, RZ, R15, R14 ;  /* 0x0000000fffbf6219 */ /* 0x000fce000001160e */
.L_x_1341:
[----:B------:R-:W-:Y:S05]  /*5e60*/  BSYNC B0 ;  /* 0x0000000000007941 */ /* 0x000fea0003800000 */
.L_x_1339:
[----:B------:R-:W-:-:S04]  /*5e70*/  IMAD.IADD R14, R197, 0x1, -R16 ;  /* 0x00000001c50e7824 */ /* 0x000fc800078e0a10 */
[----:B------:R-:W-:-:S05]  /*5e80*/  IMAD R14, R191, R193, R14 ;  /* 0x000000c1bf0e7224 */ /* 0x000fca00078e020e */
[----:B------:R-:W-:Y:S02]  /*5e90*/  VIADDMNMX R190, R14, R193, R190, PT ;  /* 0x000000c10ebe7246 */ /* 0x000fe400038001be */
[----:B------:R-:W-:-:S07]  /*5ea0*/  VIMNMX R195, R195, R14, !PT ;  /* 0x0000000ec3c37248 */ /* 0x000fce0007fe0100 */
.L_x_1338:
[----:B------:R-:W-:Y:S01]  /*5eb0*/  ISETP.GT.AND P1, PT, R195, 0x1, !P1 ;  /* 0x00000001c300780c */ /* 0x000fe20004f24270 */
[----:B------:R-:W-:Y:S01]  /*5ec0*/  UMOV UR10, UR27 ;  /* 0x0000001b000a7c82 */ /* 0x000fe20008000000 */
[----:B------:R-:W-:Y:S02]  /*5ed0*/  LOP3.LUT P6, RZ, R2, 0x10000, RZ, 0xc0, !PT ;  /* 0x0001000002ff7812 */ /* 0x000fe400078cc0ff */
[----:B------:R-:W-:Y:S02]  /*5ee0*/  ISETP.LT.OR P1, PT, R190, 0x2, P1 ;  /* 0x00000002be00780c */ /* 0x000fe40000f21670 */
[----:B------:R-:W-:Y:S02]  /*5ef0*/  FMNMX.FTZ R14, R204, R9, !PT ;  /* 0x00000009cc0e7209 */ /* 0x000fe40007810000 */
[----:B------:R-:W-:Y:S02]  /*5f00*/  FSEL R20, R20, -INF , !P1 ;  /* 0xff80000014147808 */ /* 0x000fe40004800000 */
[----:B------:R-:W-:-:S02]  /*5f10*/  LOP3.LUT P1, RZ, R2, 0x2, RZ, 0xc0, !PT ;  /* 0x0000000202ff7812 */ /* 0x000fc4000782c0ff */
[----:B------:R-:W-:Y:S02]  /*5f20*/  FMNMX.FTZ R15, R203, R14, !PT ;  /* 0x0000000ecb0f7209 */ /* 0x000fe40007810000 */
[----:B------:R-:W-:Y:S02]  /*5f30*/  ISETP.GT.AND P1, PT, R195, 0x8, !P1 ;  /* 0x00000008c300780c */ /* 0x000fe40004f24270 */
[----:B------:R-:W-:Y:S02]  /*5f40*/  FMNMX.FTZ R14, R206, R15, !PT ;  /* 0x0000000fce0e7209 */ /* 0x000fe40007810000 */
[----:B------:R-:W-:Y:S02]  /*5f50*/  ISETP.LT.OR P1, PT, R190, 0x9, P1 ;  /* 0x00000009be00780c */ /* 0x000fe40000f21670 */
[----:B------:R-:W-:Y:S02]  /*5f60*/  FMNMX.FTZ R15, R205, R14, !PT ;  /* 0x0000000ecd0f7209 */ /* 0x000fe40007810000 */
[----:B------:R-:W-:-:S02]  /*5f70*/  FSEL R21, R21, -INF , !P1 ;  /* 0xff80000015157808 */ /* 0x000fc40004800000 */
[----:B------:R-:W-:Y:S02]  /*5f80*/  LOP3.LUT P1, RZ, R2, 0x4, RZ, 0xc0, !PT ;  /* 0x0000000402ff7812 */ /* 0x000fe4000782c0ff */
[----:B------:R-:W-:Y:S02]  /*5f90*/  FMNMX.FTZ R14, R208, R15, !PT ;  /* 0x0000000fd00e7209 */ /* 0x000fe40007810000 */
[----:B------:R-:W-:Y:S02]  /*5fa0*/  ISETP.GT.AND P1, PT, R195, 0x9, !P1 ;  /* 0x00000009c300780c */ /* 0x000fe40004f24270 */
[----:B------:R-:W-:Y:S02]  /*5fb0*/  FMNMX.FTZ R15, R207, R14, !PT ;  /* 0x0000000ecf0f7209 */ /* 0x000fe40007810000 */
[----:B------:R-:W-:Y:S02]  /*5fc0*/  ISETP.LT.OR P1, PT, R190, 0xa, P1 ;  /* 0x0000000abe00780c */ /* 0x000fe40000f21670 */
[----:B------:R-:W-:-:S02]  /*5fd0*/  FMNMX.FTZ R14, R210, R15, !PT ;  /* 0x0000000fd20e7209 */ /* 0x000fc40007810000 */
[----:B------:R-:W-:Y:S02]  /*5fe0*/  FSEL R152, R152, -INF , !P1 ;  /* 0xff80000098987808 */ /* 0x000fe40004800000 */
[----:B------:R-:W-:Y:S02]  /*5ff0*/  LOP3.LUT P1, RZ, R2, 0x8, RZ, 0xc0, !PT ;  /* 0x0000000802ff7812 */ /* 0x000fe4000782c0ff */
[----:B------:R-:W-:Y:S02]  /*6000*/  FMNMX.FTZ R14, R209, R14, !PT ;  /* 0x0000000ed10e7209 */ /* 0x000fe40007810000 */
[----:B------:R-:W-:Y:S02]  /*6010*/  ISETP.GT.AND P1, PT, R195, 0x10, !P1 ;  /* 0x00000010c300780c */ /* 0x000fe40004f24270 */
[----:B------:R-:W-:Y:S02]  /*6020*/  FMNMX.FTZ R15, R173, R14, !PT ;  /* 0x0000000ead0f7209 */ /* 0x000fe40007810000 */
[----:B------:R-:W-:-:S02]  /*6030*/  ISETP.LT.OR P1, PT, R190, 0x11, P1 ;  /* 0x00000011be00780c */ /* 0x000fc40000f21670 */
[----:B------:R-:W-:Y:S02]  /*6040*/  FMNMX.FTZ R14, R174, R15, !PT ;  /* 0x0000000fae0e7209 */ /* 0x000fe40007810000 */
[----:B------:R-:W-:Y:S02]  /*6050*/  FSEL R153, R153, -INF , !P1 ;  /* 0xff80000099997808 */ /* 0x000fe40004800000 */
[----:B------:R-:W-:Y:S02]  /*6060*/  LOP3.LUT P1, RZ, R2, 0x10, RZ, 0xc0, !PT ;  /* 0x0000001002ff7812 */ /* 0x000fe4000782c0ff */
[----:B------:R-:W-:Y:S02]  /*6070*/  FMNMX.FTZ R15, R175, R14, !PT ;  /* 0x0000000eaf0f7209 */ /* 0x000fe40007810000 */
[----:B------:R-:W-:Y:S02]  /*6080*/  ISETP.GT.AND P1, PT, R195, 0x11, !P1 ;  /* 0x00000011c300780c */ /* 0x000fe40004f24270 */
[----:B------:R-:W-:-:S02]  /*6090*/  FMNMX.FTZ R15, R176, R15, !PT ;  /* 0x0000000fb00f7209 */ /* 0x000fc40007810000 */
[----:B------:R-:W-:Y:S02]  /*60a0*/  ISETP.LT.OR P1, PT, R190, 0x12, P1 ;  /* 0x00000012be00780c */ /* 0x000fe40000f21670 */
[----:B------:R-:W-:Y:S02]  /*60b0*/  FMNMX.FTZ R14, R178, R15, !PT ;  /* 0x0000000fb20e7209 */ /* 0x000fe40007810000 */
[----:B------:R-:W-:Y:S02]  /*60c0*/  FSEL R154, R154, -INF , !P1 ;  /* 0xff8000009a9a7808 */ /* 0x000fe40004800000 */
[----:B------:R-:W-:Y:S02]  /*60d0*/  LOP3.LUT P1, RZ, R2, 0x20000, RZ, 0xc0, !PT ;  /* 0x0002000002ff7812 */ /* 0x000fe4000782c0ff */
        /* <DEDUP_REMOVED lines=18> */
[----:B------:R-:W-:Y:S02]  /*6200*/  LOP3.LUT P1, RZ, R2, 0x4000, RZ, 0xc0, !PT ;  /* 0x0000400002ff7812 */ /* 0x000fe4000782c0ff */
[----:B------:R-:W-:-:S02]  /*6210*/  FMNMX.FTZ R14, R187, R14, !PT ;  /* 0x0000000ebb0e7209 */ /* 0x000fc40007810000 */
[----:B------:R-:W-:Y:S02]  /*6220*/  ISETP.GT.AND P1, PT, R195, 0x21, !P1 ;  /* 0x00000021c300780c */ /* 0x000fe40004f24270 */
[----:B------:R-:W-:Y:S02]  /*6230*/  FMNMX.FTZ R14, R185, R14, !PT ;  /* 0x0000000eb90e7209 */ /* 0x000fe40007810000 */
[----:B------:R-:W-:Y:S02]  /*6240*/  ISETP.LT.OR P1, PT, R190, 0x22, P1 ;  /* 0x00000022be00780c */ /* 0x000fe40000f21670 */
[----:B------:R-:W-:Y:S02]  /*6250*/  FMNMX.FTZ R15, R183, R14, !PT ;  /* 0x0000000eb70f7209 */ /* 0x000fe40007810000 */
[----:B------:R-:W-:Y:S02]  /*6260*/  FSEL R158, R158, -INF , !P1 ;  /* 0xff8000009e9e7808 */ /* 0x000fe40004800000 */
[C---:B------:R-:W-:Y:S01]  /*6270*/  LOP3.LUT P1, RZ, R2.reuse, 0x2000, RZ, 0xc0, !PT ;  /* 0x0000200002ff7812 */ /* 0x040fe2000782c0ff */
[----:B------:R-:W1:Y:S01]  /*6280*/  SHFL.BFLY PT, R14, R15, 0x2, 0x1f ;  /* 0x0c401f000f0e7f89 */ /* 0x000e6200000e0000 */
[----:B------:R-:W-:-:S02]  /*6290*/  LOP3.LUT P6, RZ, R2, 0x20, RZ, 0xc0, !PT ;  /* 0x0000002002ff7812 */ /* 0x000fc400078cc0ff */
[C---:B------:R-:W-:Y:S02]  /*62a0*/  ISETP.GT.AND P1, PT, R195.reuse, 0x28, !P1 ;  /* 0x00000028c300780c */ /* 0x040fe40004f24270 */
[----:B------:R-:W-:Y:S02]  /*62b0*/  ISETP.GT.AND P2, PT, R195, 0x49, !P2 ;  /* 0x00000049c300780c */ /* 0x000fe40005744270 */
[C---:B------:R-:W-:Y:S02]  /*62c0*/  ISETP.LT.OR P1, PT, R190.reuse, 0x29, P1 ;  /* 0x00000029be00780c */ /* 0x040fe40000f21670 */
[----:B------:R-:W-:Y:S02]  /*62d0*/  ISETP.LT.OR P2, PT, R190, 0x4a, P2 ;  /* 0x0000004abe00780c */ /* 0x000fe40001741670 */
[----:B------:R-:W-:Y:S02]  /*62e0*/  FSEL R159, R159, -INF , !P1 ;  /* 0xff8000009f9f7808 */ /* 0x000fe40004800000 */
[----:B------:R-:W-:-:S02]  /*62f0*/  LOP3.LUT P1, RZ, R2, 0x1000, RZ, 0xc0, !PT ;  /* 0x0000100002ff7812 */ /* 0x000fc4000782c0ff */
[C---:B------:R-:W-:Y:S02]  /*6300*/  ISETP.GT.AND P3, PT, R195.reuse, 0x50, !P3 ;  /* 0x00000050c300780c */ /* 0x040fe40005f64270 */
[C---:B------:R-:W-:Y:S02]  /*6310*/  ISETP.GT.AND P1, PT, R195.reuse, 0x29, !P1 ;  /* 0x00000029c300780c */ /* 0x040fe40004f24270 */
[----:B------:R-:W-:Y:S02]  /*6320*/  FSEL R168, R168, -INF , !P2 ;  /* 0xff800000a8a87808 */ /* 0x000fe40005000000 */
[----:B------:R-:W-:Y:S02]  /*6330*/  ISETP.LT.OR P1, PT, R190, 0x2a, P1 ;  /* 0x0000002abe00780c */ /* 0x000fe40000f21670 */
[----:B------:R-:W-:Y:S02]  /*6340*/  ISETP.GT.AND P4, PT, R195, 0x51, !P4 ;  /* 0x00000051c300780c */ /* 0x000fe40006784270 */
[----:B------:R-:W-:-:S02]  /*6350*/  FSEL R160, R160, -INF , !P1 ;  /* 0xff800000a0a07808 */ /* 0x000fc40004800000 */
[----:B------:R-:W-:Y:S02]  /*6360*/  LOP3.LUT P1, RZ, R2, 0x800, RZ, 0xc0, !PT ;  /* 0x0000080002ff7812 */ /* 0x000fe4000782c0ff */
[----:B-1----:R-:W-:Y:S02]  /*6370*/  FMNMX.FTZ R191, R15, R14, !PT ;  /* 0x0000000e0fbf7209 */ /* 0x002fe40007810000 */
[C---:B------:R-:W-:Y:S02]  /*6380*/  ISETP.GT.AND P1, PT, R195.reuse, 0x30, !P1 ;  /* 0x00000030c300780c */ /* 0x040fe40004f24270 */
[C---:B------:R-:W-:Y:S01]  /*6390*/  ISETP.LT.OR P3, PT, R190.reuse, 0x51, P3 ;  /* 0x00000051be00780c */ /* 0x040fe20001f61670 */
[----:B------:R-:W1:Y:S01]  /*63a0*/  SHFL.BFLY PT, R14, R191, 0x1, 0x1f ;  /* 0x0c201f00bf0e7f89 */ /* 0x000e6200000e0000 */
[----:B------:R-:W-:Y:S02]  /*63b0*/  ISETP.LT.OR P1, PT, R190, 0x31, P1 ;  /* 0x00000031be00780c */ /* 0x000fe40000f21670 */
[----:B------:R-:W-:-:S02]  /*63c0*/  ISETP.GT.AND P5, PT, R195, 0x58, !P5 ;  /* 0x00000058c300780c */ /* 0x000fc40006fa4270 */
[----:B------:R-:W-:Y:S02]  /*63d0*/  FSEL R161, R161, -INF , !P1 ;  /* 0xff800000a1a17808 */ /* 0x000fe40004800000 */
[----:B------:R-:W-:Y:S02]  /*63e0*/  LOP3.LUT P1, RZ, R2, 0x400, RZ, 0xc0, !PT ;  /* 0x0000040002ff7812 */ /* 0x000fe4000782c0ff */
[C---:B------:R-:W-:Y:S02]  /*63f0*/  ISETP.LT.OR P4, PT, R190.reuse, 0x52, P4 ;  /* 0x00000052be00780c */ /* 0x040fe40002781670 */
[----:B------:R-:W-:Y:S02]  /*6400*/  ISETP.GT.AND P1, PT, R195, 0x31, !P1 ;  /* 0x00000031c300780c */ /* 0x000fe40004f24270 */
[C---:B------:R-:W-:Y:S02]  /*6410*/  ISETP.LT.OR P5, PT, R190.reuse, 0x59, P5 ;  /* 0x00000059be00780c */ /* 0x040fe40002fa1670 */
[----:B------:R-:W-:-:S04]  /*6420*/  ISETP.LT.OR P1, PT, R190, 0x32, P1 ;  /* 0x00000032be00780c */ /* 0x000fc80000f21670 */
[----:B------:R-:W-:Y:S02]  /*6430*/  FSEL R162, R162, -INF , !P1 ;  /* 0xff800000a2a27808 */ /* 0x000fe40004800000 */
[----:B------:R-:W-:Y:S02]  /*6440*/  LOP3.LUT P1, RZ, R2, 0x200, RZ, 0xc0, !PT ;  /* 0x0000020002ff7812 */ /* 0x000fe4000782c0ff */
[----:B-1----:R-:W-:Y:S02]  /*6450*/  FMNMX.FTZ R14, R191, R14, !PT ;  /* 0x0000000ebf0e7209 */ /* 0x002fe40007810000 */
[----:B------:R-:W-:-:S03]  /*6460*/  ISETP.GT.AND P1, PT, R195, 0x38, !P1 ;  /* 0x00000038c300780c */ /* 0x000fc60004f24270 */
[----:B------:R-:W-:Y:S01]  /*6470*/  FMUL.FTZ R212, R14, UR10 ;  /* 0x0000000a0ed47c20 */ /* 0x000fe20008410000 */
[----:B------:R-:W-:-:S04]  /*6480*/  ISETP.LT.OR P1, PT, R190, 0x39, P1 ;  /* 0x00000039be00780c */ /* 0x000fc80000f21670 */
[----:B------:R-:W-:Y:S02]  /*6490*/  FSEL R163, R163, -INF , !P1 ;  /* 0xff800000a3a37808 */ /* 0x000fe40004800000 */
[----:B------:R-:W-:-:S04]  /*64a0*/  LOP3.LUT P1, RZ, R2, 0x100, RZ, 0xc0, !PT ;  /* 0x0000010002ff7812 */ /* 0x000fc8000782c0ff */
[----:B------:R-:W-:-:S04]  /*64b0*/  ISETP.GT.AND P1, PT, R195, 0x39, !P1 ;  /* 0x00000039c300780c */ /* 0x000fc80004f24270 */
        /* <DEDUP_REMOVED lines=10> */
[----:B------:R-:W-:Y:S02]  /*6560*/  ISETP.GT.AND P1, PT, R195, 0x48, !P6 ;  /* 0x00000048c300780c */ /* 0x000fe40007724270 */
[----:B------:R-:W-:Y:S02]  /*6570*/  LOP3.LUT P6, RZ, R2, 0x40000, RZ, 0xc0, !PT ;  /* 0x0004000002ff7812 */ /* 0x000fe400078cc0ff */
[----:B------:R-:W-:-:S04]  /*6580*/  ISETP.LT.OR P1, PT, R190, 0x49, P1 ;  /* 0x00000049be00780c */ /* 0x000fc80000f21670 */
[----:B------:R-:W-:Y:S02]  /*6590*/  FSEL R167, R167, -INF , !P1 ;  /* 0xff800000a7a77808 */ /* 0x000fe40004800000 */
[C---:B------:R-:W-:Y:S02]  /*65a0*/  ISETP.GT.AND P1, PT, R195.reuse, RZ, !P6 ;  /* 0x000000ffc300720c */ /* 0x040fe40007724270 */
[----:B------:R-:W-:Y:S02]  /*65b0*/  LOP3.LUT P6, RZ, R2, 0x1, RZ, 0xc0, !PT ;  /* 0x0000000102ff7812 */ /* 0x000fe400078cc0ff */
[----:B------:R-:W-:Y:S02]  /*65c0*/  ISETP.LT.OR P1, PT, R190, 0x1, P1 ;  /* 0x00000001be00780c */ /* 0x000fe40000f21670 */
[----:B------:R-:W-:Y:S02]  /*65d0*/  ISETP.GT.AND P2, PT, R195, 0x59, !P6 ;  /* 0x00000059c300780c */ /* 0x000fe40007744270 */
[----:B------:R-:W-:-:S02]  /*65e0*/  FSEL R211, R13, -INF , !P1 ;  /* 0xff8000000dd37808 */ /* 0x000fc40004800000 */
[----:B------:R-:W-:Y:S02]  /*65f0*/  FSETP.NEU.FTZ.AND P1, PT, R14, -INF , PT ;  /* 0xff8000000e00780b */ /* 0x000fe40003f3d000 */
[----:B------:R-:W-:Y:S02]  /*6600*/  FMNMX.FTZ R13, R211, R8, !PT ;  /* 0x00000008d30d7209 */ /* 0x000fe40007810000 */
[----:B------:R-:W-:Y:S02]  /*6610*/  FSEL R212, R212, RZ, P1 ;  /* 0x000000ffd4d47208 */ /* 0x000fe40000800000 */
[----:B------:R-:W-:Y:S02]  /*6620*/  FMNMX.FTZ R194, R20, R13, !PT ;  /* 0x0000000d14c27209 */ /* 0x000fe40007810000 */
[----:B------:R-:W-:Y:S01]  /*6630*/  FSEL R195, R169, -INF , !P3 ;  /* 0xff800000a9c37808 */ /* 0x000fe20005800000 */
[--C-:B------:R-:W-:Y:S01]  /*6640*/  FFMA.FTZ R192, R204, UR10, -R212.reuse ;  /* 0x0000000accc07c23 */ /* 0x100fe200080108d4 */
        /* <DEDUP_REMOVED lines=8> */
[----:B------:R-:W-:Y:S01]  /*66d0*/  FMNMX.FTZ R191, R153, R194, !PT ;  /* 0x000000c299bf7209 */ /* 0x000fe20007810000 */
[--C-:B------:R-:W-:Y:S01]  /*66e0*/  FFMA.FTZ R194, R205, UR10, -R212.reuse ;  /* 0x0000000acdc27c23 */ /* 0x100fe200080108d4 */
[----:B------:R-:W-:Y:S01]  /*66f0*/  FSEL R199, R172, -INF , !P2 ;  /* 0xff800000acc77808 */ /* 0x000fe20005000000 */
        /* <DEDUP_REMOVED lines=15> */
[----:B------:R-:W-:-:S02]  /*67f0*/  FFMA.FTZ R185, R185, UR10, -R212 ;  /* 0x0000000ab9b97c23 */ /* 0x000fc400080108d4 */
[----:B------:R-:W-:Y:S01]  /*6800*/  FMNMX.FTZ R198, R158, R193, !PT ;  /* 0x000000c19ec67209 */ /* 0x000fe20007810000 */
[----:B------:R-:W-:Y:S03]  /*6810*/  MUFU.EX2 R194, R194 ;  /* 0x000000c200c27308 */ /* 0x000fe60000000800 */
[----:B------:R-:W-:-:S04]  /*6820*/  FMNMX.FTZ R193, R159, R198, !PT ;  /* 0x000000c69fc17209 */ /* 0x000fc80007810000 */
[----:B------:R-:W-:Y:S01]  /*6830*/  FMNMX.FTZ R198, R160, R193, !PT ;  /* 0x000000c1a0c67209 */ /* 0x000fe20007810000 */
[----:B------:R-:W-:Y:S03]  /*6840*/  MUFU.EX2 R191, R208 ;  /* 0x000000d000bf7308 */ /* 0x000fe60000000800 */
[----:B------:R-:W-:Y:S01]  /*6850*/  FMNMX.FTZ R197, R161, R198, !PT ;  /* 0x000000c6a1c57209 */ /* 0x000fe20007810000 */
[----:B------:R-:W-:-:S03]  /*6860*/  FFMA.FTZ R198, R209, UR10, -R212 ;  /* 0x0000000ad1c67c23 */ /* 0x000fc600080108d4 */
[----:B------:R-:W-:Y:S01]  /*6870*/  FMNMX.FTZ R204, R162, R197, !PT ;  /* 0x000000c5a2cc7209 */ /* 0x000fe20007810000 */
[----:B------:R-:W-:Y:S03]  /*6880*/  MUFU.EX2 R196, R196 ;  /* 0x000000c400c47308 */ /* 0x000fe60000000800 */
[----:B------:R-:W-:-:S04]  /*6890*/  FMNMX.FTZ R197, R163, R204, !PT ;  /* 0x000000cca3c57209 */ /* 0x000fc80007810000 */
[----:B------:R-:W-:Y:S01]  /*68a0*/  FMNMX.FTZ R204, R164, R197, !PT ;  /* 0x000000c5a4cc7209 */ /* 0x000fe20007810000 */
[----:B------:R-:W-:Y:S03]  /*68b0*/  MUFU.EX2 R193, R210 ;  /* 0x000000d200c17308 */ /* 0x000fe60000000800 */
[----:B------:R-:W-:-:S04]  /*68c0*/  FMNMX.FTZ R197, R165, R204, !PT ;  /* 0x000000cca5c57209 */ /* 0x000fc80007810000 */
[----:B------:R-:W-:Y:S01]  /*68d0*/  FMNMX.FTZ R204, R166, R197, !PT ;  /* 0x000000c5a6cc7209 */ /* 0x000fe20007810000 */
[----:B------:R-:W-:Y:S03]  /*68e0*/  MUFU.EX2 R198, R198 ;  /* 0x000000c600c67308 */ /* 0x000fe60000000800 */
[----:B------:R-:W-:-:S04]  /*68f0*/  FMNMX.FTZ R197, R167, R204, !PT ;  /* 0x000000cca7c57209 */ /* 0x000fc80007810000 */
[----:B------:R-:W-:Y:S01]  /*6900*/  FMNMX.FTZ R204, R168, R197, !PT ;  /* 0x000000c5a8cc7209 */ /* 0x000fe20007810000 */
[----:B------:R-:W-:Y:S01]  /*6910*/  MUFU.EX2 R173, R173 ;  /* 0x000000ad00ad7308 */ /* 0x000fe20000000800 */
[----:B------:R-:W-:Y:S01]  /*6920*/  FSEL R197, R170, -INF , !P4 ;  /* 0xff800000aac57808 */ /* 0x000fe20006000000 */
[----:B------:R-:W-:Y:S01]  /*6930*/  FFMA.FTZ R170, R176, UR10, -R212 ;  /* 0x0000000ab0aa7c23 */ /* 0x000fe200080108d4 */
[----:B------:R-:W-:-:S04]  /*6940*/  FMNMX.FTZ R204, R195, R204, !PT ;  /* 0x000000ccc3cc7209 */ /* 0x000fc80007810000 */
[----:B------:R-:W-:Y:S01]  /*6950*/  FMNMX.FTZ R171, R197, R204, !PT ;  /* 0x000000ccc5ab7209 */ /* 0x000fe20007810000 */
[----:B------:R-:W-:Y:S03]  /*6960*/  MUFU.EX2 R174, R174 ;  /* 0x000000ae00ae7308 */ /* 0x000fe60000000800 */
[----:B------:R-:W-:Y:S01]  /*6970*/  FMNMX.FTZ R172, R190, R171, !PT ;  /* 0x000000abbeac7209 */ /* 0x000fe20007810000 */
[--C-:B------:R-:W-:Y:S01]  /*6980*/  FFMA.FTZ R171, R178, UR10, -R212.reuse ;  /* 0x0000000ab2ab7c23 */ /* 0x100fe200080108d4 */
[--C-:B------:R-:W-:Y:S01]  /*6990*/  FFMA.FTZ R178, R181, UR10, -R212.reuse ;  /* 0x0000000ab5b27c23 */ /* 0x100fe200080108d4 */
[--C-:B------:R-:W-:Y:S01]  /*69a0*/  FFMA.FTZ R181, R188, UR10, -R212.reuse ;  /* 0x0000000abcb57c23 */ /* 0x100fe200080108d4 */
[----:B------:R-:W-:Y:S01]  /*69b0*/  FMNMX.FTZ R176, R199, R172, !PT ;  /* 0x000000acc7b07209 */ /* 0x000fe20007810000 */
[--C-:B------:R-:W-:Y:S01]  /*69c0*/  FFMA.FTZ R172, R179, UR10, -R212.reuse ;  /* 0x0000000ab3ac7c23 */ /* 0x100fe200080108d4 */
[--C-:B------:R-:W-:Y:S01]  /*69d0*/  FFMA.FTZ R179, R182, UR10, -R212.reuse ;  /* 0x0000000ab6b37c23 */ /* 0x100fe200080108d4 */
[----:B------:R-:W-:Y:S01]  /*69e0*/  FFMA.FTZ R182, R186, UR10, -R212 ;  /* 0x0000000abab67c23 */ /* 0x000fe200080108d4 */
[----:B------:R-:W-:Y:S01]  /*69f0*/  FSEL R186, R14, RZ, P1 ;  /* 0x000000ff0eba7208 */ /* 0x000fe20000800000 */
[----:B-1----:R-:W1:Y:S01]  /*6a00*/  SHFL.BFLY PT, R203, R176, 0x2, 0x1f ;  /* 0x0c401f00b0cb7f89 */ /* 0x002e6200000e0000 */
[----:B------:R-:W-:Y:S03]  /*6a10*/  MUFU.EX2 R169, R169 ;  /* 0x000000a900a97308 */ /* 0x000fe60000000800 */
[----:B------:R-:W-:-:S04]  /*6a20*/  FADD.FTZ R186, -R186, R9 ;  /* 0x00000009baba7221 */ /* 0x000fc80000010100 */
[----:B------:R-:W-:Y:S01]  /*6a30*/  FMUL.FTZ R9, R186, UR10 ;  /* 0x0000000aba097c20 */ /* 0x000fe20008410000 */
[----:B------:R-:W-:Y:S01]  /*6a40*/  MUFU.EX2 R170, R170 ;  /* 0x000000aa00aa7308 */ /* 0x000fe20000000800 */
[----:B------:R-:W-:-:S07]  /*6a50*/  FFMA.FTZ R186, R183, UR10, -R212 ;  /* 0x0000000ab7ba7c23 */ /* 0x000fce00080108d4 */
[----:B------:R-:W2:Y:S01]  /*6a60*/  MUFU.EX2 R9, R9 ;  /* 0x0000000900097308 */ /* 0x000ea20000000800 */
[----:B-1----:R-:W-:-:S07]  /*6a70*/  FMNMX.FTZ R203, R176, R203, !PT ;  /* 0x000000cbb0cb7209 */ /* 0x002fce0007810000 */
[----:B------:R-:W1:Y:S01]  /*6a80*/  MUFU.EX2 R171, R171 ;  /* 0x000000ab00ab7308 */ /* 0x000e620000000800 */
[----:B------:R-:W3:Y:S07]  /*6a90*/  SHFL.BFLY PT, R176, R203, 0x1, 0x1f ;  /* 0x0c201f00cbb07f89 */ /* 0x000eee00000e0000 */
[----:B------:R-:W4:Y:S01]  /*6aa0*/  MUFU.EX2 R172, R172 ;  /* 0x000000ac00ac7308 */ /* 0x000f220000000800 */
[----:B--2---:R-:W-:Y:S01]  /*6ab0*/  FFMA.FTZ R188, R9, R5, R192 ;  /* 0x0000000509bc7223 */ /* 0x004fe200000100c0 */
[-C--:B------:R-:W-:Y:S01]  /*6ac0*/  FMUL.FTZ R24, R24, R9.reuse ;  /* 0x0000000918187220 */ /* 0x080fe20000410000 */
[-C--:B------:R-:W-:Y:S01]  /*6ad0*/  FMUL.FTZ R25, R25, R9.reuse ;  /* 0x0000000919197220 */ /* 0x080fe20000410000 */
[-C--:B------:R-:W-:Y:S01]  /*6ae0*/  FMUL.FTZ R28, R28, R9.reuse ;  /* 0x000000091c1c7220 */ /* 0x080fe20000410000 */
[----:B------:R-:W-:Y:S01]  /*6af0*/  FADD.FTZ R188, R13, R188 ;  /* 0x000000bc0dbc7221 */ /* 0x000fe20000010000 */
[-C--:B------:R-:W-:Y:S01]  /*6b00*/  FMUL.FTZ R29, R29, R9.reuse ;  /* 0x000000091d1d7220 */ /* 0x080fe20000410000 */
[-C--:B------:R-:W-:Y:S01]  /*6b10*/  FMUL.FTZ R32, R32, R9.reuse ;  /* 0x0000000920207220 */ /* 0x080fe20000410000 */
[----:B------:R-:W2:Y:S01]  /*6b20*/  MUFU.EX2 R175, R175 ;  /* 0x000000af00af7308 */ /* 0x000ea20000000800 */
[----:B------:R-:W-:Y:S01]  /*6b30*/  FADD.FTZ R5, R15, R188 ;  /* 0x000000bc0f057221 */ /* 0x000fe20000010000 */
[-C--:B------:R-:W-:Y:S01]  /*6b40*/  FMUL.FTZ R33, R33, R9.reuse ;  /* 0x0000000921217220 */ /* 0x080fe20000410000 */
[-C--:B------:R-:W-:Y:S01]  /*6b50*/  FMUL.FTZ R36, R36, R9.reuse ;  /* 0x0000000924247220 */ /* 0x080fe20000410000 */
[-C--:B------:R-:W-:Y:S01]  /*6b60*/  FMUL.FTZ R37, R37, R9.reuse ;  /* 0x0000000925257220 */ /* 0x080fe20000410000 */
[----:B------:R-:W-:Y:S01]  /*6b70*/  FADD.FTZ R204, R194, R5 ;  /* 0x00000005c2cc7221 */ /* 0x000fe20000010000 */
[-C--:B------:R-:W-:Y:S01]  /*6b80*/  FMUL.FTZ R40, R40, R9.reuse ;  /* 0x0000000928287220 */ /* 0x080fe20000410000 */
[-C--:B------:R-:W-:Y:S01]  /*6b90*/  FMUL.FTZ R41, R41, R9.reuse ;  /* 0x0000000929297220 */ /* 0x080fe20000410000 */
[----:B------:R-:W5:Y:S01]  /*6ba0*/  MUFU.EX2 R178, R178 ;  /* 0x000000b200b27308 */ /* 0x000f620000000800 */
[----:B------:R-:W-:Y:S01]  /*6bb0*/  FADD.FTZ R5, R191, R204 ;  /* 0x000000ccbf057221 */ /* 0x000fe20000010000 */
[-C--:B------:R-:W-:Y:S01]  /*6bc0*/  FMUL.FTZ R44, R44, R9.reuse ;  /* 0x000000092c2c7220 */ /* 0x080fe20000410000 */
[-C--:B------:R-:W-:Y:S01]  /*6bd0*/  FMUL.FTZ R45, R45, R9.reuse ;  /* 0x000000092d2d7220 */ /* 0x080fe20000410000 */
[----:B---3--:R-:W-:Y:S01]  /*6be0*/  FMNMX.FTZ R176, R203, R176, !PT ;  /* 0x000000b0cbb07209 */ /* 0x008fe20007810000 */
[-C--:B------:R-:W-:Y:S01]  /*6bf0*/  FMUL.FTZ R48, R48, R9.reuse ;  /* 0x0000000930307220 */ /* 0x080fe20000410000 */
[-C--:B------:R-:W-:Y:S01]  /*6c00*/  FMUL.FTZ R49, R49, R9.reuse ;  /* 0x0000000931317220 */ /* 0x080fe20000410000 */
[-C--:B------:R-:W-:Y:S01]  /*6c10*/  FMUL.FTZ R52, R52, R9.reuse ;  /* 0x0000000934347220 */ /* 0x080fe20000410000 */
[C---:B------:R-:W-:Y:S01]  /*6c20*/  FSETP.NEU.FTZ.AND P1, PT, R176.reuse, -INF , PT ;  /* 0xff800000b000780b */ /* 0x040fe20003f3d000 */
[----:B------:R-:W-:Y:S01]  /*6c30*/  FMUL.FTZ R206, R176, UR10 ;  /* 0x0000000ab0ce7c20 */ /* 0x000fe20008410000 */
[----:B------:R-:W-:Y:S01]  /*6c40*/  MUFU.EX2 R179, R179 ;  /* 0x000000b300b37308 */ /* 0x000fe20000000800 */
[-C--:B------:R-:W-:Y:S01]  /*6c50*/  FMUL.FTZ R53, R53, R9.reuse ;  /* 0x0000000935357220 */ /* 0x080fe20000410000 */
[-C--:B------:R-:W-:Y:S01]  /*6c60*/  FMUL.FTZ R56, R56, R9.reuse ;  /* 0x0000000938387220 */ /* 0x080fe20000410000 */
[-C--:B------:R-:W-:Y:S01]  /*6c70*/  FMUL.FTZ R57, R57, R9.reuse ;  /* 0x0000000939397220 */ /* 0x080fe20000410000 */
[----:B------:R-:W-:Y:S01]  /*6c80*/  FSEL R206, R206, RZ, P1 ;  /* 0x000000ffcece7208 */ /* 0x000fe20000800000 */
[-C--:B------:R-:W-:Y:S01]  /*6c90*/  FMUL.FTZ R60, R60, R9.reuse ;  /* 0x000000093c3c7220 */ /* 0x080fe20000410000 */
[-C--:B------:R-:W-:Y:S01]  /*6ca0*/  FMUL.FTZ R61, R61, R9.reuse ;  /* 0x000000093d3d7220 */ /* 0x080fe20000410000 */
[----:B------:R-:W-:Y:S01]  /*6cb0*/  FMUL.FTZ R64, R64, R9 ;  /* 0x0000000940407220 */ /* 0x000fe20000410000 */
[----:B------:R-:W3:Y:S01]  /*6cc0*/  MUFU.EX2 R180, R180 ;  /* 0x000000b400b47308 */ /* 0x000ee20000000800 */
[--C-:B------:R-:W-:Y:S01]  /*6cd0*/  FFMA.FTZ R188, R152, UR10, -R206.reuse ;  /* 0x0000000a98bc7c23 */ /* 0x100fe200080108ce */
[----:B------:R-:W-:Y:S01]  /*6ce0*/  FADD.FTZ R152, R196, R5 ;  /* 0x00000005c4987221 */ /* 0x000fe20000010000 */
[--C-:B------:R-:W-:Y:S01]  /*6cf0*/  FFMA.FTZ R189, R153, UR10, -R206.reuse ;  /* 0x0000000a99bd7c23 */ /* 0x100fe200080108ce */
[--C-:B------:R-:W-:Y:S01]  /*6d00*/  FFMA.FTZ R204, R154, UR10, -R206.reuse ;  /* 0x0000000a9acc7c23 */ /* 0x100fe200080108ce */
[----:B------:R-:W-:Y:S01]  /*6d10*/  FFMA.FTZ R207, R163, UR10, -R206 ;  /* 0x0000000aa3cf7c23 */ /* 0x000fe200080108ce */
[----:B------:R-:W-:Y:S01]  /*6d20*/  FADD.FTZ R5, R193, R152 ;  /* 0x00000098c1057221 */ /* 0x000fe20000010000 */
[--C-:B------:R-:W-:Y:S01]  /*6d30*/  FFMA.FTZ R183, R211, UR10, -R206.reuse ;  /* 0x0000000ad3b77c23 */ /* 0x100fe200080108ce */
[----:B------:R-:W-:Y:S01]  /*6d40*/  MUFU.EX2 R181, R181 ;  /* 0x000000b500b57308 */ /* 0x000fe20000000800 */
[--C-:B------:R-:W-:Y:S01]  /*6d50*/  FFMA.FTZ R203, R155, UR10, -R206.reuse ;  /* 0x0000000a9bcb7c23 */ /* 0x100fe200080108ce */
[----:B------:R-:W-:Y:S01]  /*6d60*/  FADD.FTZ R152, R198, R5 ;  /* 0x00000005c6987221 */ /* 0x000fe20000010000 */
[--C-:B------:R-:W-:Y:S01]  /*6d70*/  FFMA.FTZ R155, R166, UR10, -R206.reuse ;  /* 0x0000000aa69b7c23 */ /* 0x100fe200080108ce */
[----:B------:R-:W-:Y:S01]  /*6d80*/  FFMA.FTZ R205, R162, UR10, -R206 ;  /* 0x0000000aa2cd7c23 */ /* 0x000fe200080108ce */
[----:B------:R-:W-:Y:S01]  /*6d90*/  F2FP.BF16.F32.PACK_AB R162, R170, R169 ;  /* 0x000000a9aaa2723e */ /* 0x000fe200000010ff */
[----:B------:R-:W-:Y:S01]  /*6da0*/  FADD.FTZ R5, R173, R152 ;  /* 0x00000098ad057221 */ /* 0x000fe20000010000 */
[--C-:B------:R-:W-:Y:S01]  /*6db0*/  FFMA.FTZ R20, R20, UR10, -R206.reuse ;  /* 0x0000000a14147c23 */ /* 0x100fe200080108ce */
[----:B------:R-:W-:Y:S01]  /*6dc0*/  MUFU.EX2 R182, R182 ;  /* 0x000000b600b67308 */ /* 0x000fe20000000800 */
[--C-:B------:R-:W-:Y:S01]  /*6dd0*/  FFMA.FTZ R21, R21, UR10, -R206.reuse ;  /* 0x0000000a15157c23 */ /* 0x100fe200080108ce */
[----:B------:R-:W-:Y:S01]  /*6de0*/  FADD.FTZ R152, R174, R5 ;  /* 0x00000005ae987221 */ /* 0x000fe20000010000 */
[----:B------:R-:W-:Y:S01]  /*6df0*/  FSEL R5, R176, RZ, P1 ;  /* 0x000000ffb0057208 */ /* 0x000fe20000800000 */
[--C-:B------:R-:W-:Y:S01]  /*6e00*/  FFMA.FTZ R208, R158, UR10, -R206.reuse ;  /* 0x0000000a9ed07c23 */ /* 0x100fe200080108ce */
[----:B------:R-:W-:Y:S01]  /*6e10*/  FFMA.FTZ R209, R159, UR10, -R206 ;  /* 0x0000000a9fd17c23 */ /* 0x000fe200080108ce */
[----:B------:R-:W-:Y:S01]  /*6e20*/  FADD.FTZ R153, R169, R152 ;  /* 0x00000098a9997221 */ /* 0x000fe20000010000 */
[----:B------:R-:W-:Y:S01]  /*6e30*/  FFMA.FTZ R152, R157, UR10, -R206 ;  /* 0x0000000a9d987c23 */ /* 0x000fe200080108ce */
[----:B------:R-:W-:Y:S01]  /*6e40*/  MUFU.EX2 R184, R184 ;  /* 0x000000b800b87308 */ /* 0x000fe20000000800 */
[----:B------:R-:W-:Y:S01]  /*6e50*/  FADD.FTZ R5, -R5, R8 ;  /* 0x0000000805057221 */ /* 0x000fe20000010100 */
[----:B------:R-:W-:Y:S01]  /*6e60*/  FADD.FTZ R154, R170, R153 ;  /* 0x00000099aa9a7221 */ /* 0x000fe20000010000 */
[--C-:B------:R-:W-:Y:S01]  /*6e70*/  FFMA.FTZ R8, R156, UR10, -R206.reuse ;  /* 0x0000000a9c087c23 */ /* 0x100fe200080108ce */
[--C-:B------:R-:W-:Y:S01]  /*6e80*/  FFMA.FTZ R159, R161, UR10, -R206.reuse ;  /* 0x0000000aa19f7c23 */ /* 0x100fe200080108ce */
[----:B------:R-:W-:Y:S01]  /*6e90*/  FFMA.FTZ R210, R160, UR10, -R206 ;  /* 0x0000000aa0d27c23 */ /* 0x000fe200080108ce */
[----:B-1----:R-:W-:Y:S01]  /*6ea0*/  FADD.FTZ R153, R171, R154 ;  /* 0x0000009aab997221 */ /* 0x002fe20000010000 */
[--C-:B------:R-:W-:Y:S01]  /*6eb0*/  FFMA.FTZ R157, R164, UR10, -R206.reuse ;  /* 0x0000000aa49d7c23 */ /* 0x100fe200080108ce */
[----:B------:R-:W1:Y:S01]  /*6ec0*/  MUFU.EX2 R187, R187 ;  /* 0x000000bb00bb7308 */ /* 0x000e620000000800 */
[C---:B----4-:R-:W-:Y:S01]  /*6ed0*/  F2FP.BF16.F32.PACK_AB R164, R172.reuse, R171 ;  /* 0x000000abaca4723e */ /* 0x050fe200000010ff */
[----:B------:R-:W-:Y:S01]  /*6ee0*/  FADD.FTZ R154, R172, R153 ;  /* 0x00000099ac9a7221 */ /* 0x000fe20000010000 */
[----:B------:R-:W-:Y:S01]  /*6ef0*/  F2FP.BF16.F32.PACK_AB R160, R174, R173 ;  /* 0x000000adaea0723e */ /* 0x000fe200000010ff */
[--C-:B------:R-:W-:Y:S01]  /*6f00*/  FFMA.FTZ R165, R165, UR10, -R206.reuse ;  /* 0x0000000aa5a57c23 */ /* 0x100fe200080108ce */
[----:B------:R-:W-:Y:S01]  /*6f10*/  FFMA.FTZ R167, R167, UR10, -R206 ;  /* 0x0000000aa7a77c23 */ /* 0x000fe200080108ce */
[----:B--2---:R-:W-:Y:S01]  /*6f20*/  FADD.FTZ R153, R175, R154 ;  /* 0x0000009aaf997221 */ /* 0x004fe20000010000 */
[--C-:B------:R-:W-:Y:S01]  /*6f30*/  FFMA.FTZ R195, R195, UR10, -R206.reuse ;  /* 0x0000000ac3c37c23 */ /* 0x100fe200080108ce */
[----:B------:R-:W-:Y:S01]  /*6f40*/  MUFU.EX2 R183, R183 ;  /* 0x000000b700b77308 */ /* 0x000fe20000000800 */
[--C-:B------:R-:W-:Y:S01]  /*6f50*/  FFMA.FTZ R197, R197, UR10, -R206.reuse ;  /* 0x0000000ac5c57c23 */ /* 0x100fe200080108ce */
[----:B-----5:R-:W-:Y:S01]  /*6f60*/  FADD.FTZ R154, R178, R153 ;  /* 0x00000099b29a7221 */ /* 0x020fe20000010000 */
[--C-:B------:R-:W-:Y:S01]  /*6f70*/  FFMA.FTZ R153, R168, UR10, -R206.reuse ;  /* 0x0000000aa8997c23 */ /* 0x100fe200080108ce */
[----:B---3--:R-:W-:Y:S01]  /*6f80*/  F2FP.BF16.F32.PACK_AB R168, R180, R179 ;  /* 0x000000b3b4a8723e */ /* 0x008fe200000010ff */
[----:B------:R-:W-:Y:S01]  /*6f90*/  FFMA.FTZ R190, R190, UR10, -R206 ;  /* 0x0000000abebe7c23 */ /* 0x000fe200080108ce */
[----:B------:R-:W-:Y:S01]  /*6fa0*/  FADD.FTZ R163, R179, R154 ;  /* 0x0000009ab3a37221 */ /* 0x000fe20000010000 */
[----:B------:R-:W-:Y:S01]  /*6fb0*/  FFMA.FTZ R199, R199, UR10, -R206 ;  /* 0x0000000ac7c77c23 */ /* 0x000fe200080108ce */
[----:B------:R-:W-:Y:S01]  /*6fc0*/  MUFU.EX2 R20, R20 ;  /* 0x0000001400147308 */ /* 0x000fe20000000800 */
[----:B-1----:R-:W-:Y:S01]  /*6fd0*/  F2FP.BF16.F32.PACK_AB R172, R187, R184 ;  /* 0x000000b8bbac723e */ /* 0x002fe200000010ff */
[----:B------:R-:W-:Y:S01]  /*6fe0*/  FADD.FTZ R154, R180, R163 ;  /* 0x000000a3b49a7221 */ /* 0x000fe20000010000 */
[----:B------:R-:W-:Y:S01]  /*6ff0*/  F2FP.BF16.F32.PACK_AB R156, R196, R191 ;  /* 0x000000bfc49c723e */ /* 0x000fe200000010ff */
[-C--:B------:R-:W-:Y:S01]  /*7000*/  FMUL.FTZ R65, R65, R9.reuse ;  /* 0x0000000941417220 */ /* 0x080fe20000410000 */
[----:B------:R-:W-:Y:S01]  /*7010*/  FMUL.FTZ R68, R68, R9 ;  /* 0x0000000944447220 */ /* 0x000fe20000410000 */
[----:B------:R-:W-:Y:S01]  /*7020*/  FADD.FTZ R211, R181, R154 ;  /* 0x0000009ab5d37221 */ /* 0x000fe20000010000 */
[----:B------:R-:W-:Y:S01]  /*7030*/  F2FP.BF16.F32.PACK_AB R154, R194, R15 ;  /* 0x0000000fc29a723e */ /* 0x000fe200000010ff */
[----:B------:R-:W-:Y:S01]  /*7040*/  MUFU.EX2 R21, R21 ;  /* 0x0000001500157308 */ /* 0x000fe20000000800 */
[-C--:B------:R-:W-:Y:S01]  /*7050*/  FMUL.FTZ R69, R69, R9.reuse ;  /* 0x0000000945457220 */ /* 0x080fe20000410000 */
[----:B------:R-:W-:Y:S01]  /*7060*/  FADD.FTZ R211, R182, R211 ;  /* 0x000000d3b6d37221 */ /* 0x000fe20000010000 */
[-C--:B------:R-:W-:Y:S01]  /*7070*/  FMUL.FTZ R72, R72, R9.reuse ;  /* 0x0000000948487220 */ /* 0x080fe20000410000 */
[-C--:B------:R-:W-:Y:S01]  /*7080*/  FMUL.FTZ R73, R73, R9.reuse ;  /* 0x0000000949497220 */ /* 0x080fe20000410000 */
[-C--:B------:R-:W-:Y:S01]  /*7090*/  FMUL.FTZ R76, R76, R9.reuse ;  /* 0x000000094c4c7220 */ /* 0x080fe20000410000 */
[----:B------:R-:W-:Y:S01]  /*70a0*/  FADD.FTZ R166, R184, R211 ;  /* 0x000000d3b8a67221 */ /* 0x000fe20000010000 */
[-C--:B------:R-:W-:Y:S01]  /*70b0*/  FMUL.FTZ R77, R77, R9.reuse ;  /* 0x000000094d4d7220 */ /* 0x080fe20000410000 */
[----:B------:R-:W1:Y:S01]  /*70c0*/  MUFU.EX2 R185, R185 ;  /* 0x000000b900b97308 */ /* 0x000e620000000800 */
[----:B------:R-:W-:Y:S01]  /*70d0*/  FMUL.FTZ R80, R80, R9 ;  /* 0x0000000950507220 */ /* 0x000fe20000410000 */
[----:B------:R-:W-:Y:S01]  /*70e0*/  FADD.FTZ R170, R187, R166 ;  /* 0x000000a6bbaa7221 */ /* 0x000fe20000010000 */
[----:B------:R-:W-:Y:S01]  /*70f0*/  F2FP.BF16.F32.PACK_AB R166, R178, R175 ;  /* 0x000000afb2a6723e */ /* 0x000fe200000010ff */
[----:B------:R-:W-:Y:S01]  /*7100*/  FMUL.FTZ R178, R5, UR10 ;  /* 0x0000000a05b27c20 */ /* 0x000fe20008410000 */
        /* <DEDUP_REMOVED lines=10> */
[----:B------:R-:W-:Y:S01]  /*71b0*/  FMUL.FTZ R100, R100, R9 ;  /* 0x0000000964647220 */ /* 0x000fe20000410000 */
[----:B------:R-:W2:Y:S01]  /*71c0*/  MUFU.EX2 R178, R178 ;  /* 0x000000b200b27308 */ /* 0x000ea20000000800 */
        /* <DEDUP_REMOVED lines=15> */
[----:B------:R-:W3:Y:S01]  /*72c0*/  MUFU.EX2 R204, R204 ;  /* 0x000000cc00cc7308 */ /* 0x000ee20000000800 */
        /* <DEDUP_REMOVED lines=15> */
[----:B------:R-:W4:Y:S01]  /*73c0*/  MUFU.EX2 R8, R8 ;  /* 0x0000000800087308 */ /* 0x000f220000000800 */
[----:B-1----:R-:W-:Y:S01]  /*73d0*/  FADD.FTZ R15, R189, R182 ;  /* 0x000000b6bd0f7221 */ /* 0x002fe20000010000 */
[-C--:B------:R-:W-:Y:S01]  /*73e0*/  FMUL.FTZ R145, R145, R9.reuse ;  /* 0x0000000991917220 */ /* 0x080fe20000410000 */
[-C--:B------:R-:W-:Y:S01]  /*73f0*/  FMUL.FTZ R148, R148, R9.reuse ;  /* 0x0000000994947220 */ /* 0x080fe20000410000 */
[----:B------:R-:W-:Y:S01]  /*7400*/  FMUL.FTZ R149, R149, R9 ;  /* 0x0000000995957220 */ /* 0x000fe20000410000 */
[----:B---3--:R-:W-:Y:S01]  /*7410*/  FADD.FTZ R182, R204, R15 ;  /* 0x0000000fccb67221 */ /* 0x008fe20000010000 */
[----:B------:R-:W-:Y:S01]  /*7420*/  F2FP.BF16.F32.PACK_AB R158, R198, R193 ;  /* 0x000000c1c69e723e */ /* 0x000fe200000010ff */
[-C--:B------:R-:W-:Y:S01]  /*7430*/  FMUL.FTZ R26, R26, R178.reuse ;  /* 0x000000b21a1a7220 */ /* 0x080fe20000410000 */
[----:B------:R1:W3:Y:S01]  /*7440*/  MUFU.EX2 R161, R152 ;  /* 0x0000009800a17308 */ /* 0x0002e20000000800 */
        /* <DEDUP_REMOVED lines=8> */
[----:B-1----:R-:W-:Y:S01]  /*74d0*/  F2FP.BF16.F32.PACK_AB R152, R13, R192 ;  /* 0x000000c00d98723e */ /* 0x002fe200000010ff */
[----:B----4-:R-:W-:Y:S01]  /*74e0*/  FADD.FTZ R184, R8, R15 ;  /* 0x0000000f08b87221 */ /* 0x010fe20000010000 */
[-C--:B------:R-:W-:Y:S01]  /*74f0*/  FMUL.FTZ R39, R39, R178.reuse ;  /* 0x000000b227277220 */ /* 0x080fe20000410000 */
[-C--:B------:R-:W-:Y:S01]  /*7500*/  FMUL.FTZ R42, R42, R178.reuse ;  /* 0x000000b22a2a7220 */ /* 0x080fe20000410000 */
[-C--:B------:R-:W-:Y:S01]  /*7510*/  FMUL.FTZ R43, R43, R178.reuse ;  /* 0x000000b22b2b7220 */ /* 0x080fe20000410000 */
[-C--:B------:R-:W-:Y:S01]  /*7520*/  FMUL.FTZ R46, R46, R178.reuse ;  /* 0x000000b22e2e7220 */ /* 0x080fe20000410000 */
[-C--:B------:R-:W-:Y:S01]  /*7530*/  FMUL.FTZ R47, R47, R178.reuse ;  /* 0x000000b22f2f7220 */ /* 0x080fe20000410000 */
[----:B------:R-:W1:Y:S01]  /*7540*/  MUFU.EX2 R163, R209 ;  /* 0x000000d100a37308 */ /* 0x000e620000000800 */
        /* <DEDUP_REMOVED lines=8> */
[C---:B--2---:R-:W-:Y:S01]  /*75d0*/  FADD.FTZ R184, R208.reuse, R15 ;  /* 0x0000000fd0b87221 */ /* 0x044fe20000010000 */
[----:B------:R-:W-:Y:S01]  /*75e0*/  F2FP.BF16.F32.PACK_AB R161, R208, R161 ;  /* 0x000000a1d0a1723e */ /* 0x000fe200000010ff */
[-C--:B------:R-:W-:Y:S01]  /*75f0*/  FMUL.FTZ R62, R62, R178.reuse ;  /* 0x000000b23e3e7220 */ /* 0x080fe20000410000 */
[-C--:B------:R-:W-:Y:S01]  /*7600*/  FMUL.FTZ R63, R63, R178.reuse ;  /* 0x000000b23f3f7220 */ /* 0x080fe20000410000 */
[-C--:B------:R-:W-:Y:S01]  /*7610*/  FMUL.FTZ R66, R66, R178.reuse ;  /* 0x000000b242427220 */ /* 0x080fe20000410000 */
[-C--:B------:R-:W-:Y:S01]  /*7620*/  FMUL.FTZ R67, R67, R178.reuse ;  /* 0x000000b243437220 */ /* 0x080fe20000410000 */
[-C--:B------:R-:W-:Y:S01]  /*7630*/  FMUL.FTZ R70, R70, R178.reuse ;  /* 0x000000b246467220 */ /* 0x080fe20000410000 */
[----:B------:R-:W2:Y:S01]  /*7640*/  MUFU.EX2 R192, R210 ;  /* 0x000000d200c07308 */ /* 0x000ea20000000800 */
[----:B-1----:R-:W-:Y:S01]  /*7650*/  FADD.FTZ R15, R163, R184 ;  /* 0x000000b8a30f7221 */ /* 0x002fe20000010000 */
[-C--:B------:R-:W-:Y:S01]  /*7660*/  FMUL.FTZ R71, R71, R178.reuse ;  /* 0x000000b247477220 */ /* 0x080fe20000410000 */
[-C--:B------:R-:W-:Y:S01]  /*7670*/  FMUL.FTZ R74, R74, R178.reuse ;  /* 0x000000b24a4a7220 */ /* 0x080fe20000410000 */
[-C--:B------:R-:W-:Y:S01]  /*7680*/  FMUL.FTZ R75, R75, R178.reuse ;  /* 0x000000b24b4b7220 */ /* 0x080fe20000410000 */
[-C--:B------:R-:W-:Y:S01]  /*7690*/  FMUL.FTZ R78, R78, R178.reuse ;  /* 0x000000b24e4e7220 */ /* 0x080fe20000410000 */
[-C--:B------:R-:W-:Y:S01]  /*76a0*/  FMUL.FTZ R79, R79, R178.reuse ;  /* 0x000000b24f4f7220 */ /* 0x080fe20000410000 */
[-C--:B------:R-:W-:Y:S01]  /*76b0*/  FMUL.FTZ R82, R82, R178.reuse ;  /* 0x000000b252527220 */ /* 0x080fe20000410000 */
[----:B------:R1:W4:Y:S01]  /*76c0*/  MUFU.EX2 R13, R159 ;  /* 0x0000009f000d7308 */ /* 0x0003220000000800 */
[C---:B---3--:R-:W-:Y:S01]  /*76d0*/  FADD.FTZ R5, R186.reuse, R5 ;  /* 0x00000005ba057221 */ /* 0x048fe20000010000 */
[----:B------:R-:W-:Y:S01]  /*76e0*/  F2FP.BF16.F32.PACK_AB R174, R186, R185 ;  /* 0x000000b9baae723e */ /* 0x000fe200000010ff */
[-C--:B------:R-:W-:Y:S01]  /*76f0*/  FMUL.FTZ R83, R83, R178.reuse ;  /* 0x000000b253537220 */ /* 0x080fe20000410000 */
[-C--:B------:R-:W-:Y:S01]  /*7700*/  FMUL.FTZ R86, R86, R178.reuse ;  /* 0x000000b256567220 */ /* 0x080fe20000410000 */
[-C--:B------:R-:W-:Y:S01]  /*7710*/  FMUL.FTZ R87, R87, R178.reuse ;  /* 0x000000b257577220 */ /* 0x080fe20000410000 */
[-C--:B------:R-:W-:Y:S01]  /*7720*/  FMUL.FTZ R90, R90, R178.reuse ;  /* 0x000000b25a5a7220 */ /* 0x080fe20000410000 */
[-C--:B------:R-:W-:Y:S01]  /*7730*/  FMUL.FTZ R91, R91, R178.reuse ;  /* 0x000000b25b5b7220 */ /* 0x080fe20000410000 */
[----:B------:R-:W3:Y:S01]  /*7740*/  MUFU.EX2 R180, R205 ;  /* 0x000000cd00b47308 */ /* 0x000ee20000000800 */
[----:B--2---:R-:W-:Y:S01]  /*7750*/  FADD.FTZ R186, R192, R15 ;  /* 0x0000000fc0ba7221 */ /* 0x004fe20000010000 */
[----:B-1----:R-:W-:Y:S01]  /*7760*/  F2FP.BF16.F32.PACK_AB R159, R8, R203 ;  /* 0x000000cb089f723e */ /* 0x002fe200000010ff */
[-C--:B------:R-:W-:Y:S01]  /*7770*/  FMUL.FTZ R94, R94, R178.reuse ;  /* 0x000000b25e5e7220 */ /* 0x080fe20000410000 */
[----:B------:R-:W-:Y:S01]  /*7780*/  F2FP.BF16.F32.PACK_AB R163, R192, R163 ;  /* 0x000000a3c0a3723e */ /* 0x000fe200000010ff */
[-C--:B------:R-:W-:Y:S01]  /*7790*/  FMUL.FTZ R95, R95, R178.reuse ;  /* 0x000000b25f5f7220 */ /* 0x080fe20000410000 */
[-C--:B------:R-:W-:Y:S01]  /*77a0*/  FMUL.FTZ R98, R98, R178.reuse ;  /* 0x000000b262627220 */ /* 0x080fe20000410000 */
[-C--:B------:R-:W-:Y:S01]  /*77b0*/  FMUL.FTZ R99, R99, R178.reuse ;  /* 0x000000b263637220 */ /* 0x080fe20000410000 */
[----:B------:R-:W1:Y:S01]  /*77c0*/  MUFU.EX2 R207, R207 ;  /* 0x000000cf00cf7308 */ /* 0x000e620000000800 */
[----:B----4-:R-:W-:Y:S01]  /*77d0*/  FADD.FTZ R15, R13, R186 ;  /* 0x000000ba0d0f7221 */ /* 0x010fe20000010000 */
[-C--:B------:R-:W-:Y:S01]  /*77e0*/  FMUL.FTZ R102, R102, R178.reuse ;  /* 0x000000b266667220 */ /* 0x080fe20000410000 */
[-C--:B------:R-:W-:Y:S01]  /*77f0*/  FMUL.FTZ R103, R103, R178.reuse ;  /* 0x000000b267677220 */ /* 0x080fe20000410000 */
[-C--:B------:R-:W-:Y:S01]  /*7800*/  FMUL.FTZ R106, R106, R178.reuse ;  /* 0x000000b26a6a7220 */ /* 0x080fe20000410000 */
[-C--:B------:R-:W-:Y:S01]  /*7810*/  FMUL.FTZ R107, R107, R178.reuse ;  /* 0x000000b26b6b7220 */ /* 0x080fe20000410000 */
[-C--:B------:R-:W-:Y:S01]  /*7820*/  FMUL.FTZ R110, R110, R178.reuse ;  /* 0x000000b26e6e7220 */ /* 0x080fe20000410000 */
[-C--:B------:R-:W-:Y:S01]  /*7830*/  FMUL.FTZ R111, R111, R178.reuse ;  /* 0x000000b26f6f7220 */ /* 0x080fe20000410000 */
[----:B------:R2:W4:Y:S01]  /*7840*/  MUFU.EX2 R4, R157 ;  /* 0x0000009d00047308 */ /* 0x0005220000000800 */
[----:B---3--:R-:W-:Y:S01]  /*7850*/  FADD.FTZ R186, R180, R15 ;  /* 0x0000000fb4ba7221 */ /* 0x008fe20000010000 */
[-C--:B------:R-:W-:Y:S01]  /*7860*/  FMUL.FTZ R114, R114, R178.reuse ;  /* 0x000000b272727220 */ /* 0x080fe20000410000 */
[-C--:B------:R-:W-:Y:S01]  /*7870*/  FMUL.FTZ R115, R115, R178.reuse ;  /* 0x000000b273737220 */ /* 0x080fe20000410000 */
[-C--:B------:R-:W-:Y:S01]  /*7880*/  FMUL.FTZ R118, R118, R178.reuse ;  /* 0x000000b276767220 */ /* 0x080fe20000410000 */
[-C--:B------:R-:W-:Y:S01]  /*7890*/  FMUL.FTZ R119, R119, R178.reuse ;  /* 0x000000b277777220 */ /* 0x080fe20000410000 */
[-C--:B------:R-:W-:Y:S01]  /*78a0*/  FMUL.FTZ R122, R122, R178.reuse ;  /* 0x000000b27a7a7220 */ /* 0x080fe20000410000 */
[-C--:B------:R-:W-:Y:S01]  /*78b0*/  FMUL.FTZ R123, R123, R178.reuse ;  /* 0x000000b27b7b7220 */ /* 0x080fe20000410000 */
[----:B------:R3:W5:Y:S01]  /*78c0*/  MUFU.EX2 R169, R165 ;  /* 0x000000a500a97308 */ /* 0x0007620000000800 */
[----:B-1----:R-:W-:Y:S01]  /*78d0*/  FADD.FTZ R15, R207, R186 ;  /* 0x000000bacf0f7221 */ /* 0x002fe20000010000 */
[----:B--2---:R-:W-:Y:S01]  /*78e0*/  F2FP.BF16.F32.PACK_AB R157, R204, R189 ;  /* 0x000000bdcc9d723e */ /* 0x004fe200000010ff */
[-C--:B------:R-:W-:Y:S01]  /*78f0*/  FMUL.FTZ R126, R126, R178.reuse ;  /* 0x000000b27e7e7220 */ /* 0x080fe20000410000 */
[-C--:B------:R-:W-:Y:S01]  /*7900*/  FMUL.FTZ R127, R127, R178.reuse ;  /* 0x000000b27f7f7220 */ /* 0x080fe20000410000 */
[-C--:B------:R-:W-:Y:S01]  /*7910*/  FMUL.FTZ R130, R130, R178.reuse ;  /* 0x000000b282827220 */ /* 0x080fe20000410000 */
[-C--:B------:R-:W-:Y:S01]  /*7920*/  FMUL.FTZ R131, R131, R178.reuse ;  /* 0x000000b283837220 */ /* 0x080fe20000410000 */
[-C--:B------:R-:W-:Y:S01]  /*7930*/  FMUL.FTZ R134, R134, R178.reuse ;  /* 0x000000b286867220 */ /* 0x080fe20000410000 */
[----:B------:R1:W2:Y:S01]  /*7940*/  MUFU.EX2 R182, R155 ;  /* 0x0000009b00b67308 */ /* 0x0002a20000000800 */
[----:B----4-:R-:W-:Y:S01]  /*7950*/  FADD.FTZ R194, R4, R15 ;  /* 0x0000000f04c27221 */ /* 0x010fe20000010000 */
[----:B---3--:R-:W-:Y:S01]  /*7960*/  F2FP.BF16.F32.PACK_AB R165, R180, R13 ;  /* 0x0000000db4a5723e */ /* 0x008fe200000010ff */
[-C--:B------:R-:W-:Y:S01]  /*7970*/  FMUL.FTZ R135, R135, R178.reuse ;  /* 0x000000b287877220 */ /* 0x080fe20000410000 */
[-C--:B------:R-:W-:Y:S01]  /*7980*/  FMUL.FTZ R138, R138, R178.reuse ;  /* 0x000000b28a8a7220 */ /* 0x080fe20000410000 */
[-C--:B------:R-:W-:Y:S01]  /*7990*/  FMUL.FTZ R139, R139, R178.reuse ;  /* 0x000000b28b8b7220 */ /* 0x080fe20000410000 */
[-C--:B------:R-:W-:Y:S01]  /*79a0*/  FMUL.FTZ R142, R142, R178.reuse ;  /* 0x000000b28e8e7220 */ /* 0x080fe20000410000 */
[-C--:B------:R-:W-:Y:S01]  /*79b0*/  FMUL.FTZ R143, R143, R178.reuse ;  /* 0x000000b28f8f7220 */ /* 0x080fe20000410000 */
[----:B------:R3:W4:Y:S01]  /*79c0*/  MUFU.EX2 R171, R167 ;  /* 0x000000a700ab7308 */ /* 0x0007220000000800 */
[----:B-----5:R-:W-:Y:S01]  /*79d0*/  FADD.FTZ R15, R169, R194 ;  /* 0x000000c2a90f7221 */ /* 0x020fe20000010000 */
[----:B-1----:R-:W-:Y:S01]  /*79e0*/  F2FP.BF16.F32.PACK_AB R155, R188, R21 ;  /* 0x00000015bc9b723e */ /* 0x002fe200000010ff */
[-C--:B------:R-:W-:Y:S01]  /*79f0*/  FMUL.FTZ R146, R146, R178.reuse ;  /* 0x000000b292927220 */ /* 0x080fe20000410000 */
[-C--:B------:R-:W-:Y:S01]  /*7a00*/  FMUL.FTZ R147, R147, R178.reuse ;  /* 0x000000b293937220 */ /* 0x080fe20000410000 */
[-C--:B------:R-:W-:Y:S01]  /*7a10*/  FMUL.FTZ R150, R150, R178.reuse ;  /* 0x000000b296967220 */ /* 0x080fe20000410000 */
[----:B------:R-:W-:-:S02]  /*7a20*/  FMUL.FTZ R151, R151, R178 ;  /* 0x000000b297977220 */ /* 0x000fc40000410000 */
[----:B------:R1:W5:Y:S01]  /*7a30*/  MUFU.EX2 R184, R153 ;  /* 0x0000009900b87308 */ /* 0x0003620000000800 */
[----:B--2---:R-:W-:Y:S01]  /*7a40*/  FADD.FTZ R194, R182, R15 ;  /* 0x0000000fb6c27221 */ /* 0x004fe20000010000 */
[----:B---3--:R-:W-:Y:S02]  /*7a50*/  F2FP.BF16.F32.PACK_AB R167, R4, R207 ;  /* 0x000000cf04a7723e */ /* 0x008fe400000010ff */
[----:B------:R-:W-:-:S04]  /*7a60*/  F2FP.BF16.F32.PACK_AB R169, R182, R169 ;  /* 0x000000a9b6a9723e */ /* 0x000fc800000010ff */
[----:B------:R-:W2:Y:S01]  /*7a70*/  MUFU.EX2 R173, R195 ;  /* 0x000000c300ad7308 */ /* 0x000ea20000000800 */
[----:B----4-:R-:W-:Y:S01]  /*7a80*/  FADD.FTZ R15, R171, R194 ;  /* 0x000000c2ab0f7221 */ /* 0x010fe20000010000 */
[----:B-1----:R-:W-:-:S06]  /*7a90*/  F2FP.BF16.F32.PACK_AB R153, R20, R183 ;  /* 0x000000b71499723e */ /* 0x002fcc00000010ff */
[----:B------:R-:W1:Y:S01]  /*7aa0*/  MUFU.EX2 R186, R197 ;  /* 0x000000c500ba7308 */ /* 0x000e620000000800 */
[C---:B-----5:R-:W-:Y:S01]  /*7ab0*/  FADD.FTZ R196, R184.reuse, R15 ;  /* 0x0000000fb8c47221 */ /* 0x060fe20000010000 */
[----:B------:R-:W-:-:S06]  /*7ac0*/  F2FP.BF16.F32.PACK_AB R171, R184, R171 ;  /* 0x000000abb8ab723e */ /* 0x000fcc00000010ff */
[----:B------:R-:W3:Y:S01]  /*7ad0*/  MUFU.EX2 R175, R190 ;  /* 0x000000be00af7308 */ /* 0x000ee20000000800 */
[----:B--2---:R-:W-:-:S07]  /*7ae0*/  FADD.FTZ R9, R173, R196 ;  /* 0x000000c4ad097221 */ /* 0x004fce0000010000 */
[----:B------:R-:W2:Y:S01]  /*7af0*/  MUFU.EX2 R194, R199 ;  /* 0x000000c700c27308 */ /* 0x000ea20000000800 */
[C---:B-1----:R-:W-:Y:S01]  /*7b00*/  FADD.FTZ R8, R186.reuse, R9 ;  /* 0x00000009ba087221 */ /* 0x042fe20000010000 */
[----:B------:R-:W-:-:S03]  /*7b10*/  F2FP.BF16.F32.PACK_AB R173, R186, R173 ;  /* 0x000000adbaad723e */ /* 0x000fc600000010ff */
[----:B---3--:R-:W-:-:S04]  /*7b20*/  FADD.FTZ R9, R175, R8 ;  /* 0x00000008af097221 */ /* 0x008fc80000010000 */
[C---:B--2---:R-:W-:Y:S01]  /*7b30*/  FADD.FTZ R4, R194.reuse, R9 ;  /* 0x00000009c2047221 */ /* 0x044fe20000010000 */
[----:B------:R-:W-:Y:S01]  /*7b40*/  F2FP.BF16.F32.PACK_AB R175, R194, R175 ;  /* 0x000000afc2af723e */ /* 0x000fe200000010ff */
[----:B------:R-:W-:Y:S06]  /*7b50*/  @!P0 BRA `(.L_x_1342) ;  /* 0x0000000000048947 */ /* 0x000fec0003800000 */
[----:B------:R-:W-:Y:S01]  /*7b60*/  BPT.TRAP 0x1 ;  /* 0x000000040000795c */ /* 0x000fe20000300000 */
.L_x_1342:
[----:B------:R1:W2:Y:S01]  /*7b70*/  SYNCS.PHASECHK.TRANS64.TRYWAIT P1, [UR28+0x22850], R10 ;  /* 0x0228500aff0075a7 */ /* 0x0002a2000802015c */
[----:B------:R-:W-:Y:S05]  /*7b80*/  @!P0 BRA `(.L_x_1343) ;  /* 0x0000000000048947 */ /* 0x000fea0003800000 */
[----:B------:R-:W-:Y:S01]  /*7b90*/  BPT.TRAP 0x1 ;  /* 0x000000040000795c */ /* 0x000fe20000300000 */
.L_x_1343:
[----:B--2---:R-:W-:Y:S05]  /*7ba0*/  @P1 BRA `(.L_x_1344) ;  /* 0x0000000000081947 */ /* 0x004fea0003800000 */
[----:B------:R-:W2:Y:S02]  /*7bb0*/  SYNCS.PHASECHK.TRANS64.TRYWAIT P1, [UR28+0x22850], R10 ;  /* 0x0228500aff0075a7 */ /* 0x000ea4000802015c */
[----:B--2---:R-:W-:Y:S05]  /*7bc0*/  @!P1 BRA `(.L_x_1345) ;  /* 0x000000b000f09947 */ /* 0x004fea0003800000 */
.L_x_1344:
[----:B------:R-:W-:Y:S01]  /*7bd0*/  VIADD R8, R23, 0x8 ;  /* 0x0000000817087836 */ /* 0x000fe20000000000 */
[----:B------:R-:W-:Y:S01]  /*7be0*/  UIMAD UR11, UR39, 0xc00, UR21 ;  /* 0x00000c00270b78a4 */ /* 0x000fe2000f8e0215 */
[----:B------:R-:W3:Y:S01]  /*7bf0*/  S2R R9, SR_TID.X ;  /* 0x0000000000097919 */ /* 0x000ee20000002100 */
[----:B------:R-:W-:Y:S02]  /*7c00*/  UMOV UR7, 0x40000040 ;  /* 0x4000004000077882 */ /* 0x000fe40000000000 */
[----:B------:R4:W-:Y:S06]  /*7c10*/  BAR.SYNC.DEFER_BLOCKING R8, 0x100 ;  /* 0x000400080000751d */ /* 0x0009ec0000010000 */
[----:B------:R-:W-:Y:S01]  /*7c20*/  UMOV UR6, UR11 ;  /* 0x0000000b00067c82 */ /* 0x000fe20008000000 */
[----:B----4-:R-:W-:Y:S01]  /*7c30*/  IMAD.MOV.U32 R8, RZ, RZ, R176 ;  /* 0x000000ffff087224 */ /* 0x010fe200078e00b0 */
[----:B------:R-:W-:Y:S01]  /*7c40*/  WARPGROUP.ARRIVE ;  /* 0x00000000000079c5 */ /* 0x000fe20000000000 */
[----:B---3--:R-:W-:Y:S01]  /*7c50*/  LOP3.LUT P1, RZ, R9, 0x7f, RZ, 0xc0, !PT ;  /* 0x0000007f09ff7812 */ /* 0x008fe2000782c0ff */
[----:B------:R-:W-:-:S04]  /*7c60*/  IMAD.MOV.U32 R9, RZ, RZ, R14 ;  /* 0x000000ffff097224 */ /* 0x000fc800078e000e */
[----:B------:R-:W-:Y:S01]  /*7c70*/  HGMMA.64x256x16.F32.BF16 R24, R152, gdesc[UR4].tnspB, R24, gsb0 ;  /* 0x43e0000498187df0 */ /* 0x000fe20008001818 */
[----:B------:R-:W-:Y:S01]  /*7c80*/  UIADD3 UR6, UR11, 0x80, URZ ;  /* 0x000000800b067890 */ /* 0x000fe2000fffe03f */
[----:B------:R-:W-:-:S06]  /*7c90*/  UMOV UR7, 0x40000040 ;  /* 0x4000004000077882 */ /* 0x000fcc0000000000 */
[----:B--2---:R-:W-:-:S05]  /*7ca0*/  @!P1 VIADD R177, R177, 0x22860 ;  /* 0x00022860b1b19836 */ /* 0x004fca0000000000 */
[----:B------:R-:W-:Y:S01]  /*7cb0*/  @!P1 PRMT R177, RZ, 0x654, R177 ;  /* 0x00000654ffb19816 */ /* 0x000fe200000000b1 */
[----:B------:R-:W-:Y:S02]  /*7cc0*/  WARPGROUP.DEPBAR.LE gsb0, 0x0 ;  /* 0x00008000000079c5 */ /* 0x000fe40000010000 */
[----:B------:R-:W-:-:S12]  /*7cd0*/  WARPGROUP.ARRIVE ;  /* 0x00000000000079c5 */ /* 0x000fd80000000000 */
        /* <DEDUP_REMOVED lines=27> */
[C---:B------:R-:W-:Y:S01]  /*7e90*/  ISETP.GT.AND P1, PT, R7.reuse, UR26, PT ;  /* 0x0000001a07007c0c */ /* 0x040fe2000bf24270 */
[----:B------:R-:W-:-:S12]  /*7ea0*/  VIADD R7, R7, 0xffffffff ;  /* 0xffffffff07077836 */ /* 0x000fd80000000000 */
[----:B--2---:R-:W-:Y:S05]  /*7eb0*/  @P1 BRA `(.L_x_1346) ;  /* 0xffffffc800c41947 */ /* 0x004fea000383ffff */
[----:B------:R-:W-:Y:S02]  /*7ec0*/  IMAD.MOV.U32 R8, RZ, RZ, R176 ;  /* 0x000000ffff087224 */ /* 0x000fe400078e00b0 */
[----:B------:R-:W-:-:S07]  /*7ed0*/  IMAD.MOV.U32 R9, RZ, RZ, R14 ;  /* 0x000000ffff097224 */ /* 0x000fce00078e000e */
.L_x_1329:
[----:B-1----:R-:W1:Y:S01]  /*7ee0*/  LDC R10, c[0x0][0x9e4] ;  /* 0x00027900ff0a7b82 */ /* 0x002e620000000800 */
[----:B------:R-:W-:Y:S01]  /*7ef0*/  ULDC UR6, c[0x0][0x9dc] ;  /* 0x0002770000067ab9 */ /* 0x000fe20000000800 */
[----:B------:R-:W-:Y:S01]  /*7f00*/  LOP3.LUT R2, R2, 0xffefffff, RZ, 0xc0, !PT ;  /* 0xffefffff02027812 */ /* 0x000fe200078ec0ff */
[----:B------:R-:W-:-:S05]  /*7f10*/  VIADD R12, R22, -UR6 ;  /* 0x80000006160c7c36 */ /* 0x000fca0008000000 */
[----:B------:R-:W-:Y:S02]  /*7f20*/  R2UR UR6, R12 ;  /* 0x000000000c0672ca */ /* 0x000fe400000e0000 */
[----:B-1----:R-:W-:-:S13]  /*7f30*/  ISETP.GE.AND P1, PT, R10, 0x1, PT ;  /* 0x000000010a00780c */ /* 0x002fda0003f26270 */
[----:B------:R-:W-:Y:S01]  /*7f40*/  @P1 LOP3.LUT R2, R2, 0x100000, RZ, 0xfc, !PT ;  /* 0x0010000002021812 */ /* 0x000fe200078efcff */
[----:B------:R-:W-:Y:S06]  /*7f50*/  @!P1 BRA `(.L_x_1347) ;  /* 0x0000000000449947 */ /* 0x000fec0003800000 */
        /* <DEDUP_REMOVED lines=9> */
.L_x_1348:
[----:B------:R-:W-:-:S13]  /*7ff0*/  ISETP.NE.AND P1, PT, R10, 0x1, PT ;  /* 0x000000010a00780c */ /* 0x000fda0003f25270 */
[----:B------:R-:W1:Y:S02]  /*8000*/  @P1 LDC.64 R12, c[0x0][0x9e8] ;  /* 0x00027a00ff0c1b82 */ /* 0x000e640000000a00 */
[----:B-1----:R-:W-:-:S05]  /*8010*/  @P1 IMAD.HI.U32 R12, R22, R12, RZ ;  /* 0x0000000c160c1227 */ /* 0x002fca00078e00ff */
[----:B------:R-:W-:-:S07]  /*8020*/  @P1 SHF.R.U32.HI R22, RZ, R13, R12 ;  /* 0x0000000dff161219 */ /* 0x000fce000001160c */
.L_x_1349:
[----:B------:R-:W-:-:S05]  /*8030*/  IMAD R22, R22, R10, RZ ;  /* 0x0000000a16167224 */ /* 0x000fca00078e02ff */
[----:B------:R-:W-:-:S13]  /*8040*/  R2UR UR7, R22 ;  /* 0x00000000160772ca */ /* 0x000fda00000e0000 */
[----:B------:R-:W-:-:S04]  /*8050*/  UISETP.LT.AND UP0, UPT, UR6, UR7, UPT ;  /* 0x000000070600728c */ /* 0x000fc8000bf01270 */
[----:B------:R-:W-:-:S12]  /*8060*/  USEL UR6, UR6, UR7, !UP0 ;  /* 0x0000000706067287 */ /* 0x000fd8000c000000 */
.L_x_1347:
[----:B------:R-:W-:-:S04]  /*8070*/  UIADD3 UR6, UR6, 0x5f, URZ ;  /* 0x0000005f06067890 */ /* 0x000fc8000fffe03f */
[----:B------:R-:W-:-:S04]  /*8080*/  UIMAD.WIDE UR6, UR6, 0x2aaaaaab, URZ ;  /* 0x2aaaaaab060678a5 */ /* 0x000fc8000f8e023f */
[----:B------:R-:W-:-:S04]  /*8090*/  USHF.R.U32.HI UR6, URZ, 0x1f, UR7 ;  /* 0x0000001f3f067899 */ /* 0x000fc80008011607 */
[----:B------:R-:W-:-:S04]  /*80a0*/  ULEA.HI.SX32 UR6, UR7, UR6, 0x1c ;  /* 0x0000000607067291 */ /* 0x000fc8000f8fe23f */
[----:B------:R-:W-:-:S04]  /*80b0*/  UISETP.LT.AND UP0, UPT, UR40, UR6, UPT ;  /* 0x000000062800728c */ /* 0x000fc8000bf01270 */
[----:B------:R-:W-:-:S06]  /*80c0*/  USEL UR23, UR40, UR6, !UP0 ;  /* 0x0000000628177287 */ /* 0x000fcc000c000000 */
[----:B------:R-:W-:-:S13]  /*80d0*/  ISETP.GE.AND P1, PT, R7, UR23, PT ;  /* 0x0000001707007c0c */ /* 0x000fda000bf26270 */
[----:B------:R-:W-:Y:S05]  /*80e0*/  @!P1 BRA `(.L_x_1350) ;  /* 0x0000002000c89947 */ /* 0x000fea0003800000 */
[----:B------:R-:W-:Y:S01]  /*80f0*/  IMAD.MOV.U32 R13, RZ, RZ, R8 ;  /* 0x000000ffff0d7224 */ /* 0x000fe200078e0008 */
[----:B------:R-:W-:Y:S01]  /*8100*/  ULDC UR24, c[0x0][0x988] ;  /* 0x0002620000187ab9 */ /* 0x000fe20000000800 */
[----:B------:R-:W-:Y:S01]  /*8110*/  IMAD.MOV.U32 R204, RZ, RZ, R9 ;  /* 0x000000ffffcc7224 */ /* 0x000fe200078e0009 */
[----:B------:R-:W-:Y:S01]  /*8120*/  ULDC UR25, c[0x0][0x9d8] ;  /* 0x0002760000197ab9 */ /* 0x000fe20000000800 */
[----:B------:R-:W-:-:S07]  /*8130*/  IMAD.MOV.U32 R12, RZ, RZ, R7 ;  /* 0x000000ffff0c7224 */ /* 0x000fce00078e0007 */
.L_x_1359:
[----:B------:R-:W-:Y:S01]  /*8140*/  UIADD3 UR39, UR39, 0x1, URZ ;  /* 0x0000000127277890 */ /* 0x000fe2000fffe03f */
[C---:B------:R-:W-:Y:S01]  /*8150*/  ISETP.GT.AND P1, PT, R12.reuse, UR23, PT ;  /* 0x000000170c007c0c */ /* 0x040fe2000bf24270 */
[----:B------:R-:W-:Y:S02]  /*8160*/  VIADD R12, R12, 0xffffffff ;  /* 0xffffffff0c0c7836 */ /* 0x000fe40000000000 */
[----:B------:R-:W-:-:S04]  /*8170*/  UISETP.NE.AND UP0, UPT, UR39, 0x2, UPT ;  /* 0x000000022700788c */ /* 0x000fc8000bf05270 */
[----:B------:R-:W-:Y:S02]  /*8180*/  USEL UR6, URZ, 0x1, UP0 ;  /* 0x000000013f067887 */ /* 0x000fe40008000000 */
[----:B------:R-:W-:Y:S02]  /*8190*/  USEL UR39, UR39, URZ, UP0 ;  /* 0x0000003f27277287 */ /* 0x000fe40008000000 */
[----:B------:R-:W-:Y:S01]  /*81a0*/  ULOP3.LUT UR38, UR38, UR6, URZ, 0x3c, !UPT ;  /* 0x0000000626267292 */ /* 0x000fe2000f8e3c3f */
[----:B--2---:R-:W-:Y:S11]  /*81b0*/  @!P0 BRA `(.L_x_1351) ;  /* 0x0000000000048947 */ /* 0x004ff60003800000 */
[----:B------:R-:W-:Y:S01]  /*81c0*/  BPT.TRAP 0x1 ;  /* 0x000000040000795c */ /* 0x000fe20000300000 */
.L_x_1351:
[----:B------:R-:W-:Y:S01]  /*81d0*/  ULEA UR26, UR39, UR46, 0x3 ;  /* 0x0000002e271a7291 */ /* 0x000fe2000f8e183f */
[----:B------:R-:W-:-:S05]  /*81e0*/  IMAD.U32 R7, RZ, RZ, UR38 ;  /* 0x00000026ff077e24 */ /* 0x000fca000f8e00ff */
[----:B------:R-:W-:-:S04]  /*81f0*/  SHF.L.U32 R7, R7, 0x1f, RZ ;  /* 0x0000001f07077819 */ /* 0x000fc800000006ff */
[----:B------:R1:W2:Y:S01]  /*8200*/  SYNCS.PHASECHK.TRANS64.TRYWAIT P2, [UR26+0x22830], R7 ;  /* 0x02283007ff0075a7 */ /* 0x0002a2000804015a */
[----:B------:R-:W-:Y:S05]  /*8210*/  @!P0 BRA `(.L_x_1352) ;  /* 0x0000000000048947 */ /* 0x000fea0003800000 */
[----:B------:R-:W-:Y:S01]  /*8220*/  BPT.TRAP 0x1 ;  /* 0x000000040000795c */ /* 0x000fe20000300000 */
.L_x_1352:
[----:B--2---:R-:W-:Y:S05]  /*8230*/  @P2 BRA `(.L_x_1353) ;  /* 0x0000000000082947 */ /* 0x004fea0003800000 */
[----:B------:R-:W2:Y:S02]  /*8240*/  SYNCS.PHASECHK.TRANS64.TRYWAIT P2, [UR26+0x22830], R7 ;  /* 0x02283007ff0075a7 */ /* 0x000ea4000804015a */
[----:B--2---:R-:W-:Y:S05]  /*8250*/  @!P2 BRA `(.L_x_1354) ;  /* 0x000000ac0060a947 */ /* 0x004fea0003800000 */
.L_x_1353:
[----:B------:R-:W-:Y:S01]  /*8260*/  UIMAD UR18, UR39, 0x300, UR20 ;  /* 0x00000300271278a4 */ /* 0x000fe2000f8e0214 */
[----:B------:R-:W-:Y:S01]  /*8270*/  WARPGROUP.ARRIVE ;  /* 0x00000000000079c5 */ /* 0x000fe20000000000 */
[----:B------:R-:W-:Y:S01]  /*8280*/  UMOV UR19, 0x40000040 ;  /* 0x4000004000137882 */ /* 0x000fe20000000000 */
[----:B------:R-:W-:Y:S01]  /*8290*/  UMOV UR7, 0x40000040 ;  /* 0x4000004000077882 */ /* 0x000fe20000000000 */
[----:B------:R-:W-:-:S03]  /*82a0*/  UIADD3 UR6, UR18, 0x2, URZ ;  /* 0x0000000212067890 */ /* 0x000fc6000fffe03f */
[----:B------:R-:W3:Y:S01]  /*82b0*/  S2R R217, SR_TID.X ;  /* 0x0000000000d97919 */ /* 0x000ee20000002100 */
[----:B------:R-:W-:Y:S01]  /*82c0*/  UIADD3 UR10, UR18, 0x4, URZ ;  /* 0x00000004120a7890 */ /* 0x000fe2000fffe03f */
[----:B------:R-:W-:Y:S01]  /*82d0*/  UMOV UR11, 0x40000040 ;  /* 0x40000040000b7882 */ /* 0x000fe20000000000 */
[----:B------:R-:W-:Y:S01]  /*82e0*/  HGMMA.64x96x16.F32.BF16 R152, gdesc[UR16], RZ, !UPT, gsb0 ;  /* 0x01600000109879f0 */ /* 0x000fe2000c0018ff */
[----:B------:R-:W-:Y:S01]  /*82f0*/  UIADD3 UR14, UR18, 0x6, URZ ;  /* 0x00000006120e7890 */ /* 0x000fe2000fffe03f */
[----:B------:R-:W-:Y:S01]  /*8300*/  UMOV UR15, 0x40000040 ;  /* 0x40000040000f7882 */ /* 0x000fe20000000000 */
[----:B---3--:R-:W-:Y:S01]  /*8310*/  LOP3.LUT P2, RZ, R217, 0x7f, RZ, 0xc0, !PT ;  /* 0x0000007fd9ff7812 */ /* 0x008fe2000784c0ff */
[----:B------:R-:W-:Y:S02]  /*8320*/  WARPGROUP.DEPBAR.LE gsb0, 0x0 ;  /* 0x00008000000079c5 */ /* 0x000fe40000010000 */
        /* <DEDUP_REMOVED lines=62> */
[----:B------:R-:W-:-:S02]  /*8710*/  FMUL.FTZ R176, R199, UR25 ;  /* 0x00000019c7b07c20 */ /* 0x000fc40008410000 */
[----:B------:R-:W2:Y:S01]  /*8720*/  MUFU.TANH R161, R161 ;  /* 0x000000a100a17308 */ /* 0x000ea20000002400 */
[----:B---3--:R-:W-:-:S07]  /*8730*/  FMNMX.FTZ R9, R159, R164, !PT ;  /* 0x000000a49f097209 */ /* 0x008fce0007810000 */
[----:B------:R-:W3:Y:S01]  /*8740*/  MUFU.TANH R160, R160 ;  /* 0x000000a000a07308 */ /* 0x000ee20000002400 */
[----:B----4-:R-:W-:-:S07]  /*8750*/  FMNMX.FTZ R164, R158, R9, !PT ;  /* 0x000000099ea47209 */ /* 0x010fce0007810000 */
[----:B------:R-:W4:Y:S01]  /*8760*/  MUFU.TANH R163, R163 ;  /* 0x000000a300a37308 */ /* 0x000f220000002400 */
[----:B--2---:R-:W-:-:S07]  /*8770*/  FMNMX.FTZ R9, R161, R164, !PT ;  /* 0x000000a4a1097209 */ /* 0x004fce0007810000 */
        /* <DEDUP_REMOVED lines=23> */
[----:B--2---:R-:W-:Y:S01]  /*88f0*/  FMNMX.FTZ R9, R209, R164, !PT ;  /* 0x000000a4d1097209 */ /* 0x004fe20007810000 */
[----:B------:R-:W-:Y:S01]  /*8900*/  FMUL.FTZ R164, R175, UR25 ;  /* 0x00000019afa47c20 */ /* 0x000fe20008410000 */
[----:B------:R-:W-:-:S05]  /*8910*/  FMUL.FTZ R175, R198, UR25 ;  /* 0x00000019c6af7c20 */ /* 0x000fca0008410000 */
[----:B------:R-:W2:Y:S01]  /*8920*/  MUFU.TANH R213, R213 ;  /* 0x000000d500d57308 */ /* 0x000ea20000002400 */
[----:B---3--:R-:W-:-:S07]  /*8930*/  FMNMX.FTZ R166, R214, R9, !PT ;  /* 0x00000009d6a67209 */ /* 0x008fce0007810000 */
[----:B------:R-:W3:Y:S01]  /*8940*/  MUFU.TANH R196, R196 ;  /* 0x000000c400c47308 */ /* 0x000ee20000002400 */
[----:B----4-:R-:W-:-:S07]  /*8950*/  FMNMX.FTZ R166, R189, R166, !PT ;  /* 0x000000a6bda67209 */ /* 0x010fce0007810000 */
[----:B------:R-:W4:Y:S01]  /*8960*/  MUFU.TANH R193, R193 ;  /* 0x000000c100c17308 */ /* 0x000f220000002400 */
[----:B--2---:R-:W-:Y:S01]  /*8970*/  FMNMX.FTZ R9, R213, R166, !PT ;  /* 0x000000a6d5097209 */ /* 0x004fe20007810000 */
[----:B------:R-:W-:-:S06]  /*8980*/  FMUL.FTZ R166, R179, UR25 ;  /* 0x00000019b3a67c20 */ /* 0x000fcc0008410000 */
[----:B------:R-:W2:Y:S01]  /*8990*/  MUFU.TANH R14, R14 ;  /* 0x0000000e000e7308 */ /* 0x000ea20000002400 */
[----:B---3--:R-:W-:-:S07]  /*89a0*/  FMNMX.FTZ R168, R196, R9, !PT ;  /* 0x00000009c4a87209 */ /* 0x008fce0007810000 */
[----:B------:R-:W3:Y:S01]  /*89b0*/  MUFU.TANH R11, R11 ;  /* 0x0000000b000b7308 */ /* 0x000ee20000002400 */
[----:B----4-:R-:W-:Y:S01]  /*89c0*/  FMNMX.FTZ R9, R193, R168, !PT ;  /* 0x000000a8c1097209 */ /* 0x010fe20007810000 */
[----:B------:R-:W-:-:S04]  /*89d0*/  FMUL.FTZ R168, R183, UR25 ;  /* 0x00000019b7a87c20 */ /* 0x000fc80008410000 */
[----:B------:R-:W4:Y:S02]  /*89e0*/  SHFL.BFLY PT, R172, R9, 0x2, 0x1f ;  /* 0x0c401f0009ac7f89 */ /* 0x000f2400000e0000 */
[----:B------:R-:W5:Y:S01]  /*89f0*/  MUFU.TANH R15, R15 ;  /* 0x0000000f000f7308 */ /* 0x000f620000002400 */
[----:B--2---:R-:W-:-:S07]  /*8a00*/  FMNMX.FTZ R180, R14, R13, !PT ;  /* 0x0000000d0eb47209 */ /* 0x004fce0007810000 */
[----:B------:R-:W2:Y:S01]  /*8a10*/  MUFU.TANH R20, R20 ;  /* 0x0000001400147308 */ /* 0x000ea20000002400 */
[----:B---3--:R-:W-:-:S07]  /*8a20*/  FMNMX.FTZ R180, R11, R180, !PT ;  /* 0x000000b40bb47209 */ /* 0x008fce0007810000 */
[----:B------:R-:W3:Y:S01]  /*8a30*/  MUFU.TANH R21, R21 ;  /* 0x0000001500157308 */ /* 0x000ee20000002400 */
[----:B-----5:R-:W-:Y:S02]  /*8a40*/  FMNMX.FTZ R179, R15, R180, !PT ;  /* 0x000000b40fb37209 */ /* 0x020fe40007810000 */
[----:B----4-:R-:W-:Y:S01]  /*8a50*/  FMNMX.FTZ R177, R9, R172, !PT ;  /* 0x000000ac09b17209 */ /* 0x010fe20007810000 */
[----:B------:R-:W-:-:S04]  /*8a60*/  FMUL.FTZ R172, R191, UR25 ;  /* 0x00000019bfac7c20 */ /* 0x000fc80008410000 */
[----:B------:R-:W4:Y:S01]  /*8a70*/  MUFU.TANH R22, R22 ;  /* 0x0000001600167308 */ /* 0x000f220000002400 */
[----:B------:R-:W5:Y:S07]  /*8a80*/  SHFL.BFLY PT, R178, R177, 0x1, 0x1f ;  /* 0x0c201f00b1b27f89 */ /* 0x000f6e00000e0000 */
[----:B------:R-:W1:Y:S08]  /*8a90*/  MUFU.TANH R152, R152 ;  /* 0x0000009800987308 */ /* 0x000e700000002400 */
[----:B------:R-:W1:Y:S08]  /*8aa0*/  MUFU.TANH R153, R153 ;  /* 0x0000009900997308 */ /* 0x000e700000002400 */
[----:B------:R-:W1:Y:S01]  /*8ab0*/  MUFU.TANH R154, R154 ;  /* 0x0000009a009a7308 */ /* 0x000e620000002400 */
[----:B-----5:R-:W-:-:S05]  /*8ac0*/  FMNMX.FTZ R9, R177, R178, !PT ;  /* 0x000000b2b1097209 */ /* 0x020fca0007810000 */
[C---:B------:R-:W-:Y:S02]  /*8ad0*/  FMUL.FTZ R198, R9.reuse, UR10 ;  /* 0x0000000a09c67c20 */ /* 0x040fe40008410000 */
[----:B------:R-:W5:Y:S01]  /*8ae0*/  MUFU.TANH R155, R155 ;  /* 0x0000009b009b7308 */ /* 0x000f620000002400 */
[----:B------:R-:W-:Y:S01]  /*8af0*/  FADD.FTZ R177, -R9, R204 ;  /* 0x000000cc09b17221 */ /* 0x000fe20000010100 */
[--C-:B------:R-:W-:Y:S01]  /*8b00*/  FFMA.FTZ R180, R8, UR10, -R198.reuse ;  /* 0x0000000a08b47c23 */ /* 0x100fe200080108c6 */
[----:B--2---:R-:W-:Y:S01]  /*8b10*/  FMNMX.FTZ R8, R20, R179, !PT ;  /* 0x000000b314087209 */ /* 0x004fe20007810000 */
[--C-:B------:R-:W-:Y:S01]  /*8b20*/  FFMA.FTZ R182, R157, UR10, -R198.reuse ;  /* 0x0000000a9db67c23 */ /* 0x100fe200080108c6 */
[--C-:B------:R-:W-:Y:S01]  /*8b30*/  FFMA.FTZ R183, R163, UR10, -R198.reuse ;  /* 0x0000000aa3b77c23 */ /* 0x100fe200080108c6 */
[----:B------:R-:W-:Y:S01]  /*8b40*/  FMUL.FTZ R178, R177, UR10 ;  /* 0x0000000ab1b27c20 */ /* 0x000fe20008410000 */
[----:B---3--:R-:W-:Y:S01]  /*8b50*/  FMNMX.FTZ R179, R21, R8, !PT ;  /* 0x0000000815b37209 */ /* 0x008fe20007810000 */
[----:B------:R-:W2:Y:S01]  /*8b60*/  MUFU.TANH R156, R156 ;  /* 0x0000009c009c7308 */ /* 0x000ea20000002400 */
[--C-:B------:R-:W-:Y:S01]  /*8b70*/  FFMA.FTZ R177, R203, UR10, -R198.reuse ;  /* 0x0000000acbb17c23 */ /* 0x100fe200080108c6 */
[--C-:B------:R-:W-:Y:S01]  /*8b80*/  FFMA.FTZ R195, R196, UR10, -R198.reuse ;  /* 0x0000000ac4c37c23 */ /* 0x100fe200080108c6 */
[----:B----4-:R-:W-:Y:S01]  /*8b90*/  FMNMX.FTZ R181, R22, R179, !PT ;  /* 0x000000b316b57209 */ /* 0x010fe20007810000 */
[--C-:B------:R-:W-:Y:S01]  /*8ba0*/  FFMA.FTZ R196, R193, UR10, -R198.reuse ;  /* 0x0000000ac1c47c23 */ /* 0x100fe200080108c6 */
[--C-:B------:R-:W-:Y:S01]  /*8bb0*/  FFMA.FTZ R205, R205, UR10, -R198.reuse ;  /* 0x0000000acdcd7c23 */ /* 0x100fe200080108c6 */
[--C-:B------:R-:W-:Y:S01]  /*8bc0*/  FFMA.FTZ R158, R158, UR10, -R198.reuse ;  /* 0x0000000a9e9e7c23 */ /* 0x100fe200080108c6 */
[----:B-1----:R-:W-:Y:S01]  /*8bd0*/  FMNMX.FTZ R8, R152, R181, !PT ;  /* 0x000000b598087209 */ /* 0x002fe20007810000 */
[----:B------:R-:W1:Y:S01]  /*8be0*/  MUFU.TANH R164, R164 ;  /* 0x000000a400a47308 */ /* 0x000e620000002400 */
        /* <DEDUP_REMOVED lines=18> */
[----:B-1----:R-:W-:Y:S01]  /*8d10*/  FMNMX.FTZ R8, R164, R159, !PT ;  /* 0x0000009fa4087209 */ /* 0x002fe20007810000 */
[----:B------:R-:W-:-:S04]  /*8d20*/  FFMA.FTZ R194, R213, UR10, -R198 ;  /* 0x0000000ad5c27c23 */ /* 0x000fc800080108c6 */
        /* <DEDUP_REMOVED lines=20> */
[----:B------:R2:W-:Y:S08]  /*8e70*/  MUFU.EX2 R159, R181 ;  /* 0x000000b5009f7308 */ /* 0x0005f00000000800 */
[----:B------:R-:W3:Y:S01]  /*8e80*/  MUFU.EX2 R178, R178 ;  /* 0x000000b200b27308 */ /* 0x000ee20000000800 */
[----:B--2---:R-:W-:-:S04]  /*8e90*/  FMNMX.FTZ R181, R175, R8, !PT ;  /* 0x00000008afb57209 */ /* 0x004fc80007810000 */
[----:B-1----:R-:W-:Y:S01]  /*8ea0*/  FMNMX.FTZ R8, R176, R181, !PT ;  /* 0x000000b5b0087209 */ /* 0x002fe20007810000 */
[--C-:B------:R-:W-:Y:S02]  /*8eb0*/  FFMA.FTZ R181, R208, UR10, -R198.reuse ;  /* 0x0000000ad0b57c23 */ /* 0x100fe400080108c6 */
[----:B------:R-:W1:Y:S02]  /*8ec0*/  MUFU.EX2 R177, R177 ;  /* 0x000000b100b17308 */ /* 0x000e640000000800 */
[----:B------:R-:W2:Y:S06]  /*8ed0*/  SHFL.BFLY PT, R187, R8, 0x2, 0x1f ;  /* 0x0c401f0008bb7f89 */ /* 0x000eac00000e0000 */
[----:B------:R-:W4:Y:S01]  /*8ee0*/  MUFU.EX2 R180, R180 ;  /* 0x000000b400b47308 */ /* 0x000f220000000800 */
[-C--:B---3--:R-:W-:Y:S01]  /*8ef0*/  FMUL.FTZ R24, R24, R178.reuse ;  /* 0x000000b218187220 */ /* 0x088fe20000410000 */
[-C--:B------:R-:W-:Y:S01]  /*8f00*/  FMUL.FTZ R25, R25, R178.reuse ;  /* 0x000000b219197220 */ /* 0x080fe20000410000 */
[-C--:B------:R-:W-:Y:S01]  /*8f10*/  FMUL.FTZ R28, R28, R178.reuse ;  /* 0x000000b21c1c7220 */ /* 0x080fe20000410000 */
[-C--:B------:R-:W-:Y:S01]  /*8f20*/  FMUL.FTZ R29, R29, R178.reuse ;  /* 0x000000b21d1d7220 */ /* 0x080fe20000410000 */
[-C--:B------:R-:W-:Y:S01]  /*8f30*/  FMUL.FTZ R32, R32, R178.reuse ;  /* 0x000000b220207220 */ /* 0x080fe20000410000 */
[-C--:B------:R-:W-:Y:S01]  /*8f40*/  FMUL.FTZ R33, R33, R178.reuse ;  /* 0x000000b221217220 */ /* 0x080fe20000410000 */
[-C--:B------:R-:W-:Y:S01]  /*8f50*/  FMUL.FTZ R36, R36, R178.reuse ;  /* 0x000000b224247220 */ /* 0x080fe20000410000 */
[----:B------:R3:W-:Y:S01]  /*8f60*/  MUFU.EX2 R161, R183 ;  /* 0x000000b700a17308 */ /* 0x0007e20000000800 */
[----:B-1----:R-:W-:Y:S01]  /*8f70*/  FFMA.FTZ R5, R178, R5, R177 ;  /* 0x00000005b2057223 */ /* 0x002fe200000100b1 */
[-C--:B------:R-:W-:Y:S01]  /*8f80*/  FMUL.FTZ R37, R37, R178.reuse ;  /* 0x000000b225257220 */ /* 0x080fe20000410000 */
[-C--:B------:R-:W-:Y:S01]  /*8f90*/  FMUL.FTZ R40, R40, R178.reuse ;  /* 0x000000b228287220 */ /* 0x080fe20000410000 */
[-C--:B------:R-:W-:Y:S01]  /*8fa0*/  FMUL.FTZ R41, R41, R178.reuse ;  /* 0x000000b229297220 */ /* 0x080fe20000410000 */
[-C--:B------:R-:W-:Y:S01]  /*8fb0*/  FMUL.FTZ R44, R44, R178.reuse ;  /* 0x000000b22c2c7220 */ /* 0x080fe20000410000 */
[-C--:B------:R-:W-:Y:S01]  /*8fc0*/  FMUL.FTZ R45, R45, R178.reuse ;  /* 0x000000b22d2d7220 */ /* 0x080fe20000410000 */
[----:B------:R-:W-:Y:S01]  /*8fd0*/  FMUL.FTZ R48, R48, R178 ;  /* 0x000000b230307220 */ /* 0x000fe20000410000 */
[----:B------:R-:W-:Y:S01]  /*8fe0*/  MUFU.EX2 R179, R205 ;  /* 0x000000cd00b37308 */ /* 0x000fe20000000800 */
[----:B---3--:R-:W-:Y:S01]  /*8ff0*/  FFMA.FTZ R183, R210, UR10, -R198 ;  /* 0x0000000ad2b77c23 */ /* 0x008fe200080108c6 */
[----:B--2---:R-:W-:Y:S01]  /*9000*/  FMNMX.FTZ R191, R8, R187, !PT ;  /* 0x000000bb08bf7209 */ /* 0x004fe20007810000 */
[----:B------:R-:W-:-:S02]  /*9010*/  IMAD.U32 R210, RZ, RZ, UR26 ;  /* 0x0000001affd27e24 */ /* 0x000fc4000f8e00ff */
[----:B------:R-:W-:Y:S01]  /*9020*/  FFMA.FTZ R187, R209, UR10, -R198 ;  /* 0x0000000ad1bb7c23 */ /* 0x000fe200080108c6 */
[-C--:B------:R-:W-:Y:S01]  /*9030*/  FMUL.FTZ R49, R49, R178.reuse ;  /* 0x000000b231317220 */ /* 0x080fe20000410000 */
[-C--:B------:R-:W-:Y:S01]  /*9040*/  FMUL.FTZ R52, R52, R178.reuse ;  /* 0x000000b234347220 */ /* 0x080fe20000410000 */
[----:B------:R-:W1:Y:S01]  /*9050*/  SHFL.BFLY PT, R8, R191, 0x1, 0x1f ;  /* 0x0c201f00bf087f89 */ /* 0x000e6200000e0000 */
        /* <DEDUP_REMOVED lines=22> */
[----:B------:R-:W-:Y:S01]  /*91c0*/  FMUL.FTZ R92, R92, R178 ;  /* 0x000000b25c5c7220 */ /* 0x000fe20000410000 */
[----:B-1----:R-:W-:Y:S01]  /*91d0*/  FMNMX.FTZ R8, R191, R8, !PT ;  /* 0x00000008bf087209 */ /* 0x002fe20007810000 */
[----:B------:R-:W-:Y:S01]  /*91e0*/  MUFU.EX2 R160, R160 ;  /* 0x000000a000a07308 */ /* 0x000fe20000000800 */
[-C--:B------:R-:W-:Y:S01]  /*91f0*/  FMUL.FTZ R93, R93, R178.reuse ;  /* 0x000000b25d5d7220 */ /* 0x080fe20000410000 */
[-C--:B------:R-:W-:Y:S01]  /*9200*/  FMUL.FTZ R96, R96, R178.reuse ;  /* 0x000000b260607220 */ /* 0x080fe20000410000 */
[-C--:B------:R-:W-:Y:S01]  /*9210*/  FMUL.FTZ R97, R97, R178.reuse ;  /* 0x000000b261617220 */ /* 0x080fe20000410000 */
[C---:B------:R-:W-:Y:S01]  /*9220*/  FADD.FTZ R13, -R8.reuse, R13 ;  /* 0x0000000d080d7221 */ /* 0x040fe20000010100 */
[----:B------:R-:W-:Y:S01]  /*9230*/  FMUL.FTZ R197, R8, UR10 ;  /* 0x0000000a08c57c20 */ /* 0x000fe20008410000 */
[-C--:B------:R-:W-:Y:S01]  /*9240*/  FMUL.FTZ R100, R100, R178.reuse ;  /* 0x000000b264647220 */ /* 0x080fe20000410000 */
[----:B------:R-:W-:Y:S01]  /*9250*/  FMUL.FTZ R101, R101, R178 ;  /* 0x000000b265657220 */ /* 0x000fe20000410000 */
[----:B------:R-:W-:Y:S01]  /*9260*/  FMUL.FTZ R13, R13, UR10 ;  /* 0x0000000a0d0d7c20 */ /* 0x000fe20008410000 */
[--C-:B------:R-:W-:Y:S01]  /*9270*/  FFMA.FTZ R14, R14, UR10, -R197.reuse ;  /* 0x0000000a0e0e7c23 */ /* 0x100fe200080108c5 */
[--C-:B------:R-:W-:Y:S01]  /*9280*/  FFMA.FTZ R193, R11, UR10, -R197.reuse ;  /* 0x0000000a0bc17c23 */ /* 0x100fe200080108c5 */
[--C-:B------:R-:W-:Y:S01]  /*9290*/  FFMA.FTZ R15, R15, UR10, -R197.reuse ;  /* 0x0000000a0f0f7c23 */ /* 0x100fe200080108c5 */
[--C-:B------:R-:W-:Y:S01]  /*92a0*/  FFMA.FTZ R20, R20, UR10, -R197.reuse ;  /* 0x0000000a14147c23 */ /* 0x100fe200080108c5 */
[----:B------:R1:W-:Y:S01]  /*92b0*/  MUFU.EX2 R191, R195 ;  /* 0x000000c300bf7308 */ /* 0x0003e20000000800 */
[--C-:B------:R-:W-:Y:S01]  /*92c0*/  FFMA.FTZ R21, R21, UR10, -R197.reuse ;  /* 0x0000000a15157c23 */ /* 0x100fe200080108c5 */
[--C-:B------:R-:W-:Y:S01]  /*92d0*/  FFMA.FTZ R22, R22, UR10, -R197.reuse ;  /* 0x0000000a16167c23 */ /* 0x100fe200080108c5 */
[----:B------:R-:W-:Y:S01]  /*92e0*/  IADD3 R11, -R23, 0xb, RZ ;  /* 0x0000000b170b7810 */ /* 0x000fe20007ffe1ff */
[--C-:B------:R-:W-:Y:S01]  /*92f0*/  FFMA.FTZ R198, R153, UR10, -R197.reuse ;  /* 0x0000000a99c67c23 */ /* 0x100fe200080108c5 */
[--C-:B------:R-:W-:Y:S01]  /*9300*/  FFMA.FTZ R199, R154, UR10, -R197.reuse ;  /* 0x0000000a9ac77c23 */ /* 0x100fe200080108c5 */
[--C-:B------:R-:W-:Y:S01]  /*9310*/  FFMA.FTZ R204, R155, UR10, -R197.reuse ;  /* 0x0000000a9bcc7c23 */ /* 0x100fe200080108c5 */
[--C-:B------:R-:W-:Y:S01]  /*9320*/  FFMA.FTZ R203, R156, UR10, -R197.reuse ;  /* 0x0000000a9ccb7c23 */ /* 0x100fe200080108c5 */
[----:B------:R-:W-:Y:S01]  /*9330*/  MUFU.EX2 R13, R13 ;  /* 0x0000000d000d7308 */ /* 0x000fe20000000800 */
[----:B-1----:R-:W-:Y:S01]  /*9340*/  FFMA.FTZ R195, R152, UR10, -R197 ;  /* 0x0000000a98c37c23 */ /* 0x002fe200080108c5 */
[----:B------:R-:W-:-:S02]  /*9350*/  @!P2 VIADD R152, R210, 0x22840 ;  /* 0x00022840d298a836 */ /* 0x000fc40000000000 */
[--C-:B------:R-:W-:Y:S01]  /*9360*/  FFMA.FTZ R165, R165, UR10, -R197.reuse ;  /* 0x0000000aa5a57c23 */ /* 0x100fe200080108c5 */
[--C-:B------:R-:W-:Y:S01]  /*9370*/  FFMA.FTZ R208, R166, UR10, -R197.reuse ;  /* 0x0000000aa6d07c23 */ /* 0x100fe200080108c5 */
[--C-:B------:R-:W-:Y:S01]  /*9380*/  FFMA.FTZ R167, R167, UR10, -R197.reuse ;  /* 0x0000000aa7a77c23 */ /* 0x100fe200080108c5 */
[--C-:B------:R-:W-:Y:S01]  /*9390*/  FFMA.FTZ R212, R168, UR10, -R197.reuse ;  /* 0x0000000aa8d47c23 */ /* 0x100fe200080108c5 */
[----:B------:R-:W-:Y:S01]  /*93a0*/  @!P2 PRMT R152, RZ, 0x654, R152 ;  /* 0x00000654ff98a816 */ /* 0x000fe20000000098 */
[----:B------:R-:W1:Y:S01]  /*93b0*/  MUFU.EX2 R14, R14 ;  /* 0x0000000e000e7308 */ /* 0x000e620000000800 */
[----:B------:R2:W-:Y:S06]  /*93c0*/  BAR.ARV R11, 0x100 ;  /* 0x0004000b0000751d */ /* 0x0005ec0000002000 */
[----:B------:R4:W-:Y:S01]  /*93d0*/  @!P2 SYNCS.ARRIVE.TRANS64.RED.A1T0 RZ, [R152+URZ], RZ ;  /* 0x000000ff98ffa9a7 */ /* 0x0009e2000810043f */
[----:B------:R-:W3:Y:S01]  /*93e0*/  MUFU.EX2 R193, R193 ;  /* 0x000000c100c17308 */ /* 0x000ee20000000800 */
[--C-:B------:R-:W-:Y:S01]  /*93f0*/  FFMA.FTZ R169, R169, UR10, -R197.reuse ;  /* 0x0000000aa9a97c23 */ /* 0x100fe200080108c5 */
[--C-:B------:R-:W-:Y:S01]  /*9400*/  FFMA.FTZ R214, R170, UR10, -R197.reuse ;  /* 0x0000000aaad67c23 */ /* 0x100fe200080108c5 */
[--C-:B------:R-:W-:Y:S01]  /*9410*/  FFMA.FTZ R171, R171, UR10, -R197.reuse ;  /* 0x0000000aabab7c23 */ /* 0x100fe200080108c5 */
[--C-:B------:R-:W-:Y:S01]  /*9420*/  FFMA.FTZ R216, R172, UR10, -R197.reuse ;  /* 0x0000000aacd87c23 */ /* 0x100fe200080108c5 */
[--C-:B------:R-:W-:Y:S01]  /*9430*/  FFMA.FTZ R173, R173, UR10, -R197.reuse ;  /* 0x0000000aadad7c23 */ /* 0x100fe200080108c5 */
[----:B------:R-:W-:Y:S01]  /*9440*/  FFMA.FTZ R174, R174, UR10, -R197 ;  /* 0x0000000aaeae7c23 */ /* 0x000fe200080108c5 */
[----:B----4-:R-:W-:Y:S01]  /*9450*/  FADD.FTZ R152, R180, R5 ;  /* 0x00000005b4987221 */ /* 0x010fe20000010000 */
[----:B------:R-:W4:Y:S01]  /*9460*/  MUFU.EX2 R15, R15 ;  /* 0x0000000f000f7308 */ /* 0x000f220000000800 */
[----:B-1----:R-:W-:Y:S01]  /*9470*/  FFMA.FTZ R4, R13, R4, R14 ;  /* 0x000000040d047223 */ /* 0x002fe2000001000e */
[----:B------:R-:W-:Y:S01]  /*9480*/  FFMA.FTZ R175, R175, UR10, -R197 ;  /* 0x0000000aafaf7c23 */ /* 0x000fe200080108c5 */
[----:B------:R-:W-:Y:S01]  /*9490*/  FADD.FTZ R5, R179, R152 ;  /* 0x00000098b3057221 */ /* 0x000fe20000010000 */
[-C--:B------:R-:W-:Y:S01]  /*94a0*/  FMUL.FTZ R104, R104, R178.reuse ;  /* 0x000000b268687220 */ /* 0x080fe20000410000 */
[-C--:B------:R-:W-:Y:S01]  /*94b0*/  FMUL.FTZ R105, R105, R178.reuse ;  /* 0x000000b269697220 */ /* 0x080fe20000410000 */
[-C--:B------:R-:W-:Y:S01]  /*94c0*/  FMUL.FTZ R108, R108, R178.reuse ;  /* 0x000000b26c6c7220 */ /* 0x080fe20000410000 */
[----:B------:R-:W-:Y:S01]  /*94d0*/  FADD.FTZ R152, R182, R5 ;  /* 0x00000005b6987221 */ /* 0x000fe20000010000 */
[----:B------:R-:W1:Y:S01]  /*94e0*/  MUFU.EX2 R20, R20 ;  /* 0x0000001400147308 */ /* 0x000e620000000800 */
[----:B---3--:R-:W-:Y:S01]  /*94f0*/  FADD.FTZ R4, R193, R4 ;  /* 0x00000004c1047221 */ /* 0x008fe20000010000 */
[-C--:B------:R-:W-:Y:S01]  /*9500*/  FMUL.FTZ R109, R109, R178.reuse ;  /* 0x000000b26d6d7220 */ /* 0x080fe20000410000 */
[----:B------:R-:W-:Y:S01]  /*9510*/  FADD.FTZ R5, R157, R152 ;  /* 0x000000989d057221 */ /* 0x000fe20000010000 */
[-C--:B------:R-:W-:Y:S01]  /*9520*/  FMUL.FTZ R112, R112, R178.reuse ;  /* 0x000000b270707220 */ /* 0x080fe20000410000 */
[-C--:B------:R-:W-:Y:S01]  /*9530*/  FMUL.FTZ R113, R113, R178.reuse ;  /* 0x000000b271717220 */ /* 0x080fe20000410000 */
[-C--:B------:R-:W-:Y:S01]  /*9540*/  FMUL.FTZ R116, R116, R178.reuse ;  /* 0x000000b274747220 */ /* 0x080fe20000410000 */
[----:B------:R-:W-:Y:S01]  /*9550*/  FADD.FTZ R152, R158, R5 ;  /* 0x000000059e987221 */ /* 0x000fe20000010000 */
[----:B------:R-:W3:Y:S01]  /*9560*/  MUFU.EX2 R21, R21 ;  /* 0x0000001500157308 */ /* 0x000ee20000000800 */
[----:B----4-:R-:W-:Y:S01]  /*9570*/  FADD.FTZ R153, R15, R4 ;  /* 0x000000040f997221 */ /* 0x010fe20000010000 */
[-C--:B------:R-:W-:Y:S01]  /*9580*/  FMUL.FTZ R117, R117, R178.reuse ;  /* 0x000000b275757220 */ /* 0x080fe20000410000 */
[----:B------:R-:W-:Y:S01]  /*9590*/  FADD.FTZ R5, R159, R152 ;  /* 0x000000989f057221 */ /* 0x000fe20000010000 */
[-C--:B------:R-:W-:Y:S01]  /*95a0*/  FMUL.FTZ R120, R120, R178.reuse ;  /* 0x000000b278787220 */ /* 0x080fe20000410000 */
[-C--:B------:R-:W-:Y:S01]  /*95b0*/  FMUL.FTZ R121, R121, R178.reuse ;  /* 0x000000b279797220 */ /* 0x080fe20000410000 */
[-C--:B------:R-:W-:Y:S01]  /*95c0*/  FMUL.FTZ R124, R124, R178.reuse ;  /* 0x000000b27c7c7220 */ /* 0x080fe20000410000 */
[----:B------:R-:W-:Y:S01]  /*95d0*/  FADD.FTZ R152, R160, R5 ;  /* 0x00000005a0987221 */ /* 0x000fe20000010000 */
[----:B------:R-:W4:Y:S01]  /*95e0*/  MUFU.EX2 R22, R22 ;  /* 0x0000001600167308 */ /* 0x000f220000000800 */
[----:B-1----:R-:W-:Y:S01]  /*95f0*/  FADD.FTZ R4, R20, R153 ;  /* 0x0000009914047221 */ /* 0x002fe20000010000 */
[-C--:B------:R-:W-:Y:S01]  /*9600*/  FMUL.FTZ R125, R125, R178.reuse ;  /* 0x000000b27d7d7220 */ /* 0x080fe20000410000 */
[----:B------:R-:W-:Y:S01]  /*9610*/  FADD.FTZ R5, R161, R152 ;  /* 0x00000098a1057221 */ /* 0x000fe20000010000 */
        /* <DEDUP_REMOVED lines=13> */
[----:B----4-:R-:W-:Y:S01]  /*96f0*/  FADD.FTZ R4, R22, R153 ;  /* 0x0000009916047221 */ /* 0x010fe20000010000 */
[-C--:B------:R-:W-:Y:S01]  /*9700*/  FMUL.FTZ R148, R148, R178.reuse ;  /* 0x000000b294947220 */ /* 0x080fe20000410000 */
[----:B------:R-:W-:Y:S01]  /*9710*/  FMUL.FTZ R149, R149, R178 ;  /* 0x000000b295957220 */ /* 0x000fe20000410000 */
[-C--:B------:R-:W-:Y:S01]  /*9720*/  FMUL.FTZ R26, R26, R13.reuse ;  /* 0x0000000d1a1a7220 */ /* 0x080fe20000410000 */
[-C--:B------:R-:W-:Y:S01]  /*9730*/  FMUL.FTZ R27, R27, R13.reuse ;  /* 0x0000000d1b1b7220 */ /* 0x080fe20000410000 */
[-C--:B------:R-:W-:Y:S01]  /*9740*/  FMUL.FTZ R30, R30, R13.reuse ;  /* 0x0000000d1e1e7220 */ /* 0x080fe20000410000 */
[-C--:B------:R-:W-:Y:S01]  /*9750*/  FMUL.FTZ R31, R31, R13.reuse ;  /* 0x0000000d1f1f7220 */ /* 0x080fe20000410000 */
[----:B------:R-:W4:Y:S01]  /*9760*/  MUFU.EX2 R199, R199 ;  /* 0x000000c700c77308 */ /* 0x000f220000000800 */
        /* <DEDUP_REMOVED lines=32> */
[----:B----4-:R-:W-:Y:S01]  /*9970*/  FFMA.FTZ R206, R164, UR10, -R197 ;  /* 0x0000000aa4ce7c23 */ /* 0x010fe200080108c5 */
[----:B---3--:R-:W-:Y:S01]  /*9980*/  FADD.FTZ R4, R204, R153 ;  /* 0x00000099cc047221 */ /* 0x008fe20000010000 */
[----:B------:R-:W-:Y:S01]  /*9990*/  FFMA.FTZ R197, R176, UR10, -R197 ;  /* 0x0000000ab0c57c23 */ /* 0x000fe200080108c5 */
[-C--:B------:R-:W-:Y:S01]  /*99a0*/  FMUL.FTZ R82, R82, R13.reuse ;  /* 0x0000000d52527220 */ /* 0x080fe20000410000 */
[-C--:B------:R-:W-:Y:S01]  /*99b0*/  FMUL.FTZ R83, R83, R13.reuse ;  /* 0x0000000d53537220 */ /* 0x080fe20000410000 */
[-C--:B------:R-:W-:Y:S01]  /*99c0*/  FMUL.FTZ R86, R86, R13.reuse ;  /* 0x0000000d56567220 */ /* 0x080fe20000410000 */
[-C--:B------:R-:W-:Y:S01]  /*99d0*/  FMUL.FTZ R87, R87, R13.reuse ;  /* 0x0000000d57577220 */ /* 0x080fe20000410000 */
[----:B------:R-:W3:Y:S01]  /*99e0*/  MUFU.EX2 R184, R184 ;  /* 0x000000b800b87308 */ /* 0x000ee20000000800 */
[----:B-----5:R-:W-:Y:S01]  /*99f0*/  FADD.FTZ R5, R163, R152 ;  /* 0x00000098a3057221 */ /* 0x020fe20000010000 */
[-C--:B------:R-:W-:Y:S01]  /*9a00*/  FMUL.FTZ R90, R90, R13.reuse ;  /* 0x0000000d5a5a7220 */ /* 0x080fe20000410000 */
[-C--:B------:R-:W-:Y:S01]  /*9a10*/  FMUL.FTZ R91, R91, R13.reuse ;  /* 0x0000000d5b5b7220 */ /* 0x080fe20000410000 */
        /* <DEDUP_REMOVED lines=39> */
[----:B------:R-:W-:Y:S01]  /*9c90*/  FMUL.FTZ R151, R151, R13 ;  /* 0x0000000d97977220 */ /* 0x000fe20000410000 */
[----:B------:R-:W-:-:S02]  /*9ca0*/  F2FP.BF16.F32.PACK_AB R156, R158, R157 ;  /* 0x0000009d9e9c723e */ /* 0x000fc400000010ff */
[----:B------:R-:W-:Y:S02]  /*9cb0*/  F2FP.BF16.F32.PACK_AB R158, R160, R159 ;  /* 0x0000009fa09e723e */ /* 0x000fe400000010ff */
[----:B------:R-:W3:Y:S01]  /*9cc0*/  MUFU.EX2 R183, R183 ;  /* 0x000000b700b77308 */ /* 0x000ee20000000800 */
[----:B----4-:R-:W-:Y:S01]  /*9cd0*/  FADD.FTZ R152, R186, R5 ;  /* 0x00000005ba987221 */ /* 0x010fe20000010000 */
[----:B------:R-:W-:Y:S02]  /*9ce0*/  F2FP.BF16.F32.PACK_AB R160, R162, R161 ;  /* 0x000000a1a2a0723e */ /* 0x000fe400000010ff */
[----:B------:R-:W-:Y:S02]  /*9cf0*/  F2FP.BF16.F32.PACK_AB R162, R184, R163 ;  /* 0x000000a3b8a2723e */ /* 0x000fe400000010ff */
[----:B------:R-:W-:Y:S02]  /*9d00*/  F2FP.BF16.F32.PACK_AB R154, R182, R179 ;  /* 0x000000b3b69a723e */ /* 0x000fe400000010ff */
[----:B------:R-:W4:Y:S01]  /*9d10*/  MUFU.EX2 R167, R167 ;  /* 0x000000a700a77308 */ /* 0x000f220000000800 */
[----:B-1----:R-:W-:Y:S01]  /*9d20*/  FADD.FTZ R4, R208, R153 ;  /* 0x00000099d0047221 */ /* 0x002fe20000010000 */
[----:B------:R-:W-:-:S02]  /*9d30*/  F2FP.BF16.F32.PACK_AB R155, R20, R15 ;  /* 0x0000000f149b723e */ /* 0x000fc400000010ff */
[----:B------:R-:W-:Y:S02]  /*9d40*/  F2FP.BF16.F32.PACK_AB R157, R22, R21 ;  /* 0x00000015169d723e */ /* 0x000fe400000010ff */
[----:B------:R-:W-:Y:S02]  /*9d50*/  F2FP.BF16.F32.PACK_AB R159, R198, R195 ;  /* 0x000000c3c69f723e */ /* 0x000fe400000010ff */
[----:B------:R-:W1:Y:S01]  /*9d60*/  MUFU.EX2 R188, R188 ;  /* 0x000000bc00bc7308 */ /* 0x000e620000000800 */
[----:B---3--:R-:W-:Y:S01]  /*9d70*/  FADD.FTZ R5, R183, R152 ;  /* 0x00000098b7057221 */ /* 0x008fe20000010000 */
[----:B------:R-:W-:Y:S02]  /*9d80*/  F2FP.BF16.F32.PACK_AB R161, R204, R199 ;  /* 0x000000c7cca1723e */ /* 0x000fe400000010ff */
[----:B------:R-:W-:Y:S02]  /*9d90*/  F2FP.BF16.F32.PACK_AB R163, R206, R203 ;  /* 0x000000cbcea3723e */ /* 0x000fe400000010ff */
[----:B------:R-:W-:-:S02]  /*9da0*/  F2FP.BF16.F32.PACK_AB R165, R208, R165 ;  /* 0x000000a5d0a5723e */ /* 0x000fc400000010ff */
        /* <DEDUP_REMOVED lines=18> */
[----:B-1----:R-:W-:Y:S01]  /*9ed0*/  FADD.FTZ R5, R187, R152 ;  /* 0x00000098bb057221 */ /* 0x002fe20000010000 */
[----:B------:R-:W-:-:S06]  /*9ee0*/  F2FP.BF16.F32.PACK_AB R152, R180, R177 ;  /* 0x000000b1b498723e */ /* 0x000fcc00000010ff */
[----:B------:R-:W1:Y:S01]  /*9ef0*/  MUFU.EX2 R216, R216 ;  /* 0x000000d800d87308 */ /* 0x000e620000000800 */
[----:B---3--:R-:W-:-:S07]  /*9f00*/  FADD.FTZ R153, R171, R4 ;  /* 0x00000004ab997221 */ /* 0x008fce0000010000 */
[----:B------:R-:W3:Y:S01]  /*9f10*/  MUFU.EX2 R189, R189 ;  /* 0x000000bd00bd7308 */ /* 0x000ee20000000800 */
[C---:B----4-:R-:W-:Y:S01]  /*9f20*/  FADD.FTZ R164, R192.reuse, R5 ;  /* 0x00000005c0a47221 */ /* 0x050fe20000010000 */
[----:B------:R-:W-:-:S06]  /*9f30*/  F2FP.BF16.F32.PACK_AB R170, R192, R187 ;  /* 0x000000bbc0aa723e */ /* 0x000fcc00000010ff */
[----:B------:R-:W4:Y:S01]  /*9f40*/  MUFU.EX2 R173, R173 ;  /* 0x000000ad00ad7308 */ /* 0x000f220000000800 */
[C---:B-1----:R-:W-:Y:S01]  /*9f50*/  FADD.FTZ R4, R216.reuse, R153 ;  /* 0x00000099d8047221 */ /* 0x042fe20000010000 */
[----:B------:R-:W-:Y:S02]  /*9f60*/  F2FP.BF16.F32.PACK_AB R153, R193, R14 ;  /* 0x0000000ec199723e */ /* 0x000fe400000010ff */
[----:B------:R-:W-:-:S04]  /*9f70*/  F2FP.BF16.F32.PACK_AB R171, R216, R171 ;  /* 0x000000abd8ab723e */ /* 0x000fc800000010ff */
[----:B------:R-:W1:Y:S01]  /*9f80*/  MUFU.EX2 R194, R194 ;  /* 0x000000c200c27308 */ /* 0x000e620000000800 */
[----:B---3--:R-:W-:Y:S01]  /*9f90*/  FADD.FTZ R5, R189, R164 ;  /* 0x000000a4bd057221 */ /* 0x008fe20000010000 */
[----:B------:R-:W-:-:S06]  /*9fa0*/  F2FP.BF16.F32.PACK_AB R164, R186, R181 ;  /* 0x000000b5baa4723e */ /* 0x000fcc00000010ff */
[----:B------:R-:W3:Y:S01]  /*9fb0*/  MUFU.EX2 R176, R174 ;  /* 0x000000ae00b07308 */ /* 0x000ee20000000800 */
[----:B----4-:R-:W-:-:S07]  /*9fc0*/  FADD.FTZ R13, R173, R4 ;  /* 0x00000004ad0d7221 */ /* 0x010fce0000010000 */
[----:B------:R-:W4:Y:S01]  /*9fd0*/  MUFU.EX2 R175, R175 ;  /* 0x000000af00af7308 */ /* 0x000f220000000800 */
[C---:B-1----:R-:W-:Y:S01]  /*9fe0*/  FADD.FTZ R168, R194.reuse, R5 ;  /* 0x00000005c2a87221 */ /* 0x042fe20000010000 */
[----:B------:R-:W-:-:S03]  /*9ff0*/  F2FP.BF16.F32.PACK_AB R172, R194, R189 ;  /* 0x000000bdc2ac723e */ /* 0x000fc600000010ff */
[----:B------:R-:W-:Y:S01]  /*a000*/  FADD.FTZ R5, R191, R168 ;  /* 0x000000a8bf057221 */ /* 0x000fe20000010000 */
[----:B------:R-:W-:Y:S02]  /*a010*/  F2FP.BF16.F32.PACK_AB R168, R190, R185 ;  /* 0x000000b9bea8723e */ /* 0x000fe400000010ff */
[----:B------:R-:W1:Y:S01]  /*a020*/  MUFU.EX2 R196, R196 ;  /* 0x000000c400c47308 */ /* 0x000e620000000800 */
[C---:B---3--:R-:W-:Y:S01]  /*a030*/  FADD.FTZ R4, R176.reuse, R13 ;  /* 0x0000000db0047221 */ /* 0x048fe20000010000 */
[----:B------:R-:W-:-:S06]  /*a040*/  F2FP.BF16.F32.PACK_AB R173, R176, R173 ;  /* 0x000000adb0ad723e */ /* 0x000fcc00000010ff */
[----:B------:R-:W3:Y:S01]  /*a050*/  MUFU.EX2 R178, R197 ;  /* 0x000000c500b27308 */ /* 0x000ee20000000800 */
[----:B----4-:R-:W-:Y:S01]  /*a060*/  FADD.FTZ R13, R175, R4 ;  /* 0x00000004af0d7221 */ /* 0x010fe20000010000 */
[C---:B-1----:R-:W-:Y:S01]  /*a070*/  FADD.FTZ R5, R196.reuse, R5 ;  /* 0x00000005c4057221 */ /* 0x042fe20000010000 */
[----:B------:R-:W-:Y:S02]  /*a080*/  F2FP.BF16.F32.PACK_AB R174, R196, R191 ;  /* 0x000000bfc4ae723e */ /* 0x000fe400000010ff */
[C---:B---3--:R-:W-:Y:S01]  /*a090*/  FADD.FTZ R4, R178.reuse, R13 ;  /* 0x0000000db2047221 */ /* 0x048fe20000010000 */
[----:B------:R-:W-:Y:S01]  /*a0a0*/  F2FP.BF16.F32.PACK_AB R175, R178, R175 ;  /* 0x000000afb2af723e */ /* 0x000fe200000010ff */
[----:B--2---:R-:W-:Y:S06]  /*a0b0*/  @!P0 BRA `(.L_x_1355) ;  /* 0x0000000000048947 */ /* 0x004fec0003800000 */
[----:B------:R-:W-:Y:S01]  /*a0c0*/  BPT.TRAP 0x1 ;  /* 0x000000040000795c */ /* 0x000fe20000300000 */
.L_x_1355:
[----:B------:R1:W2:Y:S01]  /*a0d0*/  SYNCS.PHASECHK.TRANS64.TRYWAIT P2, [UR26+0x22850], R7 ;  /* 0x02285007ff0075a7 */ /* 0x0002a2000804015a */
[----:B------:R-:W-:Y:S05]  /*a0e0*/  @!P0 BRA `(.L_x_1356) ;  /* 0x0000000000048947 */ /* 0x000fea0003800000 */
[----:B------:R-:W-:Y:S01]  /*a0f0*/  BPT.TRAP 0x1 ;  /* 0x000000040000795c */ /* 0x000fe20000300000 */
.L_x_1356:
[----:B--2---:R-:W-:Y:S05]  /*a100*/  @P2 BRA `(.L_x_1357) ;  /* 0x0000000000082947 */ /* 0x004fea0003800000 */
[----:B------:R-:W2:Y:S02]  /*a110*/  SYNCS.PHASECHK.TRANS64.TRYWAIT P2, [UR26+0x22850], R7 ;  /* 0x02285007ff0075a7 */ /* 0x000ea4000804015a */
[----:B--2---:R-:W-:Y:S05]  /*a120*/  @!P2 BRA `(.L_x_1358) ;  /* 0x0000008c00c4a947 */ /* 0x004fea0003800000 */
.L_x_1357:
[----:B-12---:R-:W-:Y:S01]  /*a130*/  VIADD R7, R23, 0x8 ;  /* 0x0000000817077836 */ /* 0x006fe20000000000 */
[----:B------:R-:W-:Y:S01]  /*a140*/  UIMAD UR11, UR39, 0xc00, UR21 ;  /* 0x00000c00270b78a4 */ /* 0x000fe2000f8e0215 */
[----:B------:R-:W1:Y:S01]  /*a150*/  S2R R13, SR_TID.X ;  /* 0x00000000000d7919 */ /* 0x000e620000002100 */
[----:B------:R-:W-:Y:S01]  /*a160*/  UMOV UR7, 0x40000040 ;  /* 0x4000004000077882 */ /* 0x000fe20000000000 */
[----:B------:R-:W-:Y:S01]  /*a170*/  IMAD.MOV.U32 R204, RZ, RZ, R9 ;  /* 0x000000ffffcc7224 */ /* 0x000fe200078e0009 */
[----:B------:R2:W-:Y:S06]  /*a180*/  BAR.SYNC.DEFER_BLOCKING R7, 0x100 ;  /* 0x000400070000751d */ /* 0x0005ec0000010000 */
[----:B------:R-:W-:Y:S01]  /*a190*/  UMOV UR6, UR11 ;  /* 0x0000000b00067c82 */ /* 0x000fe20008000000 */
[----:B------:R-:W-:Y:S01]  /*a1a0*/  WARPGROUP.ARRIVE ;  /* 0x00000000000079c5 */ /* 0x000fe20000000000 */
[----:B-1----:R-:W-:Y:S01]  /*a1b0*/  LOP3.LUT P2, RZ, R13, 0x7f, RZ, 0xc0, !PT ;  /* 0x0000007f0dff7812 */ /* 0x002fe2000784c0ff */
[----:B------:R-:W-:-:S04]  /*a1c0*/  IMAD.MOV.U32 R13, RZ, RZ, R8 ;  /* 0x000000ffff0d7224 */ /* 0x000fc800078e0008 */
[----:B------:R-:W-:Y:S01]  /*a1d0*/  HGMMA.64x256x16.F32.BF16 R24, R152, gdesc[UR4].tnspB, R24, gsb0 ;  /* 0x43e0000498187df0 */ /* 0x000fe20008001818 */
[----:B------:R-:W-:Y:S01]  /*a1e0*/  UIADD3 UR6, UR11, 0x80, URZ ;  /* 0x000000800b067890 */ /* 0x000fe2000fffe03f */
[----:B------:R-:W-:-:S06]  /*a1f0*/  UMOV UR7, 0x40000040 ;  /* 0x4000004000077882 */ /* 0x000fcc0000000000 */
[----:B------:R-:W-:-:S05]  /*a200*/  @!P2 VIADD R210, R210, 0x22860 ;  /* 0x00022860d2d2a836 */ /* 0x000fca0000000000 */
        /* <DEDUP_REMOVED lines=31> */
[----:B--2---:R-:W-:-:S07]  /*a400*/  IMAD.MOV.U32 R7, RZ, RZ, R12 ;  /* 0x000000ffff077224 */ /* 0x004fce00078e000c */
.L_x_1350:
[----:B------:R-:W-:-:S13]  /*a410*/  ISETP.GE.AND P1, PT, R7, UR40, PT ;  /* 0x0000002807007c0c */ /* 0x000fda000bf26270 */
[----:B------:R-:W-:Y:S05]  /*a420*/  @!P1 BRA `(.L_x_1360) ;  /* 0x0000003400589947 */ /* 0x000fea0003800000 */
[----:B------:R-:W-:Y:S01]  /*a430*/  IMAD.MOV.U32 R15, RZ, RZ, R8 ;  /* 0x000000ffff0f7224 */ /* 0x000fe200078e0008 */
[----:B------:R-:W-:Y:S01]  /*a440*/  ULDC UR23, c[0x0][0x9e4] ;  /* 0x0002790000177ab9 */ /* 0x000fe20000000800 */
[----:B------:R-:W-:Y:S01]  /*a450*/  IMAD.MOV.U32 R14, RZ, RZ, R9 ;  /* 0x000000ffff0e7224 */ /* 0x000fe200078e0009 */
[----:B------:R-:W-:Y:S01]  /*a460*/  ULDC UR26, c[0x0][0x988] ;  /* 0x00026200001a7ab9 */ /* 0x000fe20000000800 */
[----:B------:R-:W-:Y:S01]  /*a470*/  IMAD.IADD R13, R0, 0x1, R6 ;  /* 0x00000001000d7824 */ /* 0x000fe200078e0206 */
[----:B------:R-:W-:Y:S01]  /*a480*/  ULDC UR24, c[0x0][0x9d8] ;  /* 0x0002760000187ab9 */ /* 0x000fe20000000800 */
[----:B------:R-:W-:-:S05]  /*a490*/  ULDC UR25, c[0x0][0x9e0] ;  /* 0x0002780000197ab9 */ /* 0x000fca0000000800 */
.L_x_1377:
[----:B------:R-:W-:-:S04]  /*a4a0*/  UIADD3 UR39, UR39, 0x1, URZ ;  /* 0x0000000127277890 */ /* 0x000fc8000fffe03f */
[----:B------:R-:W-:-:S04]  /*a4b0*/  UISETP.NE.AND UP0, UPT, UR39, 0x2, UPT ;  /* 0x000000022700788c */ /* 0x000fc8000bf05270 */
[----:B------:R-:W-:Y:S02]  /*a4c0*/  USEL UR6, URZ, 0x1, UP0 ;  /* 0x000000013f067887 */ /* 0x000fe40008000000 */
[----:B------:R-:W-:Y:S02]  /*a4d0*/  USEL UR39, UR39, URZ, UP0 ;  /* 0x0000003f27277287 */ /* 0x000fe40008000000 */
[----:B------:R-:W-:Y:S01]  /*a4e0*/  ULOP3.LUT UR38, UR38, UR6, URZ, 0x3c, !UPT ;  /* 0x0000000626267292 */ /* 0x000fe2000f8e3c3f */
[----:B------:R-:W-:Y:S11]  /*a4f0*/  @!P0 BRA `(.L_x_1361) ;  /* 0x0000000000048947 */ /* 0x000ff60003800000 */
[----:B------:R-:W-:Y:S01]  /*a500*/  BPT.TRAP 0x1 ;  /* 0x000000040000795c */ /* 0x000fe20000300000 */
.L_x_1361:
[----:B------:R-:W-:Y:S01]  /*a510*/  ULEA UR27, UR39, UR46, 0x3 ;  /* 0x0000002e271b7291 */ /* 0x000fe2000f8e183f */
[----:B------:R-:W-:-:S05]  /*a520*/  IMAD.U32 R12, RZ, RZ, UR38 ;  /* 0x00000026ff0c7e24 */ /* 0x000fca000f8e00ff */
[----:B------:R-:W-:-:S04]  /*a530*/  SHF.L.U32 R12, R12, 0x1f, RZ ;  /* 0x0000001f0c0c7819 */ /* 0x000fc800000006ff */
[----:B------:R1:W2:Y:S01]  /*a540*/  SYNCS.PHASECHK.TRANS64.TRYWAIT P1, [UR27+0x22830], R12 ;  /* 0x0228300cff0075a7 */ /* 0x0002a2000802015b */
[----:B------:R-:W-:Y:S05]  /*a550*/  @!P0 BRA `(.L_x_1362) ;  /* 0x0000000000048947 */ /* 0x000fea0003800000 */
[----:B------:R-:W-:Y:S01]  /*a560*/  BPT.TRAP 0x1 ;  /* 0x000000040000795c */ /* 0x000fe20000300000 */
.L_x_1362:
[----:B--2---:R-:W-:Y:S05]  /*a570*/  @P1 BRA `(.L_x_1363) ;  /* 0x0000000000081947 */ /* 0x004fea0003800000 */
[----:B------:R-:W2:Y:S02]  /*a580*/  SYNCS.PHASECHK.TRANS64.TRYWAIT P1, [UR27+0x22830], R12 ;  /* 0x0228300cff0075a7 */ /* 0x000ea4000802015b */
[----:B--2---:R-:W-:Y:S05]  /*a590*/  @!P1 BRA `(.L_x_1364) ;  /* 0x0000008800bc9947 */ /* 0x004fea0003800000 */
.L_x_1363:
        /* <DEDUP_REMOVED lines=11> */
[----:B---3--:R-:W-:Y:S02]  /*a650*/  LOP3.LUT P1, RZ, R11, 0x7f, RZ, 0xc0, !PT ;  /* 0x0000007f0bff7812 */ /* 0x008fe4000782c0ff */
[----:B------:R-:W-:Y:S01]  /*a660*/  IADD3 R11, -R23, 0xb, RZ ;  /* 0x0000000b170b7810 */ /* 0x000fe20007ffe1ff */
        /* <DEDUP_REMOVED lines=13> */
[----:B------:R-:W3:Y:S01]  /*a740*/  LDC R174, c[0x0][0x288] ;  /* 0x0000a200ffae7b82 */ /* 0x000ee20000000800 */
[----:B------:R-:W-:Y:S02]  /*a750*/  IMAD.U32 R177, RZ, RZ, UR27 ;  /* 0x0000001bffb17e24 */ /* 0x000fe4000f8e00ff */
[----:B------:R-:W-:Y:S01]  /*a760*/  FMUL.FTZ R204, R152, UR24 ;  /* 0x0000001898cc7c20 */ /* 0x000fe20008410000 */
[----:B------:R-:W-:Y:S01]  /*a770*/  FMUL.FTZ R219, R184, UR24 ;  /* 0x00000018b8db7c20 */ /* 0x000fe20008410000 */
[----:B------:R-:W-:Y:S01]  /*a780*/  FMUL.FTZ R184, R185, UR24 ;  /* 0x00000018b9b87c20 */ /* 0x000fe20008410000 */
[----:B------:R-:W-:-:S02]  /*a790*/  @!P1 VIADD R152, R177, 0x22840 ;  /* 0x00022840b1989836 */ /* 0x000fc40000000000 */
[----:B--2---:R-:W-:Y:S01]  /*a7a0*/  FMUL.FTZ R9, R155, UR24 ;  /* 0x000000189b097c20 */ /* 0x004fe20008410000 */
        /* <DEDUP_REMOVED lines=40> */
[----:B------:R-:W-:-:S02]  /*aa30*/  IMAD R153, R7, -0x60, R17 ;  /* 0xffffffa007997824 */ /* 0x000fc400078e0211 */
[----:B------:R-:W-:Y:S01]  /*aa40*/  FMUL.FTZ R171, R198, UR24 ;  /* 0x00000018c6ab7c20 */ /* 0x000fe20008410000 */
[----:B------:R-:W-:Y:S01]  /*aa50*/  FMUL.FTZ R172, R199, UR24 ;  /* 0x00000018c7ac7c20 */ /* 0x000fe20008410000 */
[----:B------:R2:W-:Y:S06]  /*aa60*/  BAR.ARV R11, 0x100 ;  /* 0x0004000b0000751d */ /* 0x0005ec0000002000 */
[----:B------:R2:W-:Y:S01]  /*aa70*/  @!P1 SYNCS.ARRIVE.TRANS64.RED.A1T0 RZ, [R152+URZ], RZ ;  /* 0x000000ff98ff99a7 */ /* 0x0005e2000810043f */
[----:B------:R-:W-:Y:S01]  /*aa80*/  ISETP.GE.AND P1, PT, R10, 0x1, PT ;  /* 0x000000010a00780c */ /* 0x000fe20003f26270 */
[----:B------:R-:W4:Y:S01]  /*aa90*/  MUFU.TANH R204, R204 ;  /* 0x000000cc00cc7308 */ /* 0x000f220000002400 */
[----:B---3--:R-:W-:-:S05]  /*aaa0*/  IADD3 R153, R153, 0x1, -R174 ;  /* 0x0000000199997810 */ /* 0x008fca0007ffe8ae */
[----:B------:R-:W-:Y:S02]  /*aab0*/  IMAD.IADD R153, R153, 0x1, -R16 ;  /* 0x0000000199997824 */ /* 0x000fe400078e0a10 */
[----:B------:R-:W3:Y:S02]  /*aac0*/  MUFU.TANH R203, R203 ;  /* 0x000000cb00cb7308 */ /* 0x000ee40000002400 */
        /* <DEDUP_REMOVED lines=50> */
[----:B--234-:R-:W-:Y:S05]  /*adf0*/  @!P1 BRA `(.L_x_1365) ;  /* 0x00000000005c9947 */ /* 0x01cfea0003800000 */
        /* <DEDUP_REMOVED lines=11> */
.L_x_1367:
[----:B------:R-:W-:-:S05]  /*aeb0*/  IMAD.U32 R174, RZ, RZ, UR23 ;  /* 0x00000017ffae7e24 */ /* 0x000fca000f8e00ff */
[----:B------:R-:W-:-:S13]  /*aec0*/  ISETP.NE.AND P1, PT, R174, 0x1, PT ;  /* 0x00000001ae00780c */ /* 0x000fda0003f25270 */
[----:B------:R-:W2:Y:S01]  /*aed0*/  @P1 LDC.64 R152, c[0x0][0x9e8] ;  /* 0x00027a00ff981b82 */ /* 0x000ea20000000a00 */
[----:B------:R-:W-:-:S04]  /*aee0*/  @P1 IMAD.IADD R173, R0, 0x1, R6 ;  /* 0x0000000100ad1824 */ /* 0x000fc800078e0206 */
[----:B--2---:R-:W-:-:S04]  /*aef0*/  @P1 IMAD.HI.U32 R176, R173, R152, RZ ;  /* 0x00000098adb01227 */ /* 0x004fc800078e00ff */
[----:B------:R-:W-:Y:S01]  /*af00*/  IMAD.MOV.U32 R152, RZ, RZ, R13 ;  /* 0x000000ffff987224 */ /* 0x000fe200078e000d */
[----:B------:R-:W-:-:S07]  /*af10*/  @P1 SHF.R.U32.HI R152, RZ, R153, R176 ;  /* 0x00000099ff981219 */ /* 0x000fce00000116b0 */
.L_x_1368:
[----:B------:R-:W-:Y:S05]  /*af20*/  BSYNC B0 ;  /* 0x0000000000007941 */ /* 0x000fea0003800000 */
.L_x_1366:
[----:B------:R-:W-:-:S04]  /*af30*/  IMAD R153, R7, -0x60, -R16 ;  /* 0xffffffa007997824 */ /* 0x000fc800078e0a10 */
[----:B------:R-:W-:-:S05]  /*af40*/  IMAD R153, R152, R174, R153 ;  /* 0x000000ae98997224 */ /* 0x000fca00078e0299 */
[----:B------:R-:W-:Y:S02]  /*af50*/  VIADDMNMX R199, R153, R174, R199, PT ;  /* 0x000000ae99c77246 */ /* 0x000fe400038001c7 */
[----:B------:R-:W-:-:S07]  /*af60*/  VIMNMX R198, R198, R153, !PT ;  /* 0x00000099c6c67248 */ /* 0x000fce0007fe0100 */
.L_x_1365:
[----:B------:R-:W-:Y:S01]  /*af70*/  IMAD R197, R7, -0x60, RZ ;  /* 0xffffffa007c57824 */ /* 0x000fe200078e02ff */
[----:B------:R-:W-:-:S04]  /*af80*/  LOP3.LUT R2, R2, 0xfffbffff, RZ, 0xc0, !PT ;  /* 0xfffbffff02027812 */ /* 0x000fc800078ec0ff */
[C---:B------:R-:W-:Y:S02]  /*af90*/  ISETP.GE.AND P2, PT, R197.reuse, 0x1, PT ;  /* 0x00000001c500780c */ /* 0x040fe40003f46270 */
[C---:B------:R-:W-:Y:S02]  /*afa0*/  ISETP.GE.AND P1, PT, R197.reuse, 0x2, PT ;  /* 0x00000002c500780c */ /* 0x040fe40003f26270 */
[----:B------:R-:W-:Y:S02]  /*afb0*/  ISETP.GT.AND P3, PT, R198, RZ, !P2 ;  /* 0x000000ffc600720c */ /* 0x000fe40005764270 */
[----:B------:R-:W-:Y:S02]  /*afc0*/  ISETP.GE.AND P4, PT, R197, 0x9, PT ;  /* 0x00000009c500780c */ /* 0x000fe40003f86270 */
[----:B------:R-:W-:-:S04]  /*afd0*/  ISETP.LT.OR P3, PT, R199, 0x1, P3 ;  /* 0x00000001c700780c */ /* 0x000fc80001f61670 */
[----:B------:R-:W-:Y:S02]  /*afe0*/  FSEL R173, R204, -INF , !P3 ;  /* 0xff800000ccad7808 */ /* 0x000fe40005800000 */
[----:B------:R-:W-:Y:S02]  /*aff0*/  @P2 LOP3.LUT R2, R2, 0x40000, RZ, 0xfc, !PT ;  /* 0x0004000002022812 */ /* 0x000fe400078efcff */
[----:B------:R-:W-:Y:S02]  /*b000*/  ISETP.GT.AND P2, PT, R198, 0x1, !P1 ;  /* 0x00000001c600780c */ /* 0x000fe40004f44270 */
[----:B------:R-:W-:Y:S02]  /*b010*/  ISETP.GE.AND P3, PT, R197, 0xa, PT ;  /* 0x0000000ac500780c */ /* 0x000fe40003f66270 */
[----:B------:R-:W-:Y:S02]  /*b020*/  ISETP.LT.OR P2, PT, R199, 0x2, P2 ;  /* 0x00000002c700780c */ /* 0x000fe40001741670 */
[----:B------:R-:W-:-:S02]  /*b030*/  LOP3.LUT R2, R2, 0xfffffffd, RZ, 0xc0, !PT ;  /* 0xfffffffd02027812 */ /* 0x000fc400078ec0ff */
[----:B------:R-:W-:Y:S02]  /*b040*/  FSEL R203, R203, -INF , !P2 ;  /* 0xff800000cbcb7808 */ /* 0x000fe40005000000 */
[----:B------:R-:W-:Y:S02]  /*b050*/  ISETP.GT.AND P2, PT, R198, 0x8, !P4 ;  /* 0x00000008c600780c */ /* 0x000fe40006744270 */
[----:B------:R-:W-:Y:S02]  /*b060*/  @P4 LOP3.LUT R2, R2, 0x2, RZ, 0xfc, !PT ;  /* 0x0000000202024812 */ /* 0x000fe400078efcff */
[----:B------:R-:W-:Y:S02]  /*b070*/  ISETP.LT.OR P2, PT, R199, 0x9, P2 ;  /* 0x00000009c700780c */ /* 0x000fe40001741670 */
[----:B------:R-:W-:Y:S02]  /*b080*/  LOP3.LUT R2, R2, 0xfffffffb, RZ, 0xc0, !PT ;  /* 0xfffffffb02027812 */ /* 0x000fe400078ec0ff */
[----:B-1----:R-:W-:-:S02]  /*b090*/  FSEL R206, R206, -INF , !P2 ;  /* 0xff800000cece7808 */ /* 0x002fc40005000000 */
[----:B------:R-:W-:Y:S02]  /*b0a0*/  @P3 LOP3.LUT R2, R2, 0x4, RZ, 0xfc, !PT ;  /* 0x0000000402023812 */ /* 0x000fe400078efcff */
[----:B------:R-:W-:Y:S02]  /*b0b0*/  ISETP.GT.AND P2, PT, R198, 0x9, !P3 ;  /* 0x00000009c600780c */ /* 0x000fe40005f44270 */
[----:B------:R-:W-:Y:S02]  /*b0c0*/  ISETP.GE.AND P3, PT, R197, 0x11, PT ;  /* 0x00000011c500780c */ /* 0x000fe40003f66270 */
[----:B------:R-:W-:Y:S02]  /*b0d0*/  ISETP.LT.OR P2, PT, R199, 0xa, P2 ;  /* 0x0000000ac700780c */ /* 0x000fe40001741670 */
[----:B------:R-:W-:Y:S02]  /*b0e0*/  LOP3.LUT R2, R2, 0xfffffff7, RZ, 0xc0, !PT ;  /* 0xfffffff702027812 */ /* 0x000fe400078ec0ff */
[----:B------:R-:W-:-:S02]  /*b0f0*/  FSEL R205, R205, -INF , !P2 ;  /* 0xff800000cdcd7808 */ /* 0x000fc40005000000 */
        /* <DEDUP_REMOVED lines=104> */
[----:B------:R-:W-:Y:S01]  /*b780*/  FSEL R185, R193, -INF , !P6 ;  /* 0xff800000c1b97808 */ /* 0x000fe20007000000 */
[----:B------:R-:W-:Y:S01]  /*b790*/  IMAD.IADD R193, R3, 0x1, R195 ;  /* 0x0000000103c17824 */ /* 0x000fe200078e02c3 */
[----:B------:R-:W-:-:S13]  /*b7a0*/  ISETP.GE.AND P6, PT, R197, 0x5a, PT ;  /* 0x0000005ac500780c */ /* 0x000fda0003fc6270 */
[----:B------:R-:W-:Y:S02]  /*b7b0*/  @P6 LOP3.LUT R2, R2, 0x1, RZ, 0xfc, !PT ;  /* 0x0000000102026812 */ /* 0x000fe400078efcff */
[----:B------:R-:W-:-:S04]  /*b7c0*/  ISETP.GT.AND P6, PT, R198, 0x59, !P6 ;  /* 0x00000059c600780c */ /* 0x000fc800077c4270 */
[----:B------:R-:W-:-:S04]  /*b7d0*/  ISETP.LT.OR P6, PT, R199, 0x5a, P6 ;  /* 0x0000005ac700780c */ /* 0x000fc800037c1670 */
[----:B------:R-:W-:Y:S01]  /*b7e0*/  FSEL R184, R194, -INF , !P6 ;  /* 0xff800000c2b87808 */ /* 0x000fe20007000000 */
[----:B------:R-:W-:Y:S01]  /*b7f0*/  IMAD.IADD R194, R3, 0x1, R196 ;  /* 0x0000000103c27824 */ /* 0x000fe200078e02c4 */
[----:B------:R-:W-:-:S13]  /*b800*/  ISETP.GE.AND P6, PT, R10, 0x1, PT ;  /* 0x000000010a00780c */ /* 0x000fda0003fc6270 */
[----:B------:R-:W-:Y:S05]  /*b810*/  @!P6 BRA `(.L_x_1369) ;  /* 0x000000000058e947 */ /* 0x000fea0003800000 */
        /* <DEDUP_REMOVED lines=12> */
.L_x_1371:
[----:B------:R-:W-:-:S05]  /*b8e0*/  IMAD.U32 R196, RZ, RZ, UR23 ;  /* 0x00000017ffc47e24 */ /* 0x000fca000f8e00ff */
[----:B------:R-:W-:-:S13]  /*b8f0*/  ISETP.NE.AND P6, PT, R196, 0x1, PT ;  /* 0x00000001c400780c */ /* 0x000fda0003fc5270 */
[----:B------:R-:W1:Y:S02]  /*b900*/  @P6 LDC.64 R152, c[0x0][0x9e8] ;  /* 0x00027a00ff986b82 */ /* 0x000e640000000a00 */
[----:B-1----:R-:W-:-:S05]  /*b910*/  @P6 IMAD.HI.U32 R152, R195, R152, RZ ;  /* 0x00000098c3986227 */ /* 0x002fca00078e00ff */
[----:B------:R-:W-:-:S07]  /*b920*/  @P6 SHF.R.U32.HI R195, RZ, R153, R152 ;  /* 0x00000099ffc36219 */ /* 0x000fce0000011698 */
.L_x_1372:
[----:B------:R-:W-:Y:S05]  /*b930*/  BSYNC B0 ;  /* 0x0000000000007941 */ /* 0x000fea0003800000 */
.L_x_1370:
[----:B------:R-:W-:-:S04]  /*b940*/  IMAD.IADD R152, R197, 0x1, -R16 ;  /* 0x00000001c5987824 */ /* 0x000fc800078e0a10 */
[----:B------:R-:W-:-:S05]  /*b950*/  IMAD R152, R195, R196, R152 ;  /* 0x000000c4c3987224 */ /* 0x000fca00078e0298 */
[----:B------:R-:W-:Y:S02]  /*b960*/  VIADDMNMX R193, R152, R196, R193, PT ;  /* 0x000000c498c17246 */ /* 0x000fe400038001c1 */
[----:B------:R-:W-:-:S07]  /*b970*/  VIMNMX R194, R194, R152, !PT ;  /* 0x00000098c2c27248 */ /* 0x000fce0007fe0100 */
.L_x_1369:
[----:B------:R-:W-:Y:S01]  /*b980*/  ISETP.GT.AND P1, PT, R194, 0x1, !P1 ;  /* 0x00000001c200780c */ /* 0x000fe20004f24270 */
[----:B------:R-:W-:Y:S01]  /*b990*/  UMOV UR10, UR26 ;  /* 0x0000001a000a7c82 */ /* 0x000fe20008000000 */
[C---:B------:R-:W-:Y:S02]  /*b9a0*/  LOP3.LUT P6, RZ, R2.reuse, 0x10000, RZ, 0xc0, !PT ;  /* 0x0001000002ff7812 */ /* 0x040fe400078cc0ff */
        /* <DEDUP_REMOVED lines=67> */
[----:B------:R-:W-:Y:S02]  /*bde0*/  ISETP.GT.AND P1, PT, R194, 0x29, !P1 ;  /* 0x00000029c200780c */ /* 0x000fe40004f24270 */
[----:B------:R-:W-:Y:S02]  /*bdf0*/  FSEL R168, R168, -INF , !P2 ;  /* 0xff800000a8a87808 */ /* 0x000fe40005000000 */
[C---:B------:R-:W-:Y:S02]  /*be00*/  ISETP.LT.OR P1, PT, R193.reuse, 0x2a, P1 ;  /* 0x0000002ac100780c */ /* 0x040fe40000f21670 */
[----:B------:R-:W-:Y:S02]  /*be10*/  ISETP.LT.OR P3, PT, R193, 0x51, P3 ;  /* 0x00000051c100780c */ /* 0x000fe40001f61670 */
[----:B------:R-:W-:-:S02]  /*be20*/  FSEL R160, R160, -INF , !P1 ;  /* 0xff800000a0a07808 */ /* 0x000fc40004800000 */
[----:B------:R-:W-:Y:S02]  /*be30*/  LOP3.LUT P1, RZ, R2, 0x800, RZ, 0xc0, !PT ;  /* 0x0000080002ff7812 */ /* 0x000fe4000782c0ff */
[----:B-1----:R-:W-:Y:S02]  /*be40*/  FMNMX.FTZ R195, R153, R196, !PT ;  /* 0x000000c499c37209 */ /* 0x002fe40007810000 */
[C---:B------:R-:W-:Y:S02]  /*be50*/  ISETP.GT.AND P1, PT, R194.reuse, 0x30, !P1 ;  /* 0x00000030c200780c */ /* 0x040fe40004f24270 */
[----:B------:R-:W-:Y:S01]  /*be60*/  ISETP.GT.AND P4, PT, R194, 0x51, !P4 ;  /* 0x00000051c200780c */ /* 0x000fe20006784270 */
[----:B------:R-:W1:Y:S01]  /*be70*/  SHFL.BFLY PT, R196, R195, 0x1, 0x1f ;  /* 0x0c201f00c3c47f89 */ /* 0x000e6200000e0000 */
[----:B------:R-:W-:Y:S02]  /*be80*/  ISETP.LT.OR P1, PT, R193, 0x31, P1 ;  /* 0x00000031c100780c */ /* 0x000fe40000f21670 */
[----:B------:R-:W-:-:S02]  /*be90*/  FSEL R169, R169, -INF , !P3 ;  /* 0xff800000a9a97808 */ /* 0x000fc40005800000 */
[----:B------:R-:W-:Y:S02]  /*bea0*/  FSEL R161, R161, -INF , !P1 ;  /* 0xff800000a1a17808 */ /* 0x000fe40004800000 */
[----:B------:R-:W-:Y:S02]  /*beb0*/  LOP3.LUT P1, RZ, R2, 0x400, RZ, 0xc0, !PT ;  /* 0x0000040002ff7812 */ /* 0x000fe4000782c0ff */
[C---:B------:R-:W-:Y:S02]  /*bec0*/  ISETP.GT.AND P5, PT, R194.reuse, 0x58, !P5 ;  /* 0x00000058c200780c */ /* 0x040fe40006fa4270 */
[----:B------:R-:W-:Y:S02]  /*bed0*/  ISETP.GT.AND P1, PT, R194, 0x31, !P1 ;  /* 0x00000031c200780c */ /* 0x000fe40004f24270 */
[C---:B------:R-:W-:Y:S02]  /*bee0*/  ISETP.LT.OR P4, PT, R193.reuse, 0x52, P4 ;  /* 0x00000052c100780c */ /* 0x040fe40002781670 */
[----:B------:R-:W-:-:S02]  /*bef0*/  ISETP.LT.OR P1, PT, R193, 0x32, P1 ;  /* 0x00000032c100780c */ /* 0x000fc40000f21670 */
[----:B------:R-:W-:Y:S02]  /*bf00*/  ISETP.LT.OR P5, PT, R193, 0x59, P5 ;  /* 0x00000059c100780c */ /* 0x000fe40002fa1670 */
        /* <DEDUP_REMOVED lines=23> */
[----:B------:R-:W-:Y:S02]  /*c080*/  ISETP.GT.AND P1, PT, R194, RZ, !P6 ;  /* 0x000000ffc200720c */ /* 0x000fe40007724270 */
[----:B------:R-:W-:Y:S02]  /*c090*/  LOP3.LUT P6, RZ, R2, 0x1, RZ, 0xc0, !PT ;  /* 0x0000000102ff7812 */ /* 0x000fe400078cc0ff */
[----:B------:R-:W-:Y:S02]  /*c0a0*/  ISETP.LT.OR P1, PT, R193, 0x1, P1 ;  /* 0x00000001c100780c */ /* 0x000fe40000f21670 */
[----:B------:R-:W-:Y:S02]  /*c0b0*/  ISETP.GT.AND P2, PT, R194, 0x59, !P6 ;  /* 0x00000059c200780c */ /* 0x000fe40007744270 */
[----:B------:R-:W-:-:S02]  /*c0c0*/  FSEL R210, R8, -INF , !P1 ;  /* 0xff80000008d27808 */ /* 0x000fc40004800000 */
[----:B------:R-:W-:Y:S02]  /*c0d0*/  FSETP.NEU.FTZ.AND P1, PT, R9, -INF , PT ;  /* 0xff8000000900780b */ /* 0x000fe40003f3d000 */
[----:B------:R-:W-:Y:S02]  /*c0e0*/  FMNMX.FTZ R153, R210, R15, !PT ;  /* 0x0000000fd2997209 */ /* 0x000fe40007810000 */
[----:B------:R-:W-:Y:S02]  /*c0f0*/  FSEL R209, R209, RZ, P1 ;  /* 0x000000ffd1d17208 */ /* 0x000fe40000800000 */
[----:B------:R-:W-:Y:S02]  /*c100*/  FSEL R194, R170, -INF , !P4 ;  /* 0xff800000aac27808 */ /* 0x000fe40006000000 */
[----:B------:R-:W-:Y:S01]  /*c110*/  ISETP.LT.OR P2, PT, R193, 0x5a, P2 ;  /* 0x0000005ac100780c */ /* 0x000fe20001741670 */
[--C-:B------:R-:W-:Y:S01]  /*c120*/  FFMA.FTZ R196, R173, UR10, -R209.reuse ;  /* 0x0000000aadc47c23 */ /* 0x100fe200080108d1 */
[----:B------:R-:W-:Y:S01]  /*c130*/  FMNMX.FTZ R173, R152, R153, !PT ;  /* 0x0000009998ad7209 */ /* 0x000fe20007810000 */
[--C-:B------:R-:W-:Y:S01]  /*c140*/  FFMA.FTZ R203, R203, UR10, -R209.reuse ;  /* 0x0000000acbcb7c23 */ /* 0x100fe200080108d1 */
[----:B------:R-:W-:Y:S01]  /*c150*/  FSEL R193, R171, -INF , !P5 ;  /* 0xff800000abc17808 */ /* 0x000fe20006800000 */
[--C-:B------:R-:W-:Y:S01]  /*c160*/  FFMA.FTZ R171, R180, UR10, -R209.reuse ;  /* 0x0000000ab4ab7c23 */ /* 0x100fe200080108d1 */
[----:B------:R-:W-:Y:S01]  /*c170*/  FMNMX.FTZ R8, R20, R173, !PT ;  /* 0x000000ad14087209 */ /* 0x000fe20007810000 */
[----:B------:R1:W-:Y:S01]  /*c180*/  MUFU.EX2 R153, R203 ;  /* 0x000000cb00997308 */ /* 0x0003e20000000800 */
[--C-:B------:R-:W-:Y:S01]  /*c190*/  FFMA.FTZ R180, R186, UR10, -R209.reuse ;  /* 0x0000000abab47c23 */ /* 0x100fe200080108d1 */
[--C-:B------:R-:W-:Y:S01]  /*c1a0*/  FFMA.FTZ R186, R187, UR10, -R209.reuse ;  /* 0x0000000abbba7c23 */ /* 0x100fe200080108d1 */
[----:B------:R-:W-:Y:S01]  /*c1b0*/  FMNMX.FTZ R195, R21, R8, !PT ;  /* 0x0000000815c37209 */ /* 0x000fe20007810000 */
[--C-:B------:R-:W-:Y:S01]  /*c1c0*/  FFMA.FTZ R187, R189, UR10, -R209.reuse ;  /* 0x0000000abdbb7c23 */ /* 0x100fe200080108d1 */
[--C-:B------:R-:W-:Y:S01]  /*c1d0*/  FFMA.FTZ R178, R178, UR10, -R209.reuse ;  /* 0x0000000ab2b27c23 */ /* 0x100fe200080108d1 */
[----:B------:R-:W-:Y:S01]  /*c1e0*/  FSEL R189, R9, RZ, P1 ;  /* 0x000000ff09bd7208 */ /* 0x000fe20000800000 */
[--C-:B------:R-:W-:Y:S01]  /*c1f0*/  FFMA.FTZ R173, R206, UR10, -R209.reuse ;  /* 0x0000000acead7c23 */ /* 0x100fe200080108d1 */
[----:B------:R-:W-:Y:S01]  /*c200*/  FMNMX.FTZ R195, R22, R195, !PT ;  /* 0x000000c316c37209 */ /* 0x000fe20007810000 */
[--C-:B-1----:R-:W-:Y:S01]  /*c210*/  FFMA.FTZ R203, R179, UR10, -R209.reuse ;  /* 0x0000000ab3cb7c23 */ /* 0x102fe200080108d1 */
[----:B------:R-:W-:Y:S01]  /*c220*/  MUFU.EX2 R196, R196 ;  /* 0x000000c400c47308 */ /* 0x000fe20000000800 */
[----:B------:R-:W-:Y:S01]  /*c230*/  FADD.FTZ R189, -R189, R14 ;  /* 0x0000000ebdbd7221 */ /* 0x000fe20000010100 */
[----:B------:R-:W-:Y:S01]  /*c240*/  FMNMX.FTZ R8, R154, R195, !PT ;  /* 0x000000c39a087209 */ /* 0x000fe20007810000 */
[--C-:B------:R-:W-:Y:S01]  /*c250*/  FFMA.FTZ R204, R207, UR10, -R209.reuse ;  /* 0x0000000acfcc7c23 */ /* 0x100fe200080108d1 */
[--C-:B------:R-:W-:Y:S01]  /*c260*/  FFMA.FTZ R198, R205, UR10, -R209.reuse ;  /* 0x0000000acdc67c23 */ /* 0x100fe200080108d1 */
[--C-:B------:R-:W-:Y:S01]  /*c270*/  FFMA.FTZ R208, R208, UR10, -R209.reuse ;  /* 0x0000000ad0d07c23 */ /* 0x100fe200080108d1 */
[----:B------:R-:W-:Y:S01]  /*c280*/  FMNMX.FTZ R195, R155, R8, !PT ;  /* 0x000000089bc37209 */ /* 0x000fe20007810000 */
[--C-:B------:R-:W-:Y:S01]  /*c290*/  FFMA.FTZ R174, R174, UR10, -R209.reuse ;  /* 0x0000000aaeae7c23 */ /* 0x100fe200080108d1 */
[----:B------:R-:W-:Y:S01]  /*c2a0*/  MUFU.EX2 R170, R203 ;  /* 0x000000cb00aa7308 */ /* 0x000fe20000000800 */
[--C-:B------:R-:W-:Y:S01]  /*c2b0*/  FFMA.FTZ R175, R175, UR10, -R209.reuse ;  /* 0x0000000aafaf7c23 */ /* 0x100fe200080108d1 */
[----:B------:R-:W-:Y:S01]  /*c2c0*/  FMNMX.FTZ R8, R156, R195, !PT ;  /* 0x000000c39c087209 */ /* 0x000fe20007810000 */
[----:B------:R-:W-:-:S03]  /*c2d0*/  FFMA.FTZ R176, R176, UR10, -R209 ;  /* 0x0000000ab0b07c23 */ /* 0x000fc600080108d1 */
[----:B------:R-:W-:Y:S02]  /*c2e0*/  FMNMX.FTZ R197, R157, R8, !PT ;  /* 0x000000089dc57209 */ /* 0x000fe40007810000 */
[----:B------:R-:W-:Y:S02]  /*c2f0*/  MUFU.EX2 R173, R173 ;  /* 0x000000ad00ad7308 */ /* 0x000fe40000000800 */
[----:B------:R-:W-:-:S04]  /*c300*/  FMNMX.FTZ R8, R158, R197, !PT ;  /* 0x000000c59e087209 */ /* 0x000fc80007810000 */
        /* <DEDUP_REMOVED lines=13> */
[----:B------:R1:W-:Y:S02]  /*c3e0*/  MUFU.EX2 R197, R178 ;  /* 0x000000b200c57308 */ /* 0x0003e40000000800 */
[----:B------:R-:W-:Y:S02]  /*c3f0*/  FMNMX.FTZ R8, R168, R199, !PT ;  /* 0x000000c7a8087209 */ /* 0x000fe40007810000 */
[----:B------:R-:W-:Y:S01]  /*c400*/  FSEL R199, R172, -INF , !P2 ;  /* 0xff800000acc77808 */ /* 0x000fe20005000000 */
[--C-:B------:R-:W-:Y:S01]  /*c410*/  FFMA.FTZ R172, R181, UR10, -R209.reuse ;  /* 0x0000000ab5ac7c23 */ /* 0x100fe200080108d1 */
[----:B------:R-:W-:Y:S01]  /*c420*/  FMNMX.FTZ R179, R169, R8, !PT ;  /* 0x00000008a9b37209 */ /* 0x000fe20007810000 */
[--C-:B------:R-:W-:Y:S01]  /*c430*/  FFMA.FTZ R181, R192, UR10, -R209.reuse ;  /* 0x0000000ac0b57c23 */ /* 0x100fe200080108d1 */
[----:B------:R-:W-:Y:S01]  /*c440*/  MUFU.EX2 R175, R175 ;  /* 0x000000af00af7308 */ /* 0x000fe20000000800 */
[--C-:B-1----:R-:W-:Y:S01]  /*c450*/  FFMA.FTZ R178, R183, UR10, -R209.reuse ;  /* 0x0000000ab7b27c23 */ /* 0x102fe200080108d1 */
[----:B------:R-:W-:Y:S01]  /*c460*/  FMNMX.FTZ R8, R194, R179, !PT ;  /* 0x000000b3c2087209 */ /* 0x000fe20007810000 */
[--C-:B------:R-:W-:Y:S01]  /*c470*/  FFMA.FTZ R183, R191, UR10, -R209.reuse ;  /* 0x0000000abfb77c23 */ /* 0x100fe200080108d1 */
[--C-:B------:R-:W-:Y:S01]  /*c480*/  FFMA.FTZ R191, R188, UR10, -R209.reuse ;  /* 0x0000000abcbf7c23 */ /* 0x100fe200080108d1 */
[--C-:B------:R-:W-:Y:S01]  /*c490*/  FFMA.FTZ R188, R185, UR10, -R209.reuse ;  /* 0x0000000ab9bc7c23 */ /* 0x100fe200080108d1 */
[----:B------:R-:W-:Y:S01]  /*c4a0*/  FMNMX.FTZ R8, R193, R8, !PT ;  /* 0x00000008c1087209 */ /* 0x000fe20007810000 */
[----:B------:R-:W-:Y:S01]  /*c4b0*/  FMUL.FTZ R185, R189, UR10 ;  /* 0x0000000abdb97c20 */ /* 0x000fe20008410000 */
[--C-:B------:R-:W-:Y:S01]  /*c4c0*/  FFMA.FTZ R189, R184, UR10, -R209.reuse ;  /* 0x0000000ab8bd7c23 */ /* 0x100fe200080108d1 */
[----:B------:R-:W-:Y:S01]  /*c4d0*/  MUFU.EX2 R176, R176 ;  /* 0x000000b000b07308 */ /* 0x000fe20000000800 */
[----:B------:R-:W-:Y:S01]  /*c4e0*/  FMNMX.FTZ R8, R199, R8, !PT ;  /* 0x00000008c7087209 */ /* 0x000fe20007810000 */
[--C-:B------:R-:W-:Y:S01]  /*c4f0*/  FFMA.FTZ R179, R182, UR10, -R209.reuse ;  /* 0x0000000ab6b37c23 */ /* 0x100fe200080108d1 */
[----:B------:R-:W-:-:S03]  /*c500*/  FFMA.FTZ R182, R190, UR10, -R209 ;  /* 0x0000000abeb67c23 */ /* 0x000fc600080108d1 */
[----:B------:R-:W1:Y:S02]  /*c510*/  SHFL.BFLY PT, R203, R8, 0x2, 0x1f ;  /* 0x0c401f0008cb7f89 */ /* 0x000e6400000e0000 */
[----:B------:R-:W2:Y:S08]  /*c520*/  MUFU.EX2 R185, R185 ;  /* 0x000000b900b97308 */ /* 0x000eb00000000800 */
[----:B------:R-:W3:Y:S08]  /*c530*/  MUFU.EX2 R171, R171 ;  /* 0x000000ab00ab7308 */ /* 0x000ef00000000800 */
[----:B------:R-:W-:Y:S01]  /*c540*/  MUFU.EX2 R172, R172 ;  /* 0x000000ac00ac7308 */ /* 0x000fe20000000800 */
[-C--:B--2---:R-:W-:Y:S01]  /*c550*/  FMUL.FTZ R24, R24, R185.reuse ;  /* 0x000000b918187220 */ /* 0x084fe20000410000 */
[-C--:B------:R-:W-:Y:S01]  /*c560*/  FMUL.FTZ R25, R25, R185.reuse ;  /* 0x000000b919197220 */ /* 0x080fe20000410000 */
[-C--:B------:R-:W-:Y:S01]  /*c570*/  FMUL.FTZ R28, R28, R185.reuse ;  /* 0x000000b91c1c7220 */ /* 0x080fe20000410000 */
[-C--:B------:R-:W-:Y:S01]  /*c580*/  FMUL.FTZ R29, R29, R185.reuse ;  /* 0x000000b91d1d7220 */ /* 0x080fe20000410000 */
[----:B------:R-:W-:Y:S01]  /*c590*/  FMUL.FTZ R32, R32, R185 ;  /* 0x000000b920207220 */ /* 0x000fe20000410000 */
[----:B-1----:R-:W-:Y:S01]  /*c5a0*/  FMNMX.FTZ R203, R8, R203, !PT ;  /* 0x000000cb08cb7209 */ /* 0x002fe20007810000 */
[-C--:B------:R-:W-:Y:S01]  /*c5b0*/  FMUL.FTZ R33, R33, R185.reuse ;  /* 0x000000b921217220 */ /* 0x080fe20000410000 */
[----:B------:R-:W-:Y:S01]  /*c5c0*/  MUFU.EX2 R179, R179 ;  /* 0x000000b300b37308 */ /* 0x000fe20000000800 */
[-C--:B------:R-:W-:Y:S01]  /*c5d0*/  FMUL.FTZ R36, R36, R185.reuse ;  /* 0x000000b924247220 */ /* 0x080fe20000410000 */
[-C--:B------:R-:W-:Y:S01]  /*c5e0*/  FMUL.FTZ R37, R37, R185.reuse ;  /* 0x000000b925257220 */ /* 0x080fe20000410000 */
[----:B------:R-:W1:Y:S01]  /*c5f0*/  SHFL.BFLY PT, R8, R203, 0x1, 0x1f ;  /* 0x0c201f00cb087f89 */ /* 0x000e6200000e0000 */
        /* <DEDUP_REMOVED lines=23> */
[----:B-1----:R-:W-:Y:S01]  /*c770*/  FMNMX.FTZ R8, R203, R8, !PT ;  /* 0x00000008cb087209 */ /* 0x002fe20007810000 */
        /* <DEDUP_REMOVED lines=13> */
[----:B------:R-:W-:Y:S01]  /*c850*/  MUFU.EX2 R183, R183 ;  /* 0x000000b700b77308 */ /* 0x000fe20000000800 */
[--C-:B------:R-:W-:Y:S01]  /*c860*/  FFMA.FTZ R184, R152, UR10, -R207.reuse ;  /* 0x0000000a98b87c23 */ /* 0x100fe200080108cf */
[----:B------:R-:W-:Y:S01]  /*c870*/  FFMA.FTZ R152, R185, R5, R196 ;  /* 0x00000005b9987223 */ /* 0x000fe200000100c4 */
[--C-:B------:R-:W-:Y:S01]  /*c880*/  FFMA.FTZ R205, R154, UR10, -R207.reuse ;  /* 0x0000000a9acd7c23 */ /* 0x100fe200080108cf */
[--C-:B--2---:R-:W-:Y:S01]  /*c890*/  FFMA.FTZ R188, R155, UR10, -R207.reuse ;  /* 0x0000000a9bbc7c23 */ /* 0x104fe200080108cf */
[--C-:B------:R-:W-:Y:S01]  /*c8a0*/  FFMA.FTZ R156, R156, UR10, -R207.reuse ;  /* 0x0000000a9c9c7c23 */ /* 0x100fe200080108cf */
[----:B------:R-:W-:Y:S01]  /*c8b0*/  FADD.FTZ R152, R153, R152 ;  /* 0x0000009899987221 */ /* 0x000fe20000010000 */
[--C-:B------:R-:W-:Y:S01]  /*c8c0*/  FFMA.FTZ R208, R163, UR10, -R207.reuse ;  /* 0x0000000aa3d07c23 */ /* 0x100fe200080108cf */
[----:B------:R-:W-:Y:S01]  /*c8d0*/  MUFU.EX2 R182, R182 ;  /* 0x000000b600b67308 */ /* 0x000fe20000000800 */
[--C-:B------:R-:W-:Y:S01]  /*c8e0*/  FFMA.FTZ R209, R159, UR10, -R207.reuse ;  /* 0x0000000a9fd17c23 */ /* 0x100fe200080108cf */
[----:B------:R-:W-:Y:S01]  /*c8f0*/  FADD.FTZ R5, R173, R152 ;  /* 0x00000098ad057221 */ /* 0x000fe20000010000 */
[--C-:B------:R-:W-:Y:S01]  /*c900*/  FFMA.FTZ R192, R161, UR10, -R207.reuse ;  /* 0x0000000aa1c07c23 */ /* 0x100fe200080108cf */
[--C-:B------:R-:W-:Y:S01]  /*c910*/  FFMA.FTZ R203, R210, UR10, -R207.reuse ;  /* 0x0000000ad2cb7c23 */ /* 0x100fe200080108cf */
[----:B------:R-:W-:Y:S01]  /*c920*/  FFMA.FTZ R20, R20, UR10, -R207 ;  /* 0x0000000a14147c23 */ /* 0x000fe200080108cf */
[----:B------:R-:W-:Y:S01]  /*c930*/  FADD.FTZ R152, R198, R5 ;  /* 0x00000005c6987221 */ /* 0x000fe20000010000 */
[--C-:B------:R-:W-:Y:S01]  /*c940*/  FFMA.FTZ R21, R21, UR10, -R207.reuse ;  /* 0x0000000a15157c23 */ /* 0x100fe200080108cf */
[----:B------:R-:W1:Y:S01]  /*c950*/  MUFU.EX2 R191, R191 ;  /* 0x000000bf00bf7308 */ /* 0x000e620000000800 */
[--C-:B------:R-:W-:Y:S01]  /*c960*/  FFMA.FTZ R22, R22, UR10, -R207.reuse ;  /* 0x0000000a16167c23 */ /* 0x100fe200080108cf */
[----:B------:R-:W-:Y:S01]  /*c970*/  FADD.FTZ R5, R195, R152 ;  /* 0x00000098c3057221 */ /* 0x000fe20000010000 */
[--C-:B------:R-:W-:Y:S01]  /*c980*/  FFMA.FTZ R190, R158, UR10, -R207.reuse ;  /* 0x0000000a9ebe7c23 */ /* 0x100fe200080108cf */
[----:B------:R-:W-:Y:S01]  /*c990*/  F2FP.BF16.F32.PACK_AB R158, R175, R174 ;  /* 0x000000aeaf9e723e */ /* 0x000fe200000010ff */
[----:B------:R-:W-:Y:S01]  /*c9a0*/  FFMA.FTZ R210, R160, UR10, -R207 ;  /* 0x0000000aa0d27c23 */ /* 0x000fe200080108cf */
[----:B------:R-:W-:Y:S01]  /*c9b0*/  FADD.FTZ R5, R204, R5 ;  /* 0x00000005cc057221 */ /* 0x000fe20000010000 */
[----:B------:R-:W-:Y:S01]  /*c9c0*/  F2FP.BF16.F32.PACK_AB R160, R197, R176 ;  /* 0x000000b0c5a0723e */ /* 0x000fe200000010ff */
[----:B------:R-:W-:Y:S01]  /*c9d0*/  MUFU.EX2 R186, R186 ;  /* 0x000000ba00ba7308 */ /* 0x000fe20000000800 */
[----:B------:R-:W-:Y:S01]  /*c9e0*/  FFMA.FTZ R206, R162, UR10, -R207 ;  /* 0x0000000aa2ce7c23 */ /* 0x000fe200080108cf */
[----:B------:R-:W-:Y:S01]  /*c9f0*/  FADD.FTZ R152, R174, R5 ;  /* 0x00000005ae987221 */ /* 0x000fe20000010000 */
[----:B---3--:R-:W-:Y:S01]  /*ca00*/  F2FP.BF16.F32.PACK_AB R162, R171, R170 ;  /* 0x000000aaaba2723e */ /* 0x008fe200000010ff */
[--C-:B------:R-:W-:Y:S01]  /*ca10*/  FFMA.FTZ R165, R165, UR10, -R207.reuse ;  /* 0x0000000aa5a57c23 */ /* 0x100fe200080108cf */
[--C-:B------:R-:W-:Y:S01]  /*ca20*/  FFMA.FTZ R167, R167, UR10, -R207.reuse ;  /* 0x0000000aa7a77c23 */ /* 0x100fe200080108cf */
[----:B------:R-:W-:Y:S01]  /*ca30*/  FADD.FTZ R5, R175, R152 ;  /* 0x00000098af057221 */ /* 0x000fe20000010000 */
[--C-:B------:R-:W-:Y:S01]  /*ca40*/  FFMA.FTZ R169, R169, UR10, -R207.reuse ;  /* 0x0000000aa9a97c23 */ /* 0x100fe200080108cf */
[----:B------:R-:W2:Y:S01]  /*ca50*/  MUFU.EX2 R187, R187 ;  /* 0x000000bb00bb7308 */ /* 0x000ea20000000800 */
[----:B------:R-:W-:Y:S01]  /*ca60*/  FFMA.FTZ R194, R194, UR10, -R207 ;  /* 0x0000000ac2c27c23 */ /* 0x000fe200080108cf */
[----:B------:R-:W-:Y:S01]  /*ca70*/  FADD.FTZ R152, R176, R5 ;  /* 0x00000005b0987221 */ /* 0x000fe20000010000 */
[--C-:B------:R-:W-:Y:S01]  /*ca80*/  FFMA.FTZ R193, R193, UR10, -R207.reuse ;  /* 0x0000000ac1c17c23 */ /* 0x100fe200080108cf */
[----:B------:R-:W-:Y:S01]  /*ca90*/  FFMA.FTZ R199, R199, UR10, -R207 ;  /* 0x0000000ac7c77c23 */ /* 0x000fe200080108cf */
[-C--:B------:R-:W-:Y:S01]  /*caa0*/  FMUL.FTZ R97, R97, R185.reuse ;  /* 0x000000b961617220 */ /* 0x080fe20000410000 */
[----:B------:R-:W-:Y:S01]  /*cab0*/  FADD.FTZ R5, R197, R152 ;  /* 0x00000098c5057221 */ /* 0x000fe20000010000 */
[----:B------:R-:W-:Y:S01]  /*cac0*/  FSEL R152, R8, RZ, P1 ;  /* 0x000000ff08987208 */ /* 0x000fe20000800000 */
[----:B------:R-:W-:Y:S01]  /*cad0*/  MUFU.EX2 R159, R156 ;  /* 0x0000009c009f7308 */ /* 0x000fe20000000800 */
[-C--:B------:R-:W-:Y:S01]  /*cae0*/  FMUL.FTZ R100, R100, R185.reuse ;  /* 0x000000b964647220 */ /* 0x080fe20000410000 */
[----:B------:R-:W-:Y:S01]  /*caf0*/  FADD.FTZ R154, R170, R5 ;  /* 0x00000005aa9a7221 */ /* 0x000fe20000010000 */
[----:B-1----:R-:W-:Y:S01]  /*cb00*/  F2FP.BF16.F32.PACK_AB R170, R191, R182 ;  /* 0x000000b6bfaa723e */ /* 0x002fe200000010ff */
[----:B------:R-:W-:Y:S01]  /*cb10*/  FADD.FTZ R5, -R152, R15 ;  /* 0x0000000f98057221 */ /* 0x000fe20000010100 */
[--C-:B------:R-:W-:Y:S01]  /*cb20*/  FFMA.FTZ R152, R157, UR10, -R207.reuse ;  /* 0x0000000a9d987c23 */ /* 0x100fe200080108cf */
[----:B------:R-:W-:Y:S01]  /*cb30*/  FADD.FTZ R155, R171, R154 ;  /* 0x0000009aab9b7221 */ /* 0x000fe20000010000 */
[----:B------:R-:W-:Y:S01]  /*cb40*/  FFMA.FTZ R157, R164, UR10, -R207 ;  /* 0x0000000aa49d7c23 */ /* 0x000fe200080108cf */
[----:B------:R-:W-:Y:S01]  /*cb50*/  MUFU.EX2 R203, R203 ;  /* 0x000000cb00cb7308 */ /* 0x000fe20000000800 */
[----:B------:R-:W-:Y:S01]  /*cb60*/  F2FP.BF16.F32.PACK_AB R164, R179, R172 ;  /* 0x000000acb3a4723e */ /* 0x000fe200000010ff */
[----:B------:R-:W-:Y:S01]  /*cb70*/  FADD.FTZ R154, R172, R155 ;  /* 0x0000009bac9a7221 */ /* 0x000fe20000010000 */
[----:B------:R-:W-:Y:S01]  /*cb80*/  FFMA.FTZ R155, R166, UR10, -R207 ;  /* 0x0000000aa69b7c23 */ /* 0x000fe200080108cf */
[----:B--2---:R-:W-:Y:S01]  /*cb90*/  F2FP.BF16.F32.PACK_AB R172, R187, R186 ;  /* 0x000000babbac723e */ /* 0x004fe200000010ff */
[-C--:B------:R-:W-:Y:S01]  /*cba0*/  FMUL.FTZ R101, R101, R185.reuse ;  /* 0x000000b965657220 */ /* 0x080fe20000410000 */
[----:B------:R-:W-:Y:S01]  /*cbb0*/  FADD.FTZ R15, R179, R154 ;  /* 0x0000009ab30f7221 */ /* 0x000fe20000010000 */
[-C--:B------:R-:W-:Y:S01]  /*cbc0*/  FMUL.FTZ R104, R104, R185.reuse ;  /* 0x000000b968687220 */ /* 0x080fe20000410000 */
[----:B------:R1:W-:Y:S01]  /*cbd0*/  MUFU.EX2 R161, R152 ;  /* 0x0000009800a17308 */ /* 0x0003e20000000800 */
[-C--:B------:R-:W-:Y:S01]  /*cbe0*/  FMUL.FTZ R105, R105, R185.reuse ;  /* 0x000000b969697220 */ /* 0x080fe20000410000 */
[----:B------:R-:W-:Y:S01]  /*cbf0*/  FADD.FTZ R154, R178, R15 ;  /* 0x0000000fb29a7221 */ /* 0x000fe20000010000 */
[-C--:B------:R-:W-:Y:S01]  /*cc00*/  FMUL.FTZ R108, R108, R185.reuse ;  /* 0x000000b96c6c7220 */ /* 0x080fe20000410000 */
[-C--:B------:R-:W-:Y:S01]  /*cc10*/  FMUL.FTZ R109, R109, R185.reuse ;  /* 0x000000b96d6d7220 */ /* 0x080fe20000410000 */
[-C--:B------:R-:W-:Y:S01]  /*cc20*/  FMUL.FTZ R112, R112, R185.reuse ;  /* 0x000000b970707220 */ /* 0x080fe20000410000 */
[----:B------:R-:W-:Y:S01]  /*cc30*/  FADD.FTZ R15, R181, R154 ;  /* 0x0000009ab50f7221 */ /* 0x000fe20000010000 */
[-C--:B------:R-:W-:Y:S01]  /*cc40*/  FMUL.FTZ R113, R113, R185.reuse ;  /* 0x000000b971717220 */ /* 0x080fe20000410000 */
[----:B------:R-:W-:Y:S01]  /*cc50*/  MUFU.EX2 R184, R184 ;  /* 0x000000b800b87308 */ /* 0x000fe20000000800 */
[----:B-1----:R-:W-:Y:S01]  /*cc60*/  F2FP.BF16.F32.PACK_AB R152, R153, R196 ;  /* 0x000000c49998723e */ /* 0x002fe200000010ff */
[----:B------:R-:W-:Y:S01]  /*cc70*/  FADD.FTZ R154, R180, R15 ;  /* 0x0000000fb49a7221 */ /* 0x000fe20000010000 */
[----:B------:R-:W-:Y:S01]  /*cc80*/  FFMA.FTZ R15, R168, UR10, -R207 ;  /* 0x0000000aa80f7c23 */ /* 0x000fe200080108cf */
[C---:B------:R-:W-:Y:S01]  /*cc90*/  F2FP.BF16.F32.PACK_AB R168, R183.reuse, R180 ;  /* 0x000000b4b7a8723e */ /* 0x040fe200000010ff */
        /* <DEDUP_REMOVED lines=18> */
[----:B------:R-:W-:Y:S01]  /*cdc0*/  F2FP.BF16.F32.PACK_AB R166, R181, R178 ;  /* 0x000000b2b5a6723e */ /* 0x000fe200000010ff */
[----:B------:R-:W-:Y:S01]  /*cdd0*/  FMUL.FTZ R178, R5, UR10 ;  /* 0x0000000a05b27c20 */ /* 0x000fe20008410000 */
[----:B------:R-:W1:Y:S01]  /*cde0*/  MUFU.EX2 R189, R189 ;  /* 0x000000bd00bd7308 */ /* 0x000e620000000800 */
[----:B------:R-:W-:Y:S01]  /*cdf0*/  FADD.FTZ R174, R14, R153 ;  /* 0x000000990eae7221 */ /* 0x000fe20000010000 */
        /* <DEDUP_REMOVED lines=9> */
[----:B------:R-:W-:-:S05]  /*ce90*/  FMUL.FTZ R149, R149, R185 ;  /* 0x000000b995957220 */ /* 0x000fca0000410000 */
[----:B------:R-:W3:Y:S01]  /*cea0*/  MUFU.EX2 R22, R22 ;  /* 0x0000001600167308 */ /* 0x000ee20000000800 */
[C---:B-1----:R-:W-:Y:S01]  /*ceb0*/  FADD.FTZ R5, R189.reuse, R174 ;  /* 0x000000aebd057221 */ /* 0x042fe20000010000 */
[----:B------:R-:W-:-:S06]  /*cec0*/  F2FP.BF16.F32.PACK_AB R174, R189, R14 ;  /* 0x0000000ebdae723e */ /* 0x000fcc00000010ff */
[----:B------:R-:W1:Y:S01]  /*ced0*/  MUFU.EX2 R205, R205 ;  /* 0x000000cd00cd7308 */ /* 0x000e620000000800 */
        /* <DEDUP_REMOVED lines=16> */
[----:B---3--:R-:W-:Y:S01]  /*cfe0*/  FADD.FTZ R14, R22, R153 ;  /* 0x00000099160e7221 */ /* 0x008fe20000010000 */
[-C--:B------:R-:W-:Y:S01]  /*cff0*/  FMUL.FTZ R46, R46, R178.reuse ;  /* 0x000000b22e2e7220 */ /* 0x080fe20000410000 */
[-C--:B------:R-:W-:Y:S01]  /*d000*/  FMUL.FTZ R47, R47, R178.reuse ;  /* 0x000000b22f2f7220 */ /* 0x080fe20000410000 */
[-C--:B------:R-:W-:Y:S01]  /*d010*/  FMUL.FTZ R50, R50, R178.reuse ;  /* 0x000000b232327220 */ /* 0x080fe20000410000 */
[----:B-1----:R-:W-:Y:S01]  /*d020*/  FADD.FTZ R153, R205, R14 ;  /* 0x0000000ecd997221 */ /* 0x002fe20000010000 */
[-C--:B------:R-:W-:Y:S01]  /*d030*/  FMUL.FTZ R51, R51, R178.reuse ;  /* 0x000000b233337220 */ /* 0x080fe20000410000 */
[-C--:B------:R-:W-:Y:S01]  /*d040*/  FMUL.FTZ R54, R54, R178.reuse ;  /* 0x000000b236367220 */ /* 0x080fe20000410000 */
[----:B------:R-:W1:Y:S01]  /*d050*/  MUFU.EX2 R163, R209 ;  /* 0x000000d100a37308 */ /* 0x000e620000000800 */
[----:B--2---:R-:W-:Y:S01]  /*d060*/  FADD.FTZ R14, R188, R153 ;  /* 0x00000099bc0e7221 */ /* 0x004fe20000010000 */
[-C--:B------:R-:W-:Y:S01]  /*d070*/  FMUL.FTZ R55, R55, R178.reuse ;  /* 0x000000b237377220 */ /* 0x080fe20000410000 */
[-C--:B------:R-:W-:Y:S01]  /*d080*/  FMUL.FTZ R58, R58, R178.reuse ;  /* 0x000000b23a3a7220 */ /* 0x080fe20000410000 */
[----:B------:R-:W-:Y:S01]  /*d090*/  FMUL.FTZ R59, R59, R178 ;  /* 0x000000b23b3b7220 */ /* 0x000fe20000410000 */
[C---:B------:R-:W-:Y:S01]  /*d0a0*/  FADD.FTZ R14, R159.reuse, R14 ;  /* 0x0000000e9f0e7221 */ /* 0x040fe20000010000 */
[----:B------:R-:W-:Y:S01]  /*d0b0*/  F2FP.BF16.F32.PACK_AB R159, R159, R188 ;  /* 0x000000bc9f9f723e */ /* 0x000fe200000010ff */
[-C--:B------:R-:W-:Y:S01]  /*d0c0*/  FMUL.FTZ R62, R62, R178.reuse ;  /* 0x000000b23e3e7220 */ /* 0x080fe20000410000 */
[----:B------:R-:W2:Y:S01]  /*d0d0*/  MUFU.EX2 R176, R210 ;  /* 0x000000d200b07308 */ /* 0x000ea20000000800 */
[----:B------:R-:W-:Y:S01]  /*d0e0*/  FADD.FTZ R153, R161, R14 ;  /* 0x0000000ea1997221 */ /* 0x000fe20000010000 */
[----:B----4-:R-:W-:Y:S01]  /*d0f0*/  F2FP.BF16.F32.PACK_AB R161, R190, R161 ;  /* 0x000000a1bea1723e */ /* 0x010fe200000010ff */
[-C--:B------:R-:W-:Y:S01]  /*d100*/  FMUL.FTZ R63, R63, R178.reuse ;  /* 0x000000b23f3f7220 */ /* 0x080fe20000410000 */
[-C--:B------:R-:W-:Y:S01]  /*d110*/  FMUL.FTZ R66, R66, R178.reuse ;  /* 0x000000b242427220 */ /* 0x080fe20000410000 */
[----:B------:R-:W-:Y:S01]  /*d120*/  FADD.FTZ R180, R190, R153 ;  /* 0x00000099beb47221 */ /* 0x000fe20000010000 */
        /* <DEDUP_REMOVED lines=26> */
[----:B------:R3:W4:Y:S01]  /*d2d0*/  MUFU.EX2 R173, R157 ;  /* 0x0000009d00ad7308 */ /* 0x0007220000000800 */
[----:B-1----:R-:W-:Y:S01]  /*d2e0*/  FADD.FTZ R153, R171, R180 ;  /* 0x000000b4ab997221 */ /* 0x002fe20000010000 */
[-C--:B------:R-:W-:Y:S01]  /*d2f0*/  FMUL.FTZ R106, R106, R178.reuse ;  /* 0x000000b26a6a7220 */ /* 0x080fe20000410000 */
[-C--:B------:R-:W-:Y:S01]  /*d300*/  FMUL.FTZ R107, R107, R178.reuse ;  /* 0x000000b26b6b7220 */ /* 0x080fe20000410000 */
[-C--:B------:R-:W-:Y:S01]  /*d310*/  FMUL.FTZ R110, R110, R178.reuse ;  /* 0x000000b26e6e7220 */ /* 0x080fe20000410000 */
[-C--:B------:R-:W-:Y:S01]  /*d320*/  FMUL.FTZ R111, R111, R178.reuse ;  /* 0x000000b26f6f7220 */ /* 0x080fe20000410000 */
[-C--:B------:R-:W-:Y:S01]  /*d330*/  FMUL.FTZ R114, R114, R178.reuse ;  /* 0x000000b272727220 */ /* 0x080fe20000410000 */
[----:B------:R-:W-:Y:S01]  /*d340*/  FMUL.FTZ R115, R115, R178 ;  /* 0x000000b273737220 */ /* 0x000fe20000410000 */
[----:B------:R1:W5:Y:S01]  /*d350*/  MUFU.EX2 R4, R165 ;  /* 0x000000a500047308 */ /* 0x0003620000000800 */
[----:B--2---:R-:W-:Y:S01]  /*d360*/  FADD.FTZ R180, R208, R153 ;  /* 0x00000099d0b47221 */ /* 0x004fe20000010000 */
[----:B---3--:R-:W-:Y:S01]  /*d370*/  F2FP.BF16.F32.PACK_AB R157, R205, R22 ;  /* 0x00000016cd9d723e */ /* 0x008fe200000010ff */
[-C--:B------:R-:W-:Y:S01]  /*d380*/  FMUL.FTZ R118, R118, R178.reuse ;  /* 0x000000b276767220 */ /* 0x080fe20000410000 */
[-C--:B------:R-:W-:Y:S01]  /*d390*/  FMUL.FTZ R119, R119, R178.reuse ;  /* 0x000000b277777220 */ /* 0x080fe20000410000 */
[-C--:B------:R-:W-:Y:S01]  /*d3a0*/  FMUL.FTZ R122, R122, R178.reuse ;  /* 0x000000b27a7a7220 */ /* 0x080fe20000410000 */
[-C--:B------:R-:W-:Y:S01]  /*d3b0*/  FMUL.FTZ R123, R123, R178.reuse ;  /* 0x000000b27b7b7220 */ /* 0x080fe20000410000 */
[----:B------:R-:W-:Y:S01]  /*d3c0*/  FMUL.FTZ R126, R126, R178 ;  /* 0x000000b27e7e7220 */ /* 0x000fe20000410000 */
[----:B------:R2:W3:Y:S01]  /*d3d0*/  MUFU.EX2 R175, R155 ;  /* 0x0000009b00af7308 */ /* 0x0004e20000000800 */
[----:B----4-:R-:W-:Y:S01]  /*d3e0*/  FADD.FTZ R153, R173, R180 ;  /* 0x000000b4ad997221 */ /* 0x010fe20000010000 */
[----:B-1----:R-:W-:Y:S01]  /*d3f0*/  F2FP.BF16.F32.PACK_AB R165, R171, R192 ;  /* 0x000000c0aba5723e */ /* 0x002fe200000010ff */
[-C--:B------:R-:W-:Y:S01]  /*d400*/  FMUL.FTZ R127, R127, R178.reuse ;  /* 0x000000b27f7f7220 */ /* 0x080fe20000410000 */
[-C--:B------:R-:W-:Y:S01]  /*d410*/  FMUL.FTZ R130, R130, R178.reuse ;  /* 0x000000b282827220 */ /* 0x080fe20000410000 */
[-C--:B------:R-:W-:Y:S01]  /*d420*/  FMUL.FTZ R131, R131, R178.reuse ;  /* 0x000000b283837220 */ /* 0x080fe20000410000 */
[-C--:B------:R-:W-:Y:S01]  /*d430*/  FMUL.FTZ R134, R134, R178.reuse ;  /* 0x000000b286867220 */ /* 0x080fe20000410000 */
[----:B------:R-:W-:Y:S01]  /*d440*/  FMUL.FTZ R135, R135, R178 ;  /* 0x000000b287877220 */ /* 0x000fe20000410000 */
[----:B------:R1:W4:Y:S01]  /*d450*/  MUFU.EX2 R14, R167 ;  /* 0x000000a7000e7308 */ /* 0x0003220000000800 */
[----:B-----5:R-:W-:Y:S01]  /*d460*/  FADD.FTZ R180, R4, R153 ;  /* 0x0000009904b47221 */ /* 0x020fe20000010000 */
[----:B--2---:R-:W-:Y:S01]  /*d470*/  F2FP.BF16.F32.PACK_AB R155, R21, R20 ;  /* 0x00000014159b723e */ /* 0x004fe200000010ff */
[-C--:B------:R-:W-:Y:S01]  /*d480*/  FMUL.FTZ R138, R138, R178.reuse ;  /* 0x000000b28a8a7220 */ /* 0x080fe20000410000 */
[-C--:B------:R-:W-:Y:S01]  /*d490*/  FMUL.FTZ R139, R139, R178.reuse ;  /* 0x000000b28b8b7220 */ /* 0x080fe20000410000 */
[-C--:B------:R-:W-:Y:S01]  /*d4a0*/  FMUL.FTZ R142, R142, R178.reuse ;  /* 0x000000b28e8e7220 */ /* 0x080fe20000410000 */
[-C--:B------:R-:W-:Y:S01]  /*d4b0*/  FMUL.FTZ R143, R143, R178.reuse ;  /* 0x000000b28f8f7220 */ /* 0x080fe20000410000 */
[----:B------:R-:W-:Y:S01]  /*d4c0*/  FMUL.FTZ R146, R146, R178 ;  /* 0x000000b292927220 */ /* 0x000fe20000410000 */
[----:B------:R-:W2:Y:S01]  /*d4d0*/  MUFU.EX2 R15, R15 ;  /* 0x0000000f000f7308 */ /* 0x000ea20000000800 */
[----:B---3--:R-:W-:Y:S01]  /*d4e0*/  FADD.FTZ R153, R175, R180 ;  /* 0x000000b4af997221 */ /* 0x008fe20000010000 */
[----:B-1----:R-:W-:Y:S01]  /*d4f0*/  F2FP.BF16.F32.PACK_AB R167, R173, R208 ;  /* 0x000000d0ada7723e */ /* 0x002fe200000010ff */
[-C--:B------:R-:W-:Y:S01]  /*d500*/  FMUL.FTZ R147, R147, R178.reuse ;  /* 0x000000b293937220 */ /* 0x080fe20000410000 */
[-C--:B------:R-:W-:Y:S01]  /*d510*/  FMUL.FTZ R150, R150, R178.reuse ;  /* 0x000000b296967220 */ /* 0x080fe20000410000 */
[----:B------:R-:W-:-:S03]  /*d520*/  FMUL.FTZ R151, R151, R178 ;  /* 0x000000b297977220 */ /* 0x000fc60000410000 */
[----:B------:R1:W3:Y:S01]  /*d530*/  MUFU.EX2 R179, R169 ;  /* 0x000000a900b37308 */ /* 0x0002e20000000800 */
[----:B----4-:R-:W-:Y:S01]  /*d540*/  FADD.FTZ R182, R14, R153 ;  /* 0x000000990eb67221 */ /* 0x010fe20000010000 */
[----:B------:R-:W-:-:S06]  /*d550*/  F2FP.BF16.F32.PACK_AB R153, R184, R203 ;  /* 0x000000cbb899723e */ /* 0x000fcc00000010ff */
[----:B------:R-:W4:Y:S01]  /*d560*/  MUFU.EX2 R194, R194 ;  /* 0x000000c200c27308 */ /* 0x000f220000000800 */
[----:B--2---:R-:W-:Y:S01]  /*d570*/  FADD.FTZ R182, R15, R182 ;  /* 0x000000b60fb67221 */ /* 0x004fe20000010000 */
[----:B-1----:R-:W-:Y:S02]  /*d580*/  F2FP.BF16.F32.PACK_AB R169, R175, R4 ;  /* 0x00000004afa9723e */ /* 0x002fe400000010ff */
[----:B------:R-:W-:-:S04]  /*d590*/  F2FP.BF16.F32.PACK_AB R171, R15, R14 ;  /* 0x0000000e0fab723e */ /* 0x000fc800000010ff */
[----:B------:R-:W1:Y:S01]  /*d5a0*/  MUFU.EX2 R193, R193 ;  /* 0x000000c100c17308 */ /* 0x000e620000000800 */
[----:B---3--:R-:W-:-:S07]  /*d5b0*/  FADD.FTZ R21, R179, R182 ;  /* 0x000000b6b3157221 */ /* 0x008fce0000010000 */
[----:B------:R-:W2:Y:S01]  /*d5c0*/  MUFU.EX2 R180, R199 ;  /* 0x000000c700b47308 */ /* 0x000ea20000000800 */
[C---:B----4-:R-:W-:Y:S01]  /*d5d0*/  FADD.FTZ R20, R194.reuse, R21 ;  /* 0x00000015c2147221 */ /* 0x050fe20000010000 */
[----:B------:R-:W-:-:S03]  /*d5e0*/  F2FP.BF16.F32.PACK_AB R173, R194, R179 ;  /* 0x000000b3c2ad723e */ /* 0x000fc600000010ff */
[----:B-1----:R-:W-:-:S04]  /*d5f0*/  FADD.FTZ R21, R193, R20 ;  /* 0x00000014c1157221 */ /* 0x002fc80000010000 */
[C---:B--2---:R-:W-:Y:S01]  /*d600*/  FADD.FTZ R4, R180.reuse, R21 ;  /* 0x00000015b4047221 */ /* 0x044fe20000010000 */
[----:B------:R-:W-:Y:S01]  /*d610*/  F2FP.BF16.F32.PACK_AB R175, R180, R193 ;  /* 0x000000c1b4af723e */ /* 0x000fe200000010ff */
[----:B------:R-:W-:Y:S06]  /*d620*/  @!P0 BRA `(.L_x_1373) ;  /* 0x0000000000048947 */ /* 0x000fec0003800000 */
[----:B------:R-:W-:Y:S01]  /*d630*/  BPT.TRAP 0x1 ;  /* 0x000000040000795c */ /* 0x000fe20000300000 */
.L_x_1373:
[----:B------:R1:W2:Y:S01]  /*d640*/  SYNCS.PHASECHK.TRANS64.TRYWAIT P1, [UR27+0x22850], R12 ;  /* 0x0228500cff0075a7 */ /* 0x0002a2000802015b */
[----:B------:R-:W-:Y:S05]  /*d650*/  @!P0 BRA `(.L_x_1374) ;  /* 0x0000000000048947 */ /* 0x000fea0003800000 */
[----:B------:R-:W-:Y:S01]  /*d660*/  BPT.TRAP 0x1 ;  /* 0x000000040000795c */ /* 0x000fe20000300000 */
.L_x_1374:
[----:B--2---:R-:W-:Y:S05]  /*d670*/  @P1 BRA `(.L_x_1375) ;  /* 0x0000000000081947 */ /* 0x004fea0003800000 */
[----:B------:R-:W2:Y:S02]  /*d680*/  SYNCS.PHASECHK.TRANS64.TRYWAIT P1, [UR27+0x22850], R12 ;  /* 0x0228500cff0075a7 */ /* 0x000ea4000802015b */
[----:B--2---:R-:W-:Y:S05]  /*d690*/  @!P1 BRA `(.L_x_1376) ;  /* 0x0000005800949947 */ /* 0x004fea0003800000 */
.L_x_1375:
        /* <DEDUP_REMOVED lines=47> */
.L_x_1360:
[----:B------:R-:W1:Y:S01]  /*d990*/  SHFL.BFLY PT, R0, R5, 0x2, 0x1f ;  /* 0x0c401f0005007f89 */ /* 0x000e6200000e0000 */
[----:B------:R-:W-:Y:S01]  /*d9a0*/  IMAD.MOV.U32 R17, RZ, RZ, RZ ;  /* 0x000000ffff117224 */ /* 0x000fe200078e00ff */
[----:B------:R-:W-:Y:S01]  /*d9b0*/  UIADD3 UR39, UR39, 0x1, URZ ;  /* 0x0000000127277890 */ /* 0x000fe2000fffe03f */
[----:B------:R-:W-:Y:S01]  /*d9c0*/  IMAD.U32 R22, RZ, RZ, UR10 ;  /* 0x0000000aff167e24 */ /* 0x000fe2000f8e00ff */
[----:B------:R-:W2:Y:S01]  /*d9d0*/  SHFL.BFLY PT, R7, R4, 0x2, 0x1f ;  /* 0x0c401f0004077f89 */ /* 0x000ea200000e0000 */
[----:B------:R-:W-:Y:S01]  /*d9e0*/  IMAD.MOV.U32 R20, RZ, RZ, -0x800000 ;  /* 0xff800000ff147424 */ /* 0x000fe200078e00ff */
[----:B------:R-:W-:Y:S01]  /*d9f0*/  UISETP.NE.AND UP0, UPT, UR39, 0x2, UPT ;  /* 0x000000022700788c */ /* 0x000fe2000bf05270 */
[----:B------:R3:W-:Y:S06]  /*da00*/  BAR.ARV R11, 0x100 ;  /* 0x0004000b0000751d */ /* 0x0007ec0000002000 */
[----:B------:R-:W-:-:S02]  /*da10*/  USEL UR4, URZ, 0x1, UP0 ;  /* 0x000000013f047887 */ /* 0x000fc40008000000 */
[----:B------:R-:W-:Y:S06]  /*da20*/  BAR.ARV 0x8, 0x120 ;  /* 0x0204800000007b1d */ /* 0x000fec0000002000 */
[----:B------:R-:W-:Y:S01]  /*da30*/  PLOP3.LUT P0, PT, PT, PT, PT, 0x8, 0x0 ;  /* 0x000000000000781c */ /* 0x000fe20003f0e170 */
[----:B------:R-:W-:Y:S01]  /*da40*/  UIADD3 UR37, UR37, 0x1, URZ ;  /* 0x0000000125257890 */ /* 0x000fe2000fffe03f */
[----:B-1----:R-:W-:Y:S01]  /*da50*/  FADD.FTZ R0, R0, R5 ;  /* 0x0000000500007221 */ /* 0x002fe20000010000 */
[----:B------:R-:W-:Y:S01]  /*da60*/  IMAD.MOV.U32 R5, RZ, RZ, RZ ;  /* 0x000000ffff057224 */ /* 0x000fe200078e00ff */
[----:B------:R-:W-:Y:S01]  /*da70*/  USEL UR39, UR39, URZ, UP0 ;  /* 0x0000003f27277287 */ /* 0x000fe20008000000 */
[----:B--2---:R-:W-:-:S02]  /*da80*/  FADD.FTZ R7, R7, R4 ;  /* 0x0000000407077221 */ /* 0x004fc40000010000 */
[----:B------:R-:W1:Y:S01]  /*da90*/  SHFL.BFLY PT, R3, R0, 0x1, 0x1f ;  /* 0x0c201f0000037f89 */ /* 0x000e6200000e0000 */
[----:B------:R-:W-:-:S03]  /*daa0*/  ULOP3.LUT UR38, UR38, UR4, URZ, 0x3c, !UPT ;  /* 0x0000000426267292 */ /* 0x000fc6000f8e3c3f */
[----:B------:R-:W2:Y:S01]  /*dab0*/  SHFL.BFLY PT, R6, R7, 0x1, 0x1f ;  /* 0x0c201f0007067f89 */ /* 0x000ea200000e0000 */
[----:B-1----:R-:W-:Y:S01]  /*dac0*/  FADD.FTZ R21, R0, R3 ;  /* 0x0000000300157221 */ /* 0x002fe20000010000 */
[----:B------:R-:W-:Y:S02]  /*dad0*/  IMAD.MOV.U32 R0, RZ, RZ, -0x800000 ;  /* 0xff800000ff007424 */ /* 0x000fe400078e00ff */
[----:B--2---:R-:W-:Y:S02]  /*dae0*/  FADD.FTZ R152, R7, R6 ;  /* 0x0000000607987221 */ /* 0x004fe40000010000 */
[----:B------:R-:W-:-:S03]  /*daf0*/  FSETP.NE.FTZ.AND P1, PT, R21, RZ, PT ;  /* 0x000000ff1500720b */ /* 0x000fc60003f35000 */
[----:B------:R-:W-:-:S10]  /*db00*/  FSETP.NE.FTZ.AND P2, PT, R152, RZ, PT ;  /* 0x000000ff9800720b */ /* 0x000fd40003f55000 */
[----:B------:R-:W1:Y:S01]  /*db10*/  @P1 MUFU.RCP R17, R21 ;  /* 0x0000001500111308 */ /* 0x000e620000001000 */
[----:B------:R-:W-:-:S07]  /*db20*/  @P1 FMUL.FTZ R22, R22, 0.69314718246459960938 ;  /* 0x3f31721816161820 */ /* 0x000fce0000410000 */
[----:B------:R-:W2:Y:S01]  /*db30*/  @P2 MUFU.RCP R5, R152 ;  /* 0x0000009800052308 */ /* 0x000ea20000001000 */
        /* <DEDUP_REMOVED lines=64> */
[----:B------:R-:W1:Y:S01]  /*df40*/  @P2 MUFU.LG2 R28, R152 ;  /* 0x00000098001c2308 */ /* 0x000e620000000c00 */
[----:B------:R-:W-:-:S02]  /*df50*/  IMAD.U32 R44, RZ, RZ, UR10 ;  /* 0x0000000aff2c7e24 */ /* 0x000fc4000f8e00ff */
[-C--:B--2---:R-:W-:Y:S01]  /*df60*/  FMUL.FTZ R172, R27, R5.reuse ;  /* 0x000000051bac7220 */ /* 0x084fe20000410000 */
[-C--:B------:R-:W-:Y:S01]  /*df70*/  FMUL.FTZ R158, R79, R5.reuse ;  /* 0x000000054f9e7220 */ /* 0x080fe20000410000 */
[-C--:B------:R-:W-:Y:S01]  /*df80*/  FMUL.FTZ R163, R63, R5.reuse ;  /* 0x000000053fa37220 */ /* 0x080fe20000410000 */
[----:B------:R-:W-:Y:S01]  /*df90*/  @P2 FMUL.FTZ R44, R44, 0.69314718246459960938 ;  /* 0x3f3172182c2c2820 */ /* 0x000fe20000410000 */
[-C--:B------:R-:W-:Y:S01]  /*dfa0*/  FMUL.FTZ R161, R67, R5.reuse ;  /* 0x0000000543a17220 */ /* 0x080fe20000410000 */
[-C--:B------:R-:W-:Y:S01]  /*dfb0*/  FMUL.FTZ R160, R71, R5.reuse ;  /* 0x0000000547a07220 */ /* 0x080fe20000410000 */
[----:B------:R-:W2:Y:S01]  /*dfc0*/  @P1 MUFU.LG2 R17, R21 ;  /* 0x0000001500111308 */ /* 0x000ea20000000c00 */
        /* <DEDUP_REMOVED lines=8> */
[----:B-1----:R-:W-:Y:S01]  /*e050*/  @P2 FMUL.FTZ R27, R28, 0.69314718246459960938 ;  /* 0x3f3172181c1b2820 */ /* 0x002fe20000410000 */
[-C--:B------:R-:W-:Y:S01]  /*e060*/  FMUL.FTZ R7, R30, R5.reuse ;  /* 0x000000051e077220 */ /* 0x080fe20000410000 */
[-C--:B------:R-:W-:Y:S01]  /*e070*/  FMUL.FTZ R170, R31, R5.reuse ;  /* 0x000000051faa7220 */ /* 0x080fe20000410000 */
[-C--:B------:R-:W-:Y:S01]  /*e080*/  FMUL.FTZ R157, R34, R5.reuse ;  /* 0x00000005229d7220 */ /* 0x080fe20000410000 */
[-C--:B------:R-:W-:Y:S01]  /*e090*/  FMUL.FTZ R168, R35, R5.reuse ;  /* 0x0000000523a87220 */ /* 0x080fe20000410000 */
[-C--:B------:R-:W-:Y:S01]  /*e0a0*/  FMUL.FTZ R156, R38, R5.reuse ;  /* 0x00000005269c7220 */ /* 0x080fe20000410000 */
[-C--:B------:R-:W-:Y:S01]  /*e0b0*/  FMUL.FTZ R169, R39, R5.reuse ;  /* 0x0000000527a97220 */ /* 0x080fe20000410000 */
[-C--:B------:R-:W-:Y:S01]  /*e0c0*/  FMUL.FTZ R155, R42, R5.reuse ;  /* 0x000000052a9b7220 */ /* 0x080fe20000410000 */
[----:B--2---:R-:W-:Y:S01]  /*e0d0*/  @P1 FMUL.FTZ R17, R17, 0.69314718246459960938 ;  /* 0x3f31721811111820 */ /* 0x004fe20000410000 */
        /* <DEDUP_REMOVED lines=46> */
.L_x_1307:
[----:B------:R-:W1:Y:S08]  /*e3c0*/  S2UR UR4, SR_CgaCtaId ;  /* 0x00000000000479c3 */ /* 0x000e700000008800 */
[----:B------:R-:W-:Y:S06]  /*e3d0*/  BAR.SYNC.DEFER_BLOCKING 0x5, 0x120 ;  /* 0x0144800000007b1d */ /* 0x000fec0000010000 */
[----:B------:R-:W-:-:S02]  /*e3e0*/  UMOV UR46, 0x400 ;  /* 0x00000400002e7882 */ /* 0x000fc40000000000 */
[----:B-1----:R-:W-:-:S09]  /*e3f0*/  ULEA UR46, UR4, UR46, 0x18 ;  /* 0x0000002e042e7291 */ /* 0x002fd2000f8ec03f */
[----:B------:R-:W1:Y:S02]  /*e400*/  LDS R5, [UR46+0x228d0] ;  /* 0x0228d02eff057984 */ /* 0x000e640008000800 */
[----:B-1----:R-:W-:Y:S01]  /*e410*/  R2UR UR4, R5 ;  /* 0x00000000050472ca */ /* 0x002fe200000e0000 */
[----:B------:R-:W-:Y:S06]  /*e420*/  BAR.ARV 0x4, 0x120 ;  /* 0x0104800000007b1d */ /* 0x000fec0000002000 */
[----:B------:R-:W-:Y:S08]  /*e430*/  @P0 BRA `(.L_x_1378) ;  /* 0x0000000c00f00947 */ /* 0x000ff00003800000 */
[C---:B------:R-:W-:Y:S01]  /*e440*/  IADD3 R31, P1, R18.reuse, 0x60, RZ ;  /* 0x00000060121f7810 */ /* 0x040fe20007f3e0ff */
[----:B------:R-:W-:Y:S01]  /*e450*/  BAR.SYNC.DEFER_BLOCKING 0x1, 0x100 ;  /* 0x0044000000007b1d */ /* 0x000fe20000010000 */
[----:B------:R-:W-:Y:S01]  /*e460*/  IADD3 R27, P0, R18, 0x40, RZ ;  /* 0x00000040121b7810 */ /* 0x000fe20007f1e0ff */
[----:B------:R-:W-:Y:S01]  /*e470*/  USHF.R.S32.HI UR5, URZ, 0x1f, UR43 ;  /* 0x0000001f3f057899 */ /* 0x000fe2000801142b */
[----:B------:R-:W-:Y:S02]  /*e480*/  LOP3.LUT R30, R31, 0x380, RZ, 0xc0, !PT ;  /* 0x000003801f1e7812 */ /* 0x000fe400078ec0ff */
[----:B------:R-:W-:Y:S01]  /*e490*/  LOP3.LUT R26, R27, 0x380, RZ, 0xc0, !PT ;  /* 0x000003801b1a7812 */ /* 0x000fe200078ec0ff */
[----:B------:R-:W-:Y:S01]  /*e4a0*/  ULDC.64 UR6, c[0x0][0xb70] ;  /* 0x0002dc0000067ab9 */ /* 0x000fe20000000a00 */
[----:B------:R-:W-:Y:S01]  /*e4b0*/  SHF.R.U64 R30, R30, 0x3, RZ ;  /* 0x000000031e1e7819 */ /* 0x000fe200000012ff */
[----:B------:R-:W-:Y:S01]  /*e4c0*/  UIMAD UR5, UR5, UR6, URZ ;  /* 0x00000006050572a4 */ /* 0x000fe2000f8e023f */
[----:B------:R-:W-:Y:S01]  /*e4d0*/  SHF.R.U64 R26, R26, 0x3, RZ ;  /* 0x000000031a1a7819 */ /* 0x000fe200000012ff */
[----:B------:R-:W-:Y:S01]  /*e4e0*/  UIMAD.WIDE.U32 UR8, UR43, UR6, URZ ;  /* 0x000000062b0872a5 */ /* 0x000fe2000f8e003f */
[----:B------:R-:W-:Y:S01]  /*e4f0*/  LOP3.LUT R30, R30, R31, RZ, 0x3c, !PT ;  /* 0x0000001f1e1e7212 */ /* 0x000fe200078e3cff */
[--C-:B------:R-:W-:Y:S01]  /*e500*/  IMAD.X R31, RZ, RZ, R19.reuse, P1 ;  /* 0x000000ffff1f7224 */ /* 0x100fe200008e0613 */
[C---:B------:R-:W-:Y:S01]  /*e510*/  IADD3 R9, P6, R18.reuse, 0x20, RZ ;  /* 0x0000002012097810 */ /* 0x040fe20007fde0ff */
[----:B------:R-:W-:Y:S01]  /*e520*/  UIMAD UR5, UR43, UR7, UR5 ;  /* 0x000000072b0572a4 */ /* 0x000fe2000f8e0205 */
[C---:B------:R-:W-:Y:S01]  /*e530*/  IADD3 R17, P1, R18.reuse, 0x8040, RZ ;  /* 0x0000804012117810 */ /* 0x040fe20007f3e0ff */
[----:B------:R-:W-:Y:S01]  /*e540*/  ULDC UR6, c[0x0][0xa88] ;  /* 0x0002a20000067ab9 */ /* 0x000fe20000000800 */
[----:B------:R-:W-:Y:S01]  /*e550*/  IADD3 R35, P2, R18, 0x4000, RZ ;  /* 0x0000400012237810 */ /* 0x000fe20007f5e0ff */
[----:B------:R-:W-:Y:S01]  /*e560*/  UIADD3 UR5, UR9, UR5, URZ ;  /* 0x0000000509057290 */ /* 0x000fe2000fffe03f */
[----:B------:R-:W-:Y:S01]  /*e570*/  LOP3.LUT R26, R26, R27, RZ, 0x3c, !PT ;  /* 0x0000001b1a1a7212 */ /* 0x000fe200078e3cff */
[----:B------:R-:W-:Y:S01]  /*e580*/  IMAD.X R27, RZ, RZ, R19, P0 ;  /* 0x000000ffff1b7224 */ /* 0x000fe200000e0613 */
[----:B------:R-:W-:-:S02]  /*e590*/  LOP3.LUT R8, R9, 0x380, RZ, 0xc0, !PT ;  /* 0x0000038009087812 */ /* 0x000fc400078ec0ff */
[----:B------:R-:W-:Y:S02]  /*e5a0*/  IADD3 R5, P0, R18, 0x8020, RZ ;  /* 0x0000802012057810 */ /* 0x000fe40007f1e0ff */
[----:B------:R-:W-:Y:S02]  /*e5b0*/  LOP3.LUT R48, R17, 0x380, RZ, 0xc0, !PT ;  /* 0x0000038011307812 */ /* 0x000fe400078ec0ff */
[----:B------:R-:W-:Y:S02]  /*e5c0*/  LOP3.LUT R34, R35, 0x380, RZ, 0xc0, !PT ;  /* 0x0000038023227812 */ /* 0x000fe400078ec0ff */
[----:B------:R-:W-:Y:S02]  /*e5d0*/  SHF.R.U64 R8, R8, 0x3, RZ ;  /* 0x0000000308087819 */ /* 0x000fe400000012ff */
[----:B------:R-:W-:Y:S02]  /*e5e0*/  LOP3.LUT R28, R5, 0x380, RZ, 0xc0, !PT ;  /* 0x00000380051c7812 */ /* 0x000fe400078ec0ff */
[----:B------:R-:W-:-:S02]  /*e5f0*/  SHF.R.U64 R48, R48, 0x3, RZ ;  /* 0x0000000330307819 */ /* 0x000fc400000012ff */
[----:B------:R-:W-:Y:S02]  /*e600*/  SHF.R.U64 R34, R34, 0x3, RZ ;  /* 0x0000000322227819 */ /* 0x000fe400000012ff */
[----:B------:R-:W-:Y:S02]  /*e610*/  LOP3.LUT R59, R18, 0x380, RZ, 0xc0, !PT ;  /* 0x00000380123b7812 */ /* 0x000fe400078ec0ff */
[----:B------:R-:W-:Y:S01]  /*e620*/  LOP3.LUT R8, R8, R9, RZ, 0x3c, !PT ;  /* 0x0000000908087212 */ /* 0x000fe200078e3cff */
[--C-:B------:R-:W-:Y:S01]  /*e630*/  IMAD.X R9, RZ, RZ, R19.reuse, P6 ;  /* 0x000000ffff097224 */ /* 0x100fe200030e0613 */
[----:B------:R-:W-:Y:S02]  /*e640*/  SHF.R.U64 R28, R28, 0x3, RZ ;  /* 0x000000031c1c7819 */ /* 0x000fe400000012ff */
[----:B------:R-:W-:Y:S02]  /*e650*/  LOP3.LUT R48, R48, R17, RZ, 0x3c, !PT ;  /* 0x0000001130307212 */ /* 0x000fe400078e3cff */
[----:B------:R-:W-:Y:S01]  /*e660*/  LOP3.LUT R34, R34, R35, RZ, 0x3c, !PT ;  /* 0x0000002322227212 */ /* 0x000fe200078e3cff */
[----:B------:R-:W-:Y:S01]  /*e670*/  IMAD.X R35, RZ, RZ, R19, P2 ;  /* 0x000000ffff237224 */ /* 0x000fe200010e0613 */
[----:B------:R-:W-:-:S02]  /*e680*/  SHF.R.S32.HI R17, RZ, 0x1f, R202 ;  /* 0x0000001fff117819 */ /* 0x000fc400000114ca */
[C---:B------:R-:W-:Y:S02]  /*e690*/  IADD3 R47, P6, R18.reuse, 0x8000, RZ ;  /* 0x00008000122f7810 */ /* 0x040fe40007fde0ff */
[----:B------:R-:W-:Y:S02]  /*e6a0*/  SHF.R.U64 R59, R59, 0x3, RZ ;  /* 0x000000033b3b7819 */ /* 0x000fe400000012ff */
[C---:B------:R-:W-:Y:S02]  /*e6b0*/  IADD3 R39, P3, R18.reuse, 0x4020, RZ ;  /* 0x0000402012277810 */ /* 0x040fe40007f7e0ff */
[C---:B------:R-:W-:Y:S02]  /*e6c0*/  IADD3 R51, P2, R18.reuse, 0x8060, RZ ;  /* 0x0000806012337810 */ /* 0x040fe40007f5e0ff */
[----:B------:R-:W-:Y:S02]  /*e6d0*/  IADD3 R43, P4, R18, 0x4040, RZ ;  /* 0x00004040122b7810 */ /* 0x000fe40007f9e0ff */
[----:B------:R-:W-:-:S02]  /*e6e0*/  LOP3.LUT R28, R28, R5, RZ, 0x3c, !PT ;  /* 0x000000051c1c7212 */ /* 0x000fc400078e3cff */
[----:B------:R-:W-:Y:S02]  /*e6f0*/  IADD3 R45, P5, R18, 0x4060, RZ ;  /* 0x00004060122d7810 */ /* 0x000fe40007fbe0ff */
[----:B------:R-:W-:Y:S02]  /*e700*/  LEA.HI R5, R17, R202, RZ, 0x7 ;  /* 0x000000ca11057211 */ /* 0x000fe400078f38ff */
[----:B------:R-:W-:Y:S02]  /*e710*/  LOP3.LUT R46, R47, 0x380, RZ, 0xc0, !PT ;  /* 0x000003802f2e7812 */ /* 0x000fe400078ec0ff */
[----:B------:R-:W-:Y:S01]  /*e720*/  LOP3.LUT R58, R59, R18, RZ, 0x3c, !PT ;  /* 0x000000123b3a7212 */ /* 0x000fe200078e3cff */
[----:B------:R-:W-:Y:S01]  /*e730*/  IMAD.MOV.U32 R59, RZ, RZ, R19 ;  /* 0x000000ffff3b7224 */ /* 0x000fe200078e0013 */
[----:B------:R-:W-:Y:S02]  /*e740*/  LOP3.LUT R38, R39, 0x380, RZ, 0xc0, !PT ;  /* 0x0000038027267812 */ /* 0x000fe400078ec0ff */
[----:B------:R-:W-:-:S02]  /*e750*/  LOP3.LUT R50, R51, 0x380, RZ, 0xc0, !PT ;  /* 0x0000038033327812 */ /* 0x000fc400078ec0ff */
[----:B------:R-:W-:Y:S02]  /*e760*/  LOP3.LUT R42, R43, 0x380, RZ, 0xc0, !PT ;  /* 0x000003802b2a7812 */ /* 0x000fe400078ec0ff */
[----:B------:R-:W-:Y:S02]  /*e770*/  F2FP.BF16.F32.PACK_AB R4, R25, R4 ;  /* 0x000000041904723e */ /* 0x000fe400000010ff */
[----:B------:R-:W-:Y:S02]  /*e780*/  LOP3.LUT R44, R45, 0x380, RZ, 0xc0, !PT ;  /* 0x000003802d2c7812 */ /* 0x000fe400078ec0ff */
[----:B------:R-:W-:Y:S02]  /*e790*/  LOP3.LUT R25, R5, 0xffffff80, RZ, 0xc0, !PT ;  /* 0xffffff8005197812 */ /* 0x000fe400078ec0ff */
[----:B------:R-:W-:Y:S02]  /*e7a0*/  MOV R87, R30 ;  /* 0x0000001e00577202 */ /* 0x000fe40000000f00 */
[----:B------:R-:W-:Y:S01]  /*e7b0*/  SHF.R.U64 R46, R46, 0x3, RZ ;  /* 0x000000032e2e7819 */ /* 0x000fe200000012ff */
[----:B------:R-:W1:Y:S01]  /*e7c0*/  LDC.64 R30, c[0x0][0xb78] ;  /* 0x0002de00ff1e7b82 */ /* 0x000e620000000a00 */
[----:B------:R-:W-:Y:S01]  /*e7d0*/  SHF.R.U64 R38, R38, 0x3, RZ ;  /* 0x0000000326267819 */ /* 0x000fe200000012ff */
[----:B------:R-:W-:Y:S01]  /*e7e0*/  IMAD.IADD R25, R202, 0x1, -R25 ;  /* 0x00000001ca197824 */ /* 0x000fe200078e0a19 */
[----:B------:R-:W-:-:S02]  /*e7f0*/  SHF.R.U64 R50, R50, 0x3, RZ ;  /* 0x0000000332327819 */ /* 0x000fc400000012ff */
[----:B------:R-:W-:Y:S02]  /*e800*/  SHF.R.U64 R42, R42, 0x3, RZ ;  /* 0x000000032a2a7819 */ /* 0x000fe400000012ff */
[----:B------:R-:W-:Y:S02]  /*e810*/  MOV R59, R58 ;  /* 0x0000003a003b7202 */ /* 0x000fe40000000f00 */
[----:B------:R-:W-:Y:S01]  /*e820*/  F2FP.BF16.F32.PACK_AB R5, R172, R49 ;  /* 0x00000031ac05723e */ /* 0x000fe200000010ff */
[--C-:B------:R-:W-:Y:S01]  /*e830*/  IMAD.X R49, RZ, RZ, R19.reuse, P1 ;  /* 0x000000ffff317224 */ /* 0x100fe200008e0613 */
[----:B------:R-:W-:Y:S01]  /*e840*/  F2FP.BF16.F32.PACK_AB R6, R29, R6 ;  /* 0x000000061d06723e */ /* 0x000fe200000010ff */
[----:B------:R-:W-:Y:S01]  /*e850*/  IMAD.X R29, RZ, RZ, R19, P0 ;  /* 0x000000ffff1d7224 */ /* 0x000fe200000e0613 */
[----:B------:R-:W-:Y:S02]  /*e860*/  F2FP.BF16.F32.PACK_AB R7, R170, R7 ;  /* 0x00000007aa07723e */ /* 0x000fe400000010ff */
[----:B------:R-:W-:-:S02]  /*e870*/  SHF.R.U64 R44, R44, 0x3, RZ ;  /* 0x000000032c2c7819 */ /* 0x000fc400000012ff */
[----:B------:R-:W-:Y:S01]  /*e880*/  MOV R34, R34 ;  /* 0x0000002200227202 */ /* 0x000fe20000000f00 */
[----:B------:R-:W-:Y:S01]  /*e890*/  VIADD R35, R201, UR42 ;  /* 0x0000002ac9237c36 */ /* 0x000fe20008000000 */
[----:B------:R-:W-:Y:S01]  /*e8a0*/  LOP3.LUT R46, R46, R47, RZ, 0x3c, !PT ;  /* 0x0000002f2e2e7212 */ /* 0x000fe200078e3cff */
[--C-:B------:R-:W-:Y:S01]  /*e8b0*/  IMAD.X R47, RZ, RZ, R19.reuse, P6 ;  /* 0x000000ffff2f7224 */ /* 0x100fe200030e0613 */
[----:B------:R-:W-:Y:S01]  /*e8c0*/  LOP3.LUT R38, R38, R39, RZ, 0x3c, !PT ;  /* 0x0000002726267212 */ /* 0x000fe200078e3cff */
[--C-:B------:R-:W-:Y:S01]  /*e8d0*/  IMAD.X R39, RZ, RZ, R19.reuse, P3 ;  /* 0x000000ffff277224 */ /* 0x100fe200018e0613 */
[----:B------:R-:W-:Y:S01]  /*e8e0*/  LOP3.LUT R50, R50, R51, RZ, 0x3c, !PT ;  /* 0x0000003332327212 */ /* 0x000fe200078e3cff */
[----:B------:R2:W-:Y:S01]  /*e8f0*/  STSM.16.M88.4 [R59], R4 ;  /* 0x000000043b007844 */ /* 0x0005e20000000200 */
[----:B------:R-:W-:Y:S01]  /*e900*/  LOP3.LUT R42, R42, R43, RZ, 0x3c, !PT ;  /* 0x0000002b2a2a7212 */ /* 0x000fe200078e3cff */
[----:B------:R-:W-:Y:S01]  /*e910*/  IMAD.X R43, RZ, RZ, R19, P4 ;  /* 0x000000ffff2b7224 */ /* 0x000fe200020e0613 */
[----:B------:R-:W-:-:S02]  /*e920*/  IADD3 R51, P6, R18, 0xc060, RZ ;  /* 0x0000c06012337810 */ /* 0x000fc40007fde0ff */
[----:B------:R-:W-:Y:S01]  /*e930*/  LOP3.LUT R44, R44, R45, RZ, 0x3c, !PT ;  /* 0x0000002d2c2c7212 */ /* 0x000fe200078e3cff */
[--C-:B------:R-:W-:Y:S01]  /*e940*/  IMAD.X R45, RZ, RZ, R19.reuse, P5 ;  /* 0x000000ffff2d7224 */ /* 0x100fe200028e0613 */
[C---:B------:R-:W-:Y:S02]  /*e950*/  IADD3 R53, P3, R18.reuse, 0xc000, RZ ;  /* 0x0000c00012357810 */ /* 0x040fe40007f7e0ff */
[C---:B------:R-:W-:Y:S02]  /*e960*/  IADD3 R55, P4, R18.reuse, 0xc020, RZ ;  /* 0x0000c02012377810 */ /* 0x040fe40007f9e0ff */
[----:B------:R-:W-:Y:S02]  /*e970*/  IADD3 R57, P5, R18, 0xc040, RZ ;  /* 0x0000c04012397810 */ /* 0x000fe40007fbe0ff */
[----:B------:R-:W-:Y:S02]  /*e980*/  LOP3.LUT P0, RZ, R25, 0x3, RZ, 0xc0, !PT ;  /* 0x0000000319ff7812 */ /* 0x000fe4000780c0ff */
[----:B------:R-:W-:Y:S01]  /*e990*/  LOP3.LUT R58, R51, 0x380, RZ, 0xc0, !PT ;  /* 0x00000380333a7812 */ /* 0x000fe200078ec0ff */
[----:B--2---:R-:W-:Y:S01]  /*e9a0*/  VIADD R4, R35, 0x8 ;  /* 0x0000000823047836 */ /* 0x004fe20000000000 */
[----:B------:R-:W-:Y:S01]  /*e9b0*/  LOP3.LUT R52, R53, 0x380, RZ, 0xc0, !PT ;  /* 0x0000038035347812 */ /* 0x000fe200078ec0ff */
[----:B------:R-:W-:Y:S01]  /*e9c0*/  IMAD.X R59, RZ, RZ, R19, P6 ;  /* 0x000000ffff3b7224 */ /* 0x000fe200030e0613 */
[----:B------:R-:W-:-:S02]  /*e9d0*/  LOP3.LUT R54, R55, 0x380, RZ, 0xc0, !PT ;  /* 0x0000038037367812 */ /* 0x000fc400078ec0ff */
[----:B------:R-:W-:Y:S02]  /*e9e0*/  LOP3.LUT R56, R57, 0x380, RZ, 0xc0, !PT ;  /* 0x0000038039387812 */ /* 0x000fe400078ec0ff */
[----:B------:R-:W-:Y:S02]  /*e9f0*/  ISETP.GE.OR P1, PT, R4, UR6, P0 ;  /* 0x0000000604007c0c */ /* 0x000fe40008726670 */
[----:B------:R-:W-:Y:S02]  /*ea00*/  SHF.R.U64 R58, R58, 0x3, RZ ;  /* 0x000000033a3a7819 */ /* 0x000fe400000012ff */
[----:B------:R-:W-:Y:S02]  /*ea10*/  MOV R95, R8 ;  /* 0x00000008005f7202 */ /* 0x000fe40000000f00 */
[----:B------:R-:W-:Y:S02]  /*ea20*/  F2FP.BF16.F32.PACK_AB R4, R33, R32 ;  /* 0x000000202104723e */ /* 0x000fe400000010ff */
[----:B------:R-:W-:-:S02]  /*ea30*/  F2FP.BF16.F32.PACK_AB R5, R168, R157 ;  /* 0x0000009da805723e */ /* 0x000fc400000010ff */
[----:B------:R-:W-:Y:S02]  /*ea40*/  F2FP.BF16.F32.PACK_AB R6, R37, R36 ;  /* 0x000000242506723e */ /* 0x000fe400000010ff */
[----:B------:R-:W-:Y:S02]  /*ea50*/  F2FP.BF16.F32.PACK_AB R7, R169, R156 ;  /* 0x0000009ca907723e */ /* 0x000fe400000010ff */
[----:B------:R-:W-:Y:S02]  /*ea60*/  F2FP.BF16.F32.PACK_AB R10, R10, R11 ;  /* 0x0000000b0a0a723e */ /* 0x000fe400000010ff */
[----:B------:R-:W-:Y:S01]  /*ea70*/  SHF.R.U64 R52, R52, 0x3, RZ ;  /* 0x0000000334347819 */ /* 0x000fe200000012ff */
[----:B------:R1:W-:Y:S01]  /*ea80*/  STSM.16.M88.4 [R95], R4 ;  /* 0x000000045f007844 */ /* 0x0003e20000000200 */
[----:B------:R-:W-:Y:S02]  /*ea90*/  MOV R94, R26 ;  /* 0x0000001a005e7202 */ /* 0x000fe40000000f00 */
[----:B------:R-:W-:Y:S01]  /*eaa0*/  MOV R22, R28 ;  /* 0x0000001c00167202 */ /* 0x000fe20000000f00 */
[----:B------:R-:W-:Y:S01]  /*eab0*/  IMAD.U32 R29, RZ, RZ, UR9 ;  /* 0x00000009ff1d7e24 */ /* 0x000fe2000f8e00ff */
[----:B------:R-:W-:Y:S01]  /*eac0*/  F2FP.BF16.F32.PACK_AB R8, R41, R40 ;  /* 0x000000282908723e */ /* 0x000fe200000010ff */
[----:B------:R-:W-:Y:S01]  /*ead0*/  IMAD.U32 R29, RZ, RZ, UR5 ;  /* 0x00000005ff1d7e24 */ /* 0x000fe2000f8e00ff */
[----:B------:R-:W-:Y:S01]  /*eae0*/  F2FP.BF16.F32.PACK_AB R9, R166, R155 ;  /* 0x0000009ba609723e */ /* 0x000fe200000010ff */
[----:B------:R-:W-:Y:S01]  /*eaf0*/  USHF.R.S32.HI UR5, URZ, 0x1f, UR44 ;  /* 0x0000001f3f057899 */ /* 0x000fe2000801142c */
[----:B------:R-:W-:Y:S01]  /*eb00*/  F2FP.BF16.F32.PACK_AB R11, R167, R154 ;  /* 0x0000009aa70b723e */ /* 0x000fe200000010ff */
[----:B------:R-:W-:Y:S01]  /*eb10*/  IMAD.U32 R28, RZ, RZ, UR8 ;  /* 0x00000008ff1c7e24 */ /* 0x000fe2000f8e00ff */
[----:B------:R-:W-:-:S02]  /*eb20*/  F2FP.BF16.F32.PACK_AB R12, R12, R13 ;  /* 0x0000000d0c0c723e */ /* 0x000fc400000010ff */
[----:B------:R-:W-:Y:S01]  /*eb30*/  F2FP.BF16.F32.PACK_AB R14, R14, R15 ;  /* 0x0000000f0e0e723e */ /* 0x000fe200000010ff */
[----:B------:R-:W-:Y:S01]  /*eb40*/  STSM.16.M88.4 [R94], R8 ;  /* 0x000000085e007844 */ /* 0x000fe20000000200 */
[----:B------:R-:W-:Y:S01]  /*eb50*/  SHF.R.U64 R54, R54, 0x3, RZ ;  /* 0x0000000336367819 */ /* 0x000fe200000012ff */
[----:B-1----:R-:W-:Y:S01]  /*eb60*/  IMAD R4, R30, UR5, RZ ;  /* 0x000000051e047c24 */ /* 0x002fe2000f8e02ff */
[----:B------:R-:W-:Y:S01]  /*eb70*/  F2FP.BF16.F32.PACK_AB R13, R164, R153 ;  /* 0x00000099a40d723e */ /* 0x000fe200000010ff */
[----:B------:R-:W-:Y:S01]  /*eb80*/  IMAD.WIDE.U32 R28, R30, UR44, R28 ;  /* 0x0000002c1e1c7c25 */ /* 0x000fe2000f8e001c */
[----:B------:R-:W-:Y:S02]  /*eb90*/  F2FP.BF16.F32.PACK_AB R15, R165, R152 ;  /* 0x00000098a50f723e */ /* 0x000fe400000010ff */
[----:B------:R-:W-:Y:S01]  /*eba0*/  F2FP.BF16.F32.PACK_AB R64, R65, R64 ;  /* 0x000000404140723e */ /* 0x000fe200000010ff */
[----:B------:R-:W-:Y:S01]  /*ebb0*/  IMAD R4, R31, UR44, R4 ;  /* 0x0000002c1f047c24 */ /* 0x000fe2000f8e0204 */
[----:B------:R-:W-:Y:S01]  /*ebc0*/  SHF.R.U64 R56, R56, 0x3, RZ ;  /* 0x0000000338387819 */ /* 0x000fe200000012ff */
[----:B------:R-:W-:Y:S01]  /*ebd0*/  STSM.16.M88.4 [R87], R12 ;  /* 0x0000000c57007844 */ /* 0x000fe20000000200 */
[----:B------:R-:W-:-:S02]  /*ebe0*/  F2FP.BF16.F32.PACK_AB R24, R24, R3 ;  /* 0x000000031818723e */ /* 0x000fc400000010ff */
[----:B------:R-:W-:Y:S02]  /*ebf0*/  F2FP.BF16.F32.PACK_AB R25, R162, R21 ;  /* 0x00000015a219723e */ /* 0x000fe400000010ff */
[----:B------:R-:W-:Y:S02]  /*ec00*/  F2FP.BF16.F32.PACK_AB R26, R61, R60 ;  /* 0x0000003c3d1a723e */ /* 0x000fe400000010ff */
[----:B------:R-:W-:Y:S02]  /*ec10*/  F2FP.BF16.F32.PACK_AB R27, R163, R62 ;  /* 0x0000003ea31b723e */ /* 0x000fe400000010ff */
[----:B------:R-:W-:Y:S02]  /*ec20*/  F2FP.BF16.F32.PACK_AB R65, R161, R66 ;  /* 0x00000042a141723e */ /* 0x000fe400000010ff */
[----:B------:R-:W-:Y:S01]  /*ec30*/  F2FP.BF16.F32.PACK_AB R72, R73, R72 ;  /* 0x000000484948723e */ /* 0x000fe200000010ff */
[----:B------:R-:W-:Y:S01]  /*ec40*/  STSM.16.M88.4 [R34], R24 ;  /* 0x0000001822007844 */ /* 0x000fe20000000200 */
[----:B------:R-:W-:Y:S01]  /*ec50*/  LOP3.LUT R58, R58, R51, RZ, 0x3c, !PT ;  /* 0x000000333a3a7212 */ /* 0x000fe200078e3cff */
[----:B------:R-:W-:Y:S01]  /*ec60*/  IMAD.X R51, RZ, RZ, R19, P2 ;  /* 0x000000ffff337224 */ /* 0x000fe200010e0613 */
[----:B------:R-:W-:-:S02]  /*ec70*/  MOV R38, R38 ;  /* 0x0000002600267202 */ /* 0x000fc40000000f00 */
        /* <DEDUP_REMOVED lines=32> */
[----:B------:R-:W-:Y:S01]  /*ee80*/  F2FP.BF16.F32.PACK_AB R112, R113, R112 ;  /* 0x000000707170723e */ /* 0x000fe200000010ff */
[----:B------:R-:W-:Y:S01]  /*ee90*/  STSM.16.M88.4 [R22], R96 ;  /* 0x0000006016007844 */ /* 0x000fe20000000200 */
[----:B------:R-:W-:Y:S02]  /*eea0*/  MOV R48, R48 ;  /* 0x0000003000307202 */ /* 0x000fe40000000f00 */
[----:B------:R-:W-:Y:S02]  /*eeb0*/  F2FP.BF16.F32.PACK_AB R106, R109, R108 ;  /* 0x0000006c6d6a723e */ /* 0x000fe400000010ff */
[----:B------:R-:W-:Y:S02]  /*eec0*/  F2FP.BF16.F32.PACK_AB R107, R111, R110 ;  /* 0x0000006e6f6b723e */ /* 0x000fe400000010ff */
[----:B------:R-:W-:-:S02]  /*eed0*/  F2FP.BF16.F32.PACK_AB R113, R115, R114 ;  /* 0x000000727371723e */ /* 0x000fc400000010ff */
[----:B------:R-:W-:Y:S01]  /*eee0*/  F2FP.BF16.F32.PACK_AB R120, R121, R120 ;  /* 0x000000787978723e */ /* 0x000fe200000010ff */
[----:B------:R-:W-:Y:S01]  /*eef0*/  STSM.16.M88.4 [R48], R104 ;  /* 0x0000006830007844 */ /* 0x000fe20000000200 */
        /* <DEDUP_REMOVED lines=10> */
[----:B------:R-:W-:Y:S01]  /*efa0*/  F2FP.BF16.F32.PACK_AB R136, R137, R136 ;  /* 0x000000888988723e */ /* 0x000fe200000010ff */
[----:B------:R-:W-:Y:S01]  /*efb0*/  STSM.16.M88.4 [R52], R120 ;  /* 0x0000007834007844 */ /* 0x000fe20000000200 */
[----:B------:R-:W-:Y:S02]  /*efc0*/  MOV R54, R54 ;  /* 0x0000003600367202 */ /* 0x000fe40000000f00 */
[----:B------:R-:W-:-:S02]  /*efd0*/  F2FP.BF16.F32.PACK_AB R130, R133, R132 ;  /* 0x000000848582723e */ /* 0x000fc400000010ff */
[----:B------:R-:W-:Y:S02]  /*efe0*/  F2FP.BF16.F32.PACK_AB R131, R135, R134 ;  /* 0x000000868783723e */ /* 0x000fe400000010ff */
[----:B------:R-:W-:Y:S02]  /*eff0*/  F2FP.BF16.F32.PACK_AB R137, R139, R138 ;  /* 0x0000008a8b89723e */ /* 0x000fe400000010ff */
[----:B------:R-:W-:Y:S01]  /*f000*/  F2FP.BF16.F32.PACK_AB R144, R145, R144 ;  /* 0x000000909190723e */ /* 0x000fe200000010ff */
[----:B------:R-:W-:Y:S01]  /*f010*/  STSM.16.M88.4 [R54], R128 ;  /* 0x0000008036007844 */ /* 0x000fe20000000200 */
[----:B------:R-:W-:Y:S02]  /*f020*/  MOV R56, R56 ;  /* 0x0000003800387202 */ /* 0x000fe40000000f00 */
[----:B------:R-:W-:Y:S02]  /*f030*/  F2FP.BF16.F32.PACK_AB R138, R141, R140 ;  /* 0x0000008c8d8a723e */ /* 0x000fe400000010ff */
[----:B------:R-:W-:-:S02]  /*f040*/  F2FP.BF16.F32.PACK_AB R139, R143, R142 ;  /* 0x0000008e8f8b723e */ /* 0x000fc400000010ff */
[----:B------:R-:W-:Y:S02]  /*f050*/  F2FP.BF16.F32.PACK_AB R145, R147, R146 ;  /* 0x000000929391723e */ /* 0x000fe400000010ff */
[----:B------:R-:W-:Y:S01]  /*f060*/  MOV R58, R58 ;  /* 0x0000003a003a7202 */ /* 0x000fe20000000f00 */
[----:B------:R-:W-:Y:S01]  /*f070*/  STSM.16.M88.4 [R56], R136 ;  /* 0x0000008838007844 */ /* 0x000fe20000000200 */
[----:B------:R-:W-:Y:S02]  /*f080*/  F2FP.BF16.F32.PACK_AB R146, R149, R148 ;  /* 0x000000949592723e */ /* 0x000fe400000010ff */
[----:B------:R-:W-:Y:S02]  /*f090*/  F2FP.BF16.F32.PACK_AB R147, R151, R150 ;  /* 0x000000969793723e */ /* 0x000fe400000010ff */
[----:B------:R-:W-:Y:S02]  /*f0a0*/  SHF.R.S32.HI R3, RZ, 0x1f, R35 ;  /* 0x0000001fff037819 */ /* 0x000fe40000011423 */
[----:B------:R-:W-:Y:S01]  /*f0b0*/  IADD3 R5, P2, R35, R28, RZ ;  /* 0x0000001c23057210 */ /* 0x000fe20007f5e0ff */
[----:B------:R-:W-:Y:S01]  /*f0c0*/  STSM.16.M88.4 [R58], R144 ;  /* 0x000000903a007844 */ /* 0x000fe20000000200 */
[----:B------:R-:W-:-:S02]  /*f0d0*/  LEA.HI R17, R17, R202, RZ, 0x5 ;  /* 0x000000ca11117211 */ /* 0x000fc400078f28ff */
[----:B------:R-:W-:Y:S01]  /*f0e0*/  IADD3.X R28, R3, R29, R4, P2, !PT ;  /* 0x0000001d031c7210 */ /* 0x000fe200017fe404 */
[----:B------:R-:W-:Y:S01]  /*f0f0*/  @!PT LDS RZ, [RZ] ;  /* 0x00000000fffff984 */ /* 0x000fe20000000800 */
[----:B------:R-:W-:Y:S01]  /*f100*/  @!PT LDS RZ, [RZ] ;  /* 0x00000000fffff984 */ /* 0x000fe20000000800 */
[----:B------:R-:W-:Y:S01]  /*f110*/  @!PT LDS RZ, [RZ] ;  /* 0x00000000fffff984 */ /* 0x000fe20000000800 */
[----:B------:R-:W-:Y:S01]  /*f120*/  @!PT LDS RZ, [RZ] ;  /* 0x00000000fffff984 */ /* 0x000fe20000000800 */
[----:B------:R1:W-:Y:S06]  /*f130*/  MEMBAR.ALL.CTA ;  /* 0x0000000000007992 */ /* 0x0003ec0000008000 */
[----:B-1----:R-:W1:Y:S01]  /*f140*/  FENCE.VIEW.ASYNC.S ;  /* 0x00000000000073c6 */ /* 0x002e620000000000 */
[----:B------:R-:W-:Y:S01]  /*f150*/  SHF.R.S32.HI R3, RZ, 0x5, R17 ;  /* 0x00000005ff037819 */ /* 0x000fe20000011411 */
[----:B-1----:R-:W-:Y:S06]  /*f160*/  BAR.ARV 0x1, 0x120 ;  /* 0x0044800000007b1d */ /* 0x002fec0000002000 */
[----:B------:R-:W-:Y:S01]  /*f170*/  ISETP.GE.OR P0, PT, R35, UR6, P0 ;  /* 0x0000000623007c0c */ /* 0x000fe20008706670 */
[----:B------:R-:W-:Y:S01]  /*f180*/  ULDC.64 UR6, c[0x0][0xb40] ;  /* 0x0002d00000067ab9 */ /* 0x000fe20000000a00 */
[----:B------:R-:W1:Y:S01]  /*f190*/  SHFL.IDX PT, R3, R3, RZ, 0x1f ;  /* 0x00001fff03037589 */ /* 0x000e6200000e0000 */
[----:B------:R-:W-:-:S04]  /*f1a0*/  LEA R4, P2, R5, UR6, 0x2 ;  /* 0x0000000605047c11 */ /* 0x000fc8000f8410ff */
[----:B------:R-:W-:-:S05]  /*f1b0*/  LEA.HI.X R5, R5, UR7, R28, 0x2, P2 ;  /* 0x0000000705057c11 */ /* 0x000fca00090f141c */
[----:B------:R2:W-:Y:S04]  /*f1c0*/  @!P1 STG.E desc[UR48][R4.64+0x20], R20 ;  /* 0x0000201404009986 */ /* 0x0005e8000c101930 */
[----:B------:R2:W-:Y:S01]  /*f1d0*/  @!P0 STG.E desc[UR48][R4.64], R0 ;  /* 0x0000000004008986 */ /* 0x0005e2000c101930 */
[----:B-1----:R-:W-:-:S13]  /*f1e0*/  ISETP.NE.AND P0, PT, R3, 0x7, PT ;  /* 0x000000070300780c */ /* 0x002fda0003f05270 */
        /* <DEDUP_REMOVED lines=31> */
.L_x_1381:
[----:B------:R-:W-:Y:S05]  /*f3e0*/  BSYNC B0 ;  /* 0x0000000000007941 */ /* 0x000fea0003800000 */
.L_x_1380:
[----:B------:R-:W-:Y:S05]  /*f3f0*/  BRA `(.L_x_1379) ;  /* 0x0000000800907947 */ /* 0x000fea0003800000 */
.L_x_1378:
[----:B------:R-:W1:Y:S01]  /*f400*/  LDC.64 R12, c[0x0][0xae0] ;  /* 0x0002b800ff0c7b82 */ /* 0x000e620000000a00 */
[----:B------:R-:W-:Y:S01]  /*f410*/  SHF.R.S32.HI R3, RZ, 0x1f, R202 ;  /* 0x0000001fff037819 */ /* 0x000fe200000114ca */
[----:B------:R-:W-:Y:S01]  /*f420*/  USHF.R.S32.HI UR5, URZ, 0x1f, UR43 ;  /* 0x0000001f3f057899 */ /* 0x000fe2000801142b */
[----:B------:R-:W-:Y:S01]  /*f430*/  ISETP.GT.AND P0, PT, R202, 0x7f, PT ;  /* 0x0000007fca00780c */ /* 0x000fe20003f04270 */
[----:B------:R-:W-:Y:S01]  /*f440*/  USHF.R.S32.HI UR6, URZ, 0x1f, UR44 ;  /* 0x0000001f3f067899 */ /* 0x000fe2000801142c */
[----:B------:R-:W-:Y:S01]  /*f450*/  LEA.HI R17, R3, R202, RZ, 0x3 ;  /* 0x000000ca03117211 */ /* 0x000fe200078f18ff */
[----:B------:R-:W-:Y:S02]  /*f460*/  BSSY B0, `(.L_x_1382) ;  /* 0x000001e000007945 */ /* 0x000fe40003800000 */
[----:B------:R-:W2:Y:S01]  /*f470*/  LDC R11, c[0x0][0xdac] ;  /* 0x00036b00ff0b7b82 */ /* 0x000ea20000000800 */
[----:B------:R-:W-:-:S05]  /*f480*/  LOP3.LUT R3, R17, 0x1ffffff8, RZ, 0xc0, !PT ;  /* 0x1ffffff811037812 */ /* 0x000fca00078ec0ff */
[----:B------:R-:W-:Y:S02]  /*f490*/  IMAD.IADD R3, R202, 0x1, -R3 ;  /* 0x00000001ca037824 */ /* 0x000fe400078e0a03 */
[----:B------:R-:W3:Y:S02]  /*f4a0*/  LDC.64 R14, c[0x0][0xae8] ;  /* 0x0002ba00ff0e7b82 */ /* 0x000ee40000000a00 */
[----:B------:R-:W-:-:S05]  /*f4b0*/  IMAD.SHL.U32 R8, R3, 0x8, RZ ;  /* 0x0000000803087824 */ /* 0x000fca00078e00ff */
[----:B------:R-:W-:Y:S01]  /*f4c0*/  SHF.R.S32.HI R9, RZ, 0x1f, R8 ;  /* 0x0000001fff097819 */ /* 0x000fe20000011408 */
[----:B-1----:R-:W-:Y:S01]  /*f4d0*/  IMAD R10, R12, UR5, RZ ;  /* 0x000000050c0a7c24 */ /* 0x002fe2000f8e02ff */
[----:B------:R-:W-:Y:S06]  /*f4e0*/  @P0 BRA `(.L_x_1383) ;  /* 0x0000000000540947 */ /* 0x000fec0003800000 */
[----:B------:R-:W1:Y:S01]  /*f4f0*/  S2R R0, SR_TID.X ;  /* 0x0000000000007919 */ /* 0x000e620000002100 */
[----:B------:R-:W-:Y:S01]  /*f500*/  ULDC UR7, c[0x0][0xa88] ;  /* 0x0002a20000077ab9 */ /* 0x000fe20000000800 */
[----:B-1----:R-:W-:-:S04]  /*f510*/  IADD3 R4, R200, -0x80, R0 ;  /* 0xffffff80c8047810 */ /* 0x002fc80007ffe000 */
[----:B------:R-:W-:-:S13]  /*f520*/  ISETP.GE.AND P0, PT, R4, UR7, PT ;  /* 0x0000000704007c0c */ /* 0x000fda000bf06270 */
[----:B------:R-:W-:Y:S05]  /*f530*/  @P0 BRA `(.L_x_1383) ;  /* 0x0000000000400947 */ /* 0x000fea0003800000 */
[----:B------:R-:W1:Y:S01]  /*f540*/  LDC.64 R6, c[0x0][0xb70] ;  /* 0x0002dc00ff067b82 */ /* 0x000e620000000a00 */
[----:B------:R-:W-:Y:S01]  /*f550*/  SHF.R.S32.HI R5, RZ, 0x1f, R4 ;  /* 0x0000001fff057819 */ /* 0x000fe20000011404 */
[----:B------:R-:W-:-:S06]  /*f560*/  ULDC.64 UR8, c[0x0][0xb40] ;  /* 0x0002d00000087ab9 */ /* 0x000fcc0000000a00 */
[----:B------:R-:W4:Y:S01]  /*f570*/  LDC.64 R20, c[0x0][0xb78] ;  /* 0x0002de00ff147b82 */ /* 0x000f220000000a00 */
[C---:B-1----:R-:W-:Y:S02]  /*f580*/  IMAD R0, R6.reuse, UR5, RZ ;  /* 0x0000000506007c24 */ /* 0x042fe4000f8e02ff */
[----:B------:R-:W-:-:S04]  /*f590*/  IMAD.WIDE.U32 R4, R6, UR43, R4 ;  /* 0x0000002b06047c25 */ /* 0x000fc8000f8e0004 */
[----:B------:R-:W-:Y:S02]  /*f5a0*/  IMAD R3, R7, UR43, R0 ;  /* 0x0000002b07037c24 */ /* 0x000fe4000f8e0200 */
[C---:B----4-:R-:W-:Y:S02]  /*f5b0*/  IMAD R0, R20.reuse, UR6, RZ ;  /* 0x0000000614007c24 */ /* 0x050fe4000f8e02ff */
[----:B------:R-:W-:Y:S02]  /*f5c0*/  IMAD.IADD R5, R5, 0x1, R3 ;  /* 0x0000000105057824 */ /* 0x000fe400078e0203 */
[----:B------:R-:W-:Y:S02]  /*f5d0*/  IMAD R3, R21, UR44, R0 ;  /* 0x0000002c15037c24 */ /* 0x000fe4000f8e0200 */
[----:B------:R-:W-:-:S04]  /*f5e0*/  IMAD.WIDE.U32 R4, R20, UR44, R4 ;  /* 0x0000002c14047c25 */ /* 0x000fc8000f8e0004 */
[----:B------:R-:W-:Y:S01]  /*f5f0*/  IMAD.IADD R3, R5, 0x1, R3 ;  /* 0x0000000105037824 */ /* 0x000fe200078e0203 */
[----:B------:R-:W-:-:S04]  /*f600*/  LEA R6, P0, R4, UR8, 0x2 ;  /* 0x0000000804067c11 */ /* 0x000fc8000f8010ff */
[----:B------:R-:W-:Y:S01]  /*f610*/  LEA.HI.X R7, R4, UR9, R3, 0x2, P0 ;  /* 0x0000000904077c11 */ /* 0x000fe200080f1403 */
[----:B------:R-:W-:-:S05]  /*f620*/  IMAD.MOV.U32 R3, RZ, RZ, -0x800000 ;  /* 0xff800000ff037424 */ /* 0x000fca00078e00ff */
[----:B------:R1:W-:Y:S03]  /*f630*/  STG.E desc[UR48][R6.64], R3 ;  /* 0x0000000306007986 */ /* 0x0003e6000c101930 */
.L_x_1383:
[----:B------:R-:W-:Y:S05]  /*f640*/  BSYNC B0 ;  /* 0x0000000000007941 */ /* 0x000fea0003800000 */
.L_x_1382:
[----:B------:R-:W-:Y:S01]  /*f650*/  ULDC UR5, c[0x0][0xa88] ;  /* 0x0002a20000057ab9 */ /* 0x000fe20000000800 */
[----:B------:R-:W-:Y:S01]  /*f660*/  SHF.R.S32.HI R4, RZ, 0x3, R17 ;  /* 0x00000003ff047819 */ /* 0x000fe20000011411 */
[----:B------:R-:W-:Y:S01]  /*f670*/  UIADD3 UR42, -UR42, UR5, URZ ;  /* 0x000000052a2a7290 */ /* 0x000fe2000fffe13f */
[----:B-1----:R-:W-:Y:S01]  /*f680*/  IMAD R3, R13, UR43, R10 ;  /* 0x0000002b0d037c24 */ /* 0x002fe2000f8e020a */
[----:B------:R-:W-:Y:S01]  /*f690*/  ULOP3.LUT UR41, URZ, UR41, URZ, 0x33, !UPT ;  /* 0x000000293f297292 */ /* 0x000fe2000f8e333f */
[----:B------:R-:W-:Y:S01]  /*f6a0*/  IMAD.WIDE.U32 R6, R12, UR43, R8 ;  /* 0x0000002b0c067c25 */ /* 0x000fe2000f8e0008 */
[----:B------:R-:W-:Y:S02]  /*f6b0*/  BSSY B0, `(.L_x_1384) ;  /* 0x0000026000007945 */ /* 0x000fe40003800000 */
[C---:B------:R-:W-:Y:S01]  /*f6c0*/  ISETP.GE.AND P2, PT, R4.reuse, UR42, PT ;  /* 0x0000002a04007c0c */ /* 0x040fe2000bf46270 */
[C---:B------:R-:W-:Y:S02]  /*f6d0*/  VIADD R0, R4.reuse, 0x20 ;  /* 0x0000002004007836 */ /* 0x040fe40000000000 */
[----:B------:R-:W-:-:S02]  /*f6e0*/  VIADD R5, R4, 0x40 ;  /* 0x0000004004057836 */ /* 0x000fc40000000000 */
[----:B------:R-:W-:Y:S01]  /*f6f0*/  IMAD.IADD R7, R7, 0x1, R3 ;  /* 0x0000000107077824 */ /* 0x000fe200078e0203 */
[----:B------:R-:W-:Y:S01]  /*f700*/  ISETP.GE.AND P0, PT, R0, UR42, PT ;  /* 0x0000002a00007c0c */ /* 0x000fe2000bf06270 */
[C---:B---3--:R-:W-:Y:S01]  /*f710*/  IMAD R0, R14.reuse, UR6, RZ ;  /* 0x000000060e007c24 */ /* 0x048fe2000f8e02ff */
[----:B------:R-:W-:Y:S01]  /*f720*/  ISETP.GE.AND P1, PT, R5, UR42, PT ;  /* 0x0000002a05007c0c */ /* 0x000fe2000bf26270 */
[----:B--2---:R-:W-:Y:S01]  /*f730*/  VIADD R13, R11, UR41 ;  /* 0x000000290b0d7c36 */ /* 0x004fe20008000000 */
[----:B------:R-:W-:Y:S01]  /*f740*/  SHF.R.S32.HI R5, RZ, 0x1f, R4 ;  /* 0x0000001fff057819 */ /* 0x000fe20000011404 */
[----:B------:R-:W-:Y:S02]  /*f750*/  IMAD R3, R15, UR44, R0 ;  /* 0x0000002c0f037c24 */ /* 0x000fe4000f8e0200 */
[----:B------:R-:W-:-:S04]  /*f760*/  IMAD.WIDE.U32 R10, R14, UR44, R6 ;  /* 0x0000002c0e0a7c25 */ /* 0x000fc8000f8e0006 */
        /* <DEDUP_REMOVED lines=26> */
.L_x_1385:
[----:B------:R-:W-:Y:S05]  /*f910*/  BSYNC B0 ;  /* 0x0000000000007941 */ /* 0x000fea0003800000 */
.L_x_1384:
[----:B------:R-:W-:Y:S01]  /*f920*/  BSSY B0, `(.L_x_1386) ;  /* 0x000001b000007945 */ /* 0x000fe20003800000 */
[----:B------:R-:W-:-:S03]  /*f930*/  ISETP.GE.AND P2, PT, R0, UR42, PT ;  /* 0x0000002a00007c0c */ /* 0x000fc6000bf46270 */
        /* <DEDUP_REMOVED lines=18> */
[----:B-1----:R-:W-:Y:S01]  /*fa60*/  LEA R14, P0, R4, UR6, 0x1 ;  /* 0x00000006040e7c11 */ /* 0x002fe2000f8008ff */
[----:B------:R-:W-:-:S05]  /*fa70*/  IMAD.IADD R3, R5, 0x1, R3 ;  /* 0x0000000105037824 */ /* 0x000fca00078e0203 */
[----:B------:R-:W-:-:S05]  /*fa80*/  LEA.HI.X R15, R4, UR7, R3, 0x1, P0 ;  /* 0x00000007040f7c11 */ /* 0x000fca00080f0c03 */
[----:B------:R2:W-:Y:S04]  /*fa90*/  @!P3 STG.E.128 desc[UR48][R14.64], RZ ;  /* 0x000000ff0e00b986 */ /* 0x0005e8000c101d30 */
[----:B------:R2:W-:Y:S04]  /*faa0*/  @!P4 STG.E.128 desc[UR48][R14.64+0x80], RZ ;  /* 0x000080ff0e00c986 */ /* 0x0005e8000c101d30 */
[----:B------:R2:W-:Y:S04]  /*fab0*/  @!P5 STG.E.128 desc[UR48][R14.64+0x100], RZ ;  /* 0x000100ff0e00d986 */ /* 0x0005e8000c101d30 */
[----:B------:R2:W-:Y:S02]  /*fac0*/  @!P6 STG.E.128 desc[UR48][R14.64+0x180], RZ ;  /* 0x000180ff0e00e986 */ /* 0x0005e4000c101d30 */
.L_x_1387:
[----:B------:R-:W-:Y:S05]  /*fad0*/  BSYNC B0 ;  /* 0x0000000000007941 */ /* 0x000fea0003800000 */
.L_x_1386:
        /* <DEDUP_REMOVED lines=19> */
[----:B-12---:R-:W-:Y:S01]  /*fc10*/  LEA R14, P0, R4, UR6, 0x1 ;  /* 0x00000006040e7c11 */ /* 0x006fe2000f8008ff */
[----:B------:R-:W-:-:S05]  /*fc20*/  IMAD.IADD R3, R5, 0x1, R3 ;  /* 0x0000000105037824 */ /* 0x000fca00078e0203 */
[----:B------:R-:W-:-:S05]  /*fc30*/  LEA.HI.X R15, R4, UR7, R3, 0x1, P0 ;  /* 0x00000007040f7c11 */ /* 0x000fca00080f0c03 */
[----:B------:R3:W-:Y:S04]  /*fc40*/  @!P1 STG.E.128 desc[UR48][R14.64], RZ ;  /* 0x000000ff0e009986 */ /* 0x0007e8000c101d30 */
[----:B------:R3:W-:Y:S04]  /*fc50*/  @!P3 STG.E.128 desc[UR48][R14.64+0x80], RZ ;  /* 0x000080ff0e00b986 */ /* 0x0007e8000c101d30 */
[----:B------:R3:W-:Y:S04]  /*fc60*/  @!P4 STG.E.128 desc[UR48][R14.64+0x100], RZ ;  /* 0x000100ff0e00c986 */ /* 0x0007e8000c101d30 */
[----:B------:R3:W-:Y:S02]  /*fc70*/  @!P5 STG.E.128 desc[UR48][R14.64+0x180], RZ ;  /* 0x000180ff0e00d986 */ /* 0x0007e4000c101d30 */
.L_x_1389:
[----:B------:R-:W-:Y:S05]  /*fc80*/  BSYNC B0 ;  /* 0x0000000000007941 */ /* 0x000fea0003800000 */
.L_x_1388:
        /* <DEDUP_REMOVED lines=26> */
.L_x_1390:
[----:B------:R-:W-:Y:S05]  /*fe30*/  BSYNC B0 ;  /* 0x0000000000007941 */ /* 0x000fea0003800000 */
.L_x_1379:
[----:B------:R-:W5:Y:S02]  /*fe40*/  LDC R0, c[0x0][0xda8] ;  /* 0x00036a00ff007b82 */ /* 0x000f640000000800 */
[----:B-----5:R-:W-:-:S13]  /*fe50*/  ISETP.LE.AND P0, PT, R0, UR4, PT ;  /* 0x0000000400007c0c */ /* 0x020fda000bf03270 */
[----:B------:R-:W-:Y:S05]  /*fe60*/  @!P0 BRA `(.L_x_1391) ;  /* 0xffffff0c00c08947 */ /* 0x000fea000383ffff */
[----:B------:R-:W-:Y:S05]  /*fe70*/  EXIT ;  /* 0x000000000000794d */ /* 0x000fea0003800000 */
.L_x_1297:
[----:B------:R-:W-:-:S08]  /*fe80*/  NOP ;  /* 0x0000000000007918 */ /* 0x000fd00000000000 */
[----:B------:R-:W1:-:S00]  /*fe90*/  USETMAXREG.DEALLOC.CTAPOOL 0x18 ;  /* 0x00000018000079c8 */ /* 0x000e4000080e0500 */
[----:B-1----:R-:W-:-:S06]  /*fea0*/  LOP3.LUT R0, R0, 0x3, RZ, 0xc0, !PT ;  /* 0x0000000300007812 */ /* 0x002fcc00078ec0ff */
[----:B------:R-:W1:Y:S02]  /*feb0*/  SHFL.IDX PT, R0, R0, RZ, 0x1f ;  /* 0x00001fff00007589 */ /* 0x000e6400000e0000 */
[----:B-1----:R-:W-:-:S13]  /*fec0*/  ISETP.NE.AND P0, PT, R0, RZ, PT ;  /* 0x000000ff0000720c */ /* 0x002fda0003f05270 */
[----:B------:R-:W-:Y:S05]  /*fed0*/  @P0 EXIT ;  /* 0x000000000000094d */ /* 0x000fea0003800000 */
[----:B------:R-:W1:Y:S01]  /*fee0*/  S2UR UR4, SR_CTAID.X ;  /* 0x00000000000479c3 */ /* 0x000e620000002500 */
[----:B------:R-:W-:Y:S01]  /*fef0*/  UMOV UR45, URZ ;  /* 0x0000003f002d7c82 */ /* 0x000fe20008000000 */
[----:B------:R-:W-:Y:S02]  /*ff00*/  IMAD.MOV.U32 R16, RZ, RZ, RZ ;  /* 0x000000ffff107224 */ /* 0x000fe400078e00ff */
[----:B------:R-:W-:-:S04]  /*ff10*/  IMAD.MOV.U32 R17, RZ, RZ, 0x1 ;  /* 0x00000001ff117424 */ /* 0x000fc800078e00ff */
[----:B------:R-:W1:Y:S02]  /*ff20*/  LDC R0, c[0x0][0xda8] ;  /* 0x00036a00ff007b82 */ /* 0x000e640000000800 */
[----:B-1----:R-:W-:-:S13]  /*ff30*/  ISETP.LE.AND P0, PT, R0, UR4, PT ;  /* 0x0000000400007c0c */ /* 0x002fda000bf03270 */
[----:B------:R-:W-:Y:S05]  /*ff40*/  @P0 BRA `(.L_x_1392) ;  /* 0x0000002800e40947 */ /* 0x000fea0003800000 */
[----:B------:R-:W1:Y:S01]  /*ff50*/  S2R R2, SR_TID.X ;  /* 0x0000000000027919 */ /* 0x000e620000002100 */
[----:B------:R-:W-:Y:S01]  /*ff60*/  IMAD.U32 R18, RZ, RZ, UR4 ;  /* 0x00000004ff127e24 */ /* 0x000fe2000f8e00ff */
[----:B------:R-:W-:Y:S01]  /*ff70*/  ULDC UR44, c[0x0][0xc] ;  /* 0x00000300002c7ab9 */ /* 0x000fe20000000800 */
[----:B------:R-:W-:Y:S01]  /*ff80*/  IMAD.MOV.U32 R17, RZ, RZ, 0x1 ;  /* 0x00000001ff117424 */ /* 0x000fe200078e00ff */
[----:B------:R-:W-:Y:S01]  /*ff90*/  ULDC.64 UR46, c[0x0][0x198] ;  /* 0x00006600002e7ab9 */ /* 0x000fe20000000a00 */
[----:B------:R-:W-:Y:S01]  /*ffa0*/  IMAD.MOV.U32 R16, RZ, RZ, RZ ;  /* 0x000000ffff107224 */ /* 0x000fe200078e00ff */
[----:B------:R-:W-:Y:S01]  /*ffb0*/  UMOV UR45, URZ ;  /* 0x0000003f002d7c82 */ /* 0x000fe20008000000 */
[----:B-1----:R-:W-:-:S07]  /*ffc0*/  LOP3.LUT R19, R2, 0x1f, RZ, 0xc0, !PT ;  /* 0x0000001f02137812 */ /* 0x002fce00078ec0ff */
.L_x_1446:
[----:B------:R-:W-:Y:S01]  /*ffd0*/  ULDC UR9, c[0x0][0xdd0] ;  /* 0x0003740000097ab9 */ /* 0x000fe20000000800 */
[----:B------:R-:W1:Y:S01]  /*ffe0*/  LDC R0, c[0x0][0xde8] ;  /* 0x00037a00ff007b82 */ /* 0x000e620000000800 */
[C---:B------:R-:W-:Y:S01]  /*fff0*/  R2UR UR10, R18.reuse ;  /* 0x00000000120a72ca */ /* 0x040fe200000e0000 */
[----:B------:R-:W-:Y:S01]  /*10000*/  UISETP.NE.AND UP0, UPT, UR9, 0x1, UPT ;  /* 0x000000010900788c */ /* 0x000fe2000bf05270 */
[----:B------:R-:W-:-:S10]  /*10010*/  R2UR UR8, R18 ;  /* 0x00000000120872ca */ /* 0x000fd400000e0000 */
[----:B------:R-:W-:Y:S01]  /*10020*/  @UP0 ULDC UR6, c[0x0][0xdd4] ;  /* 0x0003750000060ab9 */ /* 0x000fe20000000800 */
[----:B------:R-:W-:Y:S01]  /*10030*/  @UP0 ULDC UR11, c[0x0][0xdd8] ;  /* 0x00037600000b0ab9 */ /* 0x000fe20000000800 */
[----:B------:R-:W-:-:S04]  /*10040*/  UIMAD.WIDE.U32 UR6, UR10, UR6, URZ ;  /* 0x000000060a0672a5 */ /* 0x000fc8000f8e003f */
[----:B------:R-:W-:-:S04]  /*10050*/  @UP0 USHF.R.U32.HI UR10, URZ, UR11, UR7 ;  /* 0x0000000b3f0a0299 */ /* 0x000fc80008011607 */
[----:B------:R-:W-:Y:S02]  /*10060*/  UIADD3 UR6, -UR10, URZ, URZ ;  /* 0x0000003f0a067290 */ /* 0x000fe4000fffe13f */
[----:B-1----:R-:W-:Y:S02]  /*10070*/  ISETP.LE.AND P0, PT, R0, UR10, PT ;  /* 0x0000000a00007c0c */ /* 0x002fe4000bf03270 */
[----:B------:R-:W-:-:S11]  /*10080*/  UIMAD UR9, UR9, UR6, UR8 ;  /* 0x00000006090972a4 */ /* 0x000fd6000f8e0208 */
[----:B------:R-:W-:Y:S05]  /*10090*/  @!P0 BRA `(.L_x_1393) ;  /* 0x0000000000208947 */ /* 0x000fea0003800000 */
        /* <DEDUP_REMOVED lines=8> */
.L_x_1393:
[----:B------:R-:W-:Y:S01]  /*10120*/  ULDC UR11, c[0x0][0xdc4] ;  /* 0x00037100000b7ab9 */ /* 0x000fe20000000800 */
[----:B------:R-:W-:Y:S01]  /*10130*/  UMOV UR8, UR9 ;  /* 0x0000000900087c82 */ /* 0x000fe20008000000 */
[----:B------:R-:W-:-:S11]  /*10140*/  UISETP.NE.AND UP0, UPT, UR11, 0x1, UPT ;  /* 0x000000010b00788c */ /* 0x000fd6000bf05270 */
[----:B------:R-:W-:Y:S02]  /*10150*/  @UP0 ULDC.64 UR12, c[0x0][0xdc8] ;  /* 0x00037200000c0ab9 */ /* 0x000fe40000000a00 */
[----:B------:R-:W-:-:S04]  /*10160*/  UIMAD.WIDE.U32 UR6, UR9, UR12, URZ ;  /* 0x0000000c090672a5 */ /* 0x000fc8000f8e003f */
[----:B------:R-:W-:-:S04]  /*10170*/  @UP0 USHF.R.U32.HI UR8, URZ, UR13, UR7 ;  /* 0x0000000d3f080299 */ /* 0x000fc80008011607 */
[----:B------:R-:W-:-:S12]  /*10180*/  UIMAD UR6, UR8, UR11, URZ ;  /* 0x0000000b080672a4 */ /* 0x000fd8000f8e023f */
.L_x_1394:
[----:B------:R-:W-:Y:S01]  /*10190*/  ULDC.64 UR14, c[0x0][0x3f8] ;  /* 0x0000fe00000e7ab9 */ /* 0x000fe20000000a00 */
[----:B------:R-:W-:Y:S02]  /*101a0*/  UIADD3 UR11, UR9, -UR6, URZ ;  /* 0x80000006090b7290 */ /* 0x000fe4000fffe03f */
[----:B------:R-:W-:Y:S02]  /*101b0*/  UISETP.NE.U32.AND UP0, UPT, UR14, URZ, UPT ;  /* 0x0000003f0e00728c */ /* 0x000fe4000bf05070 */
[----:B------:R-:W-:Y:S01]  /*101c0*/  ULOP3.LUT UR12, URZ, UR8, URZ, 0x33, !UPT ;  /* 0x000000083f0c7292 */ /* 0x000fe2000f8e333f */
[----:B------:R-:W-:Y:S01]  /*101d0*/  ULDC UR14, c[0x0][0xdb8] ;  /* 0x00036e00000e7ab9 */ /* 0x000fe20000000800 */
[----:B------:R-:W-:Y:S01]  /*101e0*/  ULDC.64 UR6, c[0x0][0x9e0] ;  /* 0x0002780000067ab9 */ /* 0x000fe20000000a00 */
[----:B------:R-:W-:Y:S02]  /*101f0*/  UISETP.NE.AND UP1, UPT, UR14, 0x1, UPT ;  /* 0x000000010e00788c */ /* 0x000fe4000bf25270 */
[----:B------:R-:W-:Y:S01]  /*10200*/  UISETP.NE.AND.EX UP0, UPT, UR15, URZ, UPT, UP0 ;  /* 0x0000003f0f00728c */ /* 0x000fe2000bf05300 */
[----:B------:R-:W-:-:S02]  /*10210*/  ULDC UR13, c[0x0][0xdc4] ;  /* 0x00037100000d7ab9 */ /* 0x000fc40000000800 */
[----:B------:R-:W-:Y:S01]  /*10220*/  ULDC UR15, c[0x0][0xdac] ;  /* 0x00036b00000f7ab9 */ /* 0x000fe20000000800 */
[----:B------:R-:W-:Y:S02]  /*10230*/  UISETP.GE.AND UP2, UPT, UR7, 0x1, UPT ;  /* 0x000000010700788c */ /* 0x000fe4000bf46270 */
[----:B------:R-:W-:Y:S02]  /*10240*/  UIMAD UR13, UR10, UR13, UR11 ;  /* 0x0000000d0a0d72a4 */ /* 0x000fe4000f8e020b */
[----:B------:R-:W-:Y:S01]  /*10250*/  UIADD3 UR12, UR12, UR15, URZ ;  /* 0x0000000f0c0c7290 */ /* 0x000fe2000fffe03f */
[----:B------:R-:W-:Y:S01]  /*10260*/  @UP1 ULDC UR10, c[0x0][0xdbc] ;  /* 0x00036f00000a1ab9 */ /* 0x000fe20000000800 */
[----:B------:R-:W-:Y:S01]  /*10270*/  PLOP3.LUT P1, PT, PT, PT, UP2, 0x80, 0x0 ;  /* 0x000000000000781c */ /* 0x000fe20003f2f028 */
[----:B------:R-:W-:Y:S02]  /*10280*/  UIMAD.WIDE.U32 UR10, UR13, UR10, URZ ;  /* 0x0000000a0d0a72a5 */ /* 0x000fe4000f8e003f */
[----:B------:R-:W-:Y:S01]  /*10290*/  USHF.L.U32 UR41, UR12, 0x7, URZ ;  /* 0x000000070c297899 */ /* 0x000fe2000800063f */
[----:B------:R-:W-:Y:S01]  /*102a0*/  ULDC UR16, c[0x0][0x404] ;  /* 0x0001010000107ab9 */ /* 0x000fe20000000800 */
[----:B------:R-:W-:Y:S01]  /*102b0*/  ULDC UR9, c[0x0][0x288] ;  /* 0x0000a20000097ab9 */ /* 0x000fe20000000800 */
[----:B------:R-:W-:Y:S01]  /*102c0*/  @UP1 ULDC UR15, c[0x0][0xdc0] ;  /* 0x00037000000f1ab9 */ /* 0x000fe20000000800 */
[----:B------:R-:W-:Y:S01]  /*102d0*/  UMOV UR43, UR13 ;  /* 0x0000000d002b7c82 */ /* 0x000fe20008000000 */
[----:B------:R-:W-:-:S02]  /*102e0*/  USEL UR16, UR16, 0x1, UP0 ;  /* 0x0000000110107887 */ /* 0x000fc40008000000 */
[----:B------:R-:W-:Y:S02]  /*102f0*/  UIADD3 UR12, UR41, 0x80, -UR9 ;  /* 0x00000080290c7890 */ /* 0x000fe4000fffe809 */
[----:B------:R-:W-:Y:S01]  /*10300*/  @UP1 USHF.R.U32.HI UR43, URZ, UR15, UR11 ;  /* 0x0000000f3f2b1299 */ /* 0x000fe2000801160b */
[----:B------:R-:W-:Y:S02]  /*10310*/  ULDC UR8, c[0x0][0x2e0] ;  /* 0x0000b80000087ab9 */ /* 0x000fe40000000800 */
[----:B------:R-:W-:Y:S02]  /*10320*/  UIMAD UR10, UR16, UR8, UR12 ;  /* 0x00000008100a72a4 */ /* 0x000fe4000f8e020c */
[----:B------:R-:W-:Y:S02]  /*10330*/  UIADD3 UR42, -UR43, URZ, URZ ;  /* 0x0000003f2b2a7290 */ /* 0x000fe4000fffe13f */
[----:B------:R-:W-:Y:S02]  /*10340*/  UIADD3 UR6, UR10, UR6, URZ ;  /* 0x000000060a067290 */ /* 0x000fe4000fffe03f */
[----:B------:R-:W-:Y:S01]  /*10350*/  UIMAD UR42, UR14, UR42, UR13 ;  /* 0x0000002a0e2a72a4 */ /* 0x000fe2000f8e020d */
[----:B------:R-:W-:Y:S11]  /*10360*/  @!P1 BRA `(.L_x_1395) ;  /* 0x0000000000449947 */ /* 0x000ff60003800000 */
[----:B------:R-:W-:Y:S01]  /*10370*/  ISETP.LT.AND P0, PT, RZ, UR10, PT ;  /* 0x0000000aff007c0c */ /* 0x000fe2000bf01270 */
[----:B------:R-:W-:-:S12]  /*10380*/  UIADD3 UR12, UR10, -0x1, URZ ;  /* 0xffffffff0a0c7890 */ /* 0x000fd8000fffe03f */
[----:B------:R-:W-:Y:S05]  /*10390*/  @P0 BRA `(.L_x_1396) ;  /* 0x00000000001c0947 */ /* 0x000fea0003800000 */
[----:B------:R-:W-:Y:S02]  /*103a0*/  UISETP.NE.AND UP0, UPT, UR7, 0x1, UPT ;  /* 0x000000010700788c */ /* 0x000fe4000bf05270 */
[----:B------:R-:W-:-:S09]  /*103b0*/  UIADD3 UR12, -UR10, URZ, URZ ;  /* 0x0000003f0a0c7290 */ /* 0x000fd2000fffe13f */
[----:B------:R-:W-:Y:S02]  /*103c0*/  @UP0 ULDC.64 UR14, c[0x0][0x9e8] ;  /* 0x00027a00000e0ab9 */ /* 0x000fe40000000a00 */
[----:B------:R-:W-:-:S04]  /*103d0*/  UIMAD.WIDE.U32 UR10, UR12, UR14, URZ ;  /* 0x0000000e0c0a72a5 */ /* 0x000fc8000f8e003f */
[----:B------:R-:W-:-:S04]  /*103e0*/  @UP0 USHF.R.U32.HI UR12, URZ, UR15, UR11 ;  /* 0x0000000f3f0c0299 */ /* 0x000fc8000801160b */
[----:B------:R-:W-:Y:S01]  /*103f0*/  ULOP3.LUT UR12, URZ, UR12, URZ, 0x33, !UPT ;  /* 0x0000000c3f0c7292 */ /* 0x000fe2000f8e333f */
[----:B------:R-:W-:Y:S11]  /*10400*/  BRA `(.L_x_1397) ;  /* 0x0000000000107947 */ /* 0x000ff60003800000 */
.L_x_1396:
[----:B------:R-:W-:-:S11]  /*10410*/  UISETP.NE.AND UP0, UPT, UR7, 0x1, UPT ;  /* 0x000000010700788c */ /* 0x000fd6000bf05270 */
[----:B------:R-:W-:Y:S02]  /*10420*/  @UP0 ULDC.64 UR14, c[0x0][0x9e8] ;  /* 0x00027a00000e0ab9 */ /* 0x000fe40000000a00 */
[----:B------:R-:W-:-:S04]  /*10430*/  UIMAD.WIDE.U32 UR10, UR12, UR14, URZ ;  /* 0x0000000e0c0a72a5 */ /* 0x000fc8000f8e003f */
[----:B------:R-:W-:-:S12]  /*10440*/  @UP0 USHF.R.U32.HI UR12, URZ, UR15, UR11 ;  /* 0x0000000f3f0c0299 */ /* 0x000fd8000801160b */
.L_x_1397:
[----:B------:R-:W-:-:S04]  /*10450*/  UIMAD UR12, UR12, UR7, UR7 ;  /* 0x000000070c0c72a4 */ /* 0x000fc8000f8e0207 */
[----:B------:R-:W-:-:S04]  /*10460*/  UISETP.LT.AND UP0, UPT, UR6, UR12, UPT ;  /* 0x0000000c0600728c */ /* 0x000fc8000bf01270 */
[----:B------:R-:W-:-:S12]  /*10470*/  USEL UR6, UR6, UR12, UP0 ;  /* 0x0000000c06067287 */ /* 0x000fd80008000000 */
.L_x_1395:
[----:B------:R-:W-:Y:S02]  /*10480*/  UIMAD UR10, UR16, UR8, 0x5f ;  /* 0x0000005f100a74a4 */ /* 0x000fe4000f8e0208 */
[----:B------:R-:W-:Y:S02]  /*10490*/  UIADD3 UR12, UR6, 0x5f, URZ ;  /* 0x0000005f060c7890 */ /* 0x000fe4000fffe03f */
[----:B------:R-:W-:Y:S02]  /*104a0*/  UIMAD.WIDE UR10, UR10, 0x2aaaaaab, URZ ;  /* 0x2aaaaaab0a0a78a5 */ /* 0x000fe4000f8e023f */
[----:B------:R-:W-:Y:S02]  /*104b0*/  UIMAD.WIDE UR12, UR12, 0x2aaaaaab, URZ ;  /* 0x2aaaaaab0c0c78a5 */ /* 0x000fe4000f8e023f */
[----:B------:R-:W-:Y:S02]  /*104c0*/  USHF.R.U32.HI UR6, URZ, 0x1f, UR11 ;  /* 0x0000001f3f067899 */ /* 0x000fe4000801160b */
[----:B------:R-:W-:-:S02]  /*104d0*/  USHF.R.U32.HI UR10, URZ, 0x1f, UR13 ;  /* 0x0000001f3f0a7899 */ /* 0x000fc4000801160d */
[----:B------:R-:W-:Y:S02]  /*104e0*/  UIADD3 UR9, UR41, -UR9, URZ ;  /* 0x8000000929097290 */ /* 0x000fe4000fffe03f */
[----:B------:R-:W-:Y:S02]  /*104f0*/  ULEA.HI.SX32 UR6, UR11, UR6, 0x1c ;  /* 0x000000060b067291 */ /* 0x000fe4000f8fe23f */
[----:B------:R-:W-:Y:S02]  /*10500*/  ULEA.HI.SX32 UR10, UR13, UR10, 0x1c ;  /* 0x0000000a0d0a7291 */ /* 0x000fe4000f8fe23f */
[----:B------:R-:W-:Y:S02]  /*10510*/  UIMAD UR9, UR16, UR8, UR9 ;  /* 0x00000008100972a4 */ /* 0x000fe4000f8e0209 */
[----:B------:R-:W-:Y:S01]  /*10520*/  UISETP.LT.AND UP0, UPT, UR6, UR10, UPT ;  /* 0x0000000a0600728c */ /* 0x000fe2000bf01270 */
[----:B------:R-:W-:Y:S02]  /*10530*/  ULDC UR11, c[0x0][0x9dc] ;  /* 0x00027700000b7ab9 */ /* 0x000fe40000000800 */
[----:B------:R-:W-:-:S02]  /*10540*/  UIADD3 UR11, UR9, -UR11, URZ ;  /* 0x8000000b090b7290 */ /* 0x000fc4000fffe03f */
[----:B------:R-:W-:Y:S01]  /*10550*/  USEL UR39, UR6, UR10, UP0 ;  /* 0x0000000a06277287 */ /* 0x000fe20008000000 */
[----:B------:R-:W-:Y:S11]  /*10560*/  @!P1 BRA `(.L_x_1398) ;  /* 0x0000000000489947 */ /* 0x000ff60003800000 */
[----:B------:R-:W-:Y:S02]  /*10570*/  UMOV UR6, UR9 ;  /* 0x0000000900067c82 */ /* 0x000fe40008000000 */
[----:B------:R-:W-:-:S06]  /*10580*/  UISETP.GT.AND UP0, UPT, UR6, -0x1, UPT ;  /* 0xffffffff0600788c */ /* 0x000fcc000bf04270 */
[----:B------:R-:W-:-:S13]  /*10590*/  PLOP3.LUT P0, PT, PT, PT, UP0, 0x80, 0x0 ;  /* 0x000000000000781c */ /* 0x000fda0003f0f008 */
[----:B------:R-:W-:Y:S05]  /*105a0*/  @P0 BRA `(.L_x_1399) ;  /* 0x00000000001c0947 */ /* 0x000fea0003800000 */
[----:B------:R-:W-:Y:S02]  /*105b0*/  UISETP.NE.AND UP0, UPT, UR7, 0x1, UPT ;  /* 0x000000010700788c */ /* 0x000fe4000bf05270 */
[----:B------:R-:W-:-:S09]  /*105c0*/  ULOP3.LUT UR6, URZ, UR6, URZ, 0x33, !UPT ;  /* 0x000000063f067292 */ /* 0x000fd2000f8e333f */
[----:B------:R-:W-:Y:S02]  /*105d0*/  @UP0 ULDC.64 UR12, c[0x0][0x9e8] ;  /* 0x00027a00000c0ab9 */ /* 0x000fe40000000a00 */
[----:B------:R-:W-:-:S04]  /*105e0*/  UIMAD.WIDE.U32 UR8, UR6, UR12, URZ ;  /* 0x0000000c060872a5 */ /* 0x000fc8000f8e003f */
[----:B------:R-:W-:-:S04]  /*105f0*/  @UP0 USHF.R.U32.HI UR6, URZ, UR13, UR9 ;  /* 0x0000000d3f060299 */ /* 0x000fc80008011609 */
[----:B------:R-:W-:Y:S01]  /*10600*/  ULOP3.LUT UR6, URZ, UR6, URZ, 0x33, !UPT ;  /* 0x000000063f067292 */ /* 0x000fe2000f8e333f */
[----:B------:R-:W-:Y:S11]  /*10610*/  BRA `(.L_x_1400) ;  /* 0x0000000000107947 */ /* 0x000ff60003800000 */
.L_x_1399:
[----:B------:R-:W-:-:S11]  /*10620*/  UISETP.NE.AND UP0, UPT, UR7, 0x1, UPT ;  /* 0x000000010700788c */ /* 0x000fd6000bf05270 */
[----:B------:R-:W-:Y:S02]  /*10630*/  @UP0 ULDC.64 UR12, c[0x0][0x9e8] ;  /* 0x00027a00000c0ab9 */ /* 0x000fe40000000a00 */
[----:B------:R-:W-:-:S04]  /*10640*/  UIMAD.WIDE.U32 UR8, UR6, UR12, URZ ;  /* 0x0000000c060872a5 */ /* 0x000fc8000f8e003f */
[----:B------:R-:W-:-:S12]  /*10650*/  @UP0 USHF.R.U32.HI UR6, URZ, UR13, UR9 ;  /* 0x0000000d3f060299 */ /* 0x000fd80008011609 */
.L_x_1400:
[----:B------:R-:W-:-:S04]  /*10660*/  UIMAD UR6, UR6, UR7, URZ ;  /* 0x00000007060672a4 */ /* 0x000fc8000f8e023f */
[----:B------:R-:W-:-:S04]  /*10670*/  UISETP.LT.AND UP0, UPT, UR11, UR6, UPT ;  /* 0x000000060b00728c */ /* 0x000fc8000bf01270 */
[----:B------:R-:W-:-:S12]  /*10680*/  USEL UR11, UR11, UR6, !UP0 ;  /* 0x000000060b0b7287 */ /* 0x000fd8000c000000 */
.L_x_1398:
[----:B------:R-:W-:Y:S01]  /*10690*/  UIMAD.WIDE UR6, UR11, 0x2aaaaaab, URZ ;  /* 0x2aaaaaab0b0678a5 */ /* 0x000fe2000f8e023f */
[----:B------:R-:W-:Y:S03]  /*106a0*/  BSSY B6, `(.L_x_1401) ;  /* 0x0000234000067945 */ /* 0x000fe60003800000 */
[----:B------:R-:W-:-:S04]  /*106b0*/  USHF.R.U32.HI UR6, URZ, 0x1f, UR7 ;  /* 0x0000001f3f067899 */ /* 0x000fc80008011607 */
[----:B------:R-:W-:-:S04]  /*106c0*/  ULEA.HI.SX32 UR6, UR7, UR6, 0x1c ;  /* 0x0000000607067291 */ /* 0x000fc8000f8fe23f */
[----:B------:R-:W-:-:S04]  /*106d0*/  UISETP.LT.AND UP0, UPT, URZ, UR6, UPT ;  /* 0x000000063f00728c */ /* 0x000fc8000bf01270 */
[----:B------:R-:W-:-:S04]  /*106e0*/  USEL UR38, URZ, UR6, !UP0 ;  /* 0x000000063f267287 */ /* 0x000fc8000c000000 */
[----:B------:R-:W-:-:S06]  /*106f0*/  UISETP.GT.AND UP0, UPT, UR39, UR38, UPT ;  /* 0x000000262700728c */ /* 0x000fcc000bf04270 */
[----:B------:R-:W-:-:S13]  /*10700*/  PLOP3.LUT P0, PT, PT, PT, UP0, 0x80, 0x0 ;  /* 0x000000000000781c */ /* 0x000fda0003f0f008 */
[----:B------:R-:W-:Y:S05]  /*10710*/  @P0 BRA `(.L_x_1402) ;  /* 0x0000000000400947 */ /* 0x000fea0003800000 */
[----:B------:R-:W-:Y:S01]  /*10720*/  ISETP.NE.AND P0, PT, R19, RZ, PT ;  /* 0x000000ff1300720c */ /* 0x000fe20003f05270 */
[----:B------:R-:W-:-:S12]  /*10730*/  IMAD.MOV.U32 R13, RZ, RZ, R18 ;  /* 0x000000ffff0d7224 */ /* 0x000fd800078e0012 */
[----:B------:R-:W-:Y:S05]  /*10740*/  @P0 BRA `(.L_x_1403) ;  /* 0x0000002000a40947 */ /* 0x000fea0003800000 */
[----:B------:R-:W1:Y:S01]  /*10750*/  S2R R5, SR_LANEID ;  /* 0x0000000000057919 */ /* 0x000e620000000000 */
[----:B------:R-:W-:Y:S01]  /*10760*/  VOTEU.ANY UR6, UPT, PT ;  /* 0x0000000000067886 */ /* 0x000fe200038e0100 */
[----:B------:R-:W2:Y:S01]  /*10770*/  LDC.64 R2, c[0x0][0xdf0] ;  /* 0x00037c00ff027b82 */ /* 0x000ea20000000a00 */
[----:B------:R-:W1:Y:S02]  /*10780*/  FLO.U32 R0, UR6 ;  /* 0x0000000600007d00 */ /* 0x000e6400080e0000 */
[----:B-1----:R-:W-:-:S06]  /*10790*/  ISETP.EQ.U32.AND P0, PT, R0, R5, PT ;  /* 0x000000050000720c */ /* 0x002fcc0003f02070 */
[----:B------:R-:W2:Y:S07]  /*107a0*/  POPC R5, UR6 ;  /* 0x0000000600057d09 */ /* 0x000eae0008000000 */
[----:B--2---:R-:W2:Y:S01]  /*107b0*/  @P0 ATOMG.E.ADD.STRONG.GPU PT, R3, desc[UR48][R2.64], R5 ;  /* 0x00000005020309a8 */ /* 0x004ea200081ee1f0 */
[----:B------:R-:W1:Y:S02]  /*107c0*/  S2R R4, SR_LTMASK ;  /* 0x0000000000047919 */ /* 0x000e640000003900 */
[----:B-1----:R-:W-:-:S04]  /*107d0*/  LOP3.LUT R4, R4, UR6, RZ, 0xc0, !PT ;  /* 0x0000000604047c12 */ /* 0x002fc8000f8ec0ff */
[----:B------:R-:W1:Y:S01]  /*107e0*/  POPC R13, R4 ;  /* 0x00000004000d7309 */ /* 0x000e620000000000 */
[----:B--2---:R-:W1:Y:S02]  /*107f0*/  SHFL.IDX PT, R0, R3, R0, 0x1f ;  /* 0x00001f0003007589 */ /* 0x004e6400000e0000 */
[----:B-1----:R-:W-:Y:S01]  /*10800*/  IADD3 R13, R0, UR44, R13 ;  /* 0x0000002c000d7c10 */ /* 0x002fe2000fffe00d */
[----:B------:R-:W-:Y:S06]  /*10810*/  BRA `(.L_x_1403) ;  /* 0x0000002000707947 */ /* 0x000fec0003800000 */
.L_x_1402:
[----:B------:R-:W1:Y:S01]  /*10820*/  S2UR UR4, SR_CgaCtaId ;  /* 0x00000000000479c3 */ /* 0x000e620000008800 */
[----:B------:R-:W-:Y:S02]  /*10830*/  UMOV UR37, 0x400 ;  /* 0x0000040000257882 */ /* 0x000fe40000000000 */
[----:B-1----:R-:W-:-:S04]  /*10840*/  ULEA UR37, UR4, UR37, 0x18 ;  /* 0x0000002504257291 */ /* 0x002fc8000f8ec03f */
[----:B------:R-:W-:-:S04]  /*10850*/  UIADD3 UR4, UR37, 0x1c400, URZ ;  /* 0x0001c40025047890 */ /* 0x000fc8000fffe03f */
[----:B------:R-:W-:-:S06]  /*10860*/  ULOP3.LUT UP0, URZ, UR4, 0x3ff, URZ, 0xc0, !UPT ;  /* 0x000003ff043f7892 */ /* 0x000fcc000f80c03f */
[----:B------:R-:W-:-:S13]  /*10870*/  PLOP3.LUT P0, PT, PT, PT, UP0, 0x80, 0x0 ;  /* 0x000000000000781c */ /* 0x000fda0003f0f008 */
[----:B------:R-:W-:Y:S05]  /*10880*/  @!P0 BRA `(.L_x_1404) ;  /* 0x0000000000408947 */ /* 0x000fea0003800000 */
[----:B------:R-:W-:Y:S01]  /*10890*/  MOV R2, 0x0 ;  /* 0x0000000000027802 */ /* 0x000fe20000000f00 */
[----:B------:R-:W-:Y:S01]  /*108a0*/  ULDC.64 UR6, c[0x4][0x90] ;  /* 0x0100240000067ab9 */ /* 0x000fe20000000a00 */
[----:B------:R-:W-:Y:S01]  /*108b0*/  ULDC.64 UR8, c[0x4][0x98] ;  /* 0x0100260000087ab9 */ /* 0x000fe20000000a00 */
[----:B------:R-:W-:Y:S01]  /*108c0*/  ULDC.64 UR4, c[0x4][0x8] ;  /* 0x0100020000047ab9 */ /* 0x000fe20000000a00 */
[----:B------:R-:W-:Y:S02]  /*108d0*/  IMAD.U32 R4, RZ, RZ, UR6 ;  /* 0x00000006ff047e24 */ /* 0x000fe4000f8e00ff */
[----:B------:R-:W1:Y:S01]  /*108e0*/  LDC.64 R2, c[0x4][R2] ;  /* 0x0100000002027b82 */ /* 0x000e620000000a00 */
        /* <DEDUP_REMOVED lines=9> */
[----:B-1----:R-:W-:Y:S05]  /*10980*/  CALL.ABS.NOINC R2 ;  /* 0x0000000002007343 */ /* 0x002fea0003c00000 */
.L_x_1404:
        /* <DEDUP_REMOVED lines=17> */
[----:B-1----:R-:W-:-:S07]  /*10aa0*/  IMAD.MOV.U32 R13, RZ, RZ, RZ ;  /* 0x000000ffff0d7224 */ /* 0x002fce00078e00ff */
[----:B------:R-:W-:-:S07]  /*10ab0*/  LEPC R20, `(.L_x_1406) ;  /* 0x000000001014794e */ /* 0x000fce0000000000 */
[----:B--2---:R-:W-:Y:S05]  /*10ac0*/  CALL.ABS.NOINC R2 ;  /* 0x0000000002007343 */ /* 0x004fea0003c00000 */
.L_x_1406:
        /* <DEDUP_REMOVED lines=16> */
.L_x_1405:
[----:B------:R-:W-:Y:S01]  /*10bd0*/  ULDC.64 UR4, c[0x0][0x9f8] ;  /* 0x00027e0000047ab9 */ /* 0x000fe20000000a00 */
[----:B------:R-:W-:Y:S01]  /*10be0*/  IMAD.U32 R5, RZ, RZ, UR43 ;  /* 0x0000002bff057e24 */ /* 0x000fe2000f8e00ff */
[----:B------:R-:W-:Y:S01]  /*10bf0*/  ISETP.NE.U32.AND P0, PT, RZ, UR4, PT ;  /* 0x00000004ff007c0c */ /* 0x000fe2000bf05070 */
[----:B------:R-:W-:Y:S01]  /*10c00*/  IMAD.U32 R6, RZ, RZ, UR43 ;  /* 0x0000002bff067e24 */ /* 0x000fe2000f8e00ff */
[----:B------:R-:W1:Y:S02]  /*10c10*/  LDC R0, c[0x0][0x428] ;  /* 0x00010a00ff007b82 */ /* 0x000e640000000800 */
[----:B------:R-:W-:-:S13]  /*10c20*/  ISETP.NE.AND.EX P0, PT, RZ, UR5, PT, P0 ;  /* 0x00000005ff007c0c */ /* 0x000fda000bf05300 */
[----:B------:R-:W2:Y:S02]  /*10c30*/  @P0 LDC.64 R2, c[0x0][0x9f8] ;  /* 0x00027e00ff020b82 */ /* 0x000ea40000000a00 */
[----:B--2---:R-:W-:-:S05]  /*10c40*/  @P0 IMAD.WIDE R2, R5, 0x4, R2 ;  /* 0x0000000405020825 */ /* 0x004fca00078e0202 */
[----:B------:R2:W3:Y:S01]  /*10c50*/  @P0 LDG.E R6, desc[UR48][R2.64] ;  /* 0x0000003002060981 */ /* 0x0004e2000c1e1900 */
[----:B-1----:R-:W-:Y:S01]  /*10c60*/  ISETP.NE.AND P0, PT, R0, 0x1, PT ;  /* 0x000000010000780c */ /* 0x002fe20003f05270 */
[----:B------:R-:W-:Y:S01]  /*10c70*/  IMAD.U32 R0, RZ, RZ, UR42 ;  /* 0x0000002aff007e24 */ /* 0x000fe2000f8e00ff */
[----:B------:R-:W-:Y:S01]  /*10c80*/  ISETP.NE.AND P1, PT, R19, RZ, PT ;  /* 0x000000ff1300720c */ /* 0x000fe20003f25270 */
[----:B------:R-:W-:Y:S01]  /*10c90*/  UMOV UR40, URZ ;  /* 0x0000003f00287c82 */ /* 0x000fe20008000000 */
[----:B------:R-:W-:Y:S01]  /*10ca0*/  UMOV UR6, 0xffffffff ;  /* 0xffffffff00067882 */ /* 0x000fe20000000000 */
[----:B------:R-:W-:Y:S01]  /*10cb0*/  IMAD.U32 R10, RZ, RZ, UR39 ;  /* 0x00000027ff0a7e24 */ /* 0x000fe2000f8e00ff */
[----:B--2---:R-:W1:Y:S03]  /*10cc0*/  LDC.64 R2, c[0x0][0x3f8] ;  /* 0x0000fe00ff027b82 */ /* 0x004e660000000a00 */
[----:B------:R-:W-:-:S06]  /*10cd0*/  VIADD R10, R10, 0xffffffff ;  /* 0xffffffff0a0a7836 */ /* 0x000fcc0000000000 */
[----:B------:R-:W-:Y:S01]  /*10ce0*/  VOTEU.ALL UP1, P1 ;  /* 0x00000000003f7886 */ /* 0x000fe20000820000 */
[----:B------:R-:W2:Y:S04]  /*10cf0*/  @P0 LDC R4, c[0x0][0x42c] ;  /* 0x00010b00ff040b82 */ /* 0x000ea80000000800 */
[----:B------:R-:W-:-:S04]  /*10d00*/  @!UP1 UIADD3 UR4, UP0, UR46, 0x270, URZ ;  /* 0x000002702e049890 */ /* 0x000fc8000ff1e03f */
[----:B------:R-:W-:Y:S01]  /*10d10*/  @!UP1 UIADD3.X UR5, URZ, UR47, URZ, UP0, !UPT ;  /* 0x0000002f3f059290 */ /* 0x000fe200087fe43f */
[----:B------:R-:W4:Y:S08]  /*10d20*/  @P0 LDC R5, c[0x0][0x430] ;  /* 0x00010c00ff050b82 */ /* 0x000f300000000800 */
[----:B------:R1:W-:Y:S01]  /*10d30*/  @!UP1 UTMAPF.L2.4D [UR40], [UR4] ;  /* 0x00000028040095b8 */ /* 0x0003e20008018000 */
[----:B--2---:R-:W-:-:S05]  /*10d40*/  @P0 IMAD.HI.U32 R4, R4, UR42, RZ ;  /* 0x0000002a04040c27 */ /* 0x004fca000f8e00ff */
[----:B----4-:R-:W-:Y:S02]  /*10d50*/  @P0 SHF.R.U32.HI R0, RZ, R5, R4 ;  /* 0x00000005ff000219 */ /* 0x010fe40000011604 */
[----:B-1----:R-:W-:-:S04]  /*10d60*/  ISETP.NE.U32.AND P0, PT, R2, RZ, PT ;  /* 0x000000ff0200720c */ /* 0x002fc80003f05070 */
[----:B------:R-:W-:-:S04]  /*10d70*/  ISETP.NE.AND.EX P0, PT, R3, RZ, PT, P0 ;  /* 0x000000ff0300720c */ /* 0x000fc80003f05300 */
[----:B---3--:R-:W-:Y:S01]  /*10d80*/  SEL R4, R6, RZ, !P0 ;  /* 0x000000ff06047207 */ /* 0x008fe20004000000 */
[----:B------:R-:W-:Y:S08]  /*10d90*/  BRA.DIV UR6, `(.L_x_1407) ;  /* 0x0000002206e87947 */ /* 0x000ff0000b800000 */
.L_x_1458:
[----:B------:R-:W-:Y:S01]  /*10da0*/  UMOV UR4, 0xffffffff ;  /* 0xffffffff00047882 */ /* 0x000fe20000000000 */
[----:B------:R-:W-:Y:S02]  /*10db0*/  SHF.R.S32.HI R7, RZ, 0x1f, R6 ;  /* 0x0000001fff077819 */ /* 0x000fe40000011406 */
[----:B------:R-:W-:Y:S05]  /*10dc0*/  BRA.DIV UR4, `(.L_x_1408) ;  /* 0x0000002604087947 */ /* 0x000fea000b800000 */
[----:B------:R-:W-:-:S13]  /*10dd0*/  ELECT P6, URZ, PT ;  /* 0x00000000003f782f */ /* 0x000fda00038c0000 */
.L_x_1461:
[----:B------:R-:W-:Y:S05]  /*10de0*/  @!P6 BRA `(.L_x_1409) ;  /* 0x0000000000c4e947 */ /* 0x000fea0003800000 */
[----:B------:R-:W-:Y:S01]  /*10df0*/  IMAD.MOV.U32 R4, RZ, RZ, R6 ;  /* 0x000000ffff047224 */ /* 0x000fe200078e0006 */
[----:B------:R-:W-:Y:S06]  /*10e00*/  @!P0 BRA `(.L_x_1410) ;  /* 0x0000000000488947 */ /* 0x000fec0003800000 */
        /* <DEDUP_REMOVED lines=13> */
[----:B------:R-:W-:-:S04]  /*10ee0*/  LEA R8, P2, R4, R2, 0x2 ;  /* 0x0000000204087211 */ /* 0x000fc800078410ff */
[----:B------:R-:W-:-:S05]  /*10ef0*/  LEA.HI.X R9, R4, R3, R5, 0x2, P2 ;  /* 0x0000000304097211 */ /* 0x000fca00010f1405 */
[----:B------:R1:W5:Y:S01]  /*10f00*/  LDG.E R4, desc[UR48][R8.64] ;  /* 0x0000003008047981 */ /* 0x000362000c1e1900 */
[----:B------:R-:W-:-:S04]  /*10f10*/  IMAD.MOV R5, RZ, RZ, -R12 ;  /* 0x000000ffff057224 */ /* 0x000fc800078e0a0c */
[----:B------:R-:W-:-:S07]  /*10f20*/  IMAD R10, R11, R5, R10 ;  /* 0x000000050b0a7224 */ /* 0x000fce00078e020a */
.L_x_1410:
[----:B------:R-:W2:Y:S01]  /*10f30*/  S2R R5, SR_TID.X ;  /* 0x0000000000057919 */ /* 0x000ea20000002100 */
[----:B-1----:R-:W-:Y:S02]  /*10f40*/  LEA R8, R16, UR37, 0x3 ;  /* 0x0000002510087c11 */ /* 0x002fe4000f8e18ff */
[----:B--2---:R-:W-:Y:S02]  /*10f50*/  LOP3.LUT R9, R5, 0x7f, RZ, 0xc0, !PT ;  /* 0x0000007f05097812 */ /* 0x004fe400078ec0ff */
[----:B------:R-:W-:Y:S02]  /*10f60*/  SHF.L.U32 R5, R17, 0x1f, RZ ;  /* 0x0000001f11057819 */ /* 0x000fe400000006ff */
[----:B------:R-:W-:Y:S02]  /*10f70*/  ISETP.NE.AND P3, PT, R9, RZ, PT ;  /* 0x000000ff0900720c */ /* 0x000fe40003f65270 */
[----:B------:R-:W1:Y:S02]  /*10f80*/  SYNCS.PHASECHK.TRANS64.TRYWAIT P2, [R8+URZ+0x22840], R5 ;  /* 0x02284005080075a7 */ /* 0x000e64000804017f */
[----:B-1----:R-:W-:Y:S09]  /*10f90*/  @!P2 BRA `(.L_x_1411) ;  /* 0x0000002000b4a947 */ /* 0x002ff20003800000 */
.L_x_1462:
[----:B------:R-:W-:Y:S05]  /*10fa0*/  @P3 BRA `(.L_x_1412) ;  /* 0x0000000000143947 */ /* 0x000fea0003800000 */
[----:B------:R-:W-:Y:S01]  /*10fb0*/  ISETP.NE.AND P2, PT, R19, RZ, PT ;  /* 0x000000ff1300720c */ /* 0x000fe20003f45270 */
[----:B-1----:R-:W-:-:S04]  /*10fc0*/  IMAD.MOV.U32 R5, RZ, RZ, 0x3000 ;  /* 0x00003000ff057424 */ /* 0x002fc800078e00ff */
[----:B------:R2:W-:Y:S08]  /*10fd0*/  SYNCS.ARRIVE.TRANS64 RZ, [R8+URZ+0x22830], R5 ;  /* 0x0228300508ff79a7 */ /* 0x0005f0000800003f */
[----:B------:R-:W-:Y:S05]  /*10fe0*/  @!P2 BRA `(.L_x_1412) ;  /* 0x000000000004a947 */ /* 0x000fea0003800000 */
[----:B------:R-:W-:Y:S01]  /*10ff0*/  BPT.TRAP 0x1 ;  /* 0x000000040000795c */ /* 0x000fe20000300000 */
.L_x_1412:
        /* <DEDUP_REMOVED lines=8> */
[----:B-----5:R-:W-:Y:S01]  /*11080*/  R2UR UR13, R4 ;  /* 0x00000000040d72ca */ /* 0x020fe200000e0000 */
[----:B------:R-:W-:-:S04]  /*11090*/  UMOV UR10, URZ ;  /* 0x0000003f000a7c82 */ /* 0x000fc80008000000 */
[----:B------:R-:W-:Y:S02]  /*110a0*/  UIMAD UR8, UR8, 0x3000, UR37 ;  /* 0x00003000080878a4 */ /* 0x000fe4000f8e0225 */
[----:B------:R-:W-:Y:S02]  /*110b0*/  UIADD3 UR9, UR9, 0x22830, URZ ;  /* 0x0002283009097890 */ /* 0x000fe4000fffe03f */
[----:B------:R-:W-:Y:S02]  /*110c0*/  UIMAD UR11, UR11, 0x60, URZ ;  /* 0x000000600b0b78a4 */ /* 0x000fe4000f8e023f */
[----:B------:R-:W-:-:S09]  /*110d0*/  UIADD3 UR8, UR8, 0x1c400, URZ ;  /* 0x0001c40008087890 */ /* 0x000fd2000fffe03f */
[----:B------:R3:W-:Y:S02]  /*110e0*/  UTMALDG.4D [UR8], [UR4], desc[UR6] ;  /* 0x00000608040075b4 */ /* 0x0007e40008019000 */
[----:B---3--:R-:W-:Y:S01]  /*110f0*/  NOP ;  /* 0x0000000000007918 */ /* 0x008fe20000000000 */
.L_x_1409:
[----:B------:R-:W-:Y:S05]  /*11100*/  WARPSYNC.ALL ;  /* 0x0000000000007948 */ /* 0x000fea0003800000 */
[----:B------:R-:W-:Y:S01]  /*11110*/  BAR.SYNC.DEFER_BLOCKING 0x8, 0x120 ;  /* 0x0204800000007b1d */ /* 0x000fe20000010000 */
[----:B------:R-:W-:Y:S01]  /*11120*/  ELECT P2, URZ, PT ;  /* 0x00000000003f782f */ /* 0x000fe20003840000 */
[----:B------:R-:W-:Y:S02]  /*11130*/  UIADD3 UR45, UR45, 0x1, URZ ;  /* 0x000000012d2d7890 */ /* 0x000fe4000fffe03f */
[----:B------:R-:W-:Y:S02]  /*11140*/  UIADD3 UR6, UP0, UR46, 0x270, URZ ;  /* 0x000002702e067890 */ /* 0x000fe4000ff1e03f */
[----:B------:R-:W-:-:S02]  /*11150*/  ULEA.HI UR4, UR45, UR45, URZ, 0x1 ;  /* 0x0000002d2d047291 */ /* 0x000fc4000f8f083f */
[----:B------:R-:W-:Y:S02]  /*11160*/  UIADD3 UR8, UR37, 0x18400, URZ ;  /* 0x0001840025087890 */ /* 0x000fe4000fffe03f */
[----:B------:R-:W-:Y:S02]  /*11170*/  ULOP3.LUT UR4, UR4, 0xfffffffe, URZ, 0xc0, !UPT ;  /* 0xfffffffe04047892 */ /* 0x000fe4000f8ec03f */
[----:B------:R-:W-:Y:S02]  /*11180*/  UIADD3 UR9, UR37, 0x22800, URZ ;  /* 0x0002280025097890 */ /* 0x000fe4000fffe03f */
[----:B-12---:R-:W-:Y:S01]  /*11190*/  @P2 IMAD.MOV.U32 R5, RZ, RZ, 0x4000 ;  /* 0x00004000ff052424 */ /* 0x006fe200078e00ff */
[----:B------:R-:W-:Y:S02]  /*111a0*/  UIADD3 UR4, UR45, -UR4, URZ ;  /* 0x800000042d047290 */ /* 0x000fe4000fffe03f */
[----:B------:R-:W-:Y:S01]  /*111b0*/  UIADD3.X UR7, URZ, UR47, URZ, UP0, !UPT ;  /* 0x0000002f3f077290 */ /* 0x000fe200087fe43f */
[----:B------:R-:W-:Y:S01]  /*111c0*/  UMOV UR11, UR41 ;  /* 0x00000029000b7c82 */ /* 0x000fe20008000000 */
[----:B------:R-:W-:Y:S01]  /*111d0*/  UMOV UR12, UR42 ;  /* 0x0000002a000c7c82 */ /* 0x000fe20008000000 */
[----:B------:R-:W-:Y:S01]  /*111e0*/  UMOV UR13, UR43 ;  /* 0x0000002b000d7c82 */ /* 0x000fe20008000000 */
[----:B------:R-:W-:Y:S01]  /*111f0*/  UMOV UR5, 0x12f00000 ;  /* 0x12f0000000057882 */ /* 0x000fe20000000000 */
[----:B------:R-:W-:Y:S01]  /*11200*/  UMOV UR10, URZ ;  /* 0x0000003f000a7c82 */ /* 0x000fe20008000000 */
[----:B------:R1:W-:Y:S02]  /*11210*/  @P2 SYNCS.ARRIVE.TRANS64 RZ, [UR37+0x22800], R5 ;  /* 0x02280005ffff29a7 */ /* 0x0003e40008000025 */
[----:B-1----:R-:W-:Y:S01]  /*11220*/  IMAD.U32 R5, RZ, RZ, UR4 ;  /* 0x00000004ff057e24 */ /* 0x002fe2000f8e00ff */
[----:B------:R-:W-:-:S02]  /*11230*/  UMOV UR4, 0x0 ;  /* 0x0000000000047882 */ /* 0x000fc40000000000 */
[----:B------:R1:W-:Y:S02]  /*11240*/  UTMALDG.4D [UR8], [UR6], desc[UR4] ;  /* 0x00000408060075b4 */ /* 0x0003e40008019000 */
[----:B------:R-:W-:-:S04]  /*11250*/  SHF.L.U32 R5, R5, 0x1f, RZ ;  /* 0x0000001f05057819 */ /* 0x000fc800000006ff */
[----:B------:R-:W2:Y:S02]  /*11260*/  SYNCS.PHASECHK.TRANS64.TRYWAIT P2, [UR37+0x22820], R5 ;  /* 0x02282005ff0075a7 */ /* 0x000ea40008040165 */
[----:B-12---:R-:W-:Y:S05]  /*11270*/  @!P2 BRA `(.L_x_1413) ;  /* 0x000000200010a947 */ /* 0x006fea0003800000 */
.L_x_1463:
[----:B------:R-:W-:Y:S01]  /*11280*/  ULDC.64 UR4, c[0x0][0x408] ;  /* 0x0001020000047ab9 */ /* 0x000fe20000000a00 */
[----:B------:R-:W-:Y:S04]  /*11290*/  BSSY B0, `(.L_x_1414) ;  /* 0x000002e000007945 */ /* 0x000fe80003800000 */
[----:B------:R-:W-:Y:S05]  /*112a0*/  @!P6 BRA `(.L_x_1415) ;  /* 0x0000000000b0e947 */ /* 0x000fea0003800000 */
[----:B-1----:R-:W1:Y:S01]  /*112b0*/  S2R R8, SR_TID.X ;  /* 0x0000000000087919 */ /* 0x002e620000002100 */
[----:B------:R-:W-:Y:S02]  /*112c0*/  SHF.L.U32 R5, R17, 0x1f, RZ ;  /* 0x0000001f11057819 */ /* 0x000fe400000006ff */
[----:B-1----:R-:W-:Y:S02]  /*112d0*/  LOP3.LUT R9, R8, 0x7f, RZ, 0xc0, !PT ;  /* 0x0000007f08097812 */ /* 0x002fe400078ec0ff */
[----:B------:R-:W-:Y:S02]  /*112e0*/  LEA R8, R16, UR37, 0x3 ;  /* 0x0000002510087c11 */ /* 0x000fe4000f8e18ff */
[----:B------:R-:W-:Y:S02]  /*112f0*/  ISETP.NE.AND P3, PT, R9, RZ, PT ;  /* 0x000000ff0900720c */ /* 0x000fe40003f65270 */
[----:B------:R-:W1:Y:S02]  /*11300*/  SYNCS.PHASECHK.TRANS64.TRYWAIT P2, [R8+URZ+0x22860], R5 ;  /* 0x02286005080075a7 */ /* 0x000e64000804017f */
[----:B-1----:R-:W-:Y:S09]  /*11310*/  @!P2 BRA `(.L_x_1416) ;  /* 0x000000200000a947 */ /* 0x002ff20003800000 */
.L_x_1464:
[----:B------:R-:W-:Y:S05]  /*11320*/  @P3 BRA `(.L_x_1417) ;  /* 0x0000000000143947 */ /* 0x000fea0003800000 */
[----:B------:R-:W-:Y:S01]  /*11330*/  ISETP.NE.AND P2, PT, R19, RZ, PT ;  /* 0x000000ff1300720c */ /* 0x000fe20003f45270 */
[----:B-1----:R-:W-:-:S04]  /*11340*/  IMAD.MOV.U32 R5, RZ, RZ, 0xc000 ;  /* 0x0000c000ff057424 */ /* 0x002fc800078e00ff */
[----:B------:R2:W-:Y:S08]  /*11350*/  SYNCS.ARRIVE.TRANS64 RZ, [R8+URZ+0x22850], R5 ;  /* 0x0228500508ff79a7 */ /* 0x0005f0000800003f */
[----:B------:R-:W-:Y:S05]  /*11360*/  @!P2 BRA `(.L_x_1417) ;  /* 0x000000000004a947 */ /* 0x000fea0003800000 */
[----:B------:R-:W-:Y:S01]  /*11370*/  BPT.TRAP 0x1 ;  /* 0x000000040000795c */ /* 0x000fe20000300000 */
.L_x_1417:
        /* <DEDUP_REMOVED lines=10> */
[----:B------:R-:W-:-:S03]  /*11420*/  UMOV UR18, 0x40 ;  /* 0x0000004000127882 */ /* 0x000fc60000000000 */
[----:B------:R-:W-:Y:S02]  /*11430*/  UIMAD UR16, UR16, 0xc000, UR37 ;  /* 0x0000c000101078a4 */ /* 0x000fe4000f8e0225 */
[----:B------:R-:W-:Y:S02]  /*11440*/  UIMAD UR11, UR11, 0x60, URZ ;  /* 0x000000600b0b78a4 */ /* 0x000fe4000f8e023f */
[----:B------:R-:W-:Y:S02]  /*11450*/  UIADD3 UR9, UR9, 0x22850, URZ ;  /* 0x0002285009097890 */ /* 0x000fe4000fffe03f */
[----:B------:R-:W-:Y:S02]  /*11460*/  UIADD3 UR8, UR16, 0x400, URZ ;  /* 0x0000040010087890 */ /* 0x000fe4000fffe03f */
[----:B------:R-:W-:Y:S02]  /*11470*/  UIADD3 UR17, UR16, 0x3400, URZ ;  /* 0x0000340010117890 */ /* 0x000fe4000fffe03f */
[----:B------:R-:W-:-:S02]  /*11480*/  UIADD3 UR19, UR16, 0x6400, URZ ;  /* 0x0000640010137890 */ /* 0x000fc4000fffe03f */
[----:B------:R-:W-:-:S03]  /*11490*/  UIADD3 UR20, UR16, 0x9400, URZ ;  /* 0x0000940010147890 */ /* 0x000fc6000fffe03f */
[----:B------:R3:W-:Y:S01]  /*114a0*/  UTMALDG.4D [UR8], [UR6], desc[UR14] ;  /* 0x00000e08060075b4 */ /* 0x0007e20008019000 */
[----:B------:R-:W-:Y:S01]  /*114b0*/  UMOV UR16, 0x80 ;  /* 0x0000008000107882 */ /* 0x000fe20000000000 */
[----:B---3--:R-:W-:Y:S01]  /*114c0*/  UMOV UR8, UR17 ;  /* 0x0000001100087c82 */ /* 0x008fe20008000000 */
[----:B------:R-:W-:Y:S02]  /*114d0*/  UMOV UR10, UR18 ;  /* 0x00000012000a7c82 */ /* 0x000fe40008000000 */
[----:B------:R3:W-:Y:S02]  /*114e0*/  UTMALDG.4D [UR8], [UR6], desc[UR14] ;  /* 0x00000e08060075b4 */ /* 0x0007e40008019000 */
[----:B---3--:R-:W-:Y:S01]  /*114f0*/  UMOV UR8, UR19 ;  /* 0x0000001300087c82 */ /* 0x008fe20008000000 */
[----:B------:R-:W-:Y:S01]  /*11500*/  UMOV UR10, UR16 ;  /* 0x00000010000a7c82 */ /* 0x000fe20008000000 */
[----:B------:R-:W-:Y:S01]  /*11510*/  UMOV UR16, 0xc0 ;  /* 0x000000c000107882 */ /* 0x000fe20000000000 */
[----:B------:R3:W-:Y:S02]  /*11520*/  UTMALDG.4D [UR8], [UR6], desc[UR14] ;  /* 0x00000e08060075b4 */ /* 0x0007e40008019000 */
[----:B---3--:R-:W-:Y:S01]  /*11530*/  UMOV UR8, UR20 ;  /* 0x0000001400087c82 */ /* 0x008fe20008000000 */
[----:B------:R-:W-:-:S02]  /*11540*/  UMOV UR10, UR16 ;  /* 0x00000010000a7c82 */ /* 0x000fc40008000000 */
[----:B------:R3:W-:Y:S02]  /*11550*/  UTMALDG.4D [UR8], [UR6], desc[UR14] ;  /* 0x00000e08060075b4 */ /* 0x0007e40008019000 */
[----:B---3--:R-:W-:Y:S01]  /*11560*/  NOP ;  /* 0x0000000000007918 */ /* 0x008fe20000000000 */
.L_x_1415:
[----:B------:R-:W-:Y:S05]  /*11570*/  BSYNC B0 ;  /* 0x0000000000007941 */ /* 0x000fea0003800000 */
.L_x_1414:
[----:B------:R-:W-:-:S04]  /*11580*/  UIADD3 UR6, UR39, -0x2, URZ ;  /* 0xfffffffe27067890 */ /* 0x000fc8000fffe03f */
[----:B------:R-:W-:-:S06]  /*11590*/  UISETP.GE.AND UP0, UPT, UR6, UR38, UPT ;  /* 0x000000260600728c */ /* 0x000fcc000bf06270 */
[----:B------:R-:W-:-:S13]  /*115a0*/  PLOP3.LUT P2, PT, PT, PT, UP0, 0x80, 0x0 ;  /* 0x000000000000781c */ /* 0x000fda0003f4f008 */
[----:B------:R-:W-:Y:S05]  /*115b0*/  @!P2 BRA `(.L_x_1418) ;  /* 0x0000001000b4a947 */ /* 0x000fea0003800000 */
[----:B-12---:R-:W-:Y:S01]  /*115c0*/  IMAD R8, RZ, RZ, -UR39 ;  /* 0x80000027ff087e24 */ /* 0x006fe2000f8e02ff */
[----:B------:R-:W-:-:S04]  /*115d0*/  LOP3.LUT R9, RZ, UR38, RZ, 0x33, !PT ;  /* 0x00000026ff097c12 */ /* 0x000fc8000f8e33ff */
[----:B------:R-:W-:Y:S01]  /*115e0*/  VIADDMNMX R9, R8, 0x1, R9, !PT ;  /* 0x0000000108097846 */ /* 0x000fe20007800109 */
[----:B------:R-:W-:-:S04]  /*115f0*/  IMAD.U32 R8, RZ, RZ, UR6 ;  /* 0x00000006ff087e24 */ /* 0x000fc8000f8e00ff */
[----:B------:R-:W-:-:S05]  /*11600*/  VIADD R5, R9, UR39 ;  /* 0x0000002709057c36 */ /* 0x000fca0008000000 */
[----:B------:R-:W-:-:S04]  /*11610*/  LOP3.LUT R5, R5, 0x1, RZ, 0xc0, !PT ;  /* 0x0000000105057812 */ /* 0x000fc800078ec0ff */
[----:B------:R-:W-:-:S13]  /*11620*/  ISETP.NE.U32.AND P2, PT, R5, 0x1, PT ;  /* 0x000000010500780c */ /* 0x000fda0003f45070 */
[----:B------:R-:W-:Y:S05]  /*11630*/  @P2 BRA `(.L_x_1419) ;  /* 0x00000004007c2947 */ /* 0x000fea0003800000 */
[----:B------:R-:W-:Y:S01]  /*11640*/  VIADD R16, R16, 0x1 ;  /* 0x0000000110107836 */ /* 0x000fe20000000000 */
[----:B------:R-:W-:Y:S04]  /*11650*/  BSSY B0, `(.L_x_1420) ;  /* 0x000005b000007945 */ /* 0x000fe80003800000 */
[----:B------:R-:W-:-:S04]  /*11660*/  ISETP.NE.AND P2, PT, R16, 0x2, PT ;  /* 0x000000021000780c */ /* 0x000fc80003f45270 */
[----:B------:R-:W-:Y:S02]  /*11670*/  SEL R10, RZ, 0x1, P2 ;  /* 0x00000001ff0a7807 */ /* 0x000fe40001000000 */
[----:B------:R-:W-:Y:S02]  /*11680*/  SEL R16, R16, RZ, P2 ;  /* 0x000000ff10107207 */ /* 0x000fe40001000000 */
[----:B------:R-:W-:Y:S01]  /*11690*/  LOP3.LUT R17, R17, R10, RZ, 0x3c, !PT ;  /* 0x0000000a11117212 */ /* 0x000fe200078e3cff */
[----:B------:R-:W-:Y:S06]  /*116a0*/  @!P6 BRA `(.L_x_1421) ;  /* 0x000000040054e947 */ /* 0x000fec0003800000 */
        /* <DEDUP_REMOVED lines=19> */
.L_x_1422:
[----:B-1----:R-:W1:Y:S01]  /*117e0*/  S2R R2, SR_TID.X ;  /* 0x0000000000027919 */ /* 0x002e620000002100 */
[----:B------:R-:W-:Y:S02]  /*117f0*/  SHF.L.U32 R3, R17, 0x1f, RZ ;  /* 0x0000001f11037819 */ /* 0x000fe400000006ff */
[----:B-1----:R-:W-:Y:S02]  /*11800*/  LOP3.LUT R5, R2, 0x7f, RZ, 0xc0, !PT ;  /* 0x0000007f02057812 */ /* 0x002fe400078ec0ff */
[----:B------:R-:W-:Y:S02]  /*11810*/  LEA R2, R16, UR37, 0x3 ;  /* 0x0000002510027c11 */ /* 0x000fe4000f8e18ff */
[----:B------:R-:W-:Y:S02]  /*11820*/  ISETP.NE.AND P2, PT, R5, RZ, PT ;  /* 0x000000ff0500720c */ /* 0x000fe40003f45270 */
[----:B------:R-:W1:Y:S02]  /*11830*/  SYNCS.PHASECHK.TRANS64.TRYWAIT P3, [R2+URZ+0x22840], R3 ;  /* 0x02284003020075a7 */ /* 0x000e64000806017f */
[----:B-1----:R-:W-:Y:S09]  /*11840*/  @!P3 BRA `(.L_x_1423) ;  /* 0x0000001800c8b947 */ /* 0x002ff20003800000 */
.L_x_1465:
[----:B------:R-:W-:Y:S05]  /*11850*/  @P2 BRA `(.L_x_1424) ;  /* 0x0000000000142947 */ /* 0x000fea0003800000 */
[----:B------:R-:W-:Y:S01]  /*11860*/  ISETP.NE.AND P3, PT, R19, RZ, PT ;  /* 0x000000ff1300720c */ /* 0x000fe20003f65270 */
[----:B------:R-:W-:-:S04]  /*11870*/  IMAD.MOV.U32 R5, RZ, RZ, 0x3000 ;  /* 0x00003000ff057424 */ /* 0x000fc800078e00ff */
[----:B------:R2:W-:Y:S08]  /*11880*/  SYNCS.ARRIVE.TRANS64 RZ, [R2+URZ+0x22830], R5 ;  /* 0x0228300502ff79a7 */ /* 0x0005f0000800003f */
[----:B------:R-:W-:Y:S05]  /*11890*/  @!P3 BRA `(.L_x_1424) ;  /* 0x000000000004b947 */ /* 0x000fea0003800000 */
[----:B------:R-:W-:Y:S01]  /*118a0*/  BPT.TRAP 0x1 ;  /* 0x000000040000795c */ /* 0x000fe20000300000 */
.L_x_1424:
[----:B------:R-:W-:Y:S01]  /*118b0*/  R2UR UR8, R16 ;  /* 0x00000000100872ca */ /* 0x000fe200000e0000 */
        /* <DEDUP_REMOVED lines=9> */
[----:B------:R-:W-:-:S03]  /*11950*/  UMOV UR10, URZ ;  /* 0x0000003f000a7c82 */ /* 0x000fc60008000000 */
[----:B------:R-:W-:Y:S02]  /*11960*/  UIMAD UR8, UR8, 0x3000, UR37 ;  /* 0x00003000080878a4 */ /* 0x000fe4000f8e0225 */
[----:B------:R-:W-:Y:S02]  /*11970*/  UIADD3 UR9, UR9, 0x22830, URZ ;  /* 0x0002283009097890 */ /* 0x000fe4000fffe03f */
[----:B------:R-:W-:-:S09]  /*11980*/  UIADD3 UR8, UR8, 0x1c400, URZ ;  /* 0x0001c40008087890 */ /* 0x000fd2000fffe03f */
[----:B------:R3:W-:Y:S01]  /*11990*/  UTMALDG.4D [UR8], [UR6], desc[UR14] ;  /* 0x00000e08060075b4 */ /* 0x0007e20008019000 */
[----:B------:R-:W4:Y:S02]  /*119a0*/  SYNCS.PHASECHK.TRANS64.TRYWAIT P3, [R2+URZ+0x22860], R3 ;  /* 0x02286003020075a7 */ /* 0x000f24000806017f */
[----:B---34-:R-:W-:Y:S05]  /*119b0*/  @!P3 BRA `(.L_x_1425) ;  /* 0x000000180080b947 */ /* 0x018fea0003800000 */
.L_x_1466:
[----:B------:R-:W-:Y:S05]  /*119c0*/  @P2 BRA `(.L_x_1426) ;  /* 0x0000000000142947 */ /* 0x000fea0003800000 */
[----:B------:R-:W-:Y:S01]  /*119d0*/  ISETP.NE.AND P2, PT, R19, RZ, PT ;  /* 0x000000ff1300720c */ /* 0x000fe20003f45270 */
[----:B-1-3--:R-:W-:-:S04]  /*119e0*/  IMAD.MOV.U32 R3, RZ, RZ, 0xc000 ;  /* 0x0000c000ff037424 */ /* 0x00afc800078e00ff */
[----:B------:R4:W-:Y:S08]  /*119f0*/  SYNCS.ARRIVE.TRANS64 RZ, [R2+URZ+0x22850], R3 ;  /* 0x0228500302ff79a7 */ /* 0x0009f0000800003f */
[----:B------:R-:W-:Y:S05]  /*11a00*/  @!P2 BRA `(.L_x_1426) ;  /* 0x000000000004a947 */ /* 0x000fea0003800000 */
[----:B------:R-:W-:Y:S01]  /*11a10*/  BPT.TRAP 0x1 ;  /* 0x000000040000795c */ /* 0x000fe20000300000 */
.L_x_1426:
        /* <DEDUP_REMOVED lines=12> */
[----:B------:R-:W-:Y:S02]  /*11ae0*/  UIADD3 UR9, UR9, 0x22850, URZ ;  /* 0x0002285009097890 */ /* 0x000fe4000fffe03f */
[----:B------:R-:W-:Y:S02]  /*11af0*/  UIADD3 UR8, UR16, 0x400, URZ ;  /* 0x0000040010087890 */ /* 0x000fe4000fffe03f */
[----:B------:R-:W-:Y:S02]  /*11b00*/  UIADD3 UR17, UR16, 0x3400, URZ ;  /* 0x0000340010117890 */ /* 0x000fe4000fffe03f */
[----:B------:R-:W-:Y:S02]  /*11b10*/  UIADD3 UR19, UR16, 0x6400, URZ ;  /* 0x0000640010137890 */ /* 0x000fe4000fffe03f */
[----:B------:R-:W-:-:S03]  /*11b20*/  UIADD3 UR20, UR16, 0x9400, URZ ;  /* 0x0000940010147890 */ /* 0x000fc6000fffe03f */
[----:B------:R5:W-:Y:S01]  /*11b30*/  UTMALDG.4D [UR8], [UR6], desc[UR14] ;  /* 0x00000e08060075b4 */ /* 0x000be20008019000 */
[----:B------:R-:W-:Y:S01]  /*11b40*/  UMOV UR16, 0x80 ;  /* 0x0000008000107882 */ /* 0x000fe20000000000 */
[----:B-----5:R-:W-:Y:S01]  /*11b50*/  UMOV UR8, UR17 ;  /* 0x0000001100087c82 */ /* 0x020fe20008000000 */
[----:B------:R-:W-:Y:S02]  /*11b60*/  UMOV UR10, UR18 ;  /* 0x00000012000a7c82 */ /* 0x000fe40008000000 */
[----:B------:R5:W-:Y:S02]  /*11b70*/  UTMALDG.4D [UR8], [UR6], desc[UR14] ;  /* 0x00000e08060075b4 */ /* 0x000be40008019000 */
[----:B-----5:R-:W-:Y:S01]  /*11b80*/  UMOV UR8, UR19 ;  /* 0x0000001300087c82 */ /* 0x020fe20008000000 */
[----:B------:R-:W-:Y:S01]  /*11b90*/  UMOV UR10, UR16 ;  /* 0x00000010000a7c82 */ /* 0x000fe20008000000 */
[----:B------:R-:W-:Y:S01]  /*11ba0*/  UMOV UR16, 0xc0 ;  /* 0x000000c000107882 */ /* 0x000fe20000000000 */
[----:B------:R5:W-:Y:S02]  /*11bb0*/  UTMALDG.4D [UR8], [UR6], desc[UR14] ;  /* 0x00000e08060075b4 */ /* 0x000be40008019000 */
[----:B-----5:R-:W-:Y:S01]  /*11bc0*/  UMOV UR8, UR20 ;  /* 0x0000001400087c82 */ /* 0x020fe20008000000 */
[----:B------:R-:W-:-:S02]  /*11bd0*/  UMOV UR10, UR16 ;  /* 0x00000010000a7c82 */ /* 0x000fc40008000000 */
[----:B------:R1:W-:Y:S02]  /*11be0*/  UTMALDG.4D [UR8], [UR6], desc[UR14] ;  /* 0x00000e08060075b4 */ /* 0x0003e40008019000 */
[----:B-1----:R-:W-:Y:S01]  /*11bf0*/  NOP ;  /* 0x0000000000007918 */ /* 0x002fe20000000000 */
.L_x_1421:
[----:B------:R-:W-:Y:S05]  /*11c00*/  BSYNC B0 ;  /* 0x0000000000007941 */ /* 0x000fea0003800000 */
.L_x_1420:
[----:B------:R-:W-:-:S06]  /*11c10*/  UIADD3 UR6, UR39, -0x3, URZ ;  /* 0xfffffffd27067890 */ /* 0x000fcc000fffe03f */
[----:B------:R-:W-:-:S07]  /*11c20*/  IMAD.U32 R8, RZ, RZ, UR6 ;  /* 0x00000006ff087e24 */ /* 0x000fce000f8e00ff */
.L_x_1419:
[----:B------:R-:W-:Y:S01]  /*11c30*/  ULOP3.LUT UR6, URZ, UR39, URZ, 0x33, !UPT ;  /* 0x000000273f067292 */ /* 0x000fe2000f8e333f */
[----:B------:R-:W-:Y:S01]  /*11c40*/  VIADD R9, R9, 0xfffffffe ;  /* 0xfffffffe09097836 */ /* 0x000fe20000000000 */
[----:B------:R-:W-:Y:S04]  /*11c50*/  BSSY B0, `(.L_x_1418) ;  /* 0x00000c3000007945 */ /* 0x000fe80003800000 */
[----:B------:R-:W-:-:S13]  /*11c60*/  ISETP.NE.AND P2, PT, R9, UR6, PT ;  /* 0x0000000609007c0c */ /* 0x000fda000bf45270 */
[----:B------:R-:W-:Y:S05]  /*11c70*/  @!P2 BRA `(.L_x_1427) ;  /* 0x0000000c0000a947 */ /* 0x000fea0003800000 */
.L_x_1442:
[----:B------:R-:W-:Y:S01]  /*11c80*/  VIADD R9, R16, 0x1 ;  /* 0x0000000110097836 */ /* 0x000fe20000000000 */
[----:B------:R-:W-:Y:S05]  /*11c90*/  YIELD ;  /* 0x0000000000007946 */ /* 0x000fea0003800000 */
[----:B------:R-:W-:Y:S01]  /*11ca0*/  ISETP.NE.AND P2, PT, R9, 0x2, PT ;  /* 0x000000020900780c */ /* 0x000fe20003f45270 */
[----:B------:R-:W-:Y:S03]  /*11cb0*/  BSSY B1, `(.L_x_1428) ;  /* 0x000005b000017945 */ /* 0x000fe60003800000 */
[----:B-1234-:R-:W-:-:S02]  /*11cc0*/  SEL R2, RZ, 0x1, P2 ;  /* 0x00000001ff027807 */ /* 0x01efc40001000000 */
[----:B------:R-:W-:Y:S02]  /*11cd0*/  SEL R9, R9, RZ, P2 ;  /* 0x000000ff09097207 */ /* 0x000fe40001000000 */
[----:B------:R-:W-:Y:S01]  /*11ce0*/  LOP3.LUT R17, R17, R2, RZ, 0x3c, !PT ;  /* 0x0000000211117212 */ /* 0x000fe200078e3cff */
[----:B------:R-:W-:Y:S06]  /*11cf0*/  @!P6 BRA `(.L_x_1429) ;  /* 0x000000040058e947 */ /* 0x000fec0003800000 */
[----:B------:R-:W-:Y:S01]  /*11d00*/  IMAD.MOV.U32 R10, RZ, RZ, R8 ;  /* 0x000000ffff0a7224 */ /* 0x000fe200078e0008 */
[----:B------:R-:W-:Y:S06]  /*11d10*/  @!P0 BRA `(.L_x_1430) ;  /* 0x0000000000488947 */ /* 0x000fec0003800000 */
[----:B------:R-:W1:Y:S01]  /*11d20*/  LDC R10, c[0x0][0x41c] ;  /* 0x00010700ff0a7b82 */ /* 0x000e620000000800 */
[----:B------:R-:W-:Y:S02]  /*11d30*/  IMAD.MOV.U32 R11, RZ, RZ, R8 ;  /* 0x000000ffff0b7224 */ /* 0x000fe400078e0008 */
[----:B------:R-:W-:-:S04]  /*11d40*/  IMAD R13, R7, UR4, RZ ;  /* 0x00000004070d7c24 */ /* 0x000fc8000f8e02ff */
[----:B------:R-:W-:Y:S01]  /*11d50*/  IMAD R13, R6, UR5, R13 ;  /* 0x00000005060d7c24 */ /* 0x000fe2000f8e020d */
[----:B------:R-:W2:Y:S01]  /*11d60*/  LDC.64 R4, c[0x0][0x3f8] ;  /* 0x0000fe00ff047b82 */ /* 0x000ea20000000a00 */
        /* <DEDUP_REMOVED lines=8> */
[----:B--2---:R-:W-:-:S04]  /*11df0*/  LEA R4, P2, R2, R4, 0x2 ;  /* 0x0000000402047211 */ /* 0x004fc800078410ff */
[----:B------:R-:W-:-:S05]  /*11e00*/  LEA.HI.X R5, R2, R5, R3, 0x2, P2 ;  /* 0x0000000502057211 */ /* 0x000fca00010f1403 */
[----:B------:R1:W5:Y:S01]  /*11e10*/  LDG.E R4, desc[UR48][R4.64] ;  /* 0x0000003004047981 */ /* 0x000362000c1e1900 */
[----:B------:R-:W-:-:S04]  /*11e20*/  IMAD.MOV R3, RZ, RZ, -R11 ;  /* 0x000000ffff037224 */ /* 0x000fc800078e0a0b */
[----:B------:R-:W-:-:S07]  /*11e30*/  IMAD R10, R10, R3, R8 ;  /* 0x000000030a0a7224 */ /* 0x000fce00078e0208 */
.L_x_1430:
[----:B------:R-:W1:Y:S01]  /*11e40*/  S2R R2, SR_TID.X ;  /* 0x0000000000027919 */ /* 0x000e620000002100 */
[----:B------:R-:W-:Y:S02]  /*11e50*/  LEA R3, R9, UR37, 0x3 ;  /* 0x0000002509037c11 */ /* 0x000fe4000f8e18ff */
[----:B-1----:R-:W-:Y:S02]  /*11e60*/  LOP3.LUT R5, R2, 0x7f, RZ, 0xc0, !PT ;  /* 0x0000007f02057812 */ /* 0x002fe400078ec0ff */
[----:B------:R-:W-:Y:S02]  /*11e70*/  SHF.L.U32 R2, R17, 0x1f, RZ ;  /* 0x0000001f11027819 */ /* 0x000fe400000006ff */
[----:B------:R-:W-:Y:S02]  /*11e80*/  ISETP.NE.AND P2, PT, R5, RZ, PT ;  /* 0x000000ff0500720c */ /* 0x000fe40003f45270 */
[----:B------:R-:W1:Y:S02]  /*11e90*/  SYNCS.PHASECHK.TRANS64.TRYWAIT P3, [R3+URZ+0x22840], R2 ;  /* 0x02284002030075a7 */ /* 0x000e64000806017f */
[----:B-1----:R-:W-:Y:S09]  /*11ea0*/  @!P3 BRA `(.L_x_1431) ;  /* 0x000000140058b947 */ /* 0x002ff20003800000 */
.L_x_1467:
[----:B------:R-:W-:Y:S05]  /*11eb0*/  @P2 BRA `(.L_x_1432) ;  /* 0x0000000000142947 */ /* 0x000fea0003800000 */
[----:B------:R-:W-:Y:S01]  /*11ec0*/  ISETP.NE.AND P3, PT, R19, RZ, PT ;  /* 0x000000ff1300720c */ /* 0x000fe20003f65270 */
[----:B------:R-:W-:-:S04]  /*11ed0*/  IMAD.MOV.U32 R12, RZ, RZ, 0x3000 ;  /* 0x00003000ff0c7424 */ /* 0x000fc800078e00ff */
[----:B------:R2:W-:Y:S08]  /*11ee0*/  SYNCS.ARRIVE.TRANS64 RZ, [R3+URZ+0x22830], R12 ;  /* 0x0228300c03ff79a7 */ /* 0x0005f0000800003f */
[----:B------:R-:W-:Y:S05]  /*11ef0*/  @!P3 BRA `(.L_x_1432) ;  /* 0x000000000004b947 */ /* 0x000fea0003800000 */
[----:B------:R-:W-:Y:S01]  /*11f00*/  BPT.TRAP 0x1 ;  /* 0x000000040000795c */ /* 0x000fe20000300000 */
.L_x_1432:
        /* <DEDUP_REMOVED lines=17> */
.L_x_1468:
[----:B------:R-:W-:Y:S05]  /*12020*/  @P2 BRA `(.L_x_1434) ;  /* 0x0000000000142947 */ /* 0x000fea0003800000 */
[----:B------:R-:W-:Y:S01]  /*12030*/  ISETP.NE.AND P2, PT, R19, RZ, PT ;  /* 0x000000ff1300720c */ /* 0x000fe20003f45270 */
[----:B-1-3--:R-:W-:-:S04]  /*12040*/  IMAD.MOV.U32 R2, RZ, RZ, 0xc000 ;  /* 0x0000c000ff027424 */ /* 0x00afc800078e00ff */
[----:B------:R4:W-:Y:S08]  /*12050*/  SYNCS.ARRIVE.TRANS64 RZ, [R3+URZ+0x22850], R2 ;  /* 0x0228500203ff79a7 */ /* 0x0009f0000800003f */
[----:B------:R-:W-:Y:S05]  /*12060*/  @!P2 BRA `(.L_x_1434) ;  /* 0x000000000004a947 */ /* 0x000fea0003800000 */
[----:B------:R-:W-:Y:S01]  /*12070*/  BPT.TRAP 0x1 ;  /* 0x000000040000795c */ /* 0x000fe20000300000 */
.L_x_1434:
        /* <DEDUP_REMOVED lines=17> */
[----:B------:R5:W-:Y:S02]  /*12190*/  UTMALDG.4D [UR8], [UR6], desc[UR14] ;  /* 0x00000e08060075b4 */ /* 0x000be40008019000 */
[----:B-----5:R-:W-:Y:S01]  /*121a0*/  UMOV UR8, UR17 ;  /* 0x0000001100087c82 */ /* 0x020fe20008000000 */
[----:B------:R-:W-:Y:S01]  /*121b0*/  UMOV UR10, UR19 ;  /* 0x00000013000a7c82 */ /* 0x000fe20008000000 */
[----:B------:R-:W-:Y:S01]  /*121c0*/  UMOV UR17, 0x80 ;  /* 0x0000008000117882 */ /* 0x000fe20000000000 */
        /* <DEDUP_REMOVED lines=9> */
.L_x_1429:
[----:B------:R-:W-:Y:S05]  /*12260*/  BSYNC B1 ;  /* 0x0000000000017941 */ /* 0x000fea0003800000 */
.L_x_1428:
[----:B------:R-:W-:Y:S01]  /*12270*/  VIADD R9, R9, 0x1 ;  /* 0x0000000109097836 */ /* 0x000fe20000000000 */
[----:B------:R-:W-:Y:S04]  /*12280*/  BSSY B1, `(.L_x_1435) ;  /* 0x000005c000017945 */ /* 0x000fe80003800000 */
[----:B------:R-:W-:-:S04]  /*12290*/  ISETP.NE.AND P2, PT, R9, 0x2, PT ;  /* 0x000000020900780c */ /* 0x000fc80003f45270 */
[----:B---34-:R-:W-:Y:S02]  /*122a0*/  SEL R2, RZ, 0x1, P2 ;  /* 0x00000001ff027807 */ /* 0x018fe40001000000 */
[----:B------:R-:W-:Y:S01]  /*122b0*/  SEL R16, R9, RZ, P2 ;  /* 0x000000ff09107207 */ /* 0x000fe20001000000 */
[----:B------:R-:W-:Y:S01]  /*122c0*/  VIADD R9, R8, 0xffffffff ;  /* 0xffffffff08097836 */ /* 0x000fe20000000000 */
[----:B------:R-:W-:Y:S01]  /*122d0*/  LOP3.LUT R17, R17, R2, RZ, 0x3c, !PT ;  /* 0x0000000211117212 */ /* 0x000fe200078e3cff */
[----:B------:R-:W-:Y:S06]  /*122e0*/  @!P6 BRA `(.L_x_1436) ;  /* 0x000000040054e947 */ /* 0x000fec0003800000 */
[----:B------:R-:W-:Y:S01]  /*122f0*/  IMAD.MOV.U32 R10, RZ, RZ, R9 ;  /* 0x000000ffff0a7224 */ /* 0x000fe200078e0009 */
[----:B------:R-:W-:Y:S06]  /*12300*/  @!P0 BRA `(.L_x_1437) ;  /* 0x0000000000448947 */ /* 0x000fec0003800000 */
[----:B------:R-:W1:Y:S02]  /*12310*/  LDC R11, c[0x0][0x41c] ;  /* 0x00010700ff0b7b82 */ /* 0x000e640000000800 */
[----:B-1----:R-:W-:-:S13]  /*12320*/  ISETP.NE.AND P2, PT, R11, 0x1, PT ;  /* 0x000000010b00780c */ /* 0x002fda0003f45270 */
[----:B--2---:R-:W1:Y:S02]  /*12330*/  @P2 LDC.64 R2, c[0x0][0x420] ;  /* 0x00010800ff022b82 */ /* 0x004e640000000a00 */
[----:B-1----:R-:W-:-:S04]  /*12340*/  @P2 IMAD.HI.U32 R4, R10, R2, RZ ;  /* 0x000000020a042227 */ /* 0x002fc800078e00ff */
[----:B------:R-:W-:Y:S01]  /*12350*/  IMAD.MOV.U32 R2, RZ, RZ, R10 ;  /* 0x000000ffff027224 */ /* 0x000fe200078e000a */
[----:B------:R-:W-:Y:S02]  /*12360*/  @P2 SHF.R.U32.HI R2, RZ, R3, R4 ;  /* 0x00000003ff022219 */ /* 0x000fe40000011604 */
[----:B------:R-:W1:Y:S03]  /*12370*/  LDC.64 R4, c[0x0][0x3f8] ;  /* 0x0000fe00ff047b82 */ /* 0x000e660000000a00 */
[----:B------:R-:W-:-:S04]  /*12380*/  IMAD.MOV R3, RZ, RZ, -R2 ;  /* 0x000000ffff037224 */ /* 0x000fc800078e0a02 */
[----:B------:R-:W-:Y:S01]  /*12390*/  IMAD R10, R11, R3, R10 ;  /* 0x000000030b0a7224 */ /* 0x000fe200078e020a */
[----:B------:R-:W-:Y:S01]  /*123a0*/  SHF.R.S32.HI R3, RZ, 0x1f, R2 ;  /* 0x0000001fff037819 */ /* 0x000fe20000011402 */
[----:B------:R-:W-:-:S04]  /*123b0*/  IMAD R11, R7, UR4, RZ ;  /* 0x00000004070b7c24 */ /* 0x000fc8000f8e02ff */
[C---:B------:R-:W-:Y:S02]  /*123c0*/  IMAD R11, R6.reuse, UR5, R11 ;  /* 0x00000005060b7c24 */ /* 0x040fe4000f8e020b */
[----:B------:R-:W-:-:S04]  /*123d0*/  IMAD.WIDE.U32 R2, R6, UR4, R2 ;  /* 0x0000000406027c25 */ /* 0x000fc8000f8e0002 */
[----:B------:R-:W-:Y:S01]  /*123e0*/  IMAD.IADD R3, R11, 0x1, R3 ;  /* 0x000000010b037824 */ /* 0x000fe200078e0203 */
[----:B-1----:R-:W-:-:S04]  /*123f0*/  LEA R4, P2, R2, R4, 0x2 ;  /* 0x0000000402047211 */ /* 0x002fc800078410ff */
[----:B------:R-:W-:-:S05]  /*12400*/  LEA.HI.X R5, R2, R5, R3, 0x2, P2 ;  /* 0x0000000502057211 */ /* 0x000fca00010f1403 */
[----:B------:R1:W5:Y:S04]  /*12410*/  LDG.E R4, desc[UR48][R4.64] ;  /* 0x0000003004047981 */ /* 0x000368000c1e1900 */
.L_x_1437:
[----:B------:R-:W1:Y:S01]  /*12420*/  S2R R2, SR_TID.X ;  /* 0x0000000000027919 */ /* 0x000e620000002100 */
[----:B--2---:R-:W-:Y:S02]  /*12430*/  SHF.L.U32 R3, R17, 0x1f, RZ ;  /* 0x0000001f11037819 */ /* 0x004fe400000006ff */
[----:B-1----:R-:W-:Y:S02]  /*12440*/  LOP3.LUT R5, R2, 0x7f, RZ, 0xc0, !PT ;  /* 0x0000007f02057812 */ /* 0x002fe400078ec0ff */
[----:B------:R-:W-:Y:S02]  /*12450*/  LEA R2, R16, UR37, 0x3 ;  /* 0x0000002510027c11 */ /* 0x000fe4000f8e18ff */
[----:B------:R-:W-:Y:S02]  /*12460*/  ISETP.NE.AND P2, PT, R5, RZ, PT ;  /* 0x000000ff0500720c */ /* 0x000fe40003f45270 */
[----:B------:R-:W1:Y:S02]  /*12470*/  SYNCS.PHASECHK.TRANS64.TRYWAIT P3, [R2+URZ+0x22840], R3 ;  /* 0x02284003020075a7 */ /* 0x000e64000806017f */
[----:B-1----:R-:W-:Y:S09]  /*12480*/  @!P3 BRA `(.L_x_1438) ;  /* 0x000000100008b947 */ /* 0x002ff20003800000 */
.L_x_1469:
[----:B------:R-:W-:Y:S05]  /*12490*/  @P2 BRA `(.L_x_1439) ;  /* 0x0000000000142947 */ /* 0x000fea0003800000 */
[----:B------:R-:W-:Y:S01]  /*124a0*/  ISETP.NE.AND P3, PT, R19, RZ, PT ;  /* 0x000000ff1300720c */ /* 0x000fe20003f65270 */
[----:B------:R-:W-:-:S04]  /*124b0*/  IMAD.MOV.U32 R5, RZ, RZ, 0x3000 ;  /* 0x00003000ff057424 */ /* 0x000fc800078e00ff */
[----:B------:R2:W-:Y:S08]  /*124c0*/  SYNCS.ARRIVE.TRANS64 RZ, [R2+URZ+0x22830], R5 ;  /* 0x0228300502ff79a7 */ /* 0x0005f0000800003f */
[----:B------:R-:W-:Y:S05]  /*124d0*/  @!P3 BRA `(.L_x_1439) ;  /* 0x000000000004b947 */ /* 0x000fea0003800000 */
[----:B------:R-:W-:Y:S01]  /*124e0*/  BPT.TRAP 0x1 ;  /* 0x000000040000795c */ /* 0x000fe20000300000 */
.L_x_1439:
[----:B------:R-:W-:Y:S01]  /*124f0*/  R2UR UR8, R16 ;  /* 0x00000000100872ca */ /* 0x000fe200000e0000 */
[----:B--2---:R-:W-:Y:S01]  /*12500*/  IMAD R5, R10, 0x60, RZ ;  /* 0x000000600a057824 */ /* 0x004fe200078e02ff */
        /* <DEDUP_REMOVED lines=13> */
[----:B------:R-:W3:Y:S02]  /*125e0*/  SYNCS.PHASECHK.TRANS64.TRYWAIT P3, [R2+URZ+0x22860], R3 ;  /* 0x02286003020075a7 */ /* 0x000ee4000806017f */
[----:B--23--:R-:W-:Y:S05]  /*125f0*/  @!P3 BRA `(.L_x_1440) ;  /* 0x0000000c00c0b947 */ /* 0x00cfea0003800000 */
.L_x_1470:
[----:B------:R-:W-:Y:S05]  /*12600*/  @P2 BRA `(.L_x_1441) ;  /* 0x0000000000142947 */ /* 0x000fea0003800000 */
[----:B------:R-:W-:Y:S01]  /*12610*/  ISETP.NE.AND P2, PT, R19, RZ, PT ;  /* 0x000000ff1300720c */ /* 0x000fe20003f45270 */
[----:B-12---:R-:W-:-:S04]  /*12620*/  IMAD.MOV.U32 R3, RZ, RZ, 0xc000 ;  /* 0x0000c000ff037424 */ /* 0x006fc800078e00ff */
[----:B------:R3:W-:Y:S08]  /*12630*/  SYNCS.ARRIVE.TRANS64 RZ, [R2+URZ+0x22850], R3 ;  /* 0x0228500302ff79a7 */ /* 0x0007f0000800003f */
[----:B------:R-:W-:Y:S05]  /*12640*/  @!P2 BRA `(.L_x_1441) ;  /* 0x000000000004a947 */ /* 0x000fea0003800000 */
[----:B------:R-:W-:Y:S01]  /*12650*/  BPT.TRAP 0x1 ;  /* 0x000000040000795c */ /* 0x000fe20000300000 */
.L_x_1441:
        /* <DEDUP_REMOVED lines=19> */
[----:B----4-:R-:W-:Y:S01]  /*12790*/  UMOV UR8, UR17 ;  /* 0x0000001100087c82 */ /* 0x010fe20008000000 */
[----:B------:R-:W-:Y:S02]  /*127a0*/  UMOV UR10, UR18 ;  /* 0x00000012000a7c82 */ /* 0x000fe40008000000 */
[----:B------:R4:W-:Y:S02]  /*127b0*/  UTMALDG.4D [UR8], [UR6], desc[UR14] ;  /* 0x00000e08060075b4 */ /* 0x0009e40008019000 */
[----:B----4-:R-:W-:Y:S01]  /*127c0*/  UMOV UR8, UR19 ;  /* 0x0000001300087c82 */ /* 0x010fe20008000000 */
[----:B------:R-:W-:Y:S01]  /*127d0*/  UMOV UR10, UR16 ;  /* 0x00000010000a7c82 */ /* 0x000fe20008000000 */
[----:B------:R-:W-:Y:S01]  /*127e0*/  UMOV UR16, 0xc0 ;  /* 0x000000c000107882 */ /* 0x000fe20000000000 */
[----:B------:R4:W-:Y:S02]  /*127f0*/  UTMALDG.4D [UR8], [UR6], desc[UR14] ;  /* 0x00000e08060075b4 */ /* 0x0009e40008019000 */
[----:B----4-:R-:W-:Y:S01]  /*12800*/  UMOV UR8, UR20 ;  /* 0x0000001400087c82 */ /* 0x010fe20008000000 */
[----:B------:R-:W-:-:S02]  /*12810*/  UMOV UR10, UR16 ;  /* 0x00000010000a7c82 */ /* 0x000fc40008000000 */
[----:B------:R4:W-:Y:S02]  /*12820*/  UTMALDG.4D [UR8], [UR6], desc[UR14] ;  /* 0x00000e08060075b4 */ /* 0x0009e40008019000 */
[----:B----4-:R-:W-:Y:S01]  /*12830*/  NOP ;  /* 0x0000000000007918 */ /* 0x010fe20000000000 */
.L_x_1436:
[----:B------:R-:W-:Y:S05]  /*12840*/  BSYNC B1 ;  /* 0x0000000000017941 */ /* 0x000fea0003800000 */
.L_x_1435:
[----:B------:R-:W-:Y:S01]  /*12850*/  ISETP.GT.AND P2, PT, R9, UR38, PT ;  /* 0x0000002609007c0c */ /* 0x000fe2000bf44270 */
[----:B------:R-:W-:-:S12]  /*12860*/  VIADD R8, R8, 0xfffffffe ;  /* 0xfffffffe08087836 */ /* 0x000fd80000000000 */
[----:B------:R-:W-:Y:S05]  /*12870*/  @P2 BRA `(.L_x_1442) ;  /* 0xfffffff400002947 */ /* 0x000fea000383ffff */
.L_x_1427:
[----:B------:R-:W-:Y:S05]  /*12880*/  BSYNC B0 ;  /* 0x0000000000007941 */ /* 0x000fea0003800000 */
.L_x_1418:
[----:B------:R-:W-:Y:S01]  /*12890*/  VIADD R16, R16, 0x1 ;  /* 0x0000000110107836 */ /* 0x000fe20000000000 */
[----:B------:R-:W-:Y:S04]  /*128a0*/  BSSY B0, `(.L_x_1443) ;  /* 0x0000011000007945 */ /* 0x000fe80003800000 */
[----:B------:R-:W-:-:S04]  /*128b0*/  ISETP.NE.AND P0, PT, R16, 0x2, PT ;  /* 0x000000021000780c */ /* 0x000fc80003f05270 */
[----:B------:R-:W-:-:S04]  /*128c0*/  SEL R0, RZ, 0x1, P0 ;  /* 0x00000001ff007807 */ /* 0x000fc80000000000 */
[----:B------:R-:W-:Y:S01]  /*128d0*/  LOP3.LUT R17, R17, R0, RZ, 0x3c, !PT ;  /* 0x0000000011117212 */ /* 0x000fe200078e3cff */
[----:B------:R-:W-:Y:S06]  /*128e0*/  @P1 BRA `(.L_x_1444) ;  /* 0x0000000000301947 */ /* 0x000fec0003800000 */
[----:B-12---:R-:W1:Y:S01]  /*128f0*/  S2R R5, SR_LANEID ;  /* 0x0000000000057919 */ /* 0x006e620000000000 */
[----:B------:R-:W-:Y:S01]  /*12900*/  VOTEU.ANY UR6, UPT, PT ;  /* 0x0000000000067886 */ /* 0x000fe200038e0100 */
[----:B---34-:R-:W2:Y:S01]  /*12910*/  LDC.64 R2, c[0x0][0xdf0] ;  /* 0x00037c00ff027b82 */ /* 0x018ea20000000a00 */
        /* <DEDUP_REMOVED lines=8> */
[----:B-1----:R-:W-:-:S07]  /*129a0*/  IADD3 R18, R0, UR44, R7 ;  /* 0x0000002c00127c10 */ /* 0x002fce000fffe007 */
.L_x_1444:
[----:B------:R-:W-:Y:S05]  /*129b0*/  BSYNC B0 ;  /* 0x0000000000007941 */ /* 0x000fea0003800000 */
.L_x_1443:
[----:B------:R-:W-:Y:S01]  /*129c0*/  SEL R16, R16, RZ, P0 ;  /* 0x000000ff10107207 */ /* 0x000fe20000000000 */
[----:B------:R-:W-:-:S07]  /*129d0*/  IMAD.MOV.U32 R13, RZ, RZ, R18 ;  /* 0x000000ffff0d7224 */ /* 0x000fce00078e0012 */
.L_x_1403:
[----:B------:R-:W-:Y:S05]  /*129e0*/  BSYNC B6 ;  /* 0x0000000000067941 */ /* 0x000fea0003800000 */
.L_x_1401:
[----:B------:R-:W-:-:S03]  /*129f0*/  UMOV UR6, 0xffffffff ;  /* 0xffffffff00067882 */ /* 0x000fc60000000000 */
[----:B------:R-:W-:Y:S05]  /*12a00*/  BRA.DIV UR6, `(.L_x_1445) ;  /* 0x0000000a06d07947 */ /* 0x000fea000b800000 */
[----:B------:R1:W1:Y:S02]  /*12a10*/  SHFL.IDX PT, R14, R13, RZ, 0x1f ;  /* 0x00001fff0d0e7589 */ /* 0x00026400000e0000 */
.L_x_1473:
[----:B------:R-:W-:Y:S01]  /*12a20*/  ISETP.NE.AND P0, PT, R19, RZ, PT ;  /* 0x000000ff1300720c */ /* 0x000fe20003f05270 */
[----:B------:R-:W-:Y:S05]  /*12a30*/  WARPSYNC.ALL ;  /* 0x0000000000007948 */ /* 0x000fea0003800000 */
[----:B------:R-:W-:Y:S01]  /*12a40*/  BAR.SYNC.DEFER_BLOCKING 0x4, 0x120 ;  /* 0x0104800000007b1d */ /* 0x000fe20000010000 */
[----:B-1----:R-:W-:-:S05]  /*12a50*/  IMAD.MOV.U32 R18, RZ, RZ, R14 ;  /* 0x000000ffff127224 */ /* 0x002fca00078e000e */
[----:B------:R-:W-:Y:S01]  /*12a60*/  ULDC UR6, c[0x0][0xda8] ;  /* 0x00036a0000067ab9 */ /* 0x000fe20000000800 */
[----:B------:R-:W-:Y:S01]  /*12a70*/  @!P0 MOV R0, 0x400 ;  /* 0x0000040000008802 */ /* 0x000fe20000000f00 */
[----:B--234-:R-:W1:Y:S03]  /*12a80*/  @!P0 S2R R3, SR_CgaCtaId ;  /* 0x0000000000038919 */ /* 0x01ce660000008800 */
[----:B-1----:R-:W-:-:S05]  /*12a90*/  @!P0 LEA R0, R3, R0, 0x18 ;  /* 0x0000000003008211 */ /* 0x002fca00078ec0ff */
[----:B------:R1:W-:Y:S01]  /*12aa0*/  @!P0 STS [R0+0x228d0], R13 ;  /* 0x0228d00d00008388 */ /* 0x0003e20000000800 */
[----:B------:R-:W-:Y:S06]  /*12ab0*/  BAR.ARV 0x5, 0x120 ;  /* 0x0144800000007b1d */ /* 0x000fec0000002000 */
[----:B------:R-:W-:-:S13]  /*12ac0*/  ISETP.GE.AND P0, PT, R18, UR6, PT ;  /* 0x0000000612007c0c */ /* 0x000fda000bf06270 */
[----:B-1----:R-:W-:Y:S05]  /*12ad0*/  @!P0 BRA `(.L_x_1446) ;  /* 0xffffffd4003c8947 */ /* 0x002fea000383ffff */
.L_x_1392:
[----:B------:R-:W1:Y:S01]  /*12ae0*/  S2R R3, SR_CgaCtaId ;  /* 0x0000000000037919 */ /* 0x000e620000008800 */
[----:B------:R-:W-:Y:S01]  /*12af0*/  UIADD3 UR45, UR45, 0x1, URZ ;  /* 0x000000012d2d7890 */ /* 0x000fe2000fffe03f */
[----:B------:R-:W-:-:S03]  /*12b00*/  MOV R0, 0x400 ;  /* 0x0000040000007802 */ /* 0x000fc60000000f00 */
[----:B------:R-:W-:-:S04]  /*12b10*/  ULEA.HI UR4, UR45, UR45, URZ, 0x1 ;  /* 0x0000002d2d047291 */ /* 0x000fc8000f8f083f */
[----:B------:R-:W-:-:S04]  /*12b20*/  ULOP3.LUT UR4, UR4, 0xfffffffe, URZ, 0xc0, !UPT ;  /* 0xfffffffe04047892 */ /* 0x000fc8000f8ec03f */
[----:B------:R-:W-:Y:S01]  /*12b30*/  UIADD3 UR4, UR45, -UR4, URZ ;  /* 0x800000042d047290 */ /* 0x000fe2000fffe03f */
[----:B-1----:R-:W-:-:S05]  /*12b40*/  LEA R7, R3, R0, 0x18 ;  /* 0x0000000003077211 */ /* 0x002fca00078ec0ff */
[----:B------:R-:W-:-:S05]  /*12b50*/  IMAD.U32 R0, RZ, RZ, UR4 ;  /* 0x00000004ff007e24 */ /* 0x000fca000f8e00ff */
[----:B------:R-:W-:-:S04]  /*12b60*/  SHF.L.U32 R0, R0, 0x1f, RZ ;  /* 0x0000001f00007819 */ /* 0x000fc800000006ff */
[----:B------:R-:W1:Y:S02]  /*12b70*/  SYNCS.PHASECHK.TRANS64.TRYWAIT P0, [R7+URZ+0x22820], R0 ;  /* 0x02282000070075a7 */ /* 0x000e64000800017f */
[----:B-1----:R-:W-:Y:S05]  /*12b80*/  @!P0 BRA `(.L_x_1447) ;  /* 0x0000000800948947 */ /* 0x002fea0003800000 */
.L_x_1474:
[----:B------:R-:W2:Y:S02]  /*12b90*/  S2R R2, SR_TID.X ;  /* 0x0000000000027919 */ /* 0x000ea40000002100 */
[----:B--2---:R-:W-:-:S04]  /*12ba0*/  SHF.R.U32.HI R2, RZ, 0x5, R2 ;  /* 0x00000005ff027819 */ /* 0x004fc80000011602 */
[----:B------:R-:W-:-:S05]  /*12bb0*/  LOP3.LUT R2, R2, 0x3, RZ, 0xc0, !PT ;  /* 0x0000000302027812 */ /* 0x000fca00078ec0ff */
[----:B-1----:R-:W1:Y:S02]  /*12bc0*/  SHFL.IDX PT, R0, R2, RZ, 0x1f ;  /* 0x00001fff02007589 */ /* 0x002e6400000e0000 */
[----:B-1----:R-:W-:-:S13]  /*12bd0*/  ISETP.NE.AND P0, PT, R0, RZ, PT ;  /* 0x000000ff0000720c */ /* 0x002fda0003f05270 */
[----:B------:R-:W-:Y:S05]  /*12be0*/  @P0 EXIT ;  /* 0x000000000000094d */ /* 0x000fea0003800000 */
[----:B------:R-:W-:Y:S01]  /*12bf0*/  ELECT P0, URZ, PT ;  /* 0x00000000003f782f */ /* 0x000fe20003800000 */
[----:B------:R-:W-:-:S12]  /*12c00*/  BSSY B0, `(.L_x_1448) ;  /* 0x0000020000007945 */ /* 0x000fd80003800000 */
[----:B------:R-:W-:Y:S05]  /*12c10*/  @!P0 BRA `(.L_x_1449) ;  /* 0x0000000000788947 */ /* 0x000fea0003800000 */
[----:B------:R-:W-:-:S06]  /*12c20*/  ULOP3.LUT UR4, UR36, 0x2, URZ, 0xfc, !UPT ;  /* 0x0000000224047892 */ /* 0x000fcc000f8efc3f */
[----:B------:R-:W-:-:S05]  /*12c30*/  IMAD.U32 R0, RZ, RZ, UR4 ;  /* 0x00000004ff007e24 */ /* 0x000fca000f8e00ff */
[----:B------:R-:W-:-:S13]  /*12c40*/  ISETP.NE.AND P2, PT, R0, 0x3, PT ;  /* 0x000000030000780c */ /* 0x000fda0003f45270 */
[----:B------:R-:W-:Y:S05]  /*12c50*/  @!P2 BRA `(.L_x_1450) ;  /* 0x000000000004a947 */ /* 0x000fea0003800000 */
[----:B------:R-:W-:Y:S01]  /*12c60*/  BPT.TRAP 0x1 ;  /* 0x000000040000795c */ /* 0x000fe20000300000 */
.L_x_1450:
[----:B------:R-:W-:Y:S01]  /*12c70*/  VIADD R3, R7, 0x22840 ;  /* 0x0002284007037836 */ /* 0x000fe20000000000 */
[----:B------:R-:W-:Y:S01]  /*12c80*/  SHF.L.U32 R4, R17, 0x1f, RZ ;  /* 0x0000001f11047819 */ /* 0x000fe200000006ff */
[C---:B------:R-:W-:Y:S02]  /*12c90*/  VIADD R0, R16.reuse, 0x1 ;  /* 0x0000000110007836 */ /* 0x040fe40000000000 */
[----:B------:R-:W-:-:S03]  /*12ca0*/  IMAD R5, R16, 0x8, R3 ;  /* 0x0000000810057824 */ /* 0x000fc600078e0203 */
[----:B------:R-:W-:Y:S01]  /*12cb0*/  ISETP.NE.AND P1, PT, R0, 0x2, PT ;  /* 0x000000020000780c */ /* 0x000fe20003f25270 */
[----:B------:R-:W1:Y:S03]  /*12cc0*/  SYNCS.PHASECHK.TRANS64.TRYWAIT P0, [R5+URZ], R4 ;  /* 0x00000004050075a7 */ /* 0x000e66000800017f */
[----:B------:R-:W-:-:S04]  /*12cd0*/  SEL R2, RZ, 0x1, P1 ;  /* 0x00000001ff027807 */ /* 0x000fc80000800000 */
[----:B------:R-:W-:Y:S02]  /*12ce0*/  LOP3.LUT R17, R17, R2, RZ, 0x3c, !PT ;  /* 0x0000000211117212 */ /* 0x000fe400078e3cff */
[----:B------:R-:W-:Y:S02]  /*12cf0*/  SEL R2, R0, RZ, P1 ;  /* 0x000000ff00027207 */ /* 0x000fe40000800000 */
[----:B------:R-:W-:-:S03]  /*12d00*/  SHF.L.U32 R0, R17, 0x1f, RZ ;  /* 0x0000001f11007819 */ /* 0x000fc600000006ff */
[----:B------:R-:W-:Y:S01]  /*12d10*/  IMAD R3, R2, 0x8, R3 ;  /* 0x0000000802037824 */ /* 0x000fe200078e0203 */
[----:B-1----:R-:W-:Y:S06]  /*12d20*/  @!P0 BRA `(.L_x_1451) ;  /* 0x0000000800408947 */ /* 0x002fec0003800000 */
.L_x_1475:
[----:B------:R-:W2:Y:S02]  /*12d30*/  SYNCS.PHASECHK.TRANS64.TRYWAIT P0, [R3+URZ], R0 ;  /* 0x00000000030075a7 */ /* 0x000ea4000800017f */
[----:B--2---:R-:W-:Y:S05]  /*12d40*/  @!P0 BRA `(.L_x_1452) ;  /* 0x00000008004c8947 */ /* 0x004fea0003800000 */
.L_x_1476:
[----:B------:R-:W-:Y:S05]  /*12d50*/  @!P2 BRA `(.L_x_1453) ;  /* 0x000000000004a947 */ /* 0x000fea0003800000 */
[----:B------:R-:W-:Y:S01]  /*12d60*/  BPT.TRAP 0x1 ;  /* 0x000000040000795c */ /* 0x000fe20000300000 */
.L_x_1453:
[----:B--2---:R-:W-:-:S04]  /*12d70*/  VIADD R3, R7, 0x22860 ;  /* 0x0002286007037836 */ /* 0x004fc80000000000 */
[----:B-1----:R-:W-:-:S04]  /*12d80*/  IMAD R5, R16, 0x8, R3 ;  /* 0x0000000810057824 */ /* 0x002fc800078e0203 */
[----:B------:R-:W1:Y:S02]  /*12d90*/  SYNCS.PHASECHK.TRANS64.TRYWAIT P0, [R5+URZ], R4 ;  /* 0x00000004050075a7 */ /* 0x000e64000800017f */
[----:B-1----:R-:W-:Y:S05]  /*12da0*/  @!P0 BRA `(.L_x_1454) ;  /* 0x0000000800488947 */ /* 0x002fea0003800000 */
.L_x_1477:
[----:B------:R-:W-:-:S07]  /*12db0*/  IMAD R3, R2, 0x8, R3 ;  /* 0x0000000802037824 */ /* 0x000fce00078e0203 */
.L_x_1455:
[----:B--2---:R2:W3:Y:S02]  /*12dc0*/  SYNCS.PHASECHK.TRANS64.TRYWAIT P0, [R3+URZ], R0 ;  /* 0x00000000030075a7 */ /* 0x0044e4000800017f */
[----:B---3--:R-:W-:Y:S05]  /*12dd0*/  @!P0 NANOSLEEP.SYNCS 0x989680 ;  /* 0x009896800000895d */ /* 0x008fea0003900000 */
[----:B------:R-:W3:Y:S02]  /*12de0*/  @!P0 SYNCS.PHASECHK.TRANS64 P0, [R3+URZ], R0 ;  /* 0x00000000030085a7 */ /* 0x000ee4000800007f */
[----:B---3--:R-:W-:Y:S05]  /*12df0*/  @!P0 BRA `(.L_x_1455) ;  /* 0xfffffffc00f08947 */ /* 0x008fea000383ffff */
.L_x_1449:
[----:B------:R-:W-:Y:S05]  /*12e00*/  BSYNC B0 ;  /* 0x0000000000007941 */ /* 0x000fea0003800000 */
.L_x_1448:
[----:B------:R-:W-:Y:S05]  /*12e10*/  EXIT ;  /* 0x000000000000794d */ /* 0x000fea0003800000 */
.L_x_1309:
[----:B-1----:R-:W-:-:S04]  /*12e20*/  IMAD.U32 R3, RZ, RZ, UR46 ;  /* 0x0000002eff037e24 */ /* 0x002fc8000f8e00ff */
[----:B------:R1:W2:Y:S03]  /*12e30*/  SYNCS.PHASECHK.TRANS64.TRYWAIT P0, [R3+URZ+0x22800], R0 ;  /* 0x02280000030075a7 */ /* 0x0002a6000800017f */
[----:B--2---:R-:W-:Y:S05]  /*12e40*/  @!P0 NANOSLEEP.SYNCS 0x989680 ;  /* 0x009896800000895d */ /* 0x004fea0003900000 */
[----:B------:R-:W2:Y:S02]  /*12e50*/  @!P0 SYNCS.PHASECHK.TRANS64 P0, [R3+URZ+0x22800], R0 ;  /* 0x02280000030085a7 */ /* 0x000ea4000800007f */
[----:B--2---:R-:W-:Y:S05]  /*12e60*/  @!P0 BRA `(.L_x_1309) ;  /* 0xfffffffc00ec8947 */ /* 0x004fea000383ffff */
[----:B------:R-:W-:Y:S05]  /*12e70*/  BRA `(.L_x_1456) ;  /* 0xfffffeec00347947 */ /* 0x000fea000383ffff */
.L_x_1313:
[----:B--2---:R-:W-:-:S04]  /*12e80*/  IMAD.U32 R3, RZ, RZ, UR21 ;  /* 0x00000015ff037e24 */ /* 0x004fc8000f8e00ff */
[----:B------:R2:W3:Y:S03]  /*12e90*/  SYNCS.PHASECHK.TRANS64.TRYWAIT P1, [R3+URZ+0x22830], R12 ;  /* 0x0228300c030075a7 */ /* 0x0004e6000802017f */
[----:B---3--:R-:W-:Y:S05]  /*12ea0*/  @!P1 NANOSLEEP.SYNCS 0x989680 ;  /* 0x009896800000995d */ /* 0x008fea0003900000 */
[----:B------:R-:W3:Y:S02]  /*12eb0*/  @!P1 SYNCS.PHASECHK.TRANS64 P1, [R3+URZ+0x22830], R12 ;  /* 0x0228300c030095a7 */ /* 0x000ee4000802007f */
[----:B---3--:R-:W-:Y:S05]  /*12ec0*/  @!P1 BRA `(.L_x_1313) ;  /* 0xfffffffc00ec9947 */ /* 0x008fea000383ffff */
[----:B------:R-:W-:Y:S05]  /*12ed0*/  BRA `(.L_x_1312) ;  /* 0xfffffeec00587947 */ /* 0x000fea000383ffff */
.L_x_1325:
[----:B--2---:R2:W3:Y:S02]  /*12ee0*/  SYNCS.PHASECHK.TRANS64.TRYWAIT P1, [R7+URZ+0x22850], R12 ;  /* 0x0228500c070075a7 */ /* 0x0044e4000802017f */
[----:B---3--:R-:W-:Y:S05]  /*12ef0*/  @!P1 NANOSLEEP.SYNCS 0x989680 ;  /* 0x009896800000995d */ /* 0x008fea0003900000 */
[----:B------:R-:W3:Y:S02]  /*12f00*/  @!P1 SYNCS.PHASECHK.TRANS64 P1, [R7+URZ+0x22850], R12 ;  /* 0x0228500c070095a7 */ /* 0x000ee4000802007f */
[----:B---3--:R-:W-:Y:S05]  /*12f10*/  @!P1 BRA `(.L_x_1325) ;  /* 0xfffffffc00f09947 */ /* 0x008fea000383ffff */
[----:B------:R-:W-:Y:S05]  /*12f20*/  BRA `(.L_x_1324) ;  /* 0xffffff1400607947 */ /* 0x000fea000383ffff */
.L_x_1333:
[----:B--2---:R-:W-:-:S04]  /*12f30*/  IMAD.U32 R11, RZ, RZ, UR28 ;  /* 0x0000001cff0b7e24 */ /* 0x004fc8000f8e00ff */
[----:B------:R2:W3:Y:S03]  /*12f40*/  SYNCS.PHASECHK.TRANS64.TRYWAIT P1, [R11+URZ+0x22830], R10 ;  /* 0x0228300a0b0075a7 */ /* 0x0004e6000802017f */
[----:B---3--:R-:W-:Y:S05]  /*12f50*/  @!P1 NANOSLEEP.SYNCS 0x989680 ;  /* 0x009896800000995d */ /* 0x008fea0003900000 */
[----:B------:R-:W3:Y:S02]  /*12f60*/  @!P1 SYNCS.PHASECHK.TRANS64 P1, [R11+URZ+0x22830], R10 ;  /* 0x0228300a0b0095a7 */ /* 0x000ee4000802007f */
[----:B---3--:R-:W-:Y:S05]  /*12f70*/  @!P1 BRA `(.L_x_1333) ;  /* 0xfffffffc00ec9947 */ /* 0x008fea000383ffff */
[----:B------:R-:W-:Y:S05]  /*12f80*/  BRA `(.L_x_1332) ;  /* 0xffffff1800d07947 */ /* 0x000fea000383ffff */
.L_x_1345:
[----:B--2---:R2:W3:Y:S02]  /*12f90*/  SYNCS.PHASECHK.TRANS64.TRYWAIT P1, [R177+URZ+0x22850], R10 ;  /* 0x0228500ab10075a7 */ /* 0x0044e4000802017f */
[----:B---3--:R-:W-:Y:S05]  /*12fa0*/  @!P1 NANOSLEEP.SYNCS 0x989680 ;  /* 0x009896800000995d */ /* 0x008fea0003900000 */
[----:B------:R-:W3:Y:S02]  /*12fb0*/  @!P1 SYNCS.PHASECHK.TRANS64 P1, [R177+URZ+0x22850], R10 ;  /* 0x0228500ab10095a7 */ /* 0x000ee4000802007f */
[----:B---3--:R-:W-:Y:S05]  /*12fc0*/  @!P1 BRA `(.L_x_1345) ;  /* 0xfffffffc00f09947 */ /* 0x008fea000383ffff */
[----:B------:R-:W-:Y:S05]  /*12fd0*/  BRA `(.L_x_1344) ;  /* 0xffffff4800fc7947 */ /* 0x000fea000383ffff */
.L_x_1354:
[----:B--2---:R-:W-:-:S04]  /*12fe0*/  IMAD.U32 R8, RZ, RZ, UR26 ;  /* 0x0000001aff087e24 */ /* 0x004fc8000f8e00ff */
[----:B------:R2:W3:Y:S03]  /*12ff0*/  SYNCS.PHASECHK.TRANS64.TRYWAIT P2, [R8+URZ+0x22830], R7 ;  /* 0x02283007080075a7 */ /* 0x0004e6000804017f */
[----:B---3--:R-:W-:Y:S05]  /*13000*/  @!P2 NANOSLEEP.SYNCS 0x989680 ;  /* 0x009896800000a95d */ /* 0x008fea0003900000 */
[----:B------:R-:W3:Y:S02]  /*13010*/  @!P2 SYNCS.PHASECHK.TRANS64 P2, [R8+URZ+0x22830], R7 ;  /* 0x022830070800a5a7 */ /* 0x000ee4000804007f */
[----:B---3--:R-:W-:Y:S05]  /*13020*/  @!P2 BRA `(.L_x_1354) ;  /* 0xfffffffc00eca947 */ /* 0x008fea000383ffff */
[----:B------:R-:W-:Y:S05]  /*13030*/  BRA `(.L_x_1353) ;  /* 0xffffff5000887947 */ /* 0x000fea000383ffff */
.L_x_1358:
[----:B--2---:R2:W3:Y:S02]  /*13040*/  SYNCS.PHASECHK.TRANS64.TRYWAIT P2, [R210+URZ+0x22850], R7 ;  /* 0x02285007d20075a7 */ /* 0x0044e4000804017f */
[----:B---3--:R-:W-:Y:S05]  /*13050*/  @!P2 NANOSLEEP.SYNCS 0x989680 ;  /* 0x009896800000a95d */ /* 0x008fea0003900000 */
[----:B------:R-:W3:Y:S02]  /*13060*/  @!P2 SYNCS.PHASECHK.TRANS64 P2, [R210+URZ+0x22850], R7 ;  /* 0x02285007d200a5a7 */ /* 0x000ee4000804007f */
[----:B---3--:R-:W-:Y:S05]  /*13070*/  @!P2 BRA `(.L_x_1358) ;  /* 0xfffffffc00f0a947 */ /* 0x008fea000383ffff */
[----:B------:R-:W-:Y:S05]  /*13080*/  BRA `(.L_x_1357) ;  /* 0xffffff7000287947 */ /* 0x000fea000383ffff */
.L_x_1364:
[----:B--2---:R-:W-:-:S04]  /*13090*/  IMAD.U32 R9, RZ, RZ, UR27 ;  /* 0x0000001bff097e24 */ /* 0x004fc8000f8e00ff */
[----:B------:R2:W3:Y:S03]  /*130a0*/  SYNCS.PHASECHK.TRANS64.TRYWAIT P1, [R9+URZ+0x22830], R12 ;  /* 0x0228300c090075a7 */ /* 0x0004e6000802017f */
[----:B---3--:R-:W-:Y:S05]  /*130b0*/  @!P1 NANOSLEEP.SYNCS 0x989680 ;  /* 0x009896800000995d */ /* 0x008fea0003900000 */
[----:B------:R-:W3:Y:S02]  /*130c0*/  @!P1 SYNCS.PHASECHK.TRANS64 P1, [R9+URZ+0x22830], R12 ;  /* 0x0228300c090095a7 */ /* 0x000ee4000802007f */
[----:B---3--:R-:W-:Y:S05]  /*130d0*/  @!P1 BRA `(.L_x_1364) ;  /* 0xfffffffc00ec9947 */ /* 0x008fea000383ffff */
[----:B------:R-:W-:Y:S05]  /*130e0*/  BRA `(.L_x_1363) ;  /* 0xffffff74002c7947 */ /* 0x000fea000383ffff */
.L_x_1376:
[----:B--2---:R2:W3:Y:S02]  /*130f0*/  SYNCS.PHASECHK.TRANS64.TRYWAIT P1, [R177+URZ+0x22850], R12 ;  /* 0x0228500cb10075a7 */ /* 0x0044e4000802017f */
[----:B---3--:R-:W-:Y:S05]  /*13100*/  @!P1 NANOSLEEP.SYNCS 0x989680 ;  /* 0x009896800000995d */ /* 0x008fea0003900000 */
[----:B------:R-:W3:Y:S02]  /*13110*/  @!P1 SYNCS.PHASECHK.TRANS64 P1, [R177+URZ+0x22850], R12 ;  /* 0x0228500cb10095a7 */ /* 0x000ee4000802007f */
[----:B---3--:R-:W-:Y:S05]  /*13120*/  @!P1 BRA `(.L_x_1376) ;  /* 0xfffffffc00f09947 */ /* 0x008fea000383ffff */
[----:B------:R-:W-:Y:S05]  /*13130*/  BRA `(.L_x_1375) ;  /* 0xffffffa400587947 */ /* 0x000fea000383ffff */
.L_x_1407:
[----:B------:R-:W1:Y:S01]  /*13140*/  S2R R7, SR_TID.X ;  /* 0x0000000000077919 */ /* 0x000e620000002100 */
[----:B------:R-:W-:Y:S02]  /*13150*/  IMAD.MOV.U32 R12, RZ, RZ, RZ ;  /* 0x000000ffff0c7224 */ /* 0x000fe400078e00ff */
[----:B------:R-:W-:Y:S02]  /*13160*/  IMAD.MOV.U32 R11, RZ, RZ, 0x1f ;  /* 0x0000001fff0b7424 */ /* 0x000fe400078e00ff */
[----:B------:R-:W-:Y:S01]  /*13170*/  IMAD.MOV.U32 R15, RZ, RZ, -0x1 ;  /* 0xffffffffff0f7424 */ /* 0x000fe200078e00ff */
[----:B-1----:R-:W-:-:S04]  /*13180*/  SHF.R.U32.HI R7, RZ, 0x5, R7 ;  /* 0x00000005ff077819 */ /* 0x002fc80000011607 */
[----:B------:R-:W-:-:S05]  /*13190*/  LOP3.LUT R7, R7, 0x3, RZ, 0xc0, !PT ;  /* 0x0000000307077812 */ /* 0x000fca00078ec0ff */
[----:B------:R-:W-:-:S07]  /*131a0*/  IMAD.MOV.U32 R13, RZ, RZ, R7 ;  /* 0x000000ffff0d7224 */ /* 0x000fce00078e0007 */
[----:B------:R-:W-:Y:S05]  /*131b0*/  WARPSYNC.COLLECTIVE R15, `(.L_x_1457) ;  /* 0x000000000f087348 */ /* 0x000fea0003c00000 */
[----:B------:R1:W2:Y:S02]  /*131c0*/  SHFL.IDX P6, R14, R13, R12, R11 ;  /* 0x0000000c0d0e7389 */ /* 0x0002a400000c000b */
[----:B-12---:R-:W-:Y:S01]  /*131d0*/  ENDCOLLECTIVE ;  /* 0x000000000000791b */ /* 0x006fe20003800000 */
.L_x_1457:
[----:B------:R-:W-:Y:S05]  /*131e0*/  BRA `(.L_x_1458) ;  /* 0xffffffd800ec7947 */ /* 0x000fea000383ffff */
.L_x_1408:
[----:B------:R-:W-:Y:S01]  /*131f0*/  BSSY B0, `(.L_x_1459) ;  /* 0x0000006000007945 */ /* 0x000fe20003800000 */
[----:B------:R-:W-:-:S07]  /*13200*/  IMAD.MOV.U32 R15, RZ, RZ, -0x1 ;  /* 0xffffffffff0f7424 */ /* 0x000fce00078e00ff */
[----:B------:R-:W-:Y:S05]  /*13210*/  WARPSYNC.COLLECTIVE R15, `(.L_x_1460) ;  /* 0x000000000f0c7348 */ /* 0x000fea0003c00000 */
[----:B------:R-:W-:Y:S02]  /*13220*/  ELECT P6, UR62, PT ;  /* 0x00000000003e782f */ /* 0x000fe400038c0000 */
[----:B------:R-:W-:Y:S01]  /*13230*/  MOV R14, UR62 ;  /* 0x0000003e000e7c02 */ /* 0x000fe20008000f00 */
[----:B------:R-:W-:Y:S10]  /*13240*/  ENDCOLLECTIVE ;  /* 0x000000000000791b */ /* 0x000ff40003800000 */
.L_x_1460:
[----:B------:R-:W-:Y:S05]  /*13250*/  BSYNC B0 ;  /* 0x0000000000007941 */ /* 0x000fea0003800000 */
.L_x_1459:
[----:B------:R-:W-:Y:S05]  /*13260*/  BRA `(.L_x_1461) ;  /* 0xffffffd800dc7947 */ /* 0x000fea000383ffff */
.L_x_1411:
[----:B-1----:R1:W2:Y:S02]  /*13270*/  SYNCS.PHASECHK.TRANS64.TRYWAIT P2, [R8+URZ+0x22840], R5 ;  /* 0x02284005080075a7 */ /* 0x0022a4000804017f */
[----:B--2---:R-:W-:Y:S05]  /*13280*/  @!P2 NANOSLEEP.SYNCS 0x989680 ;  /* 0x009896800000a95d */ /* 0x004fea0003900000 */
[----:B------:R-:W2:Y:S02]  /*13290*/  @!P2 SYNCS.PHASECHK.TRANS64 P2, [R8+URZ+0x22840], R5 ;  /* 0x022840050800a5a7 */ /* 0x000ea4000804007f */
[----:B--2---:R-:W-:Y:S05]  /*132a0*/  @!P2 BRA `(.L_x_1411) ;  /* 0xfffffffc00f0a947 */ /* 0x004fea000383ffff */
[----:B------:R-:W-:Y:S05]  /*132b0*/  BRA `(.L_x_1462) ;  /* 0xffffffdc00387947 */ /* 0x000fea000383ffff */
.L_x_1413:
[----:B-1----:R-:W-:-:S04]  /*132c0*/  IMAD.U32 R8, RZ, RZ, UR37 ;  /* 0x00000025ff087e24 */ /* 0x002fc8000f8e00ff */
[----:B------:R1:W2:Y:S03]  /*132d0*/  SYNCS.PHASECHK.TRANS64.TRYWAIT P2, [R8+URZ+0x22820], R5 ;  /* 0x02282005080075a7 */ /* 0x0002a6000804017f */
[----:B--2---:R-:W-:Y:S05]  /*132e0*/  @!P2 NANOSLEEP.SYNCS 0x989680 ;  /* 0x009896800000a95d */ /* 0x004fea0003900000 */
[----:B------:R-:W2:Y:S02]  /*132f0*/  @!P2 SYNCS.PHASECHK.TRANS64 P2, [R8+URZ+0x22820], R5 ;  /* 0x022820050800a5a7 */ /* 0x000ea4000804007f */
[----:B--2---:R-:W-:Y:S05]  /*13300*/  @!P2 BRA `(.L_x_1413) ;  /* 0xfffffffc00eca947 */ /* 0x004fea000383ffff */
[----:B------:R-:W-:Y:S05]  /*13310*/  BRA `(.L_x_1463) ;  /* 0xffffffdc00d87947 */ /* 0x000fea000383ffff */
.L_x_1416:
[----:B-1----:R1:W2:Y:S02]  /*13320*/  SYNCS.PHASECHK.TRANS64.TRYWAIT P2, [R8+URZ+0x22860], R5 ;  /* 0x02286005080075a7 */ /* 0x0022a4000804017f */
[----:B--2---:R-:W-:Y:S05]  /*13330*/  @!P2 NANOSLEEP.SYNCS 0x989680 ;  /* 0x009896800000a95d */ /* 0x004fea0003900000 */
[----:B------:R-:W2:Y:S02]  /*13340*/  @!P2 SYNCS.PHASECHK.TRANS64 P2, [R8+URZ+0x22860], R5 ;  /* 0x022860050800a5a7 */ /* 0x000ea4000804007f */
[----:B--2---:R-:W-:Y:S05]  /*13350*/  @!P2 BRA `(.L_x_1416) ;  /* 0xfffffffc00f0a947 */ /* 0x004fea000383ffff */
[----:B------:R-:W-:Y:S05]  /*13360*/  BRA `(.L_x_1464) ;  /* 0xffffffdc00ec7947 */ /* 0x000fea000383ffff */
.L_x_1423:
[----:B-1----:R1:W2:Y:S02]  /*13370*/  SYNCS.PHASECHK.TRANS64.TRYWAIT P3, [R2+URZ+0x22840], R3 ;  /* 0x02284003020075a7 */ /* 0x0022a4000806017f */
[----:B--2---:R-:W-:Y:S05]  /*13380*/  @!P3 NANOSLEEP.SYNCS 0x989680 ;  /* 0x009896800000b95d */ /* 0x004fea0003900000 */
[----:B------:R-:W2:Y:S02]  /*13390*/  @!P3 SYNCS.PHASECHK.TRANS64 P3, [R2+URZ+0x22840], R3 ;  /* 0x022840030200b5a7 */ /* 0x000ea4000806007f */
[----:B--2---:R-:W-:Y:S05]  /*133a0*/  @!P3 BRA `(.L_x_1423) ;  /* 0xfffffffc00f0b947 */ /* 0x004fea000383ffff */
[----:B------:R-:W-:Y:S05]  /*133b0*/  BRA `(.L_x_1465) ;  /* 0xffffffe400247947 */ /* 0x000fea000383ffff */
.L_x_1425:
[----:B---3--:R3:W4:Y:S02]  /*133c0*/  SYNCS.PHASECHK.TRANS64.TRYWAIT P3, [R2+URZ+0x22860], R3 ;  /* 0x02286003020075a7 */ /* 0x008724000806017f */
[----:B----4-:R-:W-:Y:S05]  /*133d0*/  @!P3 NANOSLEEP.SYNCS 0x989680 ;  /* 0x009896800000b95d */ /* 0x010fea0003900000 */
[----:B------:R-:W4:Y:S02]  /*133e0*/  @!P3 SYNCS.PHASECHK.TRANS64 P3, [R2+URZ+0x22860], R3 ;  /* 0x022860030200b5a7 */ /* 0x000f24000806007f */
[----:B----4-:R-:W-:Y:S05]  /*133f0*/  @!P3 BRA `(.L_x_1425) ;  /* 0xfffffffc00f0b947 */ /* 0x010fea000383ffff */
[----:B------:R-:W-:Y:S05]  /*13400*/  BRA `(.L_x_1466) ;  /* 0xffffffe4006c7947 */ /* 0x000fea000383ffff */
.L_x_1431:
[----:B-1----:R1:W2:Y:S02]  /*13410*/  SYNCS.PHASECHK.TRANS64.TRYWAIT P3, [R3+URZ+0x22840], R2 ;  /* 0x02284002030075a7 */ /* 0x0022a4000806017f */
[----:B--2---:R-:W-:Y:S05]  /*13420*/  @!P3 NANOSLEEP.SYNCS 0x989680 ;  /* 0x009896800000b95d */ /* 0x004fea0003900000 */
[----:B------:R-:W2:Y:S02]  /*13430*/  @!P3 SYNCS.PHASECHK.TRANS64 P3, [R3+URZ+0x22840], R2 ;  /* 0x022840020300b5a7 */ /* 0x000ea4000806007f */
[----:B--2---:R-:W-:Y:S05]  /*13440*/  @!P3 BRA `(.L_x_1431) ;  /* 0xfffffffc00f0b947 */ /* 0x004fea000383ffff */
[----:B------:R-:W-:Y:S05]  /*13450*/  BRA `(.L_x_1467) ;  /* 0xffffffe800947947 */ /* 0x000fea000383ffff */
.L_x_1433:
[----:B---3--:R3:W4:Y:S02]  /*13460*/  SYNCS.PHASECHK.TRANS64.TRYWAIT P3, [R3+URZ+0x22860], R2 ;  /* 0x02286002030075a7 */ /* 0x008724000806017f */
[----:B----4-:R-:W-:Y:S05]  /*13470*/  @!P3 NANOSLEEP.SYNCS 0x989680 ;  /* 0x009896800000b95d */ /* 0x010fea0003900000 */
[----:B------:R-:W4:Y:S02]  /*13480*/  @!P3 SYNCS.PHASECHK.TRANS64 P3, [R3+URZ+0x22860], R2 ;  /* 0x022860020300b5a7 */ /* 0x000f24000806007f */
[----:B----4-:R-:W-:Y:S05]  /*13490*/  @!P3 BRA `(.L_x_1433) ;  /* 0xfffffffc00f0b947 */ /* 0x010fea000383ffff */
[----:B------:R-:W-:Y:S05]  /*134a0*/  BRA `(.L_x_1468) ;  /* 0xffffffe800dc7947 */ /* 0x000fea000383ffff */
.L_x_1438:
[----:B-1----:R1:W2:Y:S02]  /*134b0*/  SYNCS.PHASECHK.TRANS64.TRYWAIT P3, [R2+URZ+0x22840], R3 ;  /* 0x02284003020075a7 */ /* 0x0022a4000806017f */
[----:B--2---:R-:W-:Y:S05]  /*134c0*/  @!P3 NANOSLEEP.SYNCS 0x989680 ;  /* 0x009896800000b95d */ /* 0x004fea0003900000 */
[----:B------:R-:W2:Y:S02]  /*134d0*/  @!P3 SYNCS.PHASECHK.TRANS64 P3, [R2+URZ+0x22840], R3 ;  /* 0x022840030200b5a7 */ /* 0x000ea4000806007f */
[----:B--2---:R-:W-:Y:S05]  /*134e0*/  @!P3 BRA `(.L_x_1438) ;  /* 0xfffffffc00f0b947 */ /* 0x004fea000383ffff */
[----:B------:R-:W-:Y:S05]  /*134f0*/  BRA `(.L_x_1469) ;  /* 0xffffffec00e47947 */ /* 0x000fea000383ffff */
.L_x_1440:
[----:B--2---:R2:W3:Y:S02]  /*13500*/  SYNCS.PHASECHK.TRANS64.TRYWAIT P3, [R2+URZ+0x22860], R3 ;  /* 0x02286003020075a7 */ /* 0x0044e4000806017f */
[----:B---3--:R-:W-:Y:S05]  /*13510*/  @!P3 NANOSLEEP.SYNCS 0x989680 ;  /* 0x009896800000b95d */ /* 0x008fea0003900000 */
[----:B------:R-:W3:Y:S02]  /*13520*/  @!P3 SYNCS.PHASECHK.TRANS64 P3, [R2+URZ+0x22860], R3 ;  /* 0x022860030200b5a7 */ /* 0x000ee4000806007f */
[----:B---3--:R-:W-:Y:S05]  /*13530*/  @!P3 BRA `(.L_x_1440) ;  /* 0xfffffffc00f0b947 */ /* 0x008fea000383ffff */
[----:B------:R-:W-:Y:S05]  /*13540*/  BRA `(.L_x_1470) ;  /* 0xfffffff0002c7947 */ /* 0x000fea000383ffff */
.L_x_1445:
[----:B------:R-:W-:Y:S01]  /*13550*/  BSSY B0, `(.L_x_1471) ;  /* 0x0000007000007945 */ /* 0x000fe20003800000 */
[----:B--2---:R-:W-:Y:S02]  /*13560*/  IMAD.MOV.U32 R12, RZ, RZ, RZ ;  /* 0x000000ffff0c7224 */ /* 0x004fe400078e00ff */
[----:B------:R-:W-:Y:S02]  /*13570*/  IMAD.MOV.U32 R11, RZ, RZ, 0x1f ;  /* 0x0000001fff0b7424 */ /* 0x000fe400078e00ff */
[----:B------:R-:W-:-:S07]  /*13580*/  IMAD.MOV.U32 R15, RZ, RZ, -0x1 ;  /* 0xffffffffff0f7424 */ /* 0x000fce00078e00ff */
[----:B-1-34-:R-:W-:Y:S05]  /*13590*/  WARPSYNC.COLLECTIVE R15, `(.L_x_1472) ;  /* 0x000000000f087348 */ /* 0x01afea0003c00000 */
[----:B------:R2:W1:Y:S02]  /*135a0*/  SHFL.IDX P6, R14, R13, R12, R11 ;  /* 0x0000000c0d0e7389 */ /* 0x00046400000c000b */
[----:B-1234-:R-:W-:Y:S01]  /*135b0*/  ENDCOLLECTIVE ;  /* 0x000000000000791b */ /* 0x01efe20003800000 */
.L_x_1472:
[----:B------:R-:W-:Y:S05]  /*135c0*/  BSYNC B0 ;  /* 0x0000000000007941 */ /* 0x000fea0003800000 */
.L_x_1471:
[----:B------:R-:W-:Y:S05]  /*135d0*/  BRA `(.L_x_1473) ;  /* 0xfffffff400107947 */ /* 0x000fea000383ffff */
.L_x_1447:
[----:B-1----:R1:W2:Y:S02]  /*135e0*/  SYNCS.PHASECHK.TRANS64.TRYWAIT P0, [R7+URZ+0x22820], R0 ;  /* 0x02282000070075a7 */ /* 0x0022a4000800017f */
[----:B--2---:R-:W-:Y:S05]  /*135f0*/  @!P0 NANOSLEEP.SYNCS 0x989680 ;  /* 0x009896800000895d */ /* 0x004fea0003900000 */
[----:B------:R-:W2:Y:S02]  /*13600*/  @!P0 SYNCS.PHASECHK.TRANS64 P0, [R7+URZ+0x22820], R0 ;  /* 0x02282000070085a7 */ /* 0x000ea4000800007f */
[----:B--2---:R-:W-:Y:S05]  /*13610*/  @!P0 BRA `(.L_x_1447) ;  /* 0xfffffffc00f08947 */ /* 0x004fea000383ffff */
[----:B------:R-:W-:Y:S05]  /*13620*/  BRA `(.L_x_1474) ;  /* 0xfffffff400587947 */ /* 0x000fea000383ffff */
.L_x_1451:
[----:B-1----:R1:W2:Y:S02]  /*13630*/  SYNCS.PHASECHK.TRANS64.TRYWAIT P0, [R5+URZ], R4 ;  /* 0x00000004050075a7 */ /* 0x0022a4000800017f */
[----:B--2---:R-:W-:Y:S05]  /*13640*/  @!P0 NANOSLEEP.SYNCS 0x989680 ;  /* 0x009896800000895d */ /* 0x004fea0003900000 */
[----:B------:R-:W2:Y:S02]  /*13650*/  @!P0 SYNCS.PHASECHK.TRANS64 P0, [R5+URZ], R4 ;  /* 0x00000004050085a7 */ /* 0x000ea4000800007f */
[----:B--2---:R-:W-:Y:S05]  /*13660*/  @!P0 BRA `(.L_x_1451) ;  /* 0xfffffffc00f08947 */ /* 0x004fea000383ffff */
[----:B------:R-:W-:Y:S05]  /*13670*/  BRA `(.L_x_1475) ;  /* 0xfffffff400ac7947 */ /* 0x000fea000383ffff */
.L_x_1452:
[----:B--2---:R2:W3:Y:S02]  /*13680*/  SYNCS.PHASECHK.TRANS64.TRYWAIT P0, [R3+URZ], R0 ;  /* 0x00000000030075a7 */ /* 0x0044e4000800017f */
[----:B---3--:R-:W-:Y:S05]  /*13690*/  @!P0 NANOSLEEP.SYNCS 0x989680 ;  /* 0x009896800000895d */ /* 0x008fea0003900000 */
[----:B------:R-:W3:Y:S02]  /*136a0*/  @!P0 SYNCS.PHASECHK.TRANS64 P0, [R3+URZ], R0 ;  /* 0x00000000030085a7 */ /* 0x000ee4000800007f */
[----:B---3--:R-:W-:Y:S05]  /*136b0*/  @!P0 BRA `(.L_x_1452) ;  /* 0xfffffffc00f08947 */ /* 0x008fea000383ffff */
[----:B------:R-:W-:Y:S05]  /*136c0*/  BRA `(.L_x_1476) ;  /* 0xfffffff400a07947 */ /* 0x000fea000383ffff */
.L_x_1454:
[----:B-1----:R1:W2:Y:S02]  /*136d0*/  SYNCS.PHASECHK.TRANS64.TRYWAIT P0, [R5+URZ], R4 ;  /* 0x00000004050075a7 */ /* 0x0022a4000800017f */
[----:B--2---:R-:W-:Y:S05]  /*136e0*/  @!P0 NANOSLEEP.SYNCS 0x989680 ;  /* 0x009896800000895d */ /* 0x004fea0003900000 */
[----:B------:R-:W2:Y:S02]  /*136f0*/  @!P0 SYNCS.PHASECHK.TRANS64 P0, [R5+URZ], R4 ;  /* 0x00000004050085a7 */ /* 0x000ea4000800007f */
[----:B--2---:R-:W-:Y:S05]  /*13700*/  @!P0 BRA `(.L_x_1454) ;  /* 0xfffffffc00f08947 */ /* 0x004fea000383ffff */
[----:B------:R-:W-:Y:S05]  /*13710*/  BRA `(.L_x_1477) ;  /* 0xfffffff400a47947 */ /* 0x000fea000383ffff */
.L_x_1478:
        /* <DEDUP_REMOVED lines=14> */
.L_x_4720:


//--------------------- .text._ZN7cutlass13device_kernelIN5flash11enable_sm90INS1_16FlashAttnFwdSm90INS1_25CollectiveMainloopFwdSm90ILi2EN4cute5tupleIJNS5_1CILi1EEES8_S8_EEENS6_IJNS7_ILi128EEENS7_ILi96EEENS7_ILi64EEEEEELi256ENS_10bfloat16_tEfNS_4arch4Sm90ELb0ELb1ELb1ELb0ELb0ELb0ELb1ELb1ELb0ELb0ELb0ELb0EEENS1_21CollectiveEpilogueFwdINS6_IJSA_NS7_ILi256EEESB_EEES9_SE_SG_Li256ELb0ELb0ELb0ELb0EEENS1_30DynamicPersistentTileSchedulerILi256ELi32ELb0ELb0ELb1EEEEEEEEEvNT_6ParamsE --------------------------
	.section	.text._ZN7cutlass13device_kernelIN5flash11enable_sm90INS1_16FlashAttnFwdSm90INS1_25CollectiveMainloopFwdSm90ILi2EN4cute5tupleIJNS5_1CILi1EEES8_S8_EEENS6_IJNS7_ILi128EEENS7_ILi96EEENS7_ILi64EEEEEELi256ENS_10bfloat16_tEfNS_4arch4Sm90ELb0ELb1ELb1ELb0ELb0ELb0ELb1ELb1ELb0ELb0ELb0ELb0EEENS1_21CollectiveEpilogueFwdINS6_IJSA_NS7_ILi256EEESB_EEES9_SE_SG_Li256ELb0ELb0ELb0ELb0EEENS1_30DynamicPersistentTileSchedulerILi256ELi32ELb0ELb0ELb1EEEEEEEEEvNT_6ParamsE,"ax",@progbits
	.align	128
.text._ZN7cutlass13device_kernelIN5flash11enable_sm90INS1_16FlashAttnFwdSm90INS1_25CollectiveMainloopFwdSm90ILi2EN4cute5tupleIJNS5_1CILi1EEES8_S8_EEENS6_IJNS7_ILi128EEENS7_ILi96EEENS7_ILi64EEEEEELi256ENS_10bfloat16_tEfNS_4arch4Sm90ELb0ELb1ELb1ELb0ELb0ELb0ELb1ELb1ELb0ELb0ELb0ELb0EEENS1_21CollectiveEpilogueFwdINS6_IJSA_NS7_ILi256EEESB_EEES9_SE_SG_Li256ELb0ELb0ELb0ELb0EEENS1_30DynamicPersistentTileSchedulerILi256ELi32ELb0ELb0ELb1EEEEEEEEEvNT_6ParamsE:
        .type           _ZN7cutlass13device_kernelIN5flash11enable_sm90INS1_16FlashAttnFwdSm90INS1_25CollectiveMainloopFwdSm90ILi2EN4cute5tupleIJNS5_1CILi1EEES8_S8_EEENS6_IJNS7_ILi128EEENS7_ILi96EEENS7_ILi64EEEEEELi256ENS_10bfloat16_tEfNS_4arch4Sm90ELb0ELb1ELb1ELb0ELb0ELb0ELb1ELb1ELb0ELb0ELb0ELb0EEENS1_21CollectiveEpilogueFwdINS6_IJSA_NS7_ILi256EEESB_EEES9_SE_SG_Li256ELb0ELb0ELb0ELb0EEENS1_30DynamicPersistentTileSchedulerILi256ELi32ELb0ELb0ELb1EEEEEEEEEvNT_6ParamsE,@function
        .size           _ZN7cutlass13device_kernelIN5flash11enable_sm90INS1_16FlashAttnFwdSm90INS1_25CollectiveMainloopFwdSm90ILi2EN4cute5tupleIJNS5_1CILi1EEES8_S8_EEENS6_IJNS7_ILi128EEENS7_ILi96EEENS7_ILi64EEEEEELi256ENS_10bfloat16_tEfNS_4arch4Sm90ELb0ELb1ELb1ELb0ELb0ELb0ELb1ELb1ELb0ELb0ELb0ELb0EEENS1_21CollectiveEpilogueFwdINS6_IJSA_NS7_ILi256EEESB_EEES9_SE_SG_Li256ELb0ELb0ELb0ELb0EEENS1_30DynamicPersistentTileSchedulerILi256ELi32ELb0ELb0ELb1EEEEEEEEEvNT_6ParamsE,(.L_x_4721 - _ZN7cutlass13device_kernelIN5flash11enable_sm90INS1_16FlashAttnFwdSm90INS1_25CollectiveMainloopFwdSm90ILi2EN4cute5tupleIJNS5_1CILi1EEES8_S8_EEENS6_IJNS7_ILi128EEENS7_ILi96EEENS7_ILi64EEEEEELi256ENS_10bfloat16_tEfNS_4arch4Sm90ELb0ELb1ELb1ELb0ELb0ELb0ELb1ELb1ELb0ELb0ELb0ELb0EEENS1_21CollectiveEpilogueFwdINS6_IJSA_NS7_ILi256EEESB_EEES9_SE_SG_Li256ELb0ELb0ELb0ELb0EEENS1_30DynamicPersistentTileSchedulerILi256ELi32ELb0ELb0ELb1EEEEEEEEEvNT_6ParamsE)
        .other          _ZN7cutlass13device_kernelIN5flash11enable_sm90INS1_16FlashAttnFwdSm90INS1_25CollectiveMainloopFwdSm90ILi2EN4cute5tupleIJNS5_1CILi1EEES8_S8_EEENS6_IJNS7_ILi128EEENS7_ILi96EEENS7_ILi64EEEEEELi256ENS_10bfloat16_tEfNS_4arch4Sm90ELb0ELb1ELb1ELb0ELb0ELb0ELb1ELb1ELb0ELb0ELb0ELb0EEENS1_21CollectiveEpilogueFwdINS6_IJSA_NS7_ILi256EEESB_EEES9_SE_SG_Li256ELb0ELb0ELb0ELb0EEENS1_30DynamicPersistentTileSchedulerILi256ELi32ELb0ELb0ELb1EEEEEEEEEvNT_6ParamsE,@"STO_CUDA_ENTRY STV_DEFAULT"
_ZN7cutlass13device_kernelIN5flash11enable_sm90INS1_16FlashAttnFwdSm90INS1_25CollectiveMainloopFwdSm90ILi2EN4cute5tupleIJNS5_1CILi1EEES8_S8_EEENS6_IJNS7_ILi128EEENS7_ILi96EEENS7_ILi64EEEEEELi256ENS_10bfloat16_tEfNS_4arch4Sm90ELb0ELb1ELb1ELb0ELb0ELb0ELb1ELb1ELb0ELb0ELb0ELb0EEENS1_21CollectiveEpilogueFwdINS6_IJSA_NS7_ILi256EEESB_EEES9_SE_SG_Li256ELb0ELb0ELb0ELb0EEENS1_30DynamicPersistentTileSchedulerILi256ELi32ELb0ELb0ELb1EEEEEEEEEvNT_6ParamsE:
[----:B------:R-:W1:Y:S02]  /*0000*/  LDC R1, c[0x0][0x28] ;  /* 0x00000a00ff017b82 */ /* 0x000e640000000800 */
[----:B-1----:R-:W-:Y:S01]  /*0010*/  VIADD R1, R1, 0xfffffb80 ;  /* 0xfffffb8001017836 */ /* 0x002fe20000000000 */
[----:B------:R-:W1:Y:S01]  /*0020*/  S2R R3, SR_TID.X ;  /* 0x0000000000037919 */ /* 0x000e620000002100 */
[----:B------:R-:W-:Y:S01]  /*0030*/  ELECT P0, URZ, PT ;  /* 0x00000000003f782f */ /* 0x000fe20003800000 */
[----:B------:R-:W-:Y:S01]  /*0040*/  BSSY B0, `(.L_x_1479) ;  /* 0x000001b000007945 */ /* 0x000fe20003800000 */
[----:B------:R-:W-:Y:S02]  /*0050*/  ULDC UR4, c[0x0][0x20] ;  /* 0x0000080000047ab9 */ /* 0x000fe40000000800 */
[----:B------:R-:W-:Y:S01]  /*0060*/  IADD3 R16, P1, R1, UR4, RZ ;  /* 0x0000000401107c10 */ /* 0x000fe2000ff3e0ff */
[----:B------:R-:W-:-:S04]  /*0070*/  ULDC UR4, c[0x0][0x24] ;  /* 0x0000090000047ab9 */ /* 0x000fc80000000800 */
[----:B------:R-:W-:Y:S01]  /*0080*/  IMAD.X R17, RZ, RZ, UR4, P1 ;  /* 0x00000004ff117e24 */ /* 0x000fe200088e06ff */
        /* <DEDUP_REMOVED lines=22> */
.L_x_1480:
[----:B------:R-:W-:Y:S05]  /*01f0*/  BSYNC B0 ;  /* 0x0000000000007941 */ /* 0x000fea0003800000 */
.L_x_1479:
        /* <DEDUP_REMOVED lines=39> */
.L_x_1481:
        /* <DEDUP_REMOVED lines=22> */
.L_x_1482:
        /* <DEDUP_REMOVED lines=18> */
.L_x_1483:
        /* <DEDUP_REMOVED lines=22> */
.L_x_1484:
        /* <DEDUP_REMOVED lines=22> */
.L_x_1485:
[----:B------:R-:W-:Y:S01]  /*09b0*/  IADD3 R2, P0, R16, 0x70, RZ ;  /* 0x0000007010027810 */ /* 0x000fe20007f1e0ff */
[----:B------:R-:W-:Y:S01]  /*09c0*/  UMOV UR38, 0x1 ;  /* 0x0000000100267882 */ /* 0x000fe20000000000 */
[----:B------:R-:W-:Y:S01]  /*09d0*/  PLOP3.LUT P1, PT, PT, PT, UP0, 0x80, 0x0 ;  /* 0x000000000000781c */ /* 0x000fe20003f2f008 */
[----:B------:R-:W-:Y:S01]  /*09e0*/  NOP ;  /* 0x0000000000007918 */ /* 0x000fe20000000000 */
[----:B------:R-:W-:Y:S01]  /*09f0*/  USEL UR38, UR38, 0x2, !UP0 ;  /* 0x0000000226267887 */ /* 0x000fe2000c000000 */
[----:B------:R5:W-:Y:S01]  /*0a00*/  STL [R1+0x474], R2 ;  /* 0x0004740201007387 */ /* 0x000be20000100800 */
[----:B------:R-:W-:Y:S01]  /*0a10*/  ULDC.64 UR46, c[0x0][0x208] ;  /* 0x00008200002e7ab9 */ /* 0x000fe20000000a00 */
[----:B-----5:R-:W-:-:S05]  /*0a20*/  IMAD.X R2, RZ, RZ, R17, P0 ;  /* 0x000000ffff027224 */ /* 0x020fca00000e0611 */
[----:B------:R1:W-:Y:S02]  /*0a30*/  STL [R1+0x470], R2 ;  /* 0x0004700201007387 */ /* 0x0003e40000100800 */
[----:B-1234-:R-:W-:Y:S06]  /*0a40*/  BAR.SYNC.DEFER_BLOCKING 0x0 ;  /* 0x0000000000007b1d */ /* 0x01efec0000010000 */
[----:B------:R-:W-:Y:S05]  /*0a50*/  @!P1 BRA `(.L_x_1486) ;  /* 0x0000020800d89947 */ /* 0x000fea0003800000 */
.L_x_1487:
        /* <DEDUP_REMOVED lines=8> */
[----:B------:R-:W-:Y:S01]  /*0ae0*/  ISETP.NE.AND P0, PT, R18, 0x1, PT ;  /* 0x000000011200780c */ /* 0x000fe20003f05270 */
[----:B------:R2:W-:-:S12]  /*0af0*/  STL.64 [R1+0x218], RZ ;  /* 0x000218ff01007387 */ /* 0x0005d80000100a00 */
[----:B------:R-:W-:Y:S06]  /*0b00*/  @!P0 BAR.ARV 0x9, 0x100 ;  /* 0x0244000000008b1d */ /* 0x000fec0000002000 */
[C---:B------:R-:W-:Y:S02]  /*0b10*/  IADD3 R206, P1, R16.reuse, 0x218, RZ ;  /* 0x0000021810ce7810 */ /* 0x040fe40007f3e0ff */
[----:B------:R-:W-:Y:S01]  /*0b20*/  IADD3 R212, P2, R16, 0x224, RZ ;  /* 0x0000022410d47810 */ /* 0x000fe20007f5e0ff */
[----:B------:R2:W-:Y:S01]  /*0b30*/  STL [R1+0x220], RZ ;  /* 0x000220ff01007387 */ /* 0x0005e20000100800 */
[----:B-1----:R-:W-:Y:S01]  /*0b40*/  ISETP.LE.AND P0, PT, R0, UR5, PT ;  /* 0x0000000500007c0c */ /* 0x002fe2000bf03270 */
[----:B------:R-:W-:-:S02]  /*0b50*/  IMAD.X R207, RZ, RZ, R17, P1 ;  /* 0x000000ffffcf7224 */ /* 0x000fc400008e0611 */
[----:B------:R2:W-:Y:S01]  /*0b60*/  STL [R1+0x224], RZ ;  /* 0x000224ff01007387 */ /* 0x0005e20000100800 */
[----:B------:R-:W-:-:S09]  /*0b70*/  IMAD.X R211, RZ, RZ, R17, P2 ;  /* 0x000000ffffd37224 */ /* 0x000fd200010e0611 */
[----:B--2---:R-:W-:Y:S05]  /*0b80*/  @P0 EXIT ;  /* 0x000000000000094d */ /* 0x004fea0003800000 */
[----:B------:R-:W1:Y:S01]  /*0b90*/  S2R R6, SR_TID.X ;  /* 0x0000000000067919 */ /* 0x000e620000002100 */
[----:B------:R-:W2:Y:S01]  /*0ba0*/  S2UR UR6, SR_CgaCtaId ;  /* 0x00000000000679c3 */ /* 0x000ea20000008800 */
[----:B------:R-:W-:Y:S01]  /*0bb0*/  UMOV UR50, 0x400 ;  /* 0x0000040000327882 */ /* 0x000fe20000000000 */
[----:B------:R-:W-:Y:S01]  /*0bc0*/  IMAD.MOV.U32 R185, RZ, RZ, 0x2 ;  /* 0x00000002ffb97424 */ /* 0x000fe200078e00ff */
[C---:B------:R-:W-:Y:S01]  /*0bd0*/  IADD3 R204, -R18.reuse, 0xb, RZ ;  /* 0x0000000b12cc7810 */ /* 0x040fe20007ffe1ff */
[----:B------:R-:W-:Y:S01]  /*0be0*/  VIADD R205, R18, 0x8 ;  /* 0x0000000812cd7836 */ /* 0x000fe20000000000 */
[----:B------:R-:W-:-:S03]  /*0bf0*/  ULDC.64 UR36, c[0x0][0x198] ;  /* 0x0000660000247ab9 */ /* 0x000fc60000000a00 */
[----:B------:R-:W3:Y:S01]  /*0c00*/  S2UR UR4, SR_SWINHI ;  /* 0x00000000000479c3 */ /* 0x000ee20000002f00 */
[----:B--2---:R-:W-:Y:S01]  /*0c10*/  ULEA UR50, UR6, UR50, 0x18 ;  /* 0x0000003206327291 */ /* 0x004fe2000f8ec03f */
[----:B-1----:R-:W-:-:S06]  /*0c20*/  VIADD R198, R6, 0xffffff80 ;  /* 0xffffff8006c67836 */ /* 0x002fcc0000000000 */
[----:B------:R-:W-:Y:S01]  /*0c30*/  UMOV UR48, UR50 ;  /* 0x0000003200307c82 */ /* 0x000fe20008000000 */
[----:B---3--:R-:W-:Y:S01]  /*0c40*/  UMOV UR49, UR4 ;  /* 0x0000000400317c82 */ /* 0x008fe20008000000 */
[----:B------:R-:W-:Y:S01]  /*0c50*/  LOP3.LUT R6, R6, 0x7f, RZ, 0xc0, !PT ;  /* 0x0000007f06067812 */ /* 0x000fe200078ec0ff */
[----:B------:R-:W-:Y:S01]  /*0c60*/  UMOV UR4, UR5 ;  /* 0x0000000500047c82 */ /* 0x000fe20008000000 */
[----:B------:R-:W-:Y:S02]  /*0c70*/  SHF.R.S32.HI R19, RZ, 0x1f, R198 ;  /* 0x0000001fff137819 */ /* 0x000fe400000114c6 */
[----:B------:R-:W-:Y:S02]  /*0c80*/  ISETP.NE.AND P0, PT, R6, RZ, PT ;  /* 0x000000ff0600720c */ /* 0x000fe40003f05270 */
[CC--:B------:R-:W-:Y:S02]  /*0c90*/  LEA.HI R2, R19.reuse, R198.reuse, RZ, 0x4 ;  /* 0x000000c613027211 */ /* 0x0c0fe400078f20ff */
[----:B------:R-:W-:-:S02]  /*0ca0*/  LEA.HI R0, R19, R198, RZ, 0x7 ;  /* 0x000000c613007211 */ /* 0x000fc400078f38ff */
[----:B------:R-:W-:Y:S02]  /*0cb0*/  SHF.R.S32.HI R7, RZ, 0x4, R2 ;  /* 0x00000004ff077819 */ /* 0x000fe40000011402 */
[----:B------:R-:W-:Y:S02]  /*0cc0*/  LOP3.LUT R3, R0, 0xffffff80, RZ, 0xc0, !PT ;  /* 0xffffff8000037812 */ /* 0x000fe400078ec0ff */
[----:B------:R-:W-:Y:S02]  /*0cd0*/  LEA.HI R214, R19, R198, RZ, 0x5 ;  /* 0x000000c613d67211 */ /* 0x000fe400078f28ff */
[----:B------:R-:W-:Y:S01]  /*0ce0*/  LEA.HI R4, R2, R7, RZ, 0x1 ;  /* 0x0000000702047211 */ /* 0x000fe200078f08ff */
[----:B------:R-:W-:Y:S01]  /*0cf0*/  IMAD.IADD R208, R198, 0x1, -R3 ;  /* 0x00000001c6d07824 */ /* 0x000fe200078e0a03 */
[----:B------:R-:W-:Y:S02]  /*0d00*/  LOP3.LUT R5, R2, 0x3fffff0, RZ, 0xc0, !PT ;  /* 0x03fffff002057812 */ /* 0x000fe400078ec0ff */
[----:B------:R-:W-:-:S02]  /*0d10*/  SHF.R.S32.HI R214, RZ, 0x5, R214 ;  /* 0x00000005ffd67819 */ /* 0x000fc400000114d6 */
[----:B------:R-:W-:Y:S01]  /*0d20*/  LOP3.LUT R4, R4, 0x1ffffffe, RZ, 0xc0, !PT ;  /* 0x1ffffffe04047812 */ /* 0x000fe200078ec0ff */
[----:B------:R-:W-:Y:S01]  /*0d30*/  IMAD.IADD R5, R198, 0x1, -R5 ;  /* 0x00000001c6057824 */ /* 0x000fe200078e0a05 */
[----:B------:R-:W-:Y:S02]  /*0d40*/  SHF.R.S32.HI R3, RZ, 0x1f, R208 ;  /* 0x0000001fff037819 */ /* 0x000fe400000114d0 */
[----:B------:R-:W-:Y:S01]  /*0d50*/  SHF.R.S32.HI R213, RZ, 0x7, R0 ;  /* 0x00000007ffd57819 */ /* 0x000fe20000011400 */
[----:B------:R-:W-:Y:S01]  /*0d60*/  IMAD.IADD R4, R7, 0x1, -R4 ;  /* 0x0000000107047824 */ /* 0x000fe200078e0a04 */
[CC--:B------:R-:W-:Y:S01]  /*0d70*/  LEA.HI R20, R3.reuse, R208.reuse, RZ, 0x2 ;  /* 0x000000d003147211 */ /* 0x0c0fe200078f10ff */
[----:B------:R-:W-:Y:S01]  /*0d80*/  IMAD R5, R214, 0x10, R5 ;  /* 0x00000010d6057824 */ /* 0x000fe200078e0205 */
[----:B------:R-:W-:Y:S02]  /*0d90*/  LEA.HI R3, R3, R208, RZ, 0x5 ;  /* 0x000000d003037211 */ /* 0x000fe400078f28ff */
[----:B------:R-:W-:Y:S01]  /*0da0*/  SHF.R.S32.HI R2, RZ, 0x2, R20 ;  /* 0x00000002ff027819 */ /* 0x000fe20000011414 */
[----:B------:R-:W-:Y:S01]  /*0db0*/  IMAD R4, R5, 0x8, R4 ;  /* 0x0000000805047824 */ /* 0x000fe200078e0204 */
[----:B------:R-:W-:-:S02]  /*0dc0*/  SHF.R.S32.HI R5, RZ, 0x1f, R20 ;  /* 0x0000001fff057819 */ /* 0x000fc40000011414 */
[----:B------:R-:W-:Y:S01]  /*0dd0*/  SHF.R.S32.HI R3, RZ, 0x5, R3 ;  /* 0x00000005ff037819 */ /* 0x000fe20000011403 */
[----:B------:R-:W-:Y:S01]  /*0de0*/  IMAD.SHL.U32 R184, R4, 0x8, RZ ;  /* 0x0000000804b87824 */ /* 0x000fe200078e00ff */
[----:B------:R-:W-:Y:S02]  /*0df0*/  LEA.HI R5, R5, R2, RZ, 0x3 ;  /* 0x0000000205057211 */ /* 0x000fe400078f18ff */
[----:B------:R-:W-:Y:S01]  /*0e00*/  LEA.HI R0, R0, R213, RZ, 0x1 ;  /* 0x000000d500007211 */ /* 0x000fe200078f08ff */
[----:B------:R-:W-:Y:S01]  /*0e10*/  IMAD.WIDE R184, R184, R185, UR48 ;  /* 0x00000030b8b87e25 */ /* 0x000fe2000f8e02b9 */
[----:B------:R-:W-:Y:S02]  /*0e20*/  LOP3.LUT R5, R5, 0xfffffff8, RZ, 0xc0, !PT ;  /* 0xfffffff805057812 */ /* 0x000fe400078ec0ff */
[----:B------:R-:W-:Y:S02]  /*0e30*/  LEA.HI R19, R19, R198, RZ, 0x3 ;  /* 0x000000c613137211 */ /* 0x000fe400078f18ff */
[----:B------:R-:W-:Y:S01]  /*0e40*/  IADD3 R9, P6, R184, 0x20, RZ ;  /* 0x00000020b8097810 */ /* 0x000fe20007fde0ff */
[----:B------:R-:W-:Y:S01]  /*0e50*/  IMAD.IADD R2, R2, 0x1, -R5 ;  /* 0x0000000102027824 */ /* 0x000fe200078e0a05 */
[----:B------:R-:W-:-:S02]  /*0e60*/  IADD3 R5, P5, R184, 0x40, RZ ;  /* 0x00000040b8057810 */ /* 0x000fc40007fbe0ff */
[----:B------:R-:W-:Y:S01]  /*0e70*/  LOP3.LUT R8, R9, 0x380, RZ, 0xc0, !PT ;  /* 0x0000038009087812 */ /* 0x000fe200078ec0ff */
[----:B------:R-:W-:Y:S01]  /*0e80*/  IMAD R21, R3, 0x10, R2 ;  /* 0x0000001003157824 */ /* 0x000fe200078e0202 */
[----:B------:R-:W-:Y:S01]  /*0e90*/  LOP3.LUT R4, R5, 0x380, RZ, 0xc0, !PT ;  /* 0x0000038005047812 */ /* 0x000fe200078ec0ff */
[----:B------:R-:W-:Y:S01]  /*0ea0*/  IMAD.X R3, RZ, RZ, R185, P6 ;  /* 0x000000ffff037224 */ /* 0x000fe200030e06b9 */
[----:B------:R-:W-:Y:S02]  /*0eb0*/  SHF.R.U64 R8, R8, 0x3, RZ ;  /* 0x0000000308087819 */ /* 0x000fe400000012ff */
[----:B------:R-:W-:Y:S02]  /*0ec0*/  SHF.R.U64 R4, R4, 0x3, RZ ;  /* 0x0000000304047819 */ /* 0x000fe400000012ff */
[----:B------:R-:W-:Y:S02]  /*0ed0*/  LOP3.LUT R2, R8, R9, RZ, 0x3c, !PT ;  /* 0x0000000908027212 */ /* 0x000fe400078e3cff */
[----:B------:R-:W-:-:S02]  /*0ee0*/  IADD3 R11, P2, R184, 0x4020, RZ ;  /* 0x00004020b80b7810 */ /* 0x000fc40007f5e0ff */
[C---:B------:R-:W-:Y:S02]  /*0ef0*/  IADD3 R13, P1, R184.reuse, 0x4040, RZ ;  /* 0x00004040b80d7810 */ /* 0x040fe40007f3e0ff */
[C---:B------:R-:W-:Y:S02]  /*0f00*/  IADD3 R7, P4, R184.reuse, 0x60, RZ ;  /* 0x00000060b8077810 */ /* 0x040fe40007f9e0ff */
[C---:B------:R-:W-:Y:S02]  /*0f10*/  IADD3 R9, P3, R184.reuse, 0x4000, RZ ;  /* 0x00004000b8097810 */ /* 0x040fe40007f7e0ff */
[----:B------:R-:W-:Y:S02]  /*0f20*/  IADD3 R15, P6, R184, 0x4060, RZ ;  /* 0x00004060b80f7810 */ /* 0x000fe40007fde0ff */
[----:B------:R-:W-:Y:S01]  /*0f30*/  LOP3.LUT R4, R4, R5, RZ, 0x3c, !PT ;  /* 0x0000000504047212 */ /* 0x000fe200078e3cff */
[----:B------:R-:W-:Y:S01]  /*0f40*/  IMAD.X R5, RZ, RZ, R185, P5 ;  /* 0x000000ffff057224 */ /* 0x000fe200028e06b9 */
[----:B------:R-:W-:-:S02]  /*0f50*/  LOP3.LUT R10, R11, 0x380, RZ, 0xc0, !PT ;  /* 0x000003800b0a7812 */ /* 0x000fc400078ec0ff */
[----:B------:R-:W-:Y:S02]  /*0f60*/  LOP3.LUT R12, R13, 0x380, RZ, 0xc0, !PT ;  /* 0x000003800d0c7812 */ /* 0x000fe400078ec0ff */
[----:B------:R-:W-:Y:S02]  /*0f70*/  LOP3.LUT R6, R7, 0x380, RZ, 0xc0, !PT ;  /* 0x0000038007067812 */ /* 0x000fe400078ec0ff */
[----:B------:R-:W-:Y:S02]  /*0f80*/  LOP3.LUT R8, R9, 0x380, RZ, 0xc0, !PT ;  /* 0x0000038009087812 */ /* 0x000fe400078ec0ff */
[----:B------:R-:W-:Y:S02]  /*0f90*/  LOP3.LUT R14, R15, 0x380, RZ, 0xc0, !PT ;  /* 0x000003800f0e7812 */ /* 0x000fe400078ec0ff */
[----:B------:R-:W-:Y:S02]  /*0fa0*/  SHF.R.U64 R10, R10, 0x3, RZ ;  /* 0x000000030a0a7819 */ /* 0x000fe400000012ff */
[----:B------:R-:W-:-:S02]  /*0fb0*/  SHF.R.U64 R12, R12, 0x3, RZ ;  /* 0x000000030c0c7819 */ /* 0x000fc400000012ff */
[----:B------:R-:W-:Y:S02]  /*0fc0*/  SHF.R.U64 R6, R6, 0x3, RZ ;  /* 0x0000000306067819 */ /* 0x000fe400000012ff */
[----:B------:R-:W-:Y:S02]  /*0fd0*/  SHF.R.U64 R8, R8, 0x3, RZ ;  /* 0x0000000308087819 */ /* 0x000fe400000012ff */
[----:B------:R-:W-:Y:S02]  /*0fe0*/  SHF.R.U64 R14, R14, 0x3, RZ ;  /* 0x000000030e0e7819 */ /* 0x000fe400000012ff */
[----:B------:R-:W-:Y:S02]  /*0ff0*/  MOV R235, R2 ;  /* 0x0000000200eb7202 */ /* 0x000fe40000000f00 */
[----:B------:R-:W-:Y:S02]  /*1000*/  MOV R234, R4 ;  /* 0x0000000400ea7202 */ /* 0x000fe40000000f00 */
[----:B------:R-:W-:-:S02]  /*1010*/  LOP3.LUT R0, R0, 0x3fffffe, RZ, 0xc0, !PT ;  /* 0x03fffffe00007812 */ /* 0x000fc400078ec0ff */
[----:B------:R-:W-:Y:S02]  /*1020*/  LOP3.LUT R5, R19, 0x1ffffff8, RZ, 0xc0, !PT ;  /* 0x1ffffff813057812 */ /* 0x000fe400078ec0ff */
[----:B------:R-:W-:Y:S01]  /*1030*/  LOP3.LUT R3, R20, 0x7ffffffc, RZ, 0xc0, !PT ;  /* 0x7ffffffc14037812 */ /* 0x000fe200078ec0ff */
[----:B------:R-:W-:Y:S01]  /*1040*/  IMAD.IADD R0, R213, 0x1, -R0 ;  /* 0x00000001d5007824 */ /* 0x000fe200078e0a00 */
        /* <DEDUP_REMOVED lines=10> */
[----:B------:R-:W-:Y:S01]  /*10f0*/  IADD3 R22, P1, R16, 0x13c, RZ ;  /* 0x0000013c10167810 */ /* 0x000fe20007f3e0ff */
[----:B------:R-:W-:Y:S01]  /*1100*/  IMAD.IADD R5, R198, 0x1, -R5 ;  /* 0x00000001c6057824 */ /* 0x000fe200078e0a05 */
[----:B------:R-:W-:Y:S01]  /*1110*/  IADD3 R210, P2, R16, 0x230, RZ ;  /* 0x0000023010d27810 */ /* 0x000fe20007f5e0ff */
[----:B------:R-:W-:Y:S01]  /*1120*/  IMAD.IADD R3, R208, 0x1, -R3 ;  /* 0x00000001d0037824 */ /* 0x000fe200078e0a03 */
[----:B------:R-:W-:Y:S01]  /*1130*/  MOV R233, R6 ;  /* 0x0000000600e97202 */ /* 0x000fe20000000f00 */
[----:B------:R-:W-:Y:S01]  /*1140*/  IMAD R196, R0, 0x40, R21 ;  /* 0x0000004000c47824 */ /* 0x000fe200078e0215 */
[----:B------:R-:W-:Y:S01]  /*1150*/  MOV R232, R8 ;  /* 0x0000000800e87202 */ /* 0x000fe20000000f00 */
[--C-:B------:R-:W-:Y:S01]  /*1160*/  IMAD.X R158, RZ, RZ, R17.reuse, P1 ;  /* 0x000000ffff9e7224 */ /* 0x100fe200008e0611 */
[----:B------:R-:W-:Y:S01]  /*1170*/  MOV R231, R10 ;  /* 0x0000000a00e77202 */ /* 0x000fe20000000f00 */
[----:B------:R-:W-:Y:S01]  /*1180*/  IMAD.X R209, RZ, RZ, R17, P2 ;  /* 0x000000ffffd17224 */ /* 0x000fe200010e0611 */
[----:B------:R-:W-:Y:S01]  /*1190*/  MOV R221, R12 ;  /* 0x0000000c00dd7202 */ /* 0x000fe20000000f00 */
[----:B------:R-:W-:Y:S01]  /*11a0*/  IMAD.SHL.U32 R186, R5, 0x8, RZ ;  /* 0x0000000805ba7824 */ /* 0x000fe200078e00ff */
[----:B------:R-:W-:Y:S01]  /*11b0*/  MOV R215, R14 ;  /* 0x0000000e00d77202 */ /* 0x000fe20000000f00 */
[----:B------:R-:W-:Y:S01]  /*11c0*/  IMAD.SHL.U32 R197, R3, 0x2, RZ ;  /* 0x0000000203c57824 */ /* 0x000fe200078e00ff */
[----:B------:R-:W-:-:S02]  /*11d0*/  SEL R200, RZ, 0x1, P0 ;  /* 0x00000001ffc87807 */ /* 0x000fc40000000000 */
[----:B------:R-:W-:-:S07]  /*11e0*/  SHF.R.S32.HI R194, RZ, 0x3, R19 ;  /* 0x00000003ffc27819 */ /* 0x000fce0000011413 */
.L_x_1606:
        /* <DEDUP_REMOVED lines=20> */
.L_x_1488:
[----:B------:R-:W-:Y:S01]  /*1330*/  ULDC UR6, c[0x0][0xec4] ;  /* 0x0003b10000067ab9 */ /* 0x000fe20000000800 */
[----:B------:R-:W-:Y:S01]  /*1340*/  UMOV UR39, UR7 ;  /* 0x0000000700277c82 */ /* 0x000fe20008000000 */
[----:B------:R-:W-:-:S11]  /*1350*/  UISETP.NE.AND UP0, UPT, UR6, 0x1, UPT ;  /* 0x000000010600788c */ /* 0x000fd6000bf05270 */
[----:B------:R-:W-:Y:S02]  /*1360*/  @UP0 ULDC.64 UR10, c[0x0][0xec8] ;  /* 0x0003b200000a0ab9 */ /* 0x000fe40000000a00 */
[----:B------:R-:W-:-:S04]  /*1370*/  UIMAD.WIDE.U32 UR4, UR7, UR10, URZ ;  /* 0x0000000a070472a5 */ /* 0x000fc8000f8e003f */
[----:B------:R-:W-:-:S04]  /*1380*/  @UP0 USHF.R.U32.HI UR39, URZ, UR11, UR5 ;  /* 0x0000000b3f270299 */ /* 0x000fc80008011605 */
[----:B------:R-:W-:-:S12]  /*1390*/  UIMAD UR4, UR39, UR6, URZ ;  /* 0x00000006270472a4 */ /* 0x000fd8000f8e023f */
.L_x_1489:
[----:B------:R-:W1:Y:S01]  /*13a0*/  LDC R0, c[0x0][0xa80] ;  /* 0x0002a000ff007b82 */ /* 0x000e620000000800 */
[----:B------:R-:W-:Y:S01]  /*13b0*/  ULOP3.LUT UR5, URZ, UR39, URZ, 0x33, !UPT ;  /* 0x000000273f057292 */ /* 0x000fe2000f8e333f */
[----:B------:R-:W-:Y:S01]  /*13c0*/  IMAD.MOV.U32 R2, RZ, RZ, 0x3000 ;  /* 0x00003000ff027424 */ /* 0x000fe200078e00ff */
[----:B------:R-:W-:Y:S01]  /*13d0*/  UIADD3 UR6, UP2, UR48, 0x32450, URZ ;  /* 0x0003245030067890 */ /* 0x000fe2000ff5e03f */
[----:B------:R-:W-:Y:S01]  /*13e0*/  IMAD.U32 R3, RZ, RZ, UR38 ;  /* 0x00000026ff037e24 */ /* 0x000fe2000f8e00ff */
[----:B------:R-:W-:Y:S01]  /*13f0*/  ULDC UR42, c[0x0][0xeac] ;  /* 0x0003ab00002a7ab9 */ /* 0x000fe20000000800 */
[----:B------:R-:W-:Y:S01]  /*1400*/  UIADD3 UR11, UP3, UR48, 0x32460, URZ ;  /* 0x00032460300b7890 */ /* 0x000fe2000ff7e03f */
[----:B------:R-:W-:Y:S01]  /*1410*/  IMAD.MOV.U32 R4, RZ, RZ, 0xc000 ;  /* 0x0000c000ff047424 */ /* 0x000fe200078e00ff */
[----:B------:R-:W-:Y:S01]  /*1420*/  UIADD3 UR42, UR5, UR42, URZ ;  /* 0x0000002a052a7290 */ /* 0x000fe2000fffe03f */
[----:B------:R-:W-:Y:S01]  /*1430*/  IMAD.U32 R8, RZ, RZ, UR6 ;  /* 0x00000006ff087e24 */ /* 0x000fe2000f8e00ff */
[----:B------:R-:W-:Y:S01]  /*1440*/  UIADD3.X UR5, URZ, UR49, URZ, UP2, !UPT ;  /* 0x000000313f057290 */ /* 0x000fe200097fe43f */
[----:B------:R-:W-:Y:S01]  /*1450*/  IMAD.U32 R5, RZ, RZ, UR38 ;  /* 0x00000026ff057e24 */ /* 0x000fe2000f8e00ff */
[----:B------:R-:W-:Y:S01]  /*1460*/  UIADD3 UR9, UP0, UR48, 0x32430, URZ ;  /* 0x0003243030097890 */ /* 0x000fe2000ff1e03f */
[----:B------:R-:W-:Y:S01]  /*1470*/  IMAD.MOV.U32 R6, RZ, RZ, R200 ;  /* 0x000000ffff067224 */ /* 0x000fe200078e00c8 */
[----:B------:R-:W-:Y:S01]  /*1480*/  UIADD3 UR10, UP1, UR48, 0x32440, URZ ;  /* 0x00032440300a7890 */ /* 0x000fe2000ff3e03f */
[----:B------:R-:W-:Y:S01]  /*1490*/  IMAD.MOV.U32 R7, RZ, RZ, 0x100 ;  /* 0x00000100ff077424 */ /* 0x000fe200078e00ff */
[----:B------:R-:W-:Y:S01]  /*14a0*/  UIADD3.X UR12, URZ, UR49, URZ, UP3, !UPT ;  /* 0x000000313f0c7290 */ /* 0x000fe20009ffe43f */
[----:B------:R-:W-:Y:S01]  /*14b0*/  IMAD.U32 R9, RZ, RZ, UR5 ;  /* 0x00000005ff097e24 */ /* 0x000fe2000f8e00ff */
[----:B------:R-:W-:Y:S01]  /*14c0*/  UIADD3.X UR5, URZ, UR49, URZ, UP0, !UPT ;  /* 0x000000313f057290 */ /* 0x000fe200087fe43f */
[----:B------:R2:W-:Y:S01]  /*14d0*/  STL.64 [R1+0x18], R2 ;  /* 0x0000180201007387 */ /* 0x0005e20000100a00 */
[----:B------:R-:W-:Y:S01]  /*14e0*/  UIADD3.X UR6, URZ, UR49, URZ, UP1, !UPT ;  /* 0x000000313f067290 */ /* 0x000fe20008ffe43f */
[----:B------:R-:W-:Y:S01]  /*14f0*/  IMAD.U32 R10, RZ, RZ, UR11 ;  /* 0x0000000bff0a7e24 */ /* 0x000fe2000f8e00ff */
[----:B------:R-:W-:Y:S01]  /*1500*/  ULDC UR43, c[0x0][0xeb8] ;  /* 0x0003ae00002b7ab9 */ /* 0x000fe20000000800 */
[----:B------:R3:W-:Y:S01]  /*1510*/  STL.128 [R1+0x50], R4 ;  /* 0x0000500401007387 */ /* 0x0007e20000100c00 */
[----:B------:R-:W-:Y:S01]  /*1520*/  UISETP.NE.AND UP1, UPT, UR43, 0x1, UPT ;  /* 0x000000012b00788c */ /* 0x000fe2000bf25270 */
[----:B------:R-:W-:Y:S01]  /*1530*/  IMAD.MOV.U32 R201, RZ, RZ, 0x100 ;  /* 0x00000100ffc97424 */ /* 0x000fe200078e00ff */
[----:B------:R-:W-:Y:S01]  /*1540*/  UIADD3 UR7, UR7, -UR4, URZ ;  /* 0x8000000407077290 */ /* 0x000fe2000fffe03f */
[----:B------:R-:W-:Y:S01]  /*1550*/  IMAD.MOV.U32 R202, RZ, RZ, 0x1 ;  /* 0x00000001ffca7424 */ /* 0x000fe200078e00ff */
[----:B-1----:R1:W-:Y:S01]  /*1560*/  STL [R1+0x460], R0 ;  /* 0x0004600001007387 */ /* 0x0023e20000100800 */
[----:B------:R-:W-:Y:S01]  /*1570*/  IMAD.MOV.U32 R203, RZ, RZ, RZ ;  /* 0x000000ffffcb7224 */ /* 0x000fe200078e00ff */
[----:B------:R-:W-:Y:S01]  /*1580*/  ULDC UR40, c[0x0][0x404] ;  /* 0x0001010000287ab9 */ /* 0x000fe20000000800 */
[----:B--2---:R-:W-:Y:S01]  /*1590*/  IMAD.U32 R2, RZ, RZ, UR10 ;  /* 0x0000000aff027e24 */ /* 0x004fe2000f8e00ff */
[----:B------:R-:W-:Y:S01]  /*15a0*/  ULDC.64 UR10, c[0x0][0x3f8] ;  /* 0x0000fe00000a7ab9 */ /* 0x000fe20000000a00 */
[----:B------:R-:W-:Y:S01]  /*15b0*/  IMAD.MOV.U32 R12, RZ, RZ, 0x1 ;  /* 0x00000001ff0c7424 */ /* 0x000fe200078e00ff */
[----:B------:R-:W-:Y:S01]  /*15c0*/  UISETP.NE.U32.AND UP0, UPT, UR10, URZ, UPT ;  /* 0x0000003f0a00728c */ /* 0x000fe2000bf05070 */
[----:B------:R-:W-:Y:S01]  /*15d0*/  IMAD.MOV.U32 R13, RZ, RZ, RZ ;  /* 0x000000ffff0d7224 */ /* 0x000fe200078e00ff */
[----:B------:R1:W-:Y:S01]  /*15e0*/  STL.128 [R1+0x20], R200 ;  /* 0x000020c801007387 */ /* 0x0003e20000100c00 */
[----:B------:R-:W-:Y:S01]  /*15f0*/  IMAD.U32 R11, RZ, RZ, UR12 ;  /* 0x0000000cff0b7e24 */ /* 0x000fe2000f8e00ff */
[----:B------:R-:W-:Y:S01]  /*1600*/  UISETP.NE.AND.EX UP0, UPT, UR11, URZ, UPT, UP0 ;  /* 0x0000003f0b00728c */ /* 0x000fe2000bf05300 */
[----:B---3--:R-:W-:Y:S01]  /*1610*/  IMAD.U32 R6, RZ, RZ, UR42 ;  /* 0x0000002aff067e24 */ /* 0x008fe2000f8e00ff */
[----:B------:R1:W-:Y:S01]  /*1620*/  STL.64 [R1+0x60], R12 ;  /* 0x0000600c01007387 */ /* 0x0003e20000100a00 */
[----:B------:R-:W-:Y:S01]  /*1630*/  IMAD.U32 R4, RZ, RZ, UR9 ;  /* 0x00000009ff047e24 */ /* 0x000fe2000f8e00ff */
[----:B------:R-:W-:Y:S01]  /*1640*/  ULDC UR11, c[0x0][0xec4] ;  /* 0x0003b100000b7ab9 */ /* 0x000fe20000000800 */
[----:B------:R-:W-:Y:S01]  /*1650*/  IMAD.U32 R5, RZ, RZ, UR5 ;  /* 0x00000005ff057e24 */ /* 0x000fe2000f8e00ff */
[----:B------:R-:W-:Y:S01]  /*1660*/  ULDC.64 UR4, c[0x0][0xad8] ;  /* 0x0002b60000047ab9 */ /* 0x000fe20000000a00 */
[----:B------:R-:W-:Y:S01]  /*1670*/  IMAD.U32 R3, RZ, RZ, UR6 ;  /* 0x00000006ff037e24 */ /* 0x000fe2000f8e00ff */
[----:B------:R-:W-:Y:S01]  /*1680*/  UISETP.GE.AND UP2, UPT, UR5, 0x1, UPT ;  /* 0x000000010500788c */ /* 0x000fe2000bf46270 */
[----:B------:R1:W-:Y:S01]  /*1690*/  STL [R1+0x70], R6 ;  /* 0x0000700601007387 */ /* 0x0003e20000100800 */
[----:B------:R-:W-:Y:S01]  /*16a0*/  UIMAD UR11, UR8, UR11, UR7 ;  /* 0x0000000b080b72a4 */ /* 0x000fe2000f8e0207 */
[----:B------:R-:W-:Y:S01]  /*16b0*/  IADD3 R32, P0, R16, 0x38, RZ ;  /* 0x0000003810207810 */ /* 0x000fe20007f1e0ff */
[----:B------:R-:W-:Y:S01]  /*16c0*/  USHF.L.U32 UR42, UR42, 0x7, URZ ;  /* 0x000000072a2a7899 */ /* 0x000fe2000800063f */
[----:B------:R1:W-:Y:S01]  /*16d0*/  STL.128 [R1+0x40], R8 ;  /* 0x0000400801007387 */ /* 0x0003e20000100c00 */
[----:B------:R-:W-:Y:S01]  /*16e0*/  @UP1 ULDC UR8, c[0x0][0xebc] ;  /* 0x0003af0000081ab9 */ /* 0x000fe20000000800 */
[----:B------:R-:W-:Y:S01]  /*16f0*/  USEL UR40, UR40, 0x1, UP0 ;  /* 0x0000000128287887 */ /* 0x000fe20008000000 */
[----:B------:R-:W-:Y:S01]  /*1700*/  PLOP3.LUT P1, PT, PT, PT, UP2, 0x80, 0x0 ;  /* 0x000000000000781c */ /* 0x000fe20003f2f028 */
[----:B------:R1:W-:Y:S01]  /*1710*/  STL.64 [R1+0x68], R10 ;  /* 0x0000680a01007387 */ /* 0x0003e20000100a00 */
[----:B------:R-:W-:Y:S01]  /*1720*/  UIMAD.WIDE.U32 UR8, UR11, UR8, URZ ;  /* 0x000000080b0872a5 */ /* 0x000fe2000f8e003f */
[----:B------:R-:W-:Y:S01]  /*1730*/  IMAD.X R33, RZ, RZ, R17, P0 ;  /* 0x000000ffff217224 */ /* 0x000fe200000e0611 */
[----:B------:R-:W-:Y:S01]  /*1740*/  ULDC UR10, c[0x0][0x2e0] ;  /* 0x0000b800000a7ab9 */ /* 0x000fe20000000800 */
[----:B------:R1:W-:Y:S01]  /*1750*/  STL.64 [R1+0x8], R4 ;  /* 0x0000080401007387 */ /* 0x0003e20000100a00 */
[----:B------:R-:W-:Y:S01]  /*1760*/  ULDC UR6, c[0x0][0x288] ;  /* 0x0000a20000067ab9 */ /* 0x000fe20000000800 */
[----:B------:R-:W-:Y:S01]  /*1770*/  @UP1 ULDC UR12, c[0x0][0xec0] ;  /* 0x0003b000000c1ab9 */ /* 0x000fe20000000800 */
[----:B------:R-:W-:Y:S01]  /*1780*/  UMOV UR44, UR11 ;  /* 0x0000000b002c7c82 */ /* 0x000fe20008000000 */
[----:B------:R1:W-:Y:S01]  /*1790*/  STL.64 [R1+0x10], R2 ;  /* 0x0000100201007387 */ /* 0x0003e20000100a00 */
[----:B------:R-:W-:-:S02]  /*17a0*/  UIADD3 UR7, UR42, 0x80, -UR6 ;  /* 0x000000802a077890 */ /* 0x000fc4000fffe806 */
[----:B------:R-:W-:Y:S01]  /*17b0*/  UIMAD UR40, UR40, UR10, URZ ;  /* 0x0000000a282872a4 */ /* 0x000fe2000f8e023f */
[----:B------:R1:W-:Y:S01]  /*17c0*/  STL.64 [R1+0x30], R2 ;  /* 0x0000300201007387 */ /* 0x0003e20000100a00 */
[----:B------:R-:W-:Y:S02]  /*17d0*/  @UP1 USHF.R.U32.HI UR44, URZ, UR12, UR9 ;  /* 0x0000000c3f2c1299 */ /* 0x000fe40008011609 */
[----:B------:R-:W-:Y:S01]  /*17e0*/  UIADD3 UR8, UR40, UR7, URZ ;  /* 0x0000000728087290 */ /* 0x000fe2000fffe03f */
[----:B------:R1:W-:Y:S01]  /*17f0*/  STL.128 [R1+0x440], RZ ;  /* 0x000440ff01007387 */ /* 0x0003e20000100c00 */
[----:B------:R-:W-:Y:S02]  /*1800*/  UIADD3 UR7, -UR44, URZ, URZ ;  /* 0x0000003f2c077290 */ /* 0x000fe4000fffe13f */
[----:B------:R-:W-:Y:S01]  /*1810*/  UIADD3 UR4, UR8, UR4, URZ ;  /* 0x0000000408047290 */ /* 0x000fe2000fffe03f */
[----:B------:R1:W-:Y:S01]  /*1820*/  STL.128 [R1+0x450], RZ ;  /* 0x000450ff01007387 */ /* 0x0003e20000100c00 */
[----:B------:R-:W-:-:S03]  /*1830*/  UIMAD UR43, UR43, UR7, UR11 ;  /* 0x000000072b2b72a4 */ /* 0x000fc6000f8e020b */
[----:B------:R1:W-:Y:S04]  /*1840*/  STL.128 [R1+0x230], RZ ;  /* 0x000230ff01007387 */ /* 0x0003e80000100c00 */
        /* <DEDUP_REMOVED lines=31> */
[----:B------:R1:W-:Y:S04]  /*1a40*/  STL.64 [R1], RZ ;  /* 0x000000ff01007387 */ /* 0x0003e80000100a00 */
[----:B------:R1:W-:Y:S01]  /*1a50*/  STL.64 [R1+0x38], RZ ;  /* 0x000038ff01007387 */ /* 0x0003e20000100a00 */
[----:B------:R-:W-:Y:S05]  /*1a60*/  @!P1 BRA `(.L_x_1490) ;  /* 0x0000000000449947 */ /* 0x000fea0003800000 */
        /* <DEDUP_REMOVED lines=10> */
.L_x_1491:
[----:B------:R-:W-:-:S11]  /*1b10*/  UISETP.NE.AND UP0, UPT, UR5, 0x1, UPT ;  /* 0x000000010500788c */ /* 0x000fd6000bf05270 */
[----:B------:R-:W-:Y:S02]  /*1b20*/  @UP0 ULDC.64 UR10, c[0x0][0xae0] ;  /* 0x0002b800000a0ab9 */ /* 0x000fe40000000a00 */
[----:B------:R-:W-:-:S04]  /*1b30*/  UIMAD.WIDE.U32 UR8, UR7, UR10, URZ ;  /* 0x0000000a070872a5 */ /* 0x000fc8000f8e003f */
[----:B------:R-:W-:-:S12]  /*1b40*/  @UP0 USHF.R.U32.HI UR7, URZ, UR11, UR9 ;  /* 0x0000000b3f070299 */ /* 0x000fd80008011609 */
.L_x_1492:
[----:B------:R-:W-:-:S04]  /*1b50*/  UIMAD UR7, UR7, UR5, UR5 ;  /* 0x00000005070772a4 */ /* 0x000fc8000f8e0205 */
[----:B------:R-:W-:-:S04]  /*1b60*/  UISETP.LT.AND UP0, UPT, UR4, UR7, UPT ;  /* 0x000000070400728c */ /* 0x000fc8000bf01270 */
[----:B------:R-:W-:-:S12]  /*1b70*/  USEL UR4, UR4, UR7, UP0 ;  /* 0x0000000704047287 */ /* 0x000fd80008000000 */
.L_x_1490:
[----:B------:R-:W-:Y:S02]  /*1b80*/  UIADD3 UR8, UR40, 0x5f, URZ ;  /* 0x0000005f28087890 */ /* 0x000fe4000fffe03f */
[----:B------:R-:W-:Y:S02]  /*1b90*/  UIADD3 UR10, UR4, 0x5f, URZ ;  /* 0x0000005f040a7890 */ /* 0x000fe4000fffe03f */
[----:B------:R-:W-:Y:S02]  /*1ba0*/  UIMAD.WIDE UR8, UR8, 0x2aaaaaab, URZ ;  /* 0x2aaaaaab080878a5 */ /* 0x000fe4000f8e023f */
[----:B------:R-:W-:Y:S02]  /*1bb0*/  UIMAD.WIDE UR10, UR10, 0x2aaaaaab, URZ ;  /* 0x2aaaaaab0a0a78a5 */ /* 0x000fe4000f8e023f */
[----:B------:R-:W-:Y:S02]  /*1bc0*/  USHF.R.U32.HI UR4, URZ, 0x1f, UR9 ;  /* 0x0000001f3f047899 */ /* 0x000fe40008011609 */
[----:B------:R-:W-:-:S02]  /*1bd0*/  USHF.R.U32.HI UR7, URZ, 0x1f, UR11 ;  /* 0x0000001f3f077899 */ /* 0x000fc4000801160b */
[----:B------:R-:W-:Y:S02]  /*1be0*/  ULEA.HI.SX32 UR4, UR9, UR4, 0x1c ;  /* 0x0000000409047291 */ /* 0x000fe4000f8fe23f */
[----:B------:R-:W-:Y:S02]  /*1bf0*/  ULEA.HI.SX32 UR7, UR11, UR7, 0x1c ;  /* 0x000000070b077291 */ /* 0x000fe4000f8fe23f */
[----:B------:R-:W-:Y:S02]  /*1c00*/  UIADD3 UR6, UR40, -UR6, UR42 ;  /* 0x8000000628067290 */ /* 0x000fe4000fffe02a */
[----:B------:R-:W-:Y:S01]  /*1c10*/  UISETP.LT.AND UP0, UPT, UR4, UR7, UPT ;  /* 0x000000070400728c */ /* 0x000fe2000bf01270 */
[----:B------:R-:W-:Y:S02]  /*1c20*/  ULDC UR8, c[0x0][0xad4] ;  /* 0x0002b50000087ab9 */ /* 0x000fe40000000800 */
[----:B------:R-:W-:Y:S02]  /*1c30*/  UIADD3 UR8, UR6, -UR8, URZ ;  /* 0x8000000806087290 */ /* 0x000fe4000fffe03f */
        /* <DEDUP_REMOVED lines=13> */
.L_x_1494:
[----:B------:R-:W-:-:S11]  /*1d10*/  UISETP.NE.AND UP0, UPT, UR5, 0x1, UPT ;  /* 0x000000010500788c */ /* 0x000fd6000bf05270 */
[----:B------:R-:W-:Y:S02]  /*1d20*/  @UP0 ULDC.64 UR10, c[0x0][0xae0] ;  /* 0x0002b800000a0ab9 */ /* 0x000fe40000000a00 */
[----:B------:R-:W-:-:S04]  /*1d30*/  UIMAD.WIDE.U32 UR6, UR4, UR10, URZ ;  /* 0x0000000a040672a5 */ /* 0x000fc8000f8e003f */
[----:B------:R-:W-:-:S12]  /*1d40*/  @UP0 USHF.R.U32.HI UR4, URZ, UR11, UR7 ;  /* 0x0000000b3f040299 */ /* 0x000fd80008011607 */
.L_x_1495:
[----:B------:R-:W-:-:S04]  /*1d50*/  UIMAD UR4, UR4, UR5, URZ ;  /* 0x00000005040472a4 */ /* 0x000fc8000f8e023f */
[----:B------:R-:W-:-:S04]  /*1d60*/  UISETP.LT.AND UP0, UPT, UR8, UR4, UPT ;  /* 0x000000040800728c */ /* 0x000fc8000bf01270 */
[----:B------:R-:W-:-:S12]  /*1d70*/  USEL UR8, UR8, UR4, !UP0 ;  /* 0x0000000408087287 */ /* 0x000fd8000c000000 */
.L_x_1493:
[----:B------:R-:W-:Y:S01]  /*1d80*/  UIMAD.WIDE UR4, UR8, 0x2aaaaaab, URZ ;  /* 0x2aaaaaab080478a5 */ /* 0x000fe2000f8e023f */
[----:B------:R-:W-:-:S03]  /*1d90*/  PLOP3.LUT P0, PT, PT, PT, PT, 0x80, 0x0 ;  /* 0x000000000000781c */ /* 0x000fc60003f0f070 */
[----:B------:R-:W-:-:S04]  /*1da0*/  USHF.R.U32.HI UR4, URZ, 0x1f, UR5 ;  /* 0x0000001f3f047899 */ /* 0x000fc80008011605 */
[----:B------:R-:W-:-:S04]  /*1db0*/  ULEA.HI.SX32 UR4, UR5, UR4, 0x1c ;  /* 0x0000000405047291 */ /* 0x000fc8000f8fe23f */
[----:B------:R-:W-:-:S04]  /*1dc0*/  UISETP.LT.AND UP0, UPT, URZ, UR4, UPT ;  /* 0x000000043f00728c */ /* 0x000fc8000bf01270 */
[----:B------:R-:W-:-:S04]  /*1dd0*/  USEL UR41, URZ, UR4, !UP0 ;  /* 0x000000043f297287 */ /* 0x000fc8000c000000 */
[----:B------:R-:W-:-:S06]  /*1de0*/  UISETP.GT.AND UP0, UPT, UR45, UR41, UPT ;  /* 0x000000292d00728c */ /* 0x000fcc000bf04270 */
[----:B------:R-:W-:-:S13]  /*1df0*/  PLOP3.LUT P1, PT, PT, PT, UP0, 0x80, 0x0 ;  /* 0x000000000000781c */ /* 0x000fda0003f2f008 */
[----:B------:R-:W-:Y:S05]  /*1e00*/  @!P1 BRA `(.L_x_1496) ;  /* 0x000001dc00889947 */ /* 0x000fea0003800000 */
[----:B-1----:R-:W1:Y:S01]  /*1e10*/  SHFL.IDX PT, R0, R213, RZ, 0x1f ;  /* 0x00001fffd5007589 */ /* 0x002e6200000e0000 */
[----:B------:R-:W-:Y:S01]  /*1e20*/  UIADD3 UR6, UR50, 0x18400, URZ ;  /* 0x0001840032067890 */ /* 0x000fe2000fffe03f */
[----:B------:R-:W-:Y:S01]  /*1e30*/  IMAD.MOV.U32 R12, RZ, RZ, 0x1 ;  /* 0x00000001ff0c7424 */ /* 0x000fe200078e00ff */
[----:B------:R-:W-:Y:S01]  /*1e40*/  UIADD3 UR5, UR50, 0x400, URZ ;  /* 0x0000040032057890 */ /* 0x000fe2000fffe03f */
[----:B------:R-:W-:Y:S01]  /*1e50*/  IMAD.MOV.U32 R4, RZ, RZ, 0x1 ;  /* 0x00000001ff047424 */ /* 0x000fe200078e00ff */
[----:B------:R-:W-:Y:S01]  /*1e60*/  UIADD3 UR4, UR50, 0x1c400, URZ ;  /* 0x0001c40032047890 */ /* 0x000fe2000fffe03f */
[----:B------:R-:W-:Y:S01]  /*1e70*/  IMAD.MOV.U32 R5, RZ, RZ, RZ ;  /* 0x000000ffff057224 */ /* 0x000fe200078e00ff */
[----:B------:R-:W-:Y:S01]  /*1e80*/  USHF.R.U32.HI UR5, URZ, 0x4, UR5 ;  /* 0x000000043f057899 */ /* 0x000fe20008011605 */
[----:B------:R-:W-:Y:S01]  /*1e90*/  IMAD.MOV.U32 R6, RZ, RZ, 0x1 ;  /* 0x00000001ff067424 */ /* 0x000fe200078e00ff */
[----:B------:R-:W-:Y:S01]  /*1ea0*/  USHF.R.U32.HI UR4, URZ, 0x4, UR4 ;  /* 0x000000043f047899 */ /* 0x000fe20008011604 */
[----:B------:R-:W-:Y:S01]  /*1eb0*/  IMAD.MOV.U32 R7, RZ, RZ, RZ ;  /* 0x000000ffff077224 */ /* 0x000fe200078e00ff */
[----:B------:R-:W-:Y:S01]  /*1ec0*/  ULOP3.LUT UR5, UR5, 0x3fff, URZ, 0xc0, !UPT ;  /* 0x00003fff05057892 */ /* 0x000fe2000f8ec03f */
[----:B------:R-:W-:Y:S01]  /*1ed0*/  IMAD.MOV.U32 R13, RZ, RZ, RZ ;  /* 0x000000ffff0d7224 */ /* 0x000fe200078e00ff */
[----:B------:R-:W-:Y:S01]  /*1ee0*/  ULOP3.LUT UR4, UR4, 0x3fff, URZ, 0xc0, !UPT ;  /* 0x00003fff04047892 */ /* 0x000fe2000f8ec03f */
[----:B------:R-:W-:Y:S01]  /*1ef0*/  IMAD.MOV.U32 R9, RZ, RZ, 0x40000040 ;  /* 0x40000040ff097424 */ /* 0x000fe200078e00ff */
[----:B------:R-:W-:Y:S01]  /*1f00*/  ULOP3.LUT UR7, UR5, 0x3000000, URZ, 0xfc, !UPT ;  /* 0x0300000005077892 */ /* 0x000fe2000f8efc3f */
[----:B------:R2:W-:Y:S01]  /*1f10*/  STL.128 [R1+0x80], R4 ;  /* 0x0000800401007387 */ /* 0x0005e20000100c00 */
[----:B------:R-:W-:Y:S01]  /*1f20*/  ULOP3.LUT UR4, UR4, 0x10000, URZ, 0xfc, !UPT ;  /* 0x0001000004047892 */ /* 0x000fe2000f8efc3f */
[----:B------:R-:W-:Y:S01]  /*1f30*/  IMAD.MOV.U32 R11, RZ, RZ, 0x40000040 ;  /* 0x40000040ff0b7424 */ /* 0x000fe200078e00ff */
[----:B------:R-:W-:Y:S01]  /*1f40*/  ULOP3.LUT UR5, UR5, 0x10000, URZ, 0xfc, !UPT ;  /* 0x0001000005057892 */ /* 0x000fe2000f8efc3f */
[----:B------:R3:W-:Y:S01]  /*1f50*/  STL.64 [R1+0x90], R12 ;  /* 0x0000900c01007387 */ /* 0x0007e20000100a00 */
[----:B------:R-:W-:Y:S01]  /*1f60*/  IMAD.U32 R10, RZ, RZ, UR7 ;  /* 0x00000007ff0a7e24 */ /* 0x000fe2000f8e00ff */
[----:B------:R-:W-:Y:S01]  /*1f70*/  IADD3 R19, P5, R16, 0xa0, RZ ;  /* 0x000000a010137810 */ /* 0x000fe20007fbe0ff */
[----:B------:R-:W-:Y:S01]  /*1f80*/  IMAD.U32 R8, RZ, RZ, UR4 ;  /* 0x00000004ff087e24 */ /* 0x000fe2000f8e00ff */
[----:B-1----:R-:W-:Y:S01]  /*1f90*/  LEA.HI R2, R0, R0, RZ, 0x1 ;  /* 0x0000000000027211 */ /* 0x002fe200078f08ff */
[----:B------:R-:W-:Y:S01]  /*1fa0*/  IMAD.U32 R14, RZ, RZ, UR5 ;  /* 0x00000005ff0e7e24 */ /* 0x000fe2000f8e00ff */
[----:B------:R-:W-:Y:S01]  /*1fb0*/  ULOP3.LUT UP0, URZ, UR6, 0x1bf, URZ, 0xc0, !UPT ;  /* 0x000001bf063f7892 */ /* 0x000fe2000f80c03f */
[----:B------:R-:W-:Y:S01]  /*1fc0*/  IMAD.MOV.U32 R15, RZ, RZ, 0x40000040 ;  /* 0x40000040ff0f7424 */ /* 0x000fe200078e00ff */
[----:B------:R-:W-:Y:S01]  /*1fd0*/  LOP3.LUT R3, R2, 0x7fffe, RZ, 0xc0, !PT ;  /* 0x0007fffe02037812 */ /* 0x000fe200078ec0ff */
[----:B------:R1:W-:Y:S01]  /*1fe0*/  STL.128 [R1+0xa0], R8 ;  /* 0x0000a00801007387 */ /* 0x0003e20000100c00 */
[----:B------:R-:W-:Y:S01]  /*1ff0*/  IMAD.X R44, RZ, RZ, R17, P5 ;  /* 0x000000ffff2c7224 */ /* 0x000fe200028e0611 */
[----:B------:R-:W-:Y:S01]  /*2000*/  IADD3 R30, P1, R16, 0x118, RZ ;  /* 0x00000118101e7810 */ /* 0x000fe20007f3e0ff */
[----:B--2---:R-:W-:Y:S01]  /*2010*/  IMAD.MOV.U32 R5, RZ, RZ, 0x40000040 ;  /* 0x40000040ff057424 */ /* 0x004fe200078e00ff */
[----:B------:R1:W-:Y:S01]  /*2020*/  STL.64 [R1+0x78], RZ ;  /* 0x000078ff01007387 */ /* 0x0003e20000100a00 */
[----:B------:R-:W-:Y:S01]  /*2030*/  IMAD.IADD R3, R0, 0x1, -R3 ;  /* 0x0000000100037824 */ /* 0x000fe200078e0a03 */
[----:B------:R-:W-:Y:S01]  /*2040*/  PLOP3.LUT P5, PT, PT, PT, UP0, 0x80, 0x0 ;  /* 0x000000000000781c */ /* 0x000fe20003faf008 */
[----:B---3--:R-:W-:Y:S01]  /*2050*/  IMAD.MOV.U32 R13, RZ, RZ, 0x40000040 ;  /* 0x40000040ff0d7424 */ /* 0x008fe200078e00ff */
[----:B------:R1:W-:Y:S01]  /*2060*/  STL.128 [R1+0xb0], RZ ;  /* 0x0000b0ff01007387 */ /* 0x0003e20000100c00 */
[C---:B------:R-:W-:Y:S01]  /*2070*/  IADD3 R28, P6, R16.reuse, 0x110, RZ ;  /* 0x00000110101c7810 */ /* 0x040fe20007fde0ff */
[--C-:B------:R-:W-:Y:S01]  /*2080*/  IMAD.X R31, RZ, RZ, R17.reuse, P1 ;  /* 0x000000ffff1f7224 */ /* 0x100fe200008e0611 */
[----:B------:R-:W-:Y:S01]  /*2090*/  LEA R3, R3, UR6, 0xd ;  /* 0x0000000603037c11 */ /* 0x000fe2000f8e68ff */
[----:B------:R1:W-:Y:S01]  /*20a0*/  STL.128 [R1+0xc0], RZ ;  /* 0x0000c0ff01007387 */ /* 0x0003e20000100c00 */
[C---:B------:R-:W-:Y:S01]  /*20b0*/  IADD3 R23, P0, R16.reuse, 0x98, RZ ;  /* 0x0000009810177810 */ /* 0x040fe20007f1e0ff */
[----:B------:R-:W-:Y:S01]  /*20c0*/  IMAD.X R41, RZ, RZ, R17, P6 ;  /* 0x000000ffff297224 */ /* 0x000fe200030e0611 */
[----:B------:R-:W-:Y:S01]  /*20d0*/  SHF.R.U32.HI R0, RZ, 0x4, R3 ;  /* 0x00000004ff007819 */ /* 0x000fe20000011603 */
[----:B------:R-:W-:Y:S01]  /*20e0*/  VIADD R2, R3, 0xa000 ;  /* 0x0000a00003027836 */ /* 0x000fe20000000000 */
[----:B------:R1:W-:Y:S01]  /*20f0*/  STL.128 [R1+0xd0], RZ ;  /* 0x0000d0ff01007387 */ /* 0x0003e20000100c00 */
[----:B------:R-:W-:Y:S01]  /*2100*/  IADD3 R26, P4, R16, 0x90, RZ ;  /* 0x00000090101a7810 */ /* 0x000fe20007f9e0ff */
[--C-:B------:R-:W-:Y:S01]  /*2110*/  IMAD.X R42, RZ, RZ, R17.reuse, P0 ;  /* 0x000000ffff2a7224 */ /* 0x100fe200000e0611 */
[----:B------:R-:W-:Y:S01]  /*2120*/  LOP3.LUT R0, R0, 0x3fff, RZ, 0xc0, !PT ;  /* 0x00003fff00007812 */ /* 0x000fe200078ec0ff */
[----:B------:R1:W-:Y:S01]  /*2130*/  STL.128 [R1+0xe0], RZ ;  /* 0x0000e0ff01007387 */ /* 0x0003e20000100c00 */
[----:B------:R-:W-:Y:S01]  /*2140*/  SHF.R.U32.HI R2, RZ, 0x4, R2 ;  /* 0x00000004ff027819 */ /* 0x000fe20000011602 */
[----:B------:R-:W-:Y:S01]  /*2150*/  IMAD.X R29, RZ, RZ, R17, P4 ;  /* 0x000000ffff1d7224 */ /* 0x000fe200020e0611 */
[----:B------:R-:W-:Y:S01]  /*2160*/  LOP3.LUT R4, R0, 0x10000, RZ, 0xfc, !PT ;  /* 0x0001000000047812 */ /* 0x000fe200078efcff */
[----:B------:R1:W-:Y:S01]  /*2170*/  STL.128 [R1+0xf0], RZ ;  /* 0x0000f0ff01007387 */ /* 0x0003e20000100c00 */
[----:B------:R-:W-:-:S02]  /*2180*/  LOP3.LUT R2, R2, 0x3fff, RZ, 0xc0, !PT ;  /* 0x00003fff02027812 */ /* 0x000fc400078ec0ff */
[----:B------:R-:W-:Y:S01]  /*2190*/  IADD3 R24, P3, R16, 0x88, RZ ;  /* 0x0000008810187810 */ /* 0x000fe20007f7e0ff */
[----:B------:R1:W-:Y:S01]  /*21a0*/  STL.64 [R1+0x98], R4 ;  /* 0x0000980401007387 */ /* 0x0003e20000100a00 */
[----:B------:R-:W-:Y:S02]  /*21b0*/  LOP3.LUT R2, R2, 0x10000, RZ, 0xfc, !PT ;  /* 0x0001000002027812 */ /* 0x000fe400078efcff */
[C---:B------:R-:W-:Y:S01]  /*21c0*/  IADD3 R18, P2, R16.reuse, 0x80, RZ ;  /* 0x0000008010127810 */ /* 0x040fe20007f5e0ff */
[----:B------:R1:W-:Y:S01]  /*21d0*/  STL.128 [R1+0x100], RZ ;  /* 0x000100ff01007387 */ /* 0x0003e20000100c00 */
[C---:B------:R-:W-:Y:S01]  /*21e0*/  IADD3 R34, P1, R16.reuse, 0x78, RZ ;  /* 0x0000007810227810 */ /* 0x040fe20007f3e0ff */
[----:B------:R-:W-:Y:S01]  /*21f0*/  IMAD.MOV.U32 R12, RZ, RZ, R2 ;  /* 0x000000ffff0c7224 */ /* 0x000fe200078e0002 */
[----:B------:R-:W-:Y:S01]  /*2200*/  IADD3 R40, P6, R16, 0xb0, RZ ;  /* 0x000000b010287810 */ /* 0x000fe20007fde0ff */
[--C-:B------:R-:W-:Y:S02]  /*2210*/  IMAD.X R25, RZ, RZ, R17.reuse, P3 ;  /* 0x000000ffff197224 */ /* 0x100fe400018e0611 */
[--C-:B------:R-:W-:Y:S01]  /*2220*/  IMAD.X R37, RZ, RZ, R17.reuse, P2 ;  /* 0x000000ffff257224 */ /* 0x100fe200010e0611 */
[----:B------:R1:W-:Y:S01]  /*2230*/  STL.128 [R1+0x110], R12 ;  /* 0x0001100c01007387 */ /* 0x0003e20000100c00 */
[----:B------:R-:W-:-:S02]  /*2240*/  IMAD.X R35, RZ, RZ, R17, P1 ;  /* 0x000000ffff237224 */ /* 0x000fc400008e0611 */
[----:B------:R-:W-:Y:S01]  /*2250*/  IMAD.X R27, RZ, RZ, R17, P6 ;  /* 0x000000ffff1b7224 */ /* 0x000fe200030e0611 */
[----:B------:R-:W-:Y:S06]  /*2260*/  @!P5 BRA `(.L_x_1497) ;  /* 0x000000000040d947 */ /* 0x000fec0003800000 */
[----:B------:R-:W-:Y:S01]  /*2270*/  MOV R0, 0x0 ;  /* 0x0000000000007802 */ /* 0x000fe20000000f00 */
[----:B------:R-:W-:Y:S01]  /*2280*/  ULDC.64 UR4, c[0x4][0x90] ;  /* 0x0100240000047ab9 */ /* 0x000fe20000000a00 */
[----:B------:R-:W-:Y:S01]  /*2290*/  ULDC.64 UR6, c[0x4][0x28] ;  /* 0x01000a0000067ab9 */ /* 0x000fe20000000a00 */
[----:B-1----:R-:W-:Y:S01]  /*22a0*/  IMAD.U32 R4, RZ, RZ, UR4 ;  /* 0x00000004ff047e24 */ /* 0x002fe2000f8e00ff */
        /* <DEDUP_REMOVED lines=12> */
.L_x_1497:
[----:B------:R-:W2:Y:S01]  /*2370*/  S2R R20, SR_TID.X ;  /* 0x0000000000147919 */ /* 0x000ea20000002100 */
[----:B-1----:R-:W1:Y:S01]  /*2380*/  LDC.64 R14, c[0x0][0x428] ;  /* 0x00010a00ff0e7b82 */ /* 0x002e620000000a00 */
[----:B------:R-:W-:Y:S01]  /*2390*/  IADD3 R8, P0, R16, 0x120, RZ ;  /* 0x0000012010087810 */ /* 0x000fe20007f1e0ff */
[----:B------:R-:W-:Y:S01]  /*23a0*/  ULDC UR4, c[0x0][0x20] ;  /* 0x0000080000047ab9 */ /* 0x000fe20000000800 */
[----:B------:R-:W-:Y:S01]  /*23b0*/  IMAD.U32 R0, RZ, RZ, UR40 ;  /* 0x00000028ff007e24 */ /* 0x000fe2000f8e00ff */
[----:B------:R-:W-:Y:S01]  /*23c0*/  STL.64 [R1+0x130], R34 ;  /* 0x0001302201007387 */ /* 0x000fe20000100a00 */
[----:B------:R-:W-:Y:S02]  /*23d0*/  VIADD R7, R22, -UR4 ;  /* 0x8000000416077c36 */ /* 0x000fe40008000000 */
[----:B------:R-:W-:Y:S01]  /*23e0*/  IMAD.X R9, RZ, RZ, R17, P0 ;  /* 0x000000ffff097224 */ /* 0x000fe200000e0611 */
[----:B------:R-:W3:Y:S01]  /*23f0*/  LDC R6, c[0x0][0x430] ;  /* 0x00010c00ff067b82 */ /* 0x000ee20000000800 */
[----:B------:R-:W-:Y:S04]  /*2400*/  STL.64 [R1+0x120], R196 ;  /* 0x000120c401007387 */ /* 0x000fe80000100a00 */
[----:B------:R4:W-:Y:S03]  /*2410*/  STL.64 [R1+0x128], R8 ;  /* 0x0001280801007387 */ /* 0x0009e60000100a00 */
[----:B------:R-:W5:Y:S01]  /*2420*/  LDC.64 R10, c[0x0][0xad0] ;  /* 0x0002b400ff0a7b82 */ /* 0x000f620000000a00 */
[----:B------:R-:W-:Y:S04]  /*2430*/  STL.U8 [R1+0x138], RZ ;  /* 0x000138ff01007387 */ /* 0x000fe80000100000 */
[----:B------:R4:W-:Y:S03]  /*2440*/  STL [R7+0x8], R0 ;  /* 0x0000080007007387 */ /* 0x0009e60000100800 */
[----:B------:R-:W4:Y:S01]  /*2450*/  LDC.64 R4, c[0x0][0xad8] ;  /* 0x0002b600ff047b82 */ /* 0x000f220000000a00 */
[----:B-1----:R1:W-:Y:S04]  /*2460*/  STL [R7+0x24], R14 ;  /* 0x0000240e07007387 */ /* 0x0023e80000100800 */
[----:B------:R1:W-:Y:S01]  /*2470*/  STL [R7+0x28], R15 ;  /* 0x0000280f07007387 */ /* 0x0003e20000100800 */
[----:B--2---:R-:W-:-:S02]  /*2480*/  VIADD R198, R20, 0xffffff80 ;  /* 0xffffff8014c67836 */ /* 0x004fc40000000000 */
[----:B------:R-:W2:Y:S01]  /*2490*/  LDC.64 R2, c[0x0][0xae0] ;  /* 0x0002b800ff027b82 */ /* 0x000ea20000000a00 */
[----:B---3--:R1:W-:Y:S04]  /*24a0*/  STL [R7+0x2c], R6 ;  /* 0x00002c0607007387 */ /* 0x0083e80000100800 */
[----:B------:R1:W-:Y:S03]  /*24b0*/  STL [R7+0x14], RZ ;  /* 0x000014ff07007387 */ /* 0x0003e60000100800 */
[----:B------:R-:W3:Y:S01]  /*24c0*/  LDC R236, c[0x0][0x288] ;  /* 0x0000a200ffec7b82 */ /* 0x000ee20000000800 */
[----:B-----5:R1:W-:Y:S04]  /*24d0*/  STL [R7+0xc], R11 ;  /* 0x00000c0b07007387 */ /* 0x0203e80000100800 */
[----:B------:R1:W-:Y:S04]  /*24e0*/  STL [R7], R198 ;  /* 0x000000c607007387 */ /* 0x0003e80000100800 */
[----:B----4-:R1:W-:Y:S04]  /*24f0*/  STL [R7+0x10], R4 ;  /* 0x0000100407007387 */ /* 0x0103e80000100800 */
[----:B------:R1:W-:Y:S04]  /*2500*/  STL [R7+0x18], R5 ;  /* 0x0000180507007387 */ /* 0x0003e80000100800 */
[----:B--2---:R1:W-:Y:S04]  /*2510*/  STL [R7+0x1c], R2 ;  /* 0x00001c0207007387 */ /* 0x0043e80000100800 */
[----:B------:R1:W-:Y:S04]  /*2520*/  STL [R7+0x20], R3 ;  /* 0x0000200307007387 */ /* 0x0003e80000100800 */
[----:B---3--:R1:W-:Y:S04]  /*2530*/  STL [R7+0x4], R236 ;  /* 0x000004ec07007387 */ /* 0x0083e80000100800 */
[----:B------:R-:W2:Y:S01]  /*2540*/  LDL R13, [R1+0x224] ;  /* 0x00022400010d7983 */ /* 0x000ea20000100800 */
[----:B------:R-:W-:Y:S01]  /*2550*/  IADD3 R8, P0, R16, 0x16c, RZ ;  /* 0x0000016c10087810 */ /* 0x000fe20007f1e0ff */
[----:B------:R-:W-:Y:S02]  /*2560*/  BSSY B0, `(.L_x_1498) ;  /* 0x000000a000007945 */ /* 0x000fe40003800000 */
[----:B------:R1:W-:Y:S02]  /*2570*/  STL [R1+0x16c], R10 ;  /* 0x00016c0a01007387 */ /* 0x0003e40000100800 */
[----:B------:R-:W-:-:S05]  /*2580*/  IMAD.X R9, RZ, RZ, R17, P0 ;  /* 0x000000ffff097224 */ /* 0x000fca00000e0611 */
[----:B------:R1:W-:Y:S01]  /*2590*/  STL.64 [R1+0x170], R8 ;  /* 0x0001700801007387 */ /* 0x0003e20000100a00 */
[----:B--2---:R-:W-:-:S04]  /*25a0*/  LEA.HI R0, R13, R13, RZ, 0x1 ;  /* 0x0000000d0d007211 */ /* 0x004fc800078f08ff */
[----:B------:R-:W-:-:S05]  /*25b0*/  LOP3.LUT R0, R0, 0xfffffffe, RZ, 0xc0, !PT ;  /* 0xfffffffe00007812 */ /* 0x000fca00078ec0ff */
[----:B------:R-:W-:-:S05]  /*25c0*/  IMAD.IADD R0, R13, 0x1, -R0 ;  /* 0x000000010d007824 */ /* 0x000fca00078e0a00 */
[----:B------:R-:W-:-:S04]  /*25d0*/  SHF.L.U32 R0, R0, 0x1f, RZ ;  /* 0x0000001f00007819 */ /* 0x000fc800000006ff */
[----:B------:R-:W2:Y:S02]  /*25e0*/  SYNCS.PHASECHK.TRANS64.TRYWAIT P0, [UR50+0x32400], R0 ;  /* 0x03240000ff0075a7 */ /* 0x000ea40008000172 */
[----:B-12---:R-:W-:Y:S05]  /*25f0*/  @!P0 BRA `(.L_x_1499) ;  /* 0x0000022000988947 */ /* 0x006fea0003800000 */
.L_x_1673:
[----:B------:R-:W-:Y:S05]  /*2600*/  BSYNC B0 ;  /* 0x0000000000007941 */ /* 0x000fea0003800000 */
.L_x_1498:
[----:B------:R-:W2:Y:S04]  /*2610*/  LDL R20, [R1+0x1c] ;  /* 0x00001c0001147983 */ /* 0x000ea80000100800 */
[----:B------:R3:W5:Y:S01]  /*2620*/  LDL.64 R12, [R1+0x218] ;  /* 0x00021800010c7983 */ /* 0x0007620000100a00 */
[C---:B-1----:R-:W-:Y:S01]  /*2630*/  IADD3 R0, P0, R16.reuse, 0x138, RZ ;  /* 0x0000013810007810 */ /* 0x042fe20007f1e0ff */
[----:B------:R-:W-:Y:S01]  /*2640*/  IMAD.MOV.U32 R34, RZ, RZ, R32 ;  /* 0x000000ffff227224 */ /* 0x000fe200078e0020 */
[C---:B------:R-:W-:Y:S01]  /*2650*/  IADD3 R14, P1, R16.reuse, 0x170, RZ ;  /* 0x00000170100e7810 */ /* 0x040fe20007f3e0ff */
[----:B------:R-:W-:Y:S01]  /*2660*/  IMAD.MOV.U32 R35, RZ, RZ, R33 ;  /* 0x000000ffff237224 */ /* 0x000fe200078e0021 */
[----:B------:R-:W-:Y:S01]  /*2670*/  STL.64 [R1+0x178], R206 ;  /* 0x000178ce01007387 */ /* 0x000fe20000100a00 */
[----:B------:R-:W-:Y:S01]  /*2680*/  IMAD.MOV.U32 R38, RZ, RZ, R0 ;  /* 0x000000ffff267224 */ /* 0x000fe200078e0000 */
[----:B------:R-:W-:Y:S01]  /*2690*/  IADD3 R0, P2, R16, 0x430, RZ ;  /* 0x0000043010007810 */ /* 0x000fe20007f5e0ff */
[----:B------:R-:W-:-:S02]  /*26a0*/  IMAD.MOV.U32 R32, RZ, RZ, R212 ;  /* 0x000000ffff207224 */ /* 0x000fc400078e00d4 */
[----:B------:R-:W-:Y:S02]  /*26b0*/  IMAD.MOV.U32 R33, RZ, RZ, R211 ;  /* 0x000000ffff217224 */ /* 0x000fe400078e00d3 */
[--C-:B------:R-:W-:Y:S02]  /*26c0*/  IMAD.X R9, RZ, RZ, R17.reuse, P0 ;  /* 0x000000ffff097224 */ /* 0x100fe400000e0611 */
[----:B------:R-:W-:Y:S01]  /*26d0*/  IMAD.X R15, RZ, RZ, R17, P2 ;  /* 0x000000ffff0f7224 */ /* 0x000fe200010e0611 */
[----:B------:R1:W-:Y:S01]  /*26e0*/  STL.128 [R1+0x1b0], R32 ;  /* 0x0001b02001007387 */ /* 0x0003e20000100c00 */
[----:B------:R-:W-:Y:S01]  /*26f0*/  IMAD.MOV.U32 R36, RZ, RZ, R18 ;  /* 0x000000ffff247224 */ /* 0x000fe200078e0012 */
[C---:B------:R-:W-:Y:S01]  /*2700*/  IADD3 R18, P0, R16.reuse, 0x440, RZ ;  /* 0x0000044010127810 */ /* 0x040fe20007f1e0ff */
[----:B------:R-:W-:Y:S01]  /*2710*/  IMAD.MOV.U32 R39, RZ, RZ, R9 ;  /* 0x000000ffff277224 */ /* 0x000fe200078e0009 */
[----:B------:R-:W-:Y:S01]  /*2720*/  IADD3 R6, P2, R16, 0x128, RZ ;  /* 0x0000012810067810 */ /* 0x000fe20007f5e0ff */
[----:B------:R-:W-:-:S02]  /*2730*/  IMAD.U32 R10, RZ, RZ, UR48 ;  /* 0x00000030ff0a7e24 */ /* 0x000fc4000f8e00ff */
[----:B------:R-:W-:Y:S01]  /*2740*/  IMAD.U32 R11, RZ, RZ, UR49 ;  /* 0x00000031ff0b7e24 */ /* 0x000fe2000f8e00ff */
[----:B------:R-:W-:Y:S01]  /*2750*/  STL.128 [R1+0x180], R36 ;  /* 0x0001802401007387 */ /* 0x000fe20000100c00 */
[----:B------:R-:W-:Y:S01]  /*2760*/  IMAD.MOV.U32 R8, RZ, RZ, R19 ;  /* 0x000000ffff087224 */ /* 0x000fe200078e0013 */
[----:B------:R-:W-:Y:S05]  /*2770*/  WARPSYNC.ALL ;  /* 0x0000000000007948 */ /* 0x000fea0003800000 */
[----:B------:R-:W-:Y:S01]  /*2780*/  IMAD.MOV.U32 R9, RZ, RZ, R44 ;  /* 0x000000ffff097224 */ /* 0x000fe200078e002c */
[----:B------:R-:W-:Y:S01]  /*2790*/  BSSY B0, `(.L_x_1500) ;  /* 0x0000025000007945 */ /* 0x000fe20003800000 */
[----:B-1----:R-:W-:-:S02]  /*27a0*/  IMAD.MOV.U32 R33, RZ, RZ, R29 ;  /* 0x000000ffff217224 */ /* 0x002fc400078e001d */
[----:B------:R-:W-:Y:S01]  /*27b0*/  IMAD.MOV.U32 R34, RZ, RZ, R28 ;  /* 0x000000ffff227224 */ /* 0x000fe200078e001c */
[----:B------:R1:W-:Y:S01]  /*27c0*/  STL.128 [R1+0x1a0], R8 ;  /* 0x0001a00801007387 */ /* 0x0003e20000100c00 */
[----:B------:R-:W-:Y:S02]  /*27d0*/  IMAD.MOV.U32 R28, RZ, RZ, R30 ;  /* 0x000000ffff1c7224 */ /* 0x000fe400078e001e */
[----:B------:R-:W-:Y:S02]  /*27e0*/  IMAD.MOV.U32 R29, RZ, RZ, R31 ;  /* 0x000000ffff1d7224 */ /* 0x000fe400078e001f */
[----:B------:R-:W-:Y:S02]  /*27f0*/  IMAD.MOV.U32 R30, RZ, RZ, R0 ;  /* 0x000000ffff1e7224 */ /* 0x000fe400078e0000 */
[----:B------:R-:W-:Y:S02]  /*2800*/  IMAD.MOV.U32 R31, RZ, RZ, R15 ;  /* 0x000000ffff1f7224 */ /* 0x000fe400078e000f */
[----:B------:R-:W-:-:S02]  /*2810*/  IMAD.X R19, RZ, RZ, R17, P0 ;  /* 0x000000ffff137224 */ /* 0x000fc400000e0611 */
[----:B------:R-:W-:Y:S01]  /*2820*/  IMAD.MOV.U32 R32, RZ, RZ, R26 ;  /* 0x000000ffff207224 */ /* 0x000fe200078e001a */
[----:B------:R4:W-:Y:S01]  /*2830*/  STL.128 [R1+0x1d0], R28 ;  /* 0x0001d01c01007387 */ /* 0x0009e20000100c00 */
[----:B------:R-:W-:Y:S02]  /*2840*/  IMAD.MOV.U32 R35, RZ, RZ, R41 ;  /* 0x000000ffff237224 */ /* 0x000fe400078e0029 */
[----:B------:R-:W-:Y:S02]  /*2850*/  IMAD.MOV.U32 R26, RZ, RZ, R40 ;  /* 0x000000ffff1a7224 */ /* 0x000fe400078e0028 */
[--C-:B-1----:R-:W-:Y:S01]  /*2860*/  IMAD.X R11, RZ, RZ, R17.reuse, P1 ;  /* 0x000000ffff0b7224 */ /* 0x102fe200008e0611 */
[----:B------:R3:W-:Y:S01]  /*2870*/  STL.128 [R1+0x1c0], R32 ;  /* 0x0001c02001007387 */ /* 0x0007e20000100c00 */
[----:B------:R-:W-:Y:S02]  /*2880*/  IMAD.X R9, RZ, RZ, R17, P2 ;  /* 0x000000ffff097224 */ /* 0x000fe400010e0611 */
[----:B------:R-:W-:Y:S01]  /*2890*/  IMAD.MOV.U32 R10, RZ, RZ, R210 ;  /* 0x000000ffff0a7224 */ /* 0x000fe200078e00d2 */
[----:B------:R3:W-:Y:S01]  /*28a0*/  STL.128 [R1+0x200], R24 ;  /* 0x0002001801007387 */ /* 0x0007e20000100c00 */
[----:B------:R-:W-:-:S02]  /*28b0*/  IMAD.MOV.U32 R8, RZ, RZ, R6 ;  /* 0x000000ffff087224 */ /* 0x000fc400078e0006 */
[----:B----4-:R-:W-:Y:S01]  /*28c0*/  IMAD.MOV.U32 R28, RZ, RZ, R14 ;  /* 0x000000ffff1c7224 */ /* 0x010fe200078e000e */
[----:B------:R3:W-:Y:S01]  /*28d0*/  BAR.SYNC.DEFER_BLOCKING R205, 0x100 ;  /* 0x000400cd0000751d */ /* 0x0007e20000010000 */
[----:B------:R-:W-:Y:S01]  /*28e0*/  IADD3 R14, P0, R16, 0xa8, RZ ;  /* 0x000000a8100e7810 */ /* 0x000fe20007f1e0ff */
[----:B------:R-:W-:Y:S02]  /*28f0*/  IMAD.MOV.U32 R29, RZ, RZ, R11 ;  /* 0x000000ffff1d7224 */ /* 0x000fe400078e000b */
[----:B------:R-:W-:Y:S02]  /*2900*/  IMAD.MOV.U32 R30, RZ, RZ, R18 ;  /* 0x000000ffff1e7224 */ /* 0x000fe400078e0012 */
[----:B------:R-:W-:Y:S02]  /*2910*/  IMAD.MOV.U32 R31, RZ, RZ, R19 ;  /* 0x000000ffff1f7224 */ /* 0x000fe400078e0013 */
[----:B------:R-:W-:Y:S02]  /*2920*/  IMAD.MOV.U32 R11, RZ, RZ, R209 ;  /* 0x000000ffff0b7224 */ /* 0x000fe400078e00d1 */
[----:B------:R-:W-:Y:S01]  /*2930*/  IMAD.X R15, RZ, RZ, R17, P0 ;  /* 0x000000ffff0f7224 */ /* 0x000fe200000e0611 */
[----:B------:R3:W-:Y:S01]  /*2940*/  STL.128 [R1+0x1e0], R28 ;  /* 0x0001e01c01007387 */ /* 0x0007e20000100c00 */
[----:B------:R-:W-:-:S02]  /*2950*/  IMAD.MOV.U32 R18, RZ, RZ, R23 ;  /* 0x000000ffff127224 */ /* 0x000fc400078e0017 */
[----:B------:R-:W-:Y:S01]  /*2960*/  IMAD.MOV.U32 R19, RZ, RZ, R42 ;  /* 0x000000ffff137224 */ /* 0x000fe200078e002a */
[----:B------:R3:W-:Y:S04]  /*2970*/  STL.128 [R1+0x1f0], R8 ;  /* 0x0001f00801007387 */ /* 0x0007e80000100c00 */
[----:B------:R3:W-:Y:S04]  /*2980*/  STL.128 [R1+0x190], R16 ;  /* 0x0001901001007387 */ /* 0x0007e80000100c00 */
[----:B------:R3:W-:Y:S01]  /*2990*/  STL.64 [R1+0x210], R14 ;  /* 0x0002100e01007387 */ /* 0x0007e20000100a00 */
[----:B--2---:R-:W-:-:S04]  /*29a0*/  LOP3.LUT R0, R20, 0x1, RZ, 0xfc, !PT ;  /* 0x0000000114007812 */ /* 0x004fc800078efcff */
[----:B------:R-:W-:-:S13]  /*29b0*/  ISETP.NE.AND P1, PT, R0, 0x3, PT ;  /* 0x000000030000780c */ /* 0x000fda0003f25270 */
[----:B---3--:R-:W-:Y:S05]  /*29c0*/  @!P1 BRA `(.L_x_1501) ;  /* 0x0000000000049947 */ /* 0x008fea0003800000 */
[----:B------:R-:W-:Y:S01]  /*29d0*/  BPT.TRAP 0x1 ;  /* 0x000000040000795c */ /* 0x000fe20000300000 */
.L_x_1501:
[----:B------:R-:W-:Y:S05]  /*29e0*/  BSYNC B0 ;  /* 0x0000000000007941 */ /* 0x000fea0003800000 */
.L_x_1500:
[----:B------:R-:W2:Y:S01]  /*29f0*/  LDL.64 R8, [R1+0x8] ;  /* 0x0000080001087983 */ /* 0x000ea20000100a00 */
[----:B-----5:R-:W-:Y:S01]  /*2a00*/  SHF.L.U32 R13, R13, 0x1f, RZ ;  /* 0x0000001f0d0d7819 */ /* 0x020fe200000006ff */
[----:B------:R-:W-:Y:S01]  /*2a10*/  BSSY B0, `(.L_x_1502) ;  /* 0x0000006000007945 */ /* 0x000fe20003800000 */
[----:B--2---:R-:W-:-:S05]  /*2a20*/  MOV R9, R8 ;  /* 0x0000000800097202 */ /* 0x004fca0000000f00 */
[----:B------:R-:W-:-:S04]  /*2a30*/  IMAD R12, R12, 0x8, R9 ;  /* 0x000000080c0c7824 */ /* 0x000fc800078e0209 */
[----:B------:R1:W2:Y:S01]  /*2a40*/  SYNCS.PHASECHK.TRANS64.TRYWAIT P0, [R12+URZ], R13 ;  /* 0x0000000d0c0075a7 */ /* 0x0002a2000800017f */
[----:B------:R-:W-:Y:S05]  /*2a50*/  @!P1 BRA `(.L_x_1503) ;  /* 0x0000000000049947 */ /* 0x000fea0003800000 */
[----:B------:R-:W-:Y:S01]  /*2a60*/  BPT.TRAP 0x1 ;  /* 0x000000040000795c */ /* 0x000fe20000300000 */
.L_x_1503:
[----:B------:R-:W-:Y:S05]  /*2a70*/  BSYNC B0 ;  /* 0x0000000000007941 */ /* 0x000fea0003800000 */
.L_x_1502:
[----:B------:R-:W-:Y:S04]  /*2a80*/  BSSY B0, `(.L_x_1504) ;  /* 0x0000004000007945 */ /* 0x000fe80003800000 */
[----:B--2---:R-:W-:Y:S05]  /*2a90*/  @P0 BRA `(.L_x_1505) ;  /* 0x0000000000080947 */ /* 0x004fea0003800000 */
[----:B------:R-:W2:Y:S02]  /*2aa0*/  SYNCS.PHASECHK.TRANS64.TRYWAIT P0, [R12+URZ], R13 ;  /* 0x0000000d0c0075a7 */ /* 0x000ea4000800017f */
[----:B--2---:R-:W-:Y:S05]  /*2ab0*/  @!P0 BRA `(.L_x_1506) ;  /* 0x0000021c00808947 */ /* 0x004fea0003800000 */
.L_x_1505:
[----:B------:R-:W-:Y:S05]  /*2ac0*/  BSYNC B0 ;  /* 0x0000000000007941 */ /* 0x000fea0003800000 */
.L_x_1504:
[----:B-12---:R-:W2:Y:S04]  /*2ad0*/  LDL R13, [R1+0x218] ;  /* 0x00021800010d7983 */ /* 0x006ea80000100800 */
[----:B------:R-:W2:Y:S01]  /*2ae0*/  LDL.64 R8, [R1+0xa0] ;  /* 0x0000a00001087983 */ /* 0x000ea20000100a00 */
[----:B------:R-:W-:Y:S05]  /*2af0*/  WARPSYNC.ALL ;  /* 0x0000000000007948 */ /* 0x000fea0003800000 */
[----:B------:R-:W3:Y:S04]  /*2b00*/  LDL.64 R20, [R1+0x98] ;  /* 0x0000980001147983 */ /* 0x000ee80000100a00 */
[----:B------:R-:W4:Y:S04]  /*2b10*/  LDL.64 R10, [R1+0x98] ;  /* 0x00009800010a7983 */ /* 0x000f280000100a00 */
[----:B------:R-:W5:Y:S01]  /*2b20*/  LDL.64 R14, [R1+0x98] ;  /* 0x00009800010e7983 */ /* 0x000f620000100a00 */
[----:B--2---:R-:W-:-:S03]  /*2b30*/  IMAD R8, R13, 0x300, R8 ;  /* 0x000003000d087824 */ /* 0x004fc600078e0208 */
[----:B------:R-:W2:Y:S01]  /*2b40*/  LDL.64 R18, [R1+0x98] ;  /* 0x0000980001127983 */ /* 0x000ea20000100a00 */
[----:B------:R-:W-:Y:S02]  /*2b50*/  R2UR UR7, R9 ;  /* 0x00000000090772ca */ /* 0x000fe400000e0000 */
[C---:B------:R-:W-:Y:S01]  /*2b60*/  R2UR UR6, R8.reuse ;  /* 0x00000000080672ca */ /* 0x040fe200000e0000 */
[----:B------:R-:W-:Y:S01]  /*2b70*/  WARPGROUP.ARRIVE ;  /* 0x00000000000079c5 */ /* 0x000fe20000000000 */
[----:B------:R-:W2:Y:S01]  /*2b80*/  LDL R6, [R1+0x224] ;  /* 0x0002240001067983 */ /* 0x000ea20000100800 */
[----:B------:R-:W-:Y:S01]  /*2b90*/  VIADD R12, R8, 0x2 ;  /* 0x00000002080c7836 */ /* 0x000fe20000000000 */
[----:B------:R-:W-:Y:S01]  /*2ba0*/  BSSY B0, `(.L_x_1507) ;  /* 0x000002d000007945 */ /* 0x000fe20003800000 */
[----:B------:R-:W-:Y:S01]  /*2bb0*/  IMAD.MOV.U32 R13, RZ, RZ, R9 ;  /* 0x000000ffff0d7224 */ /* 0x000fe200078e0009 */
[----:B------:R1:W-:Y:S01]  /*2bc0*/  STL [R1+0x80], RZ ;  /* 0x000080ff01007387 */ /* 0x0003e20000100800 */
[----:B---3--:R-:W-:-:S02]  /*2bd0*/  R2UR UR4, R20 ;  /* 0x00000000140472ca */ /* 0x008fc400000e0000 */
[----:B------:R-:W-:Y:S01]  /*2be0*/  R2UR UR5, R21 ;  /* 0x00000000150572ca */ /* 0x000fe200000e0000 */
[----:B----4-:R-:W-:Y:S02]  /*2bf0*/  VIADD R10, R10, 0x2 ;  /* 0x000000020a0a7836 */ /* 0x010fe40000000000 */
[----:B-----5:R-:W-:Y:S02]  /*2c00*/  VIADD R14, R14, 0x4 ;  /* 0x000000040e0e7836 */ /* 0x020fe40000000000 */
[----:B--2---:R-:W-:-:S08]  /*2c10*/  VIADD R18, R18, 0x6 ;  /* 0x0000000612127836 */ /* 0x004fd00000000000 */
[----:B------:R-:W-:Y:S01]  /*2c20*/  HGMMA.64x96x16.F32.BF16 R24, gdesc[UR4], RZ, !UPT, gsb0 ;  /* 0x01600000041879f0 */ /* 0x000fe2000c0018ff */
[----:B------:R-:W-:Y:S02]  /*2c30*/  R2UR UR6, R12 ;  /* 0x000000000c0672ca */ /* 0x000fe400000e0000 */
[----:B------:R-:W-:Y:S02]  /*2c40*/  R2UR UR7, R13 ;  /* 0x000000000d0772ca */ /* 0x000fe400000e0000 */
[----:B------:R-:W-:Y:S01]  /*2c50*/  R2UR UR4, R10 ;  /* 0x000000000a0472ca */ /* 0x000fe200000e0000 */
[----:B------:R-:W-:Y:S01]  /*2c60*/  VIADD R10, R8, 0x4 ;  /* 0x00000004080a7836 */ /* 0x000fe20000000000 */
[----:B------:R-:W-:Y:S01]  /*2c70*/  R2UR UR5, R11 ;  /* 0x000000000b0572ca */ /* 0x000fe200000e0000 */
[----:B------:R-:W-:Y:S01]  /*2c80*/  IMAD.MOV.U32 R11, RZ, RZ, R9 ;  /* 0x000000ffff0b7224 */ /* 0x000fe200078e0009 */
[----:B------:R-:W-:Y:S01]  /*2c90*/  LEA.HI R0, R6, R6, RZ, 0x1 ;  /* 0x0000000606007211 */ /* 0x000fe200078f08ff */
[----:B------:R-:W-:Y:S01]  /*2ca0*/  VIADD R8, R8, 0x6 ;  /* 0x0000000608087836 */ /* 0x000fe20000000000 */
[----:B------:R-:W-:-:S02]  /*2cb0*/  WARPGROUP.DEPBAR.LE gsb0, 0x0 ;  /* 0x00008000000079c5 */ /* 0x000fc40000010000 */
[----:B------:R-:W-:-:S07]  /*2cc0*/  WARPGROUP.ARRIVE ;  /* 0x00000000000079c5 */ /* 0x000fce0000000000 */
        /* <DEDUP_REMOVED lines=11> */
[----:B------:R-:W-:Y:S02]  /*2d80*/  R2UR UR5, R19 ;  /* 0x00000000130572ca */ /* 0x000fe400000e0000 */
[----:B------:R-:W-:Y:S01]  /*2d90*/  LOP3.LUT R9, R0, 0xfffffffe, RZ, 0xc0, !PT ;  /* 0xfffffffe00097812 */ /* 0x000fe200078ec0ff */
[----:B------:R-:W-:-:S04]  /*2da0*/  IMAD.MOV.U32 R0, RZ, RZ, 0x1 ;  /* 0x00000001ff007424 */ /* 0x000fc800078e00ff */
[----:B------:R-:W-:Y:S01]  /*2db0*/  IMAD.IADD R6, R6, 0x1, -R9 ;  /* 0x0000000106067824 */ /* 0x000fe200078e0a09 */
[----:B------:R1:W-:Y:S04]  /*2dc0*/  STL [R1+0x80], R0 ;  /* 0x0000800001007387 */ /* 0x0003e80000100800 */
[----:B------:R-:W-:Y:S01]  /*2dd0*/  SHF.L.U32 R6, R6, 0x1f, RZ ;  /* 0x0000001f06067819 */ /* 0x000fe200000006ff */
[----:B------:R1:W-:Y:S04]  /*2de0*/  STL [R1+0x80], R0 ;  /* 0x0000800001007387 */ /* 0x0003e80000100800 */
[----:B------:R1:W-:Y:S04]  /*2df0*/  STL [R1+0x80], R0 ;  /* 0x0000800001007387 */ /* 0x0003e80000100800 */
[----:B------:R1:W-:Y:S01]  /*2e00*/  STL [R1+0x80], R0 ;  /* 0x0000800001007387 */ /* 0x0003e20000100800 */
[----:B------:R-:W-:-:S02]  /*2e10*/  WARPGROUP.DEPBAR.LE gsb0, 0x0 ;  /* 0x00008000000079c5 */ /* 0x000fc40000010000 */
[----:B------:R-:W-:-:S06]  /*2e20*/  WARPGROUP.ARRIVE ;  /* 0x00000000000079c5 */ /* 0x000fcc0000000000 */
[----:B------:R-:W-:Y:S03]  /*2e30*/  HGMMA.64x96x16.F32.BF16 R24, gdesc[UR4], R24, gsb0 ;  /* 0x01600000041879f0 */ /* 0x000fe60008001818 */
[----:B------:R-:W-:Y:S02]  /*2e40*/  WARPGROUP.DEPBAR.LE gsb0, 0x0 ;  /* 0x00008000000079c5 */ /* 0x000fe40000010000 */
[----:B------:R-:W2:Y:S02]  /*2e50*/  SYNCS.PHASECHK.TRANS64.TRYWAIT P0, [UR50+0x32410], R6 ;  /* 0x03241006ff0075a7 */ /* 0x000ea40008000172 */
[----:B-12---:R-:W-:Y:S05]  /*2e60*/  @!P0 BRA `(.L_x_1508) ;  /* 0x0000021800a88947 */ /* 0x006fea0003800000 */
.L_x_1674:
[----:B------:R-:W-:Y:S05]  /*2e70*/  BSYNC B0 ;  /* 0x0000000000007941 */ /* 0x000fea0003800000 */
.L_x_1507:
[----:B-1----:R-:W2:Y:S04]  /*2e80*/  LDL R6, [R1+0x54] ;  /* 0x0000540001067983 */ /* 0x002ea80000100800 */
[----:B------:R1:W5:Y:S01]  /*2e90*/  LDL.64 R8, [R1+0x218] ;  /* 0x0002180001087983 */ /* 0x0003620000100a00 */
[----:B------:R-:W-:Y:S01]  /*2ea0*/  BSSY B0, `(.L_x_1509) ;  /* 0x0000005000007945 */ /* 0x000fe20003800000 */
[----:B--2---:R-:W-:-:S04]  /*2eb0*/  LOP3.LUT R6, R6, 0x1, RZ, 0xfc, !PT ;  /* 0x0000000106067812 */ /* 0x004fc800078efcff */
[----:B------:R-:W-:-:S13]  /*2ec0*/  ISETP.NE.AND P1, PT, R6, 0x3, PT ;  /* 0x000000030600780c */ /* 0x000fda0003f25270 */
[----:B-1----:R-:W-:Y:S05]  /*2ed0*/  @!P1 BRA `(.L_x_1510) ;  /* 0x0000000000049947 */ /* 0x002fea0003800000 */
[----:B------:R-:W-:Y:S01]  /*2ee0*/  BPT.TRAP 0x1 ;  /* 0x000000040000795c */ /* 0x000fe20000300000 */
.L_x_1510:
[----:B------:R-:W-:Y:S05]  /*2ef0*/  BSYNC B0 ;  /* 0x0000000000007941 */ /* 0x000fea0003800000 */
.L_x_1509:
        /* <DEDUP_REMOVED lines=8> */
.L_x_1512:
[----:B------:R-:W-:Y:S05]  /*2f80*/  BSYNC B0 ;  /* 0x0000000000007941 */ /* 0x000fea0003800000 */
.L_x_1511:
[----:B------:R-:W-:Y:S04]  /*2f90*/  BSSY B0, `(.L_x_1513) ;  /* 0x0000004000007945 */ /* 0x000fe80003800000 */
[----:B--2---:R-:W-:Y:S05]  /*2fa0*/  @P0 BRA `(.L_x_1514) ;  /* 0x0000000000080947 */ /* 0x004fea0003800000 */
[----:B------:R-:W2:Y:S02]  /*2fb0*/  SYNCS.PHASECHK.TRANS64.TRYWAIT P0, [R8+URZ], R9 ;  /* 0x00000009080075a7 */ /* 0x000ea4000800017f */
[----:B--2---:R-:W-:Y:S05]  /*2fc0*/  @!P0 BRA `(.L_x_1515) ;  /* 0x0000021800688947 */ /* 0x004fea0003800000 */
.L_x_1514:
[----:B------:R-:W-:Y:S05]  /*2fd0*/  BSYNC B0 ;  /* 0x0000000000007941 */ /* 0x000fea0003800000 */
.L_x_1513:
[----:B------:R-:W3:Y:S04]  /*2fe0*/  LDL R21, [R1+0x218] ;  /* 0x0002180001157983 */ /* 0x000ee80000100800 */
[----:B-12---:R-:W3:Y:S04]  /*2ff0*/  LDL.64 R8, [R1+0x118] ;  /* 0x0001180001087983 */ /* 0x006ee80000100a00 */
[----:B------:R-:W2:Y:S04]  /*3000*/  LDL R6, [R1+0x90] ;  /* 0x0000900001067983 */ /* 0x000ea80000100800 */
[----:B------:R-:W4:Y:S04]  /*3010*/  LDL.64 R10, [R1+0x110] ;  /* 0x00011000010a7983 */ /* 0x000f280000100a00 */
[----:B------:R-:W5:Y:S04]  /*3020*/  LDL.64 R12, [R1+0x110] ;  /* 0x00011000010c7983 */ /* 0x000f680000100a00 */
[----:B------:R-:W5:Y:S04]  /*3030*/  LDL.64 R14, [R1+0x110] ;  /* 0x00011000010e7983 */ /* 0x000f680000100a00 */
[----:B------:R-:W5:Y:S01]  /*3040*/  LDL.64 R18, [R1+0x110] ;  /* 0x0001100001127983 */ /* 0x000f620000100a00 */
[----:B------:R-:W-:Y:S05]  /*3050*/  WARPSYNC.ALL ;  /* 0x0000000000007948 */ /* 0x000fea0003800000 */
[----:B------:R-:W-:Y:S01]  /*3060*/  WARPGROUP.ARRIVE ;  /* 0x00000000000079c5 */ /* 0x000fe20000000000 */
[----:B---3--:R-:W-:Y:S01]  /*3070*/  IMAD R8, R21, 0xc00, R8 ;  /* 0x00000c0015087824 */ /* 0x008fe200078e0208 */
[----:B------:R-:W-:Y:S01]  /*3080*/  R2UR UR7, R9 ;  /* 0x00000000090772ca */ /* 0x000fe200000e0000 */
[----:B------:R-:W3:Y:S01]  /*3090*/  LDL.64 R20, [R1+0x110] ;  /* 0x0001100001147983 */ /* 0x000ee20000100a00 */
[----:B--2---:R-:W-:-:S02]  /*30a0*/  ISETP.NE.U32.AND P0, PT, R6, RZ, PT ;  /* 0x000000ff0600720c */ /* 0x004fc40003f05070 */
[----:B------:R-:W-:Y:S02]  /*30b0*/  R2UR UR6, R8 ;  /* 0x00000000080672ca */ /* 0x000fe400000e0000 */
[----:B----4-:R-:W-:Y:S02]  /*30c0*/  R2UR UR4, R10 ;  /* 0x000000000a0472ca */ /* 0x010fe400000e0000 */
[----:B------:R-:W-:-:S07]  /*30d0*/  R2UR UR5, R11 ;  /* 0x000000000b0572ca */ /* 0x000fce00000e0000 */
[----:B------:R-:W-:-:S06]  /*30e0*/  VOTEU.ANY UP0, P0 ;  /* 0x00000000003f7886 */ /* 0x000fcc0000000100 */
[----:B------:R-:W-:Y:S01]  /*30f0*/  HGMMA.64x96x16.F32.BF16 R24, gdesc[UR4], R24, UP0, gsb0 ;  /* 0x01600000041879f0 */ /* 0x000fe2000b801818 */
[----:B-----5:R-:W-:Y:S02]  /*3100*/  VIADD R12, R12, 0x2 ;  /* 0x000000020c0c7836 */ /* 0x020fe40000000000 */
[----:B------:R-:W-:Y:S02]  /*3110*/  VIADD R10, R8, 0x2 ;  /* 0x00000002080a7836 */ /* 0x000fe40000000000 */
[----:B------:R-:W-:Y:S01]  /*3120*/  IMAD.MOV.U32 R11, RZ, RZ, R9 ;  /* 0x000000ffff0b7224 */ /* 0x000fe200078e0009 */
[----:B------:R-:W-:Y:S02]  /*3130*/  R2UR UR4, R12 ;  /* 0x000000000c0472ca */ /* 0x000fe400000e0000 */
[----:B------:R-:W-:Y:S02]  /*3140*/  R2UR UR6, R10 ;  /* 0x000000000a0672ca */ /* 0x000fe400000e0000 */
[----:B------:R-:W-:-:S02]  /*3150*/  R2UR UR7, R11 ;  /* 0x000000000b0772ca */ /* 0x000fc400000e0000 */
[----:B------:R-:W-:Y:S02]  /*3160*/  R2UR UR5, R13 ;  /* 0x000000000d0572ca */ /* 0x000fe400000e0000 */
[----:B------:R-:W2:Y:S01]  /*3170*/  LDL.64 R12, [R1+0x110] ;  /* 0x00011000010c7983 */ /* 0x000ea20000100a00 */
[----:B------:R-:W-:Y:S02]  /*3180*/  WARPGROUP.DEPBAR.LE gsb0, 0x0 ;  /* 0x00008000000079c5 */ /* 0x000fe40000010000 */
[----:B------:R-:W-:-:S08]  /*3190*/  WARPGROUP.ARRIVE ;  /* 0x00000000000079c5 */ /* 0x000fd00000000000 */
[----:B------:R-:W-:Y:S01]  /*31a0*/  HGMMA.64x96x16.F32.BF16 R24, gdesc[UR4], R24, gsb0 ;  /* 0x01600000041879f0 */ /* 0x000fe20008001818 */
[----:B------:R-:W-:Y:S02]  /*31b0*/  VIADD R14, R14, 0x4 ;  /* 0x000000040e0e7836 */ /* 0x000fe40000000000 */
[----:B------:R-:W-:Y:S02]  /*31c0*/  VIADD R10, R8, 0x4 ;  /* 0x00000004080a7836 */ /* 0x000fe40000000000 */
[----:B------:R-:W-:Y:S01]  /*31d0*/  IMAD.MOV.U32 R11, RZ, RZ, R9 ;  /* 0x000000ffff0b7224 */ /* 0x000fe200078e0009 */
[----:B------:R-:W-:Y:S02]  /*31e0*/  R2UR UR4, R14 ;  /* 0x000000000e0472ca */ /* 0x000fe400000e0000 */
[----:B------:R-:W-:Y:S02]  /*31f0*/  R2UR UR6, R10 ;  /* 0x000000000a0672ca */ /* 0x000fe400000e0000 */
[----:B------:R-:W-:-:S02]  /*3200*/  R2UR UR7, R11 ;  /* 0x000000000b0772ca */ /* 0x000fc400000e0000 */
[----:B------:R-:W-:Y:S02]  /*3210*/  R2UR UR5, R15 ;  /* 0x000000000f0572ca */ /* 0x000fe400000e0000 */
[----:B------:R-:W4:Y:S01]  /*3220*/  LDL.64 R14, [R1+0x110] ;  /* 0x00011000010e7983 */ /* 0x000f220000100a00 */
        /* <DEDUP_REMOVED lines=10> */
[----:B------:R-:W5:Y:S01]  /*32d0*/  LDL.64 R18, [R1+0x110] ;  /* 0x0001100001127983 */ /* 0x000f620000100a00 */
[----:B------:R-:W-:Y:S02]  /*32e0*/  WARPGROUP.DEPBAR.LE gsb0, 0x0 ;  /* 0x00008000000079c5 */ /* 0x000fe40000010000 */
[----:B------:R-:W-:-:S08]  /*32f0*/  WARPGROUP.ARRIVE ;  /* 0x00000000000079c5 */ /* 0x000fd00000000000 */
[----:B------:R-:W-:Y:S01]  /*3300*/  HGMMA.64x96x16.F32.BF16 R24, gdesc[UR4], R24, gsb0 ;  /* 0x01600000041879f0 */ /* 0x000fe20008001818 */
[----:B---3--:R-:W-:Y:S02]  /*3310*/  VIADD R20, R20, 0x400 ;  /* 0x0000040014147836 */ /* 0x008fe40000000000 */
[----:B------:R-:W-:Y:S02]  /*3320*/  VIADD R10, R8, 0x300 ;  /* 0x00000300080a7836 */ /* 0x000fe40000000000 */
[----:B------:R-:W-:Y:S01]  /*3330*/  IMAD.MOV.U32 R11, RZ, RZ, R9 ;  /* 0x000000ffff0b7224 */ /* 0x000fe200078e0009 */
[----:B------:R-:W-:Y:S02]  /*3340*/  R2UR UR4, R20 ;  /* 0x00000000140472ca */ /* 0x000fe400000e0000 */
[----:B------:R-:W-:Y:S02]  /*3350*/  R2UR UR6, R10 ;  /* 0x000000000a0672ca */ /* 0x000fe400000e0000 */
[----:B------:R-:W-:-:S02]  /*3360*/  R2UR UR7, R11 ;  /* 0x000000000b0772ca */ /* 0x000fc400000e0000 */
[----:B------:R-:W-:Y:S02]  /*3370*/  R2UR UR5, R21 ;  /* 0x00000000150572ca */ /* 0x000fe400000e0000 */
[----:B------:R-:W3:Y:S01]  /*3380*/  LDL.64 R20, [R1+0x110] ;  /* 0x0001100001147983 */ /* 0x000ee20000100a00 */
[----:B------:R-:W-:Y:S02]  /*3390*/  WARPGROUP.DEPBAR.LE gsb0, 0x0 ;  /* 0x00008000000079c5 */ /* 0x000fe40000010000 */
[----:B------:R-:W-:-:S08]  /*33a0*/  WARPGROUP.ARRIVE ;  /* 0x00000000000079c5 */ /* 0x000fd00000000000 */
[----:B------:R-:W-:Y:S01]  /*33b0*/  HGMMA.64x96x16.F32.BF16 R24, gdesc[UR4], R24, gsb0 ;  /* 0x01600000041879f0 */ /* 0x000fe20008001818 */
[----:B--2---:R-:W-:Y:S02]  /*33c0*/  VIADD R12, R12, 0x402 ;  /* 0x000004020c0c7836 */ /* 0x004fe40000000000 */
        /* <DEDUP_REMOVED lines=10> */
[----:B----4-:R-:W-:Y:S02]  /*3470*/  VIADD R14, R14, 0x404 ;  /* 0x000004040e0e7836 */ /* 0x010fe40000000000 */
        /* <DEDUP_REMOVED lines=10> */
[----:B-----5:R-:W-:Y:S02]  /*3520*/  VIADD R18, R18, 0x406 ;  /* 0x0000040612127836 */ /* 0x020fe40000000000 */
        /* <DEDUP_REMOVED lines=60> */
[----:B------:R-:W-:Y:S01]  /*38f0*/  R2UR UR5, R21 ;  /* 0x00000000150572ca */ /* 0x000fe200000e0000 */
[----:B------:R-:W1:Y:S01]  /*3900*/  S2R R23, SR_TID.X ;  /* 0x0000000000177919 */ /* 0x000e620000002100 */
[----:B--2---:R-:W-:Y:S01]  /*3910*/  VIADD R12, R12, 0xc02 ;  /* 0x00000c020c0c7836 */ /* 0x004fe20000000000 */
[----:B------:R-:W-:Y:S02]  /*3920*/  WARPGROUP.DEPBAR.LE gsb0, 0x0 ;  /* 0x00008000000079c5 */ /* 0x000fe40000010000 */
[----:B------:R-:W-:-:S08]  /*3930*/  WARPGROUP.ARRIVE ;  /* 0x00000000000079c5 */ /* 0x000fd00000000000 */
[----:B------:R-:W-:Y:S01]  /*3940*/  HGMMA.64x96x16.F32.BF16 R24, gdesc[UR4], R24, gsb0 ;  /* 0x01600000041879f0 */ /* 0x000fe20008001818 */
[----:B-1----:R-:W-:Y:S01]  /*3950*/  LOP3.LUT P1, RZ, R23, 0x7f, RZ, 0xc0, !PT ;  /* 0x0000007f17ff7812 */ /* 0x002fe2000782c0ff */
[----:B------:R-:W-:Y:S02]  /*3960*/  VIADD R10, R8, 0x902 ;  /* 0x00000902080a7836 */ /* 0x000fe40000000000 */
[----:B------:R-:W-:Y:S01]  /*3970*/  IMAD.MOV.U32 R11, RZ, RZ, R9 ;  /* 0x000000ffff0b7224 */ /* 0x000fe200078e0009 */
[----:B------:R-:W-:-:S09]  /*3980*/  R2UR UR4, R12 ;  /* 0x000000000c0472ca */ /* 0x000fd200000e0000 */
[----:B------:R-:W2:Y:S04]  /*3990*/  @!P1 LDL.64 R72, [R1+0x30] ;  /* 0x0000300001489983 */ /* 0x000ea80000100a00 */
[----:B------:R-:W3:Y:S01]  /*39a0*/  @!P1 LDL R6, [R1+0x218] ;  /* 0x0002180001069983 */ /* 0x000ee20000100800 */
[----:B------:R-:W-:Y:S02]  /*39b0*/  R2UR UR6, R10 ;  /* 0x000000000a0672ca */ /* 0x000fe400000e0000 */
[----:B------:R-:W-:Y:S02]  /*39c0*/  R2UR UR7, R11 ;  /* 0x000000000b0772ca */ /* 0x000fe400000e0000 */
[----:B------:R-:W-:Y:S01]  /*39d0*/  R2UR UR5, R13 ;  /* 0x000000000d0572ca */ /* 0x000fe200000e0000 */
[----:B------:R-:W-:-:S02]  /*39e0*/  WARPGROUP.DEPBAR.LE gsb0, 0x0 ;  /* 0x00008000000079c5 */ /* 0x000fc40000010000 */
[----:B------:R-:W-:-:S10]  /*39f0*/  WARPGROUP.ARRIVE ;  /* 0x00000000000079c5 */ /* 0x000fd40000000000 */
[----:B------:R-:W-:Y:S01]  /*3a00*/  HGMMA.64x96x16.F32.BF16 R24, gdesc[UR4], R24, gsb0 ;  /* 0x01600000041879f0 */ /* 0x000fe20008001818 */
[----:B----4-:R-:W-:Y:S02]  /*3a10*/  VIADD R14, R14, 0xc04 ;  /* 0x00000c040e0e7836 */ /* 0x010fe40000000000 */
[----:B------:R-:W-:Y:S02]  /*3a20*/  VIADD R10, R8, 0x904 ;  /* 0x00000904080a7836 */ /* 0x000fe40000000000 */
[----:B------:R-:W-:Y:S01]  /*3a30*/  IMAD.MOV.U32 R11, RZ, RZ, R9 ;  /* 0x000000ffff0b7224 */ /* 0x000fe200078e0009 */
[----:B------:R-:W-:Y:S02]  /*3a40*/  R2UR UR4, R14 ;  /* 0x000000000e0472ca */ /* 0x000fe400000e0000 */
[----:B------:R-:W-:Y:S02]  /*3a50*/  R2UR UR6, R10 ;  /* 0x000000000a0672ca */ /* 0x000fe400000e0000 */
[----:B------:R-:W-:-:S02]  /*3a60*/  R2UR UR7, R11 ;  /* 0x000000000b0772ca */ /* 0x000fc400000e0000 */
[----:B------:R-:W-:Y:S01]  /*3a70*/  R2UR UR5, R15 ;  /* 0x000000000f0572ca */ /* 0x000fe200000e0000 */
[----:B------:R-:W-:Y:S01]  /*3a80*/  VIADD R8, R8, 0x906 ;  /* 0x0000090608087836 */ /* 0x000fe20000000000 */
[----:B------:R-:W-:Y:S02]  /*3a90*/  WARPGROUP.DEPBAR.LE gsb0, 0x0 ;  /* 0x00008000000079c5 */ /* 0x000fe40000010000 */
[----:B------:R-:W-:-:S09]  /*3aa0*/  WARPGROUP.ARRIVE ;  /* 0x00000000000079c5 */ /* 0x000fd20000000000 */
[----:B------:R-:W-:Y:S01]  /*3ab0*/  HGMMA.64x96x16.F32.BF16 R24, gdesc[UR4], R24, gsb0 ;  /* 0x01600000041879f0 */ /* 0x000fe20008001818 */
[----:B-----5:R-:W-:Y:S01]  /*3ac0*/  VIADD R18, R18, 0xc06 ;  /* 0x00000c0612127836 */ /* 0x020fe20000000000 */
[----:B------:R-:W-:Y:S02]  /*3ad0*/  R2UR UR6, R8 ;  /* 0x00000000080672ca */ /* 0x000fe400000e0000 */
[----:B------:R-:W-:Y:S02]  /*3ae0*/  R2UR UR7, R9 ;  /* 0x00000000090772ca */ /* 0x000fe400000e0000 */
[----:B------:R-:W-:Y:S02]  /*3af0*/  R2UR UR4, R18 ;  /* 0x00000000120472ca */ /* 0x000fe400000e0000 */
[----:B------:R-:W-:Y:S01]  /*3b00*/  R2UR UR5, R19 ;  /* 0x00000000130572ca */ /* 0x000fe200000e0000 */
[----:B------:R1:W-:Y:S04]  /*3b10*/  STL [R1+0x90], R0 ;  /* 0x0000900001007387 */ /* 0x0003e80000100800 */
[----:B------:R1:W-:Y:S01]  /*3b20*/  STL [R1+0x90], R0 ;  /* 0x0000900001007387 */ /* 0x0003e20000100800 */
[----:B------:R-:W-:-:S02]  /*3b30*/  WARPGROUP.DEPBAR.LE gsb0, 0x0 ;  /* 0x00008000000079c5 */ /* 0x000fc40000010000 */
[----:B------:R-:W-:-:S06]  /*3b40*/  WARPGROUP.ARRIVE ;  /* 0x00000000000079c5 */ /* 0x000fcc0000000000 */
[----:B------:R-:W-:Y:S01]  /*3b50*/  HGMMA.64x96x16.F32.BF16 R24, gdesc[UR4], R24, gsb0 ;  /* 0x01600000041879f0 */ /* 0x000fe20008001818 */
[----:B--2---:R-:W-:Y:S01]  /*3b60*/  @!P1 MOV R73, R72 ;  /* 0x0000004800499202 */ /* 0x004fe20000000f00 */
[----:B------:R1:W-:Y:S04]  /*3b70*/  STL [R1+0x90], R0 ;  /* 0x0000900001007387 */ /* 0x0003e80000100800 */
[----:B------:R1:W-:Y:S01]  /*3b80*/  STL [R1+0x90], R0 ;  /* 0x0000900001007387 */ /* 0x0003e20000100800 */
[----:B---3--:R-:W-:-:S03]  /*3b90*/  @!P1 IMAD R6, R6, 0x8, R73 ;  /* 0x0000000806069824 */ /* 0x008fc600078e0249 */
[----:B------:R1:W-:Y:S04]  /*3ba0*/  STL [R1+0x90], R0 ;  /* 0x0000900001007387 */ /* 0x0003e80000100800 */
[----:B------:R1:W-:Y:S04]  /*3bb0*/  STL [R1+0x90], R0 ;  /* 0x0000900001007387 */ /* 0x0003e80000100800 */
[----:B------:R1:W-:Y:S04]  /*3bc0*/  STL [R1+0x90], R0 ;  /* 0x0000900001007387 */ /* 0x0003e80000100800 */
[----:B------:R1:W-:Y:S04]  /*3bd0*/  STL [R1+0x90], R0 ;  /* 0x0000900001007387 */ /* 0x0003e80000100800 */
[----:B------:R1:W-:Y:S01]  /*3be0*/  STL [R1+0x90], R0 ;  /* 0x0000900001007387 */ /* 0x0003e20000100800 */
[----:B------:R-:W-:-:S03]  /*3bf0*/  @!P1 PRMT R6, RZ, 0x654, R6 ;  /* 0x00000654ff069816 */ /* 0x000fc60000000006 */
[----:B------:R1:W-:Y:S04]  /*3c00*/  STL [R1+0x90], R0 ;  /* 0x0000900001007387 */ /* 0x0003e80000100800 */
[----:B------:R1:W-:Y:S04]  /*3c10*/  STL [R1+0x90], R0 ;  /* 0x0000900001007387 */ /* 0x0003e80000100800 */
[----:B------:R1:W-:Y:S04]  /*3c20*/  STL [R1+0x90], R0 ;  /* 0x0000900001007387 */ /* 0x0003e80000100800 */
[----:B------:R1:W-:Y:S04]  /*3c30*/  STL [R1+0x90], R0 ;  /* 0x0000900001007387 */ /* 0x0003e80000100800 */
[----:B------:R1:W-:Y:S04]  /*3c40*/  STL [R1+0x90], R0 ;  /* 0x0000900001007387 */ /* 0x0003e80000100800 */
[----:B------:R1:W-:Y:S04]  /*3c50*/  STL [R1+0x90], R0 ;  /* 0x0000900001007387 */ /* 0x0003e80000100800 */
[----:B------:R1:W-:Y:S01]  /*3c60*/  STL [R1+0x90], R0 ;  /* 0x0000900001007387 */ /* 0x0003e20000100800 */
[----:B------:R-:W-:-:S02]  /*3c70*/  WARPGROUP.DEPBAR.LE gsb0, 0x0 ;  /* 0x00008000000079c5 */ /* 0x000fc40000010000 */
[----:B------:R1:W-:Y:S06]  /*3c80*/  BAR.ARV R204, 0x100 ;  /* 0x000400cc0000751d */ /* 0x0003ec0000002000 */
[----:B------:R2:W-:Y:S01]  /*3c90*/  @!P1 SYNCS.ARRIVE.TRANS64.RED.A1T0 RZ, [R6+URZ], RZ ;  /* 0x000000ff06ff99a7 */ /* 0x0005e2000810043f */
[----:B------:R-:W3:Y:S04]  /*3ca0*/  LDL.64 R12, [R1+0x170] ;  /* 0x00017000010c7983 */ /* 0x000ee80000100a00 */
[----:B------:R-:W4:Y:S04]  /*3cb0*/  LDL R14, [R7] ;  /* 0x00000000070e7983 */ /* 0x000f280000100800 */
[----:B------:R-:W5:Y:S04]  /*3cc0*/  LDL R20, [R1+0x70] ;  /* 0x0000700001147983 */ /* 0x000f680000100800 */
[----:B------:R-:W5:Y:S04]  /*3cd0*/  LDL R8, [R7+0x8] ;  /* 0x0000080007087983 */ /* 0x000f680000100800 */
[----:B--2---:R-:W2:Y:S04]  /*3ce0*/  LDL R6, [R7+0x18] ;  /* 0x0000180007067983 */ /* 0x004ea80000100800 */
[----:B------:R-:W5:Y:S04]  /*3cf0*/  LDL R9, [R7+0x4] ;  /* 0x0000040007097983 */ /* 0x000f680000100800 */
[----:B------:R-:W5:Y:S04]  /*3d00*/  LDL R18, [R7+0xc] ;  /* 0x00000c0007127983 */ /* 0x000f680000100800 */
[----:B------:R-:W5:Y:S04]  /*3d10*/  LDL R15, [R7+0x10] ;  /* 0x00001000070f7983 */ /* 0x000f680000100800 */
[----:B------:R-:W5:Y:S04]  /*3d20*/  LDL R19, [R7+0x14] ;  /* 0x0000140007137983 */ /* 0x000f680000100800 */
[----:B---3--:R4:W3:Y:S02]  /*3d30*/  LD.E R12, desc[UR46][R12.64] ;  /* 0x0000002e0c0c7980 */ /* 0x0088e4000c101900 */
[----:B----4-:R-:W-:-:S04]  /*3d40*/  SHF.R.S32.HI R13, RZ, 0x1f, R14 ;  /* 0x0000001fff0d7819 */ /* 0x010fc8000001140e */
[----:B------:R-:W-:-:S04]  /*3d50*/  LEA.HI R13, R13, R14, RZ, 0x7 ;  /* 0x0000000e0d0d7211 */ /* 0x000fc800078f38ff */
[----:B------:R-:W-:-:S05]  /*3d60*/  LOP3.LUT R21, R13, 0xffffff80, RZ, 0xc0, !PT ;  /* 0xffffff800d157812 */ /* 0x000fca00078ec0ff */
[----:B------:R-:W-:Y:S01]  /*3d70*/  IMAD.IADD R21, R14, 0x1, -R21 ;  /* 0x000000010e157824 */ /* 0x000fe200078e0a15 */
[----:B------:R-:W-:Y:S01]  /*3d80*/  SHF.R.S32.HI R14, RZ, 0x7, R13 ;  /* 0x00000007ff0e7819 */ /* 0x000fe2000001140d */
[----:B------:R-:W-:-:S03]  /*3d90*/  UMOV UR4, 0xffffffa0 ;  /* 0xffffffa000047882 */ /* 0x000fc60000000000 */
[----:B------:R-:W-:Y:S01]  /*3da0*/  LEA.HI R13, R13, R14, RZ, 0x1 ;  /* 0x0000000e0d0d7211 */ /* 0x000fe200078f08ff */
[----:B------:R-:W-:-:S03]  /*3db0*/  UIMAD UR4, UR45, UR4, 0x60 ;  /* 0x000000602d0474a4 */ /* 0x000fc6000f8e0204 */
[----:B------:R-:W-:-:S05]  /*3dc0*/  LOP3.LUT R13, R13, 0x3fffffe, RZ, 0xc0, !PT ;  /* 0x03fffffe0d0d7812 */ /* 0x000fca00078ec0ff */
[----:B------:R-:W-:Y:S01]  /*3dd0*/  IMAD.IADD R13, R14, 0x1, -R13 ;  /* 0x000000010e0d7824 */ /* 0x000fe200078e0a0d */
[----:B--2---:R-:W-:Y:S01]  /*3de0*/  ISETP.GE.AND P0, PT, R6, 0x1, PT ;  /* 0x000000010600780c */ /* 0x004fe20003f06270 */
[----:B------:R-:W-:Y:S01]  /*3df0*/  BSSY B0, `(.L_x_1516) ;  /* 0x0000097000007945 */ /* 0x000fe20003800000 */
[----:B------:R-:W-:-:S04]  /*3e00*/  LOP3.LUT R163, R163, 0xffefffff, RZ, 0xc0, !PT ;  /* 0xffefffffa3a37812 */ /* 0x000fc800078ec0ff */
[----:B------:R-:W-:Y:S01]  /*3e10*/  @P1 LOP3.LUT R163, R163, 0x100000, RZ, 0xfc, !PT ;  /* 0x00100000a3a31812 */ /* 0x000fe200078efcff */
[-C--:B---3--:R-:W-:Y:S01]  /*3e20*/  FMUL.FTZ R10, R24, R12.reuse ;  /* 0x0000000c180a7220 */ /* 0x088fe20000410000 */
[----:B------:R-:W-:Y:S01]  /*3e30*/  SHF.R.S32.HI R24, RZ, 0x1f, R21 ;  /* 0x0000001fff187819 */ /* 0x000fe20000011415 */
[----:B------:R-:W-:-:S03]  /*3e40*/  FMUL.FTZ R11, R25, R12 ;  /* 0x0000000c190b7220 */ /* 0x000fc60000410000 */
[-C--:B------:R-:W-:Y:S01]  /*3e50*/  LEA.HI R23, R24, R21.reuse, RZ, 0x2 ;  /* 0x0000001518177211 */ /* 0x080fe200078f10ff */
[-C--:B------:R-:W-:Y:S01]  /*3e60*/  FMUL.FTZ R159, R26, R12.reuse ;  /* 0x0000000c1a9f7220 */ /* 0x080fe20000410000 */
[----:B------:R-:W-:Y:S02]  /*3e70*/  LEA.HI R24, R24, R21, RZ, 0x5 ;  /* 0x0000001518187211 */ /* 0x000fe400078f28ff */
[--C-:B------:R-:W-:Y:S02]  /*3e80*/  SHF.R.S32.HI R25, RZ, 0x2, R23.reuse ;  /* 0x00000002ff197819 */ /* 0x100fe40000011417 */
[----:B------:R-:W-:Y:S01]  /*3e90*/  SHF.R.S32.HI R26, RZ, 0x1f, R23 ;  /* 0x0000001fff1a7819 */ /* 0x000fe20000011417 */
[----:B------:R-:W-:Y:S01]  /*3ea0*/  FMUL.FTZ R93, R27, R12 ;  /* 0x0000000c1b5d7220 */ /* 0x000fe20000410000 */
[----:B------:R-:W-:Y:S02]  /*3eb0*/  SHF.R.S32.HI R27, RZ, 0x5, R24 ;  /* 0x00000005ff1b7819 */ /* 0x000fe40000011418 */
[----:B------:R-:W-:-:S04]  /*3ec0*/  LEA.HI R26, R26, R25, RZ, 0x3 ;  /* 0x000000191a1a7211 */ /* 0x000fc800078f18ff */
[----:B------:R-:W-:Y:S01]  /*3ed0*/  LOP3.LUT R26, R26, 0xfffffff8, RZ, 0xc0, !PT ;  /* 0xfffffff81a1a7812 */ /* 0x000fe200078ec0ff */
[----:B-----5:R-:W-:Y:S01]  /*3ee0*/  IMAD R27, R20, 0x8, R27 ;  /* 0x00000008141b7824 */ /* 0x020fe200078e021b */
[----:B------:R-:W-:Y:S01]  /*3ef0*/  LOP3.LUT R14, R23, 0x7ffffffc, RZ, 0xc0, !PT ;  /* 0x7ffffffc170e7812 */ /* 0x000fe200078ec0ff */
[----:B------:R-:W-:Y:S02]  /*3f00*/  VIADD R20, R8, UR4 ;  /* 0x0000000408147c36 */ /* 0x000fe40008000000 */
        /* <DEDUP_REMOVED lines=42> */
[----:B------:R-:W-:-:S02]  /*41b0*/  IMAD.IADD R26, R25, 0x1, -R26 ;  /* 0x00000001191a7824 */ /* 0x000fc400078e0a1a */
[-C--:B------:R-:W-:Y:S01]  /*41c0*/  FMUL.FTZ R165, R70, R12.reuse ;  /* 0x0000000c46a57220 */ /* 0x080fe20000410000 */
[----:B------:R-:W-:Y:S01]  /*41d0*/  FMUL.FTZ R167, R71, R12 ;  /* 0x0000000c47a77220 */ /* 0x000fe20000410000 */
[----:B------:R-:W-:Y:S01]  /*41e0*/  IMAD.IADD R14, R21, 0x1, -R14 ;  /* 0x00000001150e7824 */ /* 0x000fe200078e0a0e */
[----:B------:R-:W-:Y:S01]  /*41f0*/  IADD3 R21, -R9, 0x1, R20 ;  /* 0x0000000109157810 */ /* 0x000fe20007ffe114 */
[----:B------:R-:W-:Y:S01]  /*4200*/  IMAD.U32 R26, R27, 0x10, R26 ;  /* 0x000000101b1a7824 */ /* 0x000fe200078e001a */
[----:B------:R-:W2:Y:S03]  /*4210*/  MUFU.TANH R10, R10 ;  /* 0x0000000a000a7308 */ /* 0x000ea60000002400 */
[----:B------:R-:W-:Y:S01]  /*4220*/  IMAD R26, R13, 0x40, R26 ;  /* 0x000000400d1a7824 */ /* 0x000fe200078e021a */
[----:B------:R-:W-:Y:S01]  /*4230*/  LOP3.LUT R13, RZ, R18, RZ, 0x33, !PT ;  /* 0x00000012ff0d7212 */ /* 0x000fe200078e33ff */
[----:B------:R-:W-:-:S03]  /*4240*/  IMAD R12, R14, -0x2, R21 ;  /* 0xfffffffe0e0c7824 */ /* 0x000fc600078e0215 */
[----:B------:R-:W3:Y:S01]  /*4250*/  MUFU.TANH R11, R11 ;  /* 0x0000000b000b7308 */ /* 0x000ee20000002400 */
[----:B------:R-:W-:-:S07]  /*4260*/  IMAD R21, R14, -0x2, R20 ;  /* 0xfffffffe0e157824 */ /* 0x000fce00078e0214 */
[----:B------:R-:W4:Y:S01]  /*4270*/  MUFU.TANH R159, R159 ;  /* 0x0000009f009f7308 */ /* 0x000f220000002400 */
        /* <DEDUP_REMOVED lines=46> */
[----:B------:R-:W-:-:S02]  /*4560*/  IMAD.U32 R25, RZ, RZ, UR4 ;  /* 0x00000004ff197e24 */ /* 0x000fc4000f8e00ff */
[----:B------:R-:W-:Y:S02]  /*4570*/  IMAD.IADD R23, R12, 0x1, R13 ;  /* 0x000000010c177824 */ /* 0x000fe400078e020d */
[----:B------:R-:W-:Y:S01]  /*4580*/  VIADD R20, R19, UR4 ;  /* 0x0000000413147c36 */ /* 0x000fe20008000000 */
[----:B------:R-:W-:Y:S01]  /*4590*/  VIADDMNMX R13, R26, R18, R21, PT ;  /* 0x000000121a0d7246 */ /* 0x000fe20003800115 */
[----:B------:R-:W-:Y:S02]  /*45a0*/  IMAD R24, R14, -0x2, R25 ;  /* 0xfffffffe0e187824 */ /* 0x000fe400078e0219 */
[----:B------:R-:W-:Y:S01]  /*45b0*/  IMAD.IADD R12, R23, 0x1, R26 ;  /* 0x00000001170c7824 */ /* 0x000fe200078e021a */
[----:B--234-:R-:W-:Y:S06]  /*45c0*/  @!P0 BRA `(.L_x_1517) ;  /* 0x0000000000648947 */ /* 0x01cfec0003800000 */
[----:B------:R-:W-:Y:S01]  /*45d0*/  IADD3 R15, R26, R8, -R9 ;  /* 0x000000081a0f7210 */ /* 0x000fe20007ffe809 */
[----:B------:R-:W-:Y:S03]  /*45e0*/  BSSY B1, `(.L_x_1518) ;  /* 0x0000014000017945 */ /* 0x000fe60003800000 */
[----:B------:R-:W-:-:S13]  /*45f0*/  ISETP.GT.AND P0, PT, R15, -0x1, PT ;  /* 0xffffffff0f00780c */ /* 0x000fda0003f04270 */
[----:B------:R-:W-:Y:S05]  /*4600*/  @P0 BRA `(.L_x_1519) ;  /* 0x00000000002c0947 */ /* 0x000fea0003800000 */
[----:B------:R-:W-:Y:S01]  /*4610*/  ISETP.NE.AND P0, PT, R6, 0x1, PT ;  /* 0x000000010600780c */ /* 0x000fe20003f05270 */
[----:B------:R-:W-:Y:S01]  /*4620*/  BSSY B2, `(.L_x_1520) ;  /* 0x0000007000027945 */ /* 0x000fe20003800000 */
[----:B------:R-:W-:-:S11]  /*4630*/  LOP3.LUT R15, RZ, R15, RZ, 0x33, !PT ;  /* 0x0000000fff0f7212 */ /* 0x000fd600078e33ff */
[----:B------:R-:W-:Y:S05]  /*4640*/  @!P0 BRA `(.L_x_1521) ;  /* 0x0000000000108947 */ /* 0x000fea0003800000 */
[----:B------:R-:W2:Y:S04]  /*4650*/  LDL R14, [R7+0x1c] ;  /* 0x00001c00070e7983 */ /* 0x000ea80000100800 */
[----:B------:R-:W3:Y:S01]  /*4660*/  LDL R19, [R7+0x20] ;  /* 0x0000200007137983 */ /* 0x000ee20000100800 */
[----:B--2---:R-:W-:-:S05]  /*4670*/  IMAD.HI.U32 R14, R15, R14, RZ ;  /* 0x0000000e0f0e7227 */ /* 0x004fca00078e00ff */
[----:B---3--:R-:W-:-:S07]  /*4680*/  SHF.R.U32.HI R15, RZ, R19, R14 ;  /* 0x00000013ff0f7219 */ /* 0x008fce000001160e */
.L_x_1521:
[----:B------:R-:W-:Y:S05]  /*4690*/  BSYNC B2 ;  /* 0x0000000000027941 */ /* 0x000fea0003800000 */
.L_x_1520:
[----:B------:R-:W-:Y:S01]  /*46a0*/  LOP3.LUT R15, RZ, R15, RZ, 0x33, !PT ;  /* 0x0000000fff0f7212 */ /* 0x000fe200078e33ff */
[----:B------:R-:W-:Y:S06]  /*46b0*/  BRA `(.L_x_1522) ;  /* 0x0000000000187947 */ /* 0x000fec0003800000 */
.L_x_1519:
[----:B------:R-:W-:-:S13]  /*46c0*/  ISETP.NE.AND P0, PT, R6, 0x1, PT ;  /* 0x000000010600780c */ /* 0x000fda0003f05270 */
[----:B------:R-:W-:Y:S05]  /*46d0*/  @!P0 BRA `(.L_x_1522) ;  /* 0x0000000000108947 */ /* 0x000fea0003800000 */
[----:B------:R-:W2:Y:S04]  /*46e0*/  LDL R14, [R7+0x1c] ;  /* 0x00001c00070e7983 */ /* 0x000ea80000100800 */
[----:B------:R-:W3:Y:S01]  /*46f0*/  LDL R30, [R7+0x20] ;  /* 0x00002000071e7983 */ /* 0x000ee20000100800 */
[----:B--2---:R-:W-:-:S05]  /*4700*/  IMAD.HI.U32 R15, R15, R14, RZ ;  /* 0x0000000e0f0f7227 */ /* 0x004fca00078e00ff */
[----:B---3--:R-:W-:-:S07]  /*4710*/  SHF.R.U32.HI R15, RZ, R30, R15 ;  /* 0x0000001eff0f7219 */ /* 0x008fce000001160f */
.L_x_1522:
[----:B------:R-:W-:Y:S05]  /*4720*/  BSYNC B1 ;  /* 0x0000000000017941 */ /* 0x000fea0003800000 */
.L_x_1518:
[----:B------:R-:W-:-:S05]  /*4730*/  IMAD R15, R6, R15, R24 ;  /* 0x0000000f060f7224 */ /* 0x000fca00078e0218 */
[----:B------:R-:W-:Y:S02]  /*4740*/  VIMNMX R12, R12, R15, !PT ;  /* 0x0000000f0c0c7248 */ /* 0x000fe40007fe0100 */
[----:B------:R-:W-:-:S07]  /*4750*/  VIADDMNMX R13, R15, R6, R13, PT ;  /* 0x000000060f0d7246 */ /* 0x000fce000380010d */
.L_x_1517:
[----:B------:R-:W-:Y:S05]  /*4760*/  BSYNC B0 ;  /* 0x0000000000007941 */ /* 0x000fea0003800000 */
.L_x_1516:
[----:B------:R-:W-:Y:S01]  /*4770*/  ISETP.GE.AND P0, PT, R20, 0x2, PT ;  /* 0x000000021400780c */ /* 0x000fe20003f06270 */
[----:B------:R-:W-:Y:S01]  /*4780*/  VIADD R26, R26, 0x8 ;  /* 0x000000081a1a7836 */ /* 0x000fe20000000000 */
[----:B------:R-:W-:Y:S01]  /*4790*/  ISETP.GE.AND P4, PT, R20, 0xa, PT ;  /* 0x0000000a1400780c */ /* 0x000fe20003f86270 */
[----:B------:R-:W-:Y:S01]  /*47a0*/  BSSY B0, `(.L_x_1523) ;  /* 0x000008e000007945 */ /* 0x000fe20003800000 */
[----:B------:R-:W-:Y:S02]  /*47b0*/  ISETP.GT.AND P2, PT, R12, 0x1, !P0 ;  /* 0x000000010c00780c */ /* 0x000fe40004744270 */
[----:B------:R-:W-:Y:S02]  /*47c0*/  ISETP.GE.AND P1, PT, R20, 0x9, PT ;  /* 0x000000091400780c */ /* 0x000fe40003f26270 */
[----:B------:R-:W-:Y:S02]  /*47d0*/  ISETP.LT.OR P2, PT, R13, 0x2, P2 ;  /* 0x000000020d00780c */ /* 0x000fe40001741670 */
[----:B------:R-:W-:-:S02]  /*47e0*/  P2R R15, PR, RZ, 0x10 ;  /* 0x00000010ff0f7803 */ /* 0x000fc40000000000 */
[----:B------:R-:W-:Y:S02]  /*47f0*/  FSEL R103, R11, -INF , !P2 ;  /* 0xff8000000b677808 */ /* 0x000fe40005000000 */
[C---:B------:R-:W-:Y:S02]  /*4800*/  ISETP.GT.AND P2, PT, R12.reuse, 0x9, !P4 ;  /* 0x000000090c00780c */ /* 0x040fe40006744270 */
[----:B------:R-:W-:Y:S02]  /*4810*/  ISETP.GT.AND P3, PT, R12, 0x8, !P1 ;  /* 0x000000080c00780c */ /* 0x000fe40004f64270 */
[----:B------:R-:W-:Y:S02]  /*4820*/  ISETP.LT.OR P2, PT, R13, 0xa, P2 ;  /* 0x0000000a0d00780c */ /* 0x000fe40001741670 */
[----:B------:R-:W-:Y:S02]  /*4830*/  ISETP.GE.AND P4, PT, R20, 0x11, PT ;  /* 0x000000111400780c */ /* 0x000fe40003f86270 */
[----:B-1----:R-:W-:-:S02]  /*4840*/  FSEL R95, R29, -INF , !P2 ;  /* 0xff8000001d5f7808 */ /* 0x002fc40005000000 */
[C---:B------:R-:W-:Y:S02]  /*4850*/  ISETP.LT.OR P3, PT, R13.reuse, 0x9, P3 ;  /* 0x000000090d00780c */ /* 0x040fe40001f61670 */
        /* <DEDUP_REMOVED lines=78> */
[----:B------:R-:W-:Y:S02]  /*4d40*/  P2R R19, PR, RZ, 0x10 ;  /* 0x00000010ff137803 */ /* 0x000fe40000000000 */
[----:B------:R-:W-:Y:S02]  /*4d50*/  FSEL R175, R61, -INF , !P2 ;  /* 0xff8000003daf7808 */ /* 0x000fe40005000000 */
[----:B------:R-:W-:Y:S02]  /*4d60*/  ISETP.GE.AND P2, PT, R20, 0x51, PT ;  /* 0x000000511400780c */ /* 0x000fe40003f46270 */
[----:B------:R-:W-:Y:S02]  /*4d70*/  VIADDMNMX R11, R26, R18, R21, PT ;  /* 0x000000121a0b7246 */ /* 0x000fe40003800115 */
        /* <DEDUP_REMOVED lines=12> */
[----:B------:R-:W-:-:S04]  /*4e40*/  ISETP.GT.AND P6, PT, R12, RZ, !P5 ;  /* 0x000000ff0c00720c */ /* 0x000fc80006fc4270 */
[----:B------:R-:W-:-:S04]  /*4e50*/  ISETP.LT.OR P6, PT, R13, 0x1, P6 ;  /* 0x000000010d00780c */ /* 0x000fc800037c1670 */
[----:B------:R-:W-:Y:S01]  /*4e60*/  FSEL R109, R10, -INF , !P6 ;  /* 0xff8000000a6d7808 */ /* 0x000fe20007000000 */
[----:B------:R-:W-:Y:S01]  /*4e70*/  IMAD.IADD R10, R23, 0x1, R26 ;  /* 0x00000001170a7824 */ /* 0x000fe200078e021a */
[----:B------:R-:W-:-:S04]  /*4e80*/  ISETP.GE.AND P6, PT, R20, 0x5a, PT ;  /* 0x0000005a1400780c */ /* 0x000fc80003fc6270 */
[----:B------:R-:W-:Y:S02]  /*4e90*/  P2R R20, PR, RZ, 0x40 ;  /* 0x00000040ff147803 */ /* 0x000fe40000000000 */
[----:B------:R-:W-:-:S04]  /*4ea0*/  ISETP.GT.AND P6, PT, R12, 0x59, !P6 ;  /* 0x000000590c00780c */ /* 0x000fc800077c4270 */
[----:B------:R-:W-:-:S04]  /*4eb0*/  ISETP.LT.OR P6, PT, R13, 0x5a, P6 ;  /* 0x0000005a0d00780c */ /* 0x000fc800037c1670 */
[----:B------:R-:W-:Y:S02]  /*4ec0*/  FSEL R179, R69, -INF , !P6 ;  /* 0xff80000045b37808 */ /* 0x000fe40007000000 */
[----:B------:R-:W-:-:S13]  /*4ed0*/  ISETP.GE.AND P6, PT, R6, 0x1, PT ;  /* 0x000000010600780c */ /* 0x000fda0003fc6270 */
[----:B------:R-:W-:Y:S05]  /*4ee0*/  @!P6 BRA `(.L_x_1524) ;  /* 0x000000000064e947 */ /* 0x000fea0003800000 */
        /* <DEDUP_REMOVED lines=12> */
.L_x_1528:
[----:B------:R-:W-:Y:S05]  /*4fb0*/  BSYNC B2 ;  /* 0x0000000000027941 */ /* 0x000fea0003800000 */
.L_x_1527:
[----:B------:R-:W-:Y:S01]  /*4fc0*/  LOP3.LUT R9, RZ, R9, RZ, 0x33, !PT ;  /* 0x00000009ff097212 */ /* 0x000fe200078e33ff */
[----:B------:R-:W-:Y:S06]  /*4fd0*/  BRA `(.L_x_1529) ;  /* 0x0000000000187947 */ /* 0x000fec0003800000 */
.L_x_1526:
[----:B------:R-:W-:-:S13]  /*4fe0*/  ISETP.NE.AND P6, PT, R6, 0x1, PT ;  /* 0x000000010600780c */ /* 0x000fda0003fc5270 */
[----:B------:R-:W-:Y:S05]  /*4ff0*/  @!P6 BRA `(.L_x_1529) ;  /* 0x000000000010e947 */ /* 0x000fea0003800000 */
[----:B------:R-:W2:Y:S04]  /*5000*/  LDL R8, [R7+0x1c] ;  /* 0x00001c0007087983 */ /* 0x000ea80000100800 */
[----:B------:R-:W3:Y:S01]  /*5010*/  LDL R12, [R7+0x20] ;  /* 0x00002000070c7983 */ /* 0x000ee20000100800 */
[----:B--2---:R-:W-:-:S05]  /*5020*/  IMAD.HI.U32 R9, R9, R8, RZ ;  /* 0x0000000809097227 */ /* 0x004fca00078e00ff */
[----:B---3--:R-:W-:-:S07]  /*5030*/  SHF.R.U32.HI R9, RZ, R12, R9 ;  /* 0x0000000cff097219 */ /* 0x008fce0000011609 */
.L_x_1529:
[----:B------:R-:W-:Y:S05]  /*5040*/  BSYNC B1 ;  /* 0x0000000000017941 */ /* 0x000fea0003800000 */
.L_x_1525:
[----:B------:R-:W-:-:S05]  /*5050*/  IMAD R9, R6, R9, R24 ;  /* 0x0000000906097224 */ /* 0x000fca00078e0218 */
[----:B------:R-:W-:Y:S02]  /*5060*/  VIADDMNMX R11, R9, R6, R11, PT ;  /* 0x00000006090b7246 */ /* 0x000fe4000380010b */
[----:B------:R-:W-:-:S07]  /*5070*/  VIMNMX R10, R10, R9, !PT ;  /* 0x000000090a0a7248 */ /* 0x000fce0007fe0100 */
.L_x_1524:
[----:B------:R-:W-:Y:S05]  /*5080*/  BSYNC B0 ;  /* 0x0000000000007941 */ /* 0x000fea0003800000 */
.L_x_1523:
[C---:B------:R-:W-:Y:S01]  /*5090*/  ISETP.GT.AND P0, PT, R10.reuse, 0x1, !P0 ;  /* 0x000000010a00780c */ /* 0x040fe20004704270 */
[----:B------:R-:W2:Y:S01]  /*50a0*/  LDL R13, [R1+0x460] ;  /* 0x00046000010d7983 */ /* 0x000ea20000100800 */
[----:B------:R-:W-:Y:S02]  /*50b0*/  ISETP.GT.AND P1, PT, R10, 0x8, !P1 ;  /* 0x000000080a00780c */ /* 0x000fe40004f24270 */
[C---:B------:R-:W-:Y:S01]  /*50c0*/  ISETP.LT.OR P0, PT, R11.reuse, 0x2, P0 ;  /* 0x000000020b00780c */ /* 0x040fe20000701670 */
[----:B------:R-:W3:Y:S01]  /*50d0*/  LDL R23, [R1+0x274] ;  /* 0x0002740001177983 */ /* 0x000ee20000100800 */
[----:B------:R-:W-:Y:S02]  /*50e0*/  ISETP.LT.OR P1, PT, R11, 0x9, P1 ;  /* 0x000000090b00780c */ /* 0x000fe40000f21670 */
[----:B------:R-:W-:Y:S01]  /*50f0*/  FSEL R93, R93, -INF , !P0 ;  /* 0xff8000005d5d7808 */ /* 0x000fe20004000000 */
[----:B------:R-:W4:Y:S01]  /*5100*/  LDL R12, [R1+0x370] ;  /* 0x00037000010c7983 */ /* 0x000f220000100800 */
[----:B------:R-:W-:-:S02]  /*5110*/  ISETP.NE.AND P0, PT, R15, RZ, PT ;  /* 0x000000ff0f00720c */ /* 0x000fc40003f05270 */
[----:B------:R-:W-:Y:S01]  /*5120*/  FSEL R157, R157, -INF , !P1 ;  /* 0xff8000009d9d7808 */ /* 0x000fe20004800000 */
[----:B------:R-:W5:Y:S01]  /*5130*/  LDL R15, [R1+0x218] ;  /* 0x00021800010f7983 */ /* 0x000f620000100800 */
[----:B------:R-:W-:Y:S02]  /*5140*/  ISETP.GT.AND P0, PT, R10, 0x9, !P0 ;  /* 0x000000090a00780c */ /* 0x000fe40004704270 */
[----:B------:R-:W-:Y:S01]  /*5150*/  ISETP.NE.AND P1, PT, R27, RZ, PT ;  /* 0x000000ff1b00720c */ /* 0x000fe20003f25270 */
[----:B------:R-:W4:Y:S01]  /*5160*/  LDL R156, [R1+0x25c] ;  /* 0x00025c00019c7983 */ /* 0x000f220000100800 */
[----:B------:R-:W-:Y:S02]  /*5170*/  ISETP.LT.OR P0, PT, R11, 0xa, P0 ;  /* 0x0000000a0b00780c */ /* 0x000fe40000701670 */
[----:B------:R-:W-:Y:S01]  /*5180*/  ISETP.NE.AND P6, PT, R29, RZ, PT ;  /* 0x000000ff1d00720c */ /* 0x000fe20003fc5270 */
[----:B------:R-:W4:Y:S01]  /*5190*/  LDL R160, [R1+0x264] ;  /* 0x0002640001a07983 */ /* 0x000f220000100800 */
[----:B------:R-:W-:-:S02]  /*51a0*/  FSEL R89, R89, -INF , !P0 ;  /* 0xff80000059597808 */ /* 0x000fc40004000000 */
[----:B------:R-:W-:Y:S01]  /*51b0*/  ISETP.NE.AND P0, PT, R19, RZ, PT ;  /* 0x000000ff1300720c */ /* 0x000fe20003f05270 */
[----:B------:R-:W4:Y:S01]  /*51c0*/  LDL R21, [R1+0x26c] ;  /* 0x00026c0001157983 */ /* 0x000f220000100800 */
[C---:B------:R-:W-:Y:S02]  /*51d0*/  ISETP.GT.AND P5, PT, R10.reuse, RZ, !P5 ;  /* 0x000000ff0a00720c */ /* 0x040fe40006fa4270 */
[----:B------:R-:W-:Y:S01]  /*51e0*/  ISETP.GT.AND P0, PT, R10, 0x10, !P0 ;  /* 0x000000100a00780c */ /* 0x000fe20004704270 */
[----:B------:R-:W4:Y:S01]  /*51f0*/  LDL R43, [R1+0x2a8] ;  /* 0x0002a800012b7983 */ /* 0x000f220000100800 */
[C---:B------:R-:W-:Y:S02]  /*5200*/  ISETP.LT.OR P5, PT, R11.reuse, 0x1, P5 ;  /* 0x000000010b00780c */ /* 0x040fe40002fa1670 */
[----:B------:R-:W-:Y:S01]  /*5210*/  ISETP.LT.OR P0, PT, R11, 0x11, P0 ;  /* 0x000000110b00780c */ /* 0x000fe20000701670 */
[----:B------:R-:W4:Y:S01]  /*5220*/  LDL R42, [R1+0x3d0] ;  /* 0x0003d000012a7983 */ /* 0x000f220000100800 */
[----:B------:R-:W-:-:S02]  /*5230*/  FSEL R159, R159, -INF , !P5 ;  /* 0xff8000009f9f7808 */ /* 0x000fc40006800000 */
[----:B------:R-:W-:Y:S01]  /*5240*/  FSEL R169, R169, -INF , !P0 ;  /* 0xff800000a9a97808 */ /* 0x000fe20004000000 */
[----:B------:R-:W4:Y:S01]  /*5250*/  LDL R152, [R1+0x254] ;  /* 0x0002540001987983 */ /* 0x000f220000100800 */
[----:B------:R-:W-:Y:S02]  /*5260*/  ISETP.NE.AND P0, PT, R25, RZ, PT ;  /* 0x000000ff1900720c */ /* 0x000fe40003f05270 */
[----:B------:R-:W-:Y:S01]  /*5270*/  FMNMX.FTZ R8, R109, R103, !PT ;  /* 0x000000676d087209 */ /* 0x000fe20007810000 */
[----:B------:R-:W4:Y:S01]  /*5280*/  LDL R154, [R1+0x258] ;  /* 0x00025800019a7983 */ /* 0x000f220000100800 */
[----:B------:R-:W-:Y:S02]  /*5290*/  ISETP.GT.AND P0, PT, R10, 0x11, !P0 ;  /* 0x000000110a00780c */ /* 0x000fe40004704270 */
[----:B------:R-:W-:Y:S01]  /*52a0*/  FMNMX.FTZ R6, R159, R93, !PT ;  /* 0x0000005d9f067209 */ /* 0x000fe20007810000 */
[----:B------:R-:W4:Y:S01]  /*52b0*/  LDL R98, [R1+0x230] ;  /* 0x0002300001627983 */ /* 0x000f220000100800 */
[----:B------:R-:W-:-:S02]  /*52c0*/  ISETP.LT.OR P0, PT, R11, 0x12, P0 ;  /* 0x000000120b00780c */ /* 0x000fc40000701670 */
[----:B------:R-:W-:Y:S01]  /*52d0*/  FMNMX.FTZ R8, R99, R8, !PT ;  /* 0x0000000863087209 */ /* 0x000fe20007810000 */
[----:B------:R-:W4:Y:S01]  /*52e0*/  LDL R140, [R1+0x234] ;  /* 0x00023400018c7983 */ /* 0x000f220000100800 */
[----:B------:R-:W-:Y:S02]  /*52f0*/  FSEL R230, R230, -INF , !P0 ;  /* 0xff800000e6e67808 */ /* 0x000fe40004000000 */
[----:B------:R-:W-:Y:S01]  /*5300*/  ISETP.GT.AND P0, PT, R10, 0x18, !P1 ;  /* 0x000000180a00780c */ /* 0x000fe20004f04270 */
[----:B------:R-:W4:Y:S01]  /*5310*/  LDL R142, [R1+0x238] ;  /* 0x00023800018e7983 */ /* 0x000f220000100800 */
[----:B------:R-:W-:Y:S02]  /*5320*/  FMNMX.FTZ R6, R157, R6, !PT ;  /* 0x000000069d067209 */ /* 0x000fe40007810000 */
[----:B------:R-:W-:Y:S01]  /*5330*/  ISETP.LT.OR P0, PT, R11, 0x19, P0 ;  /* 0x000000190b00780c */ /* 0x000fe20000701670 */
[----:B------:R-:W4:Y:S01]  /*5340*/  LDL R144, [R1+0x23c] ;  /* 0x00023c0001907983 */ /* 0x000f220000100800 */
[----:B------:R-:W-:-:S02]  /*5350*/  FMNMX.FTZ R7, R95, R8, !PT ;  /* 0x000000085f077209 */ /* 0x000fc40007810000 */
        /* <DEDUP_REMOVED lines=30> */
[----:B------:R-:W-:Y:S01]  /*5540*/  ISETP.NE.AND P0, PT, R31, RZ, PT ;  /* 0x000000ff1f00720c */ /* 0x000fe20003f05270 */
[----:B------:R-:W4:Y:S01]  /*5550*/  LDL R29, [R1+0x284] ;  /* 0x00028400011d7983 */ /* 0x000f220000100800 */
[----:B------:R-:W-:Y:S02]  /*5560*/  FMNMX.FTZ R6, R228, R9, !PT ;  /* 0x00000009e4067209 */ /* 0x000fe40007810000 */
[----:B------:R-:W-:Y:S01]  /*5570*/  ISETP.GT.AND P0, PT, R10, 0x28, !P0 ;  /* 0x000000280a00780c */ /* 0x000fe20004704270 */
[----:B------:R-:W4:Y:S01]  /*5580*/  LDL R31, [R1+0x288] ;  /* 0x00028800011f7983 */ /* 0x000f220000100800 */
[----:B------:R-:W-:-:S02]  /*5590*/  FMNMX.FTZ R7, R222, R7, !PT ;  /* 0x00000007de077209 */ /* 0x000fc40007810000 */
[----:B------:R-:W-:Y:S01]  /*55a0*/  ISETP.LT.OR P0, PT, R11, 0x29, P0 ;  /* 0x000000290b00780c */ /* 0x000fe20000701670 */
[----:B------:R-:W4:Y:S01]  /*55b0*/  LDL R110, [R1+0x290] ;  /* 0x00029000016e7983 */ /* 0x000f220000100800 */
[----:B------:R-:W-:Y:S02]  /*55c0*/  FMNMX.FTZ R9, R191, R6, !PT ;  /* 0x00000006bf097209 */ /* 0x000fe40007810000 */
[----:B------:R-:W-:Y:S01]  /*55d0*/  FSEL R193, R193, -INF , !P0 ;  /* 0xff800000c1c17808 */ /* 0x000fe20004000000 */
[----:B------:R-:W4:Y:S01]  /*55e0*/  LDL R112, [R1+0x2a0] ;  /* 0x0002a00001707983 */ /* 0x000f220000100800 */
[----:B------:R-:W-:Y:S02]  /*55f0*/  ISETP.NE.AND P0, PT, R32, RZ, PT ;  /* 0x000000ff2000720c */ /* 0x000fe40003f05270 */
[----:B------:R-:W-:Y:S01]  /*5600*/  FMNMX.FTZ R6, R188, R7, !PT ;  /* 0x00000007bc067209 */ /* 0x000fe20007810000 */
[----:B------:R-:W4:Y:S01]  /*5610*/  LDL R41, [R1+0x2a4] ;  /* 0x0002a40001297983 */ /* 0x000f220000100800 */
[----:B------:R-:W-:-:S02]  /*5620*/  ISETP.GT.AND P0, PT, R10, 0x29, !P0 ;  /* 0x000000290a00780c */ /* 0x000fc40004704270 */
[----:B------:R-:W-:Y:S01]  /*5630*/  FMNMX.FTZ R8, R192, R9, !PT ;  /* 0x00000009c0087209 */ /* 0x000fe20007810000 */
[----:B------:R-:W4:Y:S01]  /*5640*/  LDL R45, [R1+0x2ac] ;  /* 0x0002ac00012d7983 */ /* 0x000f220000100800 */
[----:B------:R-:W-:Y:S02]  /*5650*/  ISETP.LT.OR P0, PT, R11, 0x2a, P0 ;  /* 0x0000002a0b00780c */ /* 0x000fe40000701670 */
[----:B------:R-:W-:Y:S01]  /*5660*/  ISETP.NE.AND P1, PT, R37, RZ, PT ;  /* 0x000000ff2500720c */ /* 0x000fe20003f25270 */
[----:B------:R-:W4:Y:S01]  /*5670*/  LDL R114, [R1+0x2b0] ;  /* 0x0002b00001727983 */ /* 0x000f220000100800 */
[----:B------:R-:W-:Y:S02]  /*5680*/  FSEL R199, R199, -INF , !P0 ;  /* 0xff800000c7c77808 */ /* 0x000fe40004000000 */
[----:B------:R-:W-:Y:S01]  /*5690*/  ISETP.NE.AND P0, PT, R33, RZ, PT ;  /* 0x000000ff2100720c */ /* 0x000fe20003f05270 */
[----:B------:R-:W4:Y:S01]  /*56a0*/  LDL R37, [R1+0x298] ;  /* 0x0002980001257983 */ /* 0x000f220000100800 */
[----:B------:R-:W-:-:S02]  /*56b0*/  FMNMX.FTZ R7, R189, R6, !PT ;  /* 0x00000006bd077209 */ /* 0x000fc40007810000 */
[----:B------:R-:W-:Y:S01]  /*56c0*/  ISETP.GT.AND P0, PT, R10, 0x30, !P0 ;  /* 0x000000300a00780c */ /* 0x000fe20004704270 */
[----:B------:R-:W4:Y:S01]  /*56d0*/  LDL R33, [R1+0x28c] ;  /* 0x00028c0001217983 */ /* 0x000f220000100800 */
[----:B------:R-:W-:Y:S02]  /*56e0*/  FMNMX.FTZ R8, R193, R8, !PT ;  /* 0x00000008c1087209 */ /* 0x000fe40007810000 */
[----:B------:R-:W-:Y:S01]  /*56f0*/  ISETP.LT.OR P0, PT, R11, 0x31, P0 ;  /* 0x000000310b00780c */ /* 0x000fe20000701670 */
[----:B------:R-:W4:Y:S01]  /*5700*/  LDL R47, [R1+0x2b4] ;  /* 0x0002b400012f7983 */ /* 0x000f220000100800 */
[----:B------:R-:W-:Y:S02]  /*5710*/  FMNMX.FTZ R6, R190, R7, !PT ;  /* 0x00000007be067209 */ /* 0x000fe40007810000 */
[----:B------:R-:W-:Y:S01]  /*5720*/  FSEL R217, R217, -INF , !P0 ;  /* 0xff800000d9d97808 */ /* 0x000fe20004000000 */
[----:B------:R-:W4:Y:S01]  /*5730*/  LDL R49, [R1+0x2b8] ;  /* 0x0002b80001317983 */ /* 0x000f220000100800 */
[----:B------:R-:W-:-:S02]  /*5740*/  ISETP.NE.AND P0, PT, R34, RZ, PT ;  /* 0x000000ff2200720c */ /* 0x000fc40003f05270 */
[----:B------:R-:W-:Y:S01]  /*5750*/  FMNMX.FTZ R8, R199, R8, !PT ;  /* 0x00000008c7087209 */ /* 0x000fe20007810000 */
[----:B------:R-:W4:Y:S01]  /*5760*/  LDL R51, [R1+0x2bc] ;  /* 0x0002bc0001337983 */ /* 0x000f220000100800 */
[----:B------:R-:W-:Y:S02]  /*5770*/  ISETP.GT.AND P0, PT, R10, 0x31, !P0 ;  /* 0x000000310a00780c */ /* 0x000fe40004704270 */
[----:B------:R-:W-:Y:S01]  /*5780*/  ISETP.NE.AND P6, PT, R38, RZ, PT ;  /* 0x000000ff2600720c */ /* 0x000fe20003fc5270 */
[----:B------:R-:W4:Y:S01]  /*5790*/  LDL R116, [R1+0x2c0] ;  /* 0x0002c00001747983 */ /* 0x000f220000100800 */
[----:B------:R-:W-:Y:S02]  /*57a0*/  ISETP.LT.OR P0, PT, R11, 0x32, P0 ;  /* 0x000000320b00780c */ /* 0x000fe40000701670 */
[----:B------:R-:W-:Y:S01]  /*57b0*/  FMNMX.FTZ R7, R201, R6, !PT ;  /* 0x00000006c9077209 */ /* 0x000fe20007810000 */
[----:B------:R-:W4:Y:S01]  /*57c0*/  LDL R53, [R1+0x2c4] ;  /* 0x0002c40001357983 */ /* 0x000f220000100800 */
[----:B------:R-:W-:-:S02]  /*57d0*/  FSEL R218, R218, -INF , !P0 ;  /* 0xff800000dada7808 */ /* 0x000fc40004000000 */
[----:B------:R-:W-:Y:S01]  /*57e0*/  ISETP.NE.AND P0, PT, R35, RZ, PT ;  /* 0x000000ff2300720c */ /* 0x000fe20003f05270 */
[----:B------:R-:W4:Y:S01]  /*57f0*/  LDL R55, [R1+0x2c8] ;  /* 0x0002c80001377983 */ /* 0x000f220000100800 */
[----:B------:R-:W-:Y:S02]  /*5800*/  FMNMX.FTZ R9, R217, R8, !PT ;  /* 0x00000008d9097209 */ /* 0x000fe40007810000 */
        /* <DEDUP_REMOVED lines=12> */
[----:B------:R-:W-:Y:S01]  /*58d0*/  ISETP.NE.AND P5, PT, R39, RZ, PT ;  /* 0x000000ff2700720c */ /* 0x000fe20003fa5270 */
        /* <DEDUP_REMOVED lines=10> */
[----:B------:R-:W-:-:S02]  /*5980*/  ISETP.NE.AND P1, PT, R40, RZ, PT ;  /* 0x000000ff2800720c */ /* 0x000fc40003f25270 */
[----:B------:R-:W-:Y:S01]  /*5990*/  FSEL R180, R180, -INF , !P0 ;  /* 0xff800000b4b47808 */ /* 0x000fe20004000000 */
[----:B------:R-:W4:Y:S01]  /*59a0*/  LDL R65, [R1+0x2e4] ;  /* 0x0002e40001417983 */ /* 0x000f220000100800 */
[----:B------:R-:W-:Y:S02]  /*59b0*/  ISETP.GT.AND P0, PT, R10, 0x41, !P6 ;  /* 0x000000410a00780c */ /* 0x000fe40007704270 */
[----:B------:R-:W-:Y:S01]  /*59c0*/  FMNMX.FTZ R9, R220, R9, !PT ;  /* 0x00000009dc097209 */ /* 0x000fe20007810000 */
[----:B------:R-:W4:Y:S01]  /*59d0*/  LDL R67, [R1+0x2e8] ;  /* 0x0002e80001437983 */ /* 0x000f220000100800 */
[----:B------:R-:W-:Y:S02]  /*59e0*/  ISETP.LT.OR P0, PT, R11, 0x42, P0 ;  /* 0x000000420b00780c */ /* 0x000fe40000701670 */
[----:B------:R-:W-:Y:S01]  /*59f0*/  FMNMX.FTZ R6, R172, R7, !PT ;  /* 0x00000007ac067209 */ /* 0x000fe20007810000 */
[----:B------:R-:W4:Y:S01]  /*5a00*/  LDL R69, [R1+0x2ec] ;  /* 0x0002ec0001457983 */ /* 0x000f220000100800 */
[----:B------:R-:W-:-:S02]  /*5a10*/  FSEL R181, R181, -INF , !P0 ;  /* 0xff800000b5b57808 */ /* 0x000fc40004000000 */
[C---:B------:R-:W-:Y:S01]  /*5a20*/  ISETP.GT.AND P0, PT, R10.reuse, 0x48, !P5 ;  /* 0x000000480a00780c */ /* 0x040fe20006f04270 */
[----:B------:R-:W4:Y:S01]  /*5a30*/  LDL R122, [R1+0x2f0] ;  /* 0x0002f000017a7983 */ /* 0x000f220000100800 */
[----:B------:R-:W-:Y:S02]  /*5a40*/  ISETP.GT.AND P1, PT, R10, 0x49, !P1 ;  /* 0x000000490a00780c */ /* 0x000fe40004f24270 */
[----:B------:R-:W-:Y:S01]  /*5a50*/  ISETP.LT.OR P0, PT, R11, 0x49, P0 ;  /* 0x000000490b00780c */ /* 0x000fe20000701670 */
[----:B------:R-:W4:Y:S01]  /*5a60*/  LDL R71, [R1+0x2f4] ;  /* 0x0002f40001477983 */ /* 0x000f220000100800 */
[----:B------:R-:W-:Y:S02]  /*5a70*/  FMNMX.FTZ R8, R180, R9, !PT ;  /* 0x00000009b4087209 */ /* 0x000fe40007810000 */
[----:B------:R-:W-:Y:S01]  /*5a80*/  FMNMX.FTZ R7, R173, R6, !PT ;  /* 0x00000006ad077209 */ /* 0x000fe20007810000 */
[----:B------:R-:W4:Y:S01]  /*5a90*/  LDL R73, [R1+0x2f8] ;  /* 0x0002f80001497983 */ /* 0x000f220000100800 */
[----:B------:R-:W-:-:S02]  /*5aa0*/  ISETP.GT.AND P2, PT, R10, 0x50, !P2 ;  /* 0x000000500a00780c */ /* 0x000fc40005744270 */
[----:B------:R-:W-:Y:S01]  /*5ab0*/  ISETP.LT.OR P1, PT, R11, 0x4a, P1 ;  /* 0x0000004a0b00780c */ /* 0x000fe20000f21670 */
[----:B------:R-:W4:Y:S01]  /*5ac0*/  LDL R75, [R1+0x2fc] ;  /* 0x0002fc00014b7983 */ /* 0x000f220000100800 */
[----:B------:R-:W-:Y:S02]  /*5ad0*/  FSEL R182, R182, -INF , !P0 ;  /* 0xff800000b6b67808 */ /* 0x000fe40004000000 */
[----:B------:R-:W-:Y:S01]  /*5ae0*/  FMNMX.FTZ R9, R181, R8, !PT ;  /* 0x00000008b5097209 */ /* 0x000fe20007810000 */
[----:B------:R-:W4:Y:S01]  /*5af0*/  LDL R124, [R1+0x300] ;  /* 0x00030000017c7983 */ /* 0x000f220000100800 */
[----:B------:R-:W-:Y:S02]  /*5b00*/  FMNMX.FTZ R6, R174, R7, !PT ;  /* 0x00000007ae067209 */ /* 0x000fe40007810000 */
[----:B------:R-:W-:Y:S01]  /*5b10*/  ISETP.GT.AND P3, PT, R10, 0x51, !P3 ;  /* 0x000000510a00780c */ /* 0x000fe20005f64270 */
[----:B------:R-:W4:Y:S01]  /*5b20*/  LDL R77, [R1+0x304] ;  /* 0x00030400014d7983 */ /* 0x000f220000100800 */
[----:B------:R-:W-:-:S02]  /*5b30*/  ISETP.LT.OR P2, PT, R11, 0x51, P2 ;  /* 0x000000510b00780c */ /* 0x000fc40001741670 */
[----:B------:R-:W-:Y:S01]  /*5b40*/  FSEL R183, R183, -INF , !P1 ;  /* 0xff800000b7b77808 */ /* 0x000fe20004800000 */
[----:B------:R-:W4:Y:S01]  /*5b50*/  LDL R79, [R1+0x308] ;  /* 0x00030800014f7983 */ /* 0x000f220000100800 */
[----:B------:R-:W-:Y:S02]  /*5b60*/  FMNMX.FTZ R8, R182, R9, !PT ;  /* 0x00000009b6087209 */ /* 0x000fe40007810000 */
[----:B------:R-:W-:Y:S01]  /*5b70*/  FMNMX.FTZ R7, R175, R6, !PT ;  /* 0x00000006af077209 */ /* 0x000fe20007810000 */
[----:B------:R-:W4:Y:S01]  /*5b80*/  LDL R81, [R1+0x30c] ;  /* 0x00030c0001517983 */ /* 0x000f220000100800 */
[----:B------:R-:W-:Y:S02]  /*5b90*/  ISETP.NE.AND P6, PT, R20, RZ, PT ;  /* 0x000000ff1400720c */ /* 0x000fe40003fc5270 */
        /* <DEDUP_REMOVED lines=8> */
[----:B------:R-:W-:Y:S02]  /*5c20*/  ISETP.GT.AND P5, PT, R10, 0x59, !P6 ;  /* 0x000000590a00780c */ /* 0x000fe400077a4270 */
[----:B------:R-:W-:Y:S01]  /*5c30*/  ISETP.LT.OR P4, PT, R11, 0x59, P4 ;  /* 0x000000590b00780c */ /* 0x000fe20002781670 */
[----:B------:R-:W4:Y:S01]  /*5c40*/  LDL R85, [R1+0x318] ;  /* 0x0003180001557983 */ /* 0x000f220000100800 */
[----:B------:R-:W-:-:S02]  /*5c50*/  FSEL R164, R164, -INF , !P3 ;  /* 0xff800000a4a47808 */ /* 0x000fc40005800000 */
[----:B------:R-:W-:Y:S01]  /*5c60*/  FMNMX.FTZ R9, R166, R9, !PT ;  /* 0x00000009a6097209 */ /* 0x000fe20007810000 */
[----:B------:R-:W4:Y:S01]  /*5c70*/  LDL R87, [R1+0x31c] ;  /* 0x00031c0001577983 */ /* 0x000f220000100800 */
[----:B------:R-:W-:Y:S02]  /*5c80*/  FMNMX.FTZ R7, R177, R6, !PT ;  /* 0x00000006b1077209 */ /* 0x000fe40007810000 */
[----:B------:R-:W-:Y:S01]  /*5c90*/  ISETP.LT.OR P5, PT, R11, 0x5a, P5 ;  /* 0x0000005a0b00780c */ /* 0x000fe20002fa1670 */
[----:B------:R-:W4:Y:S01]  /*5ca0*/  LDL R128, [R1+0x320] ;  /* 0x0003200001807983 */ /* 0x000f220000100800 */
[----:B------:R-:W-:Y:S02]  /*5cb0*/  FSEL R165, R165, -INF , !P4 ;  /* 0xff800000a5a57808 */ /* 0x000fe40006000000 */
[----:B------:R-:W-:Y:S01]  /*5cc0*/  FMNMX.FTZ R6, R164, R9, !PT ;  /* 0x00000009a4067209 */ /* 0x000fe20007810000 */
[----:B------:R-:W4:Y:S01]  /*5cd0*/  LDL R91, [R1+0x324] ;  /* 0x00032400015b7983 */ /* 0x000f220000100800 */
[----:B------:R-:W-:-:S02]  /*5ce0*/  FSEL R167, R167, -INF , !P5 ;  /* 0xff800000a7a77808 */ /* 0x000fc40006800000 */
[----:B------:R-:W-:Y:S01]  /*5cf0*/  FMNMX.FTZ R8, R178, R7, !PT ;  /* 0x00000007b2087209 */ /* 0x000fe20007810000 */
[----:B------:R-:W4:Y:S01]  /*5d00*/  LDL R97, [R1+0x328] ;  /* 0x0003280001617983 */ /* 0x000f220000100800 */
[----:B------:R-:W-:Y:S02]  /*5d10*/  FMNMX.FTZ R6, R165, R6, !PT ;  /* 0x00000006a5067209 */ /* 0x000fe40007810000 */
[----:B------:R-:W-:Y:S01]  /*5d20*/  FMNMX.FTZ R8, R179, R8, !PT ;  /* 0x00000008b3087209 */ /* 0x000fe20007810000 */
[----:B------:R-:W4:Y:S01]  /*5d30*/  LDL R101, [R1+0x32c] ;  /* 0x00032c0001657983 */ /* 0x000f220000100800 */
[----:B------:R-:W-:-:S03]  /*5d40*/  FMNMX.FTZ R9, R167, R6, !PT ;  /* 0x00000006a7097209 */ /* 0x000fc60007810000 */
[----:B------:R-:W4:Y:S04]  /*5d50*/  LDL R130, [R1+0x330] ;  /* 0x0003300001827983 */ /* 0x000f280000100800 */
[----:B------:R-:W-:Y:S04]  /*5d60*/  STL.64 [R1+0x440], R8 ;  /* 0x0004400801007387 */ /* 0x000fe80000100a00 */
[----:B------:R-:W2:Y:S04]  /*5d70*/  LDL R19, [R1+0x444] ;  /* 0x0004440001137983 */ /* 0x000ea80000100800 */
[----:B------:R-:W1:Y:S04]  /*5d80*/  SHFL.BFLY PT, R7, R8, 0x2, 0x1f ;  /* 0x0c401f0008077f89 */ /* 0x000e6800000e0000 */
[----:B------:R-:W4:Y:S04]  /*5d90*/  LDL R105, [R1+0x334] ;  /* 0x0003340001697983 */ /* 0x000f280000100800 */
[----:B------:R-:W4:Y:S04]  /*5da0*/  LDL R107, [R1+0x338] ;  /* 0x00033800016b7983 */ /* 0x000f280000100800 */
[----:B------:R-:W4:Y:S04]  /*5db0*/  LDL R111, [R1+0x33c] ;  /* 0x00033c00016f7983 */ /* 0x000f280000100800 */
[----:B------:R-:W4:Y:S04]  /*5dc0*/  LDL R132, [R1+0x340] ;  /* 0x0003400001847983 */ /* 0x000f280000100800 */
[----:B------:R-:W4:Y:S01]  /*5dd0*/  LDL R113, [R1+0x344] ;  /* 0x0003440001717983 */ /* 0x000f220000100800 */
[----:B-1----:R-:W-:-:S03]  /*5de0*/  FMNMX.FTZ R10, R8, R7, !PT ;  /* 0x00000007080a7209 */ /* 0x002fc60007810000 */
[----:B------:R-:W4:Y:S04]  /*5df0*/  LDL R115, [R1+0x348] ;  /* 0x0003480001737983 */ /* 0x000f280000100800 */
[----:B------:R-:W5:Y:S04]  /*5e00*/  LDL.64 R6, [R1+0xa8] ;  /* 0x0000a80001067983 */ /* 0x000f680000100a00 */
        /* <DEDUP_REMOVED lines=8> */
[----:B------:R-:W-:Y:S04]  /*5e90*/  STL [R1+0x440], R10 ;  /* 0x0004400a01007387 */ /* 0x000fe80000100800 */
[----:B------:R-:W4:Y:S04]  /*5ea0*/  LDL R138, [R1+0x440] ;  /* 0x00044000018a7983 */ /* 0x000f280000100800 */
        /* <DEDUP_REMOVED lines=45> */
[----:B--2---:R-:W1:Y:S02]  /*6180*/  SHFL.BFLY PT, R8, R19, 0x2, 0x1f ;  /* 0x0c401f0013087f89 */ /* 0x004e6400000e0000 */
[----:B-1----:R-:W-:-:S02]  /*6190*/  FMNMX.FTZ R8, R8, R19, !PT ;  /* 0x0000001308087209 */ /* 0x002fc40007810000 */
[----:B------:R-:W2:Y:S04]  /*61a0*/  LDL R19, [R1+0x428] ;  /* 0x0004280001137983 */ /* 0x000ea80000100800 */
[----:B------:R-:W1:Y:S01]  /*61b0*/  SHFL.BFLY PT, R9, R8, 0x1, 0x1f ;  /* 0x0c201f0008097f89 */ /* 0x000e6200000e0000 */
[----:B-----5:R-:W-:-:S03]  /*61c0*/  IMAD R6, R15, 0xc00, R6 ;  /* 0x00000c000f067824 */ /* 0x020fc600078e0206 */
[----:B------:R-:W5:Y:S01]  /*61d0*/  LDL R15, [R1+0x404] ;  /* 0x00040400010f7983 */ /* 0x000f620000100800 */
[----:B-1----:R-:W-:-:S03]  /*61e0*/  FMNMX.FTZ R10, R8, R9, !PT ;  /* 0x00000009080a7209 */ /* 0x002fc60007810000 */
[----:B------:R-:W2:Y:S04]  /*61f0*/  LDL R8, [R1+0x420] ;  /* 0x0004200001087983 */ /* 0x000ea80000100800 */
[----:B------:R-:W2:Y:S04]  /*6200*/  LDL R9, [R1+0x424] ;  /* 0x0004240001097983 */ /* 0x000ea80000100800 */
[----:B---3--:R1:W-:Y:S01]  /*6210*/  STL [R1+0x274], R23 ;  /* 0x0002741701007387 */ /* 0x0083e20000100800 */
[----:B----4-:R-:W-:Y:S01]  /*6220*/  FMUL.FTZ R161, R13, R138 ;  /* 0x0000008a0da17220 */ /* 0x010fe20000410000 */
[----:B------:R-:W-:Y:S01]  /*6230*/  FSETP.NEU.FTZ.AND P0, PT, R138, -INF , PT ;  /* 0xff8000008a00780b */ /* 0x000fe20003f1d000 */
[----:B-1----:R-:W-:-:S03]  /*6240*/  FMUL.FTZ R23, R10, R13 ;  /* 0x0000000d0a177220 */ /* 0x002fc60000410000 */
[----:B------:R-:W-:Y:S02]  /*6250*/  FSEL R161, R161, RZ, P0 ;  /* 0x000000ffa1a17208 */ /* 0x000fe40000000000 */
[----:B------:R-:W-:Y:S01]  /*6260*/  FSETP.NEU.FTZ.AND P0, PT, R10, -INF , PT ;  /* 0xff8000000a00780b */ /* 0x000fe20003f1d000 */
[----:B------:R1:W-:Y:S04]  /*6270*/  STL [R1+0x268], R11 ;  /* 0x0002680b01007387 */ /* 0x0003e80000100800 */
[----:B------:R3:W-:Y:S01]  /*6280*/  STL [R1+0x364], R20 ;  /* 0x0003641401007387 */ /* 0x0007e20000100800 */
[----:B-1----:R-:W-:-:S03]  /*6290*/  FFMA.FTZ R11, R95, R13, -R161 ;  /* 0x0000000d5f0b7223 */ /* 0x002fc600000108a1 */
[----:B------:R1:W-:Y:S01]  /*62a0*/  STL [R1+0x370], R12 ;  /* 0x0003700c01007387 */ /* 0x0003e20000100800 */
[----:B---3--:R-:W-:-:S03]  /*62b0*/  FSEL R20, R23, RZ, P0 ;  /* 0x000000ff17147208 */ /* 0x008fc60000000000 */
[----:B------:R3:W-:Y:S04]  /*62c0*/  STL [R1+0x25c], R156 ;  /* 0x00025c9c01007387 */ /* 0x0007e80000100800 */
[----:B------:R4:W-:Y:S01]  /*62d0*/  STL [R1+0x264], R160 ;  /* 0x000264a001007387 */ /* 0x0009e20000100800 */
[-CC-:B------:R-:W-:Y:S01]  /*62e0*/  FFMA.FTZ R159, R159, R13.reuse, -R20.reuse ;  /* 0x0000000d9f9f7223 */ /* 0x180fe20000010814 */
[----:B-1----:R1:W-:Y:S01]  /*62f0*/  MUFU.EX2 R12, R11 ;  /* 0x0000000b000c7308 */ /* 0x0023e20000000800 */
[-CC-:B------:R-:W-:Y:S01]  /*6300*/  FFMA.FTZ R23, R93, R13.reuse, -R20.reuse ;  /* 0x0000000d5d177223 */ /* 0x180fe20000010814 */
[----:B------:R1:W-:Y:S01]  /*6310*/  STL [R1+0x26c], R21 ;  /* 0x00026c1501007387 */ /* 0x0003e20000100800 */
[-CC-:B------:R-:W-:Y:S01]  /*6320*/  FFMA.FTZ R157, R157, R13.reuse, -R20.reuse ;  /* 0x0000000d9d9d7223 */ /* 0x180fe20000010814 */
[-CC-:B---3--:R-:W-:Y:S01]  /*6330*/  FFMA.FTZ R156, R99, R13.reuse, -R161.reuse ;  /* 0x0000000d639c7223 */ /* 0x188fe200000108a1 */
[-CC-:B----4-:R-:W-:Y:S01]  /*6340*/  FFMA.FTZ R160, R109, R13.reuse, -R161.reuse ;  /* 0x0000000d6da07223 */ /* 0x190fe200000108a1 */
[-C--:B-1----:R-:W-:Y:S01]  /*6350*/  FFMA.FTZ R11, R89, R13.reuse, -R20 ;  /* 0x0000000d590b7223 */ /* 0x082fe20000010814 */
[----:B------:R-:W-:-:S03]  /*6360*/  FFMA.FTZ R21, R103, R13, -R161 ;  /* 0x0000000d67157223 */ /* 0x000fc600000108a1 */
[----:B------:R-:W-:Y:S08]  /*6370*/  MUFU.EX2 R156, R156 ;  /* 0x0000009c009c7308 */ /* 0x000ff00000000800 */
[----:B------:R-:W-:Y:S08]  /*6380*/  MUFU.EX2 R160, R160 ;  /* 0x000000a000a07308 */ /* 0x000ff00000000800 */
[----:B------:R-:W-:Y:S08]  /*6390*/  MUFU.EX2 R21, R21 ;  /* 0x0000001500157308 */ /* 0x000ff00000000800 */
[----:B------:R-:W-:Y:S08]  /*63a0*/  MUFU.EX2 R159, R159 ;  /* 0x0000009f009f7308 */ /* 0x000ff00000000800 */
[----:B------:R-:W1:Y:S08]  /*63b0*/  MUFU.EX2 R23, R23 ;  /* 0x0000001700177308 */ /* 0x000e700000000800 */
[----:B------:R-:W-:Y:S08]  /*63c0*/  MUFU.EX2 R157, R157 ;  /* 0x0000009d009d7308 */ /* 0x000ff00000000800 */
[----:B------:R-:W3:Y:S01]  /*63d0*/  MUFU.EX2 R11, R11 ;  /* 0x0000000b000b7308 */ /* 0x000ee20000000800 */
[----:B------:R4:W-:Y:S01]  /*63e0*/  STL [R1+0x2a8], R43 ;  /* 0x0002a82b01007387 */ /* 0x0009e20000100800 */
[----:B------:R-:W-:-:S02]  /*63f0*/  R2UR UR6, R6 ;  /* 0x00000000060672ca */ /* 0x000fc400000e0000 */
[----:B------:R-:W-:Y:S01]  /*6400*/  R2UR UR7, R7 ;  /* 0x00000000070772ca */ /* 0x000fe200000e0000 */
[----:B------:R3:W-:Y:S01]  /*6410*/  STL [R1+0x3d0], R42 ;  /* 0x0003d02a01007387 */ /* 0x0007e20000100800 */
[----:B-1----:R-:W-:-:S03]  /*6420*/  F2FP.BF16.F32.PACK_AB R153, R23, R159 ;  /* 0x0000009f1799723e */ /* 0x002fc600000010ff */
[----:B------:R1:W-:Y:S01]  /*6430*/  STL [R1+0x254], R152 ;  /* 0x0002549801007387 */ /* 0x0003e20000100800 */
[----:B----4-:R-:W-:-:S03]  /*6440*/  IMAD.MOV.U32 R43, RZ, RZ, R7 ;  /* 0x000000ffff2b7224 */ /* 0x010fc600078e0007 */
[----:B------:R4:W-:Y:S01]  /*6450*/  STL [R1+0x258], R154 ;  /* 0x0002589a01007387 */ /* 0x0009e20000100800 */
[----:B---3--:R-:W-:Y:S01]  /*6460*/  VIADD R42, R6, 0x80 ;  /* 0x00000080062a7836 */ /* 0x008fe20000000000 */
[----:B------:R-:W-:Y:S02]  /*6470*/  F2FP.BF16.F32.PACK_AB R155, R11, R157 ;  /* 0x0000009d0b9b723e */ /* 0x000fe400000010ff */
[----:B-1----:R-:W-:Y:S01]  /*6480*/  F2FP.BF16.F32.PACK_AB R152, R21, R160 ;  /* 0x000000a01598723e */ /* 0x002fe200000010ff */
[----:B------:R-:W-:Y:S01]  /*6490*/  STL [R1+0x230], R98 ;  /* 0x0002306201007387 */ /* 0x000fe20000100800 */
[----:B----4-:R-:W-:-:S03]  /*64a0*/  F2FP.BF16.F32.PACK_AB R154, R12, R156 ;  /* 0x0000009c0c9a723e */ /* 0x010fc600000010ff */
[----:B------:R-:W-:Y:S01]  /*64b0*/  STL [R1+0x234], R140 ;  /* 0x0002348c01007387 */ /* 0x000fe20000100800 */
[----:B------:R-:W-:Y:S02]  /*64c0*/  R2UR UR10, R42 ;  /* 0x000000002a0a72ca */ /* 0x000fe400000e0000 */
[----:B------:R-:W-:Y:S01]  /*64d0*/  R2UR UR11, R43 ;  /* 0x000000002b0b72ca */ /* 0x000fe200000e0000 */
[----:B------:R-:W-:Y:S04]  /*64e0*/  STL [R1+0x238], R142 ;  /* 0x0002388e01007387 */ /* 0x000fe80000100800 */
        /* <DEDUP_REMOVED lines=101> */
[----:B------:R1:W-:Y:S01]  /*6b40*/  STL [R1+0x400], R28 ;  /* 0x0004001c01007387 */ /* 0x0003e20000100800 */
[----:B------:R3:W-:Y:S06]  /*6b50*/  BAR.SYNC.DEFER_BLOCKING R205, 0x100 ;  /* 0x000400cd0000751d */ /* 0x0007ec0000010000 */
[----:B-1----:R-:W-:-:S06]  /*6b60*/  WARPGROUP.ARRIVE ;  /* 0x00000000000079c5 */ /* 0x002fcc0000000000 */
[----:B------:R-:W-:Y:S01]  /*6b70*/  HGMMA.64x256x16.F32.BF16 R24, R152, gdesc[UR4].tnspB, RZ, !UPT, gsb0 ;  /* 0x43e0000498187df0 */ /* 0x000fe2000c0018ff */
[-CC-:B------:R-:W-:Y:S01]  /*6b80*/  FFMA.FTZ R14, R14, R13.reuse, -R161.reuse ;  /* 0x0000000d0e0e7223 */ /* 0x180fe200000108a1 */
[-CC-:B------:R-:W-:Y:S01]  /*6b90*/  FFMA.FTZ R168, R168, R13.reuse, -R161.reuse ;  /* 0x0000000da8a87223 */ /* 0x180fe200000108a1 */
[-CC-:B------:R-:W-:Y:S01]  /*6ba0*/  FFMA.FTZ R171, R171, R13.reuse, -R161.reuse ;  /* 0x0000000dabab7223 */ /* 0x180fe200000108a1 */
[-CC-:B------:R-:W-:Y:S01]  /*6bb0*/  FFMA.FTZ R170, R170, R13.reuse, -R161.reuse ;  /* 0x0000000daaaa7223 */ /* 0x180fe200000108a1 */
[-CC-:B------:R-:W-:Y:S01]  /*6bc0*/  FFMA.FTZ R169, R169, R13.reuse, -R20.reuse ;  /* 0x0000000da9a97223 */ /* 0x180fe20000010814 */
[-CC-:B------:R-:W-:Y:S01]  /*6bd0*/  FFMA.FTZ R230, R230, R13.reuse, -R20.reuse ;  /* 0x0000000de6e67223 */ /* 0x180fe20000010814 */
[-CC-:B------:R-:W-:Y:S01]  /*6be0*/  FFMA.FTZ R229, R229, R13.reuse, -R20.reuse ;  /* 0x0000000de5e57223 */ /* 0x180fe20000010814 */
[-CC-:B------:R-:W-:Y:S01]  /*6bf0*/  FFMA.FTZ R228, R228, R13.reuse, -R20.reuse ;  /* 0x0000000de4e47223 */ /* 0x180fe20000010814 */
[----:B-----5:R1:W-:Y:S01]  /*6c00*/  STL [R1+0x404], R15 ;  /* 0x0004040f01007387 */ /* 0x0203e20000100800 */
[----:B------:R-:W-:Y:S03]  /*6c10*/  MUFU.EX2 R14, R14 ;  /* 0x0000000e000e7308 */ /* 0x000fe60000000800 */
[----:B------:R4:W-:Y:S04]  /*6c20*/  STL [R1+0x410], R18 ;  /* 0x0004101201007387 */ /* 0x0009e80000100800 */
[----:B--2---:R2:W-:Y:S01]  /*6c30*/  STL [R1+0x428], R19 ;  /* 0x0004281301007387 */ /* 0x0045e20000100800 */
[----:B------:R-:W5:Y:S08]  /*6c40*/  MUFU.EX2 R168, R168 ;  /* 0x000000a800a87308 */ /* 0x000f700000000800 */
[----:B------:R-:W-:Y:S08]  /*6c50*/  MUFU.EX2 R171, R171 ;  /* 0x000000ab00ab7308 */ /* 0x000ff00000000800 */
[----:B------:R-:W3:Y:S08]  /*6c60*/  MUFU.EX2 R170, R170 ;  /* 0x000000aa00aa7308 */ /* 0x000ef00000000800 */
[----:B------:R-:W-:Y:S08]  /*6c70*/  MUFU.EX2 R169, R169 ;  /* 0x000000a900a97308 */ /* 0x000ff00000000800 */
[----:B-1----:R-:W1:Y:S08]  /*6c80*/  MUFU.EX2 R15, R230 ;  /* 0x000000e6000f7308 */ /* 0x002e700000000800 */
[----:B----4-:R-:W-:Y:S08]  /*6c90*/  MUFU.EX2 R18, R229 ;  /* 0x000000e500127308 */ /* 0x010ff00000000800 */
[----:B--2---:R-:W2:Y:S01]  /*6ca0*/  MUFU.EX2 R19, R228 ;  /* 0x000000e400137308 */ /* 0x004ea20000000800 */
        /* <DEDUP_REMOVED lines=9> */
[-CC-:B------:R-:W-:Y:S01]  /*6d40*/  FFMA.FTZ R188, R188, R13.reuse, -R161.reuse ;  /* 0x0000000dbcbc7223 */ /* 0x180fe200000108a1 */
[-CC-:B------:R-:W-:Y:S01]  /*6d50*/  FFMA.FTZ R189, R189, R13.reuse, -R161.reuse ;  /* 0x0000000dbdbd7223 */ /* 0x180fe200000108a1 */
[-CC-:B------:R-:W-:Y:S01]  /*6d60*/  FFMA.FTZ R190, R190, R13.reuse, -R161.reuse ;  /* 0x0000000dbebe7223 */ /* 0x180fe200000108a1 */
[-CC-:B------:R-:W-:Y:S01]  /*6d70*/  FFMA.FTZ R191, R191, R13.reuse, -R20.reuse ;  /* 0x0000000dbfbf7223 */ /* 0x180fe20000010814 */
[-CC-:B------:R-:W-:Y:S01]  /*6d80*/  FFMA.FTZ R192, R192, R13.reuse, -R20.reuse ;  /* 0x0000000dc0c07223 */ /* 0x180fe20000010814 */
[-CC-:B------:R-:W-:Y:S01]  /*6d90*/  FFMA.FTZ R193, R193, R13.reuse, -R20.reuse ;  /* 0x0000000dc1c17223 */ /* 0x180fe20000010814 */
[-C--:B------:R-:W-:Y:S01]  /*6da0*/  FFMA.FTZ R199, R199, R13.reuse, -R20 ;  /* 0x0000000dc7c77223 */ /* 0x080fe20000010814 */
[----:B----4-:R-:W-:Y:S01]  /*6db0*/  FFMA.FTZ R162, R222, R13, -R161 ;  /* 0x0000000ddea27223 */ /* 0x010fe200000108a1 */
[----:B------:R-:W-:Y:S01]  /*6dc0*/  MUFU.EX2 R188, R188 ;  /* 0x000000bc00bc7308 */ /* 0x000fe20000000800 */
[----:B------:R-:W-:-:S02]  /*6dd0*/  WARPGROUP.DEPBAR.LE gsb0, 0x0 ;  /* 0x00008000000079c5 */ /* 0x000fc40000010000 */
[----:B-----5:R-:W-:Y:S02]  /*6de0*/  F2FP.BF16.F32.PACK_AB R152, R168, R14 ;  /* 0x0000000ea898723e */ /* 0x020fe400000010ff */
[----:B---3--:R-:W-:Y:S02]  /*6df0*/  F2FP.BF16.F32.PACK_AB R154, R170, R171 ;  /* 0x000000abaa9a723e */ /* 0x008fe400000010ff */
[----:B-1----:R-:W-:Y:S02]  /*6e00*/  F2FP.BF16.F32.PACK_AB R153, R15, R169 ;  /* 0x000000a90f99723e */ /* 0x002fe400000010ff */
[----:B--2---:R-:W-:Y:S01]  /*6e10*/  F2FP.BF16.F32.PACK_AB R155, R19, R18 ;  /* 0x00000012139b723e */ /* 0x004fe200000010ff */
[----:B------:R-:W-:Y:S04]  /*6e20*/  STL.128 [R1+0x230], R24 ;  /* 0x0002301801007387 */ /* 0x000fe80000100c00 */
        /* <DEDUP_REMOVED lines=30> */
[----:B------:R1:W-:Y:S02]  /*7010*/  STL.128 [R1+0x420], R148 ;  /* 0x0004209401007387 */ /* 0x0003e40000100c00 */
[----:B-1----:R-:W-:-:S06]  /*7020*/  WARPGROUP.ARRIVE ;  /* 0x00000000000079c5 */ /* 0x002fcc0000000000 */
[----:B------:R-:W-:Y:S01]  /*7030*/  HGMMA.64x256x16.F32.BF16 R24, R152, gdesc[UR8].tnspB, R24, gsb0 ;  /* 0x43e0000898187df0 */ /* 0x000fe20008001818 */
[----:B------:R-:W1:Y:S08]  /*7040*/  MUFU.EX2 R162, R162 ;  /* 0x000000a200a27308 */ /* 0x000e700000000800 */
[----:B------:R-:W-:Y:S08]  /*7050*/  MUFU.EX2 R189, R189 ;  /* 0x000000bd00bd7308 */ /* 0x000ff00000000800 */
[----:B------:R-:W2:Y:S08]  /*7060*/  MUFU.EX2 R190, R190 ;  /* 0x000000be00be7308 */ /* 0x000eb00000000800 */
[----:B------:R-:W-:Y:S08]  /*7070*/  MUFU.EX2 R191, R191 ;  /* 0x000000bf00bf7308 */ /* 0x000ff00000000800 */
[----:B------:R-:W3:Y:S08]  /*7080*/  MUFU.EX2 R192, R192 ;  /* 0x000000c000c07308 */ /* 0x000ef00000000800 */
[----:B------:R-:W-:Y:S08]  /*7090*/  MUFU.EX2 R193, R193 ;  /* 0x000000c100c17308 */ /* 0x000ff00000000800 */
[----:B------:R-:W4:Y:S01]  /*70a0*/  MUFU.EX2 R199, R199 ;  /* 0x000000c700c77308 */ /* 0x000f220000000800 */
[----:B------:R-:W-:-:S02]  /*70b0*/  VIADD R8, R6, 0x100 ;  /* 0x0000010006087836 */ /* 0x000fc40000000000 */
[----:B------:R-:W-:-:S03]  /*70c0*/  IMAD.MOV.U32 R9, RZ, RZ, R7 ;  /* 0x000000ffff097224 */ /* 0x000fc600078e0007 */
[----:B------:R-:W-:Y:S02]  /*70d0*/  R2UR UR6, R8 ;  /* 0x00000000080672ca */ /* 0x000fe400000e0000 */
[----:B------:R-:W-:Y:S01]  /*70e0*/  R2UR UR7, R9 ;  /* 0x00000000090772ca */ /* 0x000fe200000e0000 */
[-CC-:B------:R-:W-:Y:S01]  /*70f0*/  FFMA.FTZ R201, R201, R13.reuse, -R161.reuse ;  /* 0x0000000dc9c97223 */ /* 0x180fe200000108a1 */
[-CC-:B------:R-:W-:Y:S01]  /*7100*/  FFMA.FTZ R202, R202, R13.reuse, -R161.reuse ;  /* 0x0000000dcaca7223 */ /* 0x180fe200000108a1 */
[-CC-:B------:R-:W-:Y:S01]  /*7110*/  FFMA.FTZ R203, R203, R13.reuse, -R161.reuse ;  /* 0x0000000dcbcb7223 */ /* 0x180fe200000108a1 */
[-C--:B------:R-:W-:Y:S01]  /*7120*/  FFMA.FTZ R216, R216, R13.reuse, -R161 ;  /* 0x0000000dd8d87223 */ /* 0x080fe200000108a1 */
[-CC-:B------:R-:W-:Y:S01]  /*7130*/  FFMA.FTZ R217, R217, R13.reuse, -R20.reuse ;  /* 0x0000000dd9d97223 */ /* 0x180fe20000010814 */
[-CC-:B------:R-:W-:Y:S01]  /*7140*/  FFMA.FTZ R218, R218, R13.reuse, -R20.reuse ;  /* 0x0000000ddada7223 */ /* 0x180fe20000010814 */
[-CC-:B------:R-:W-:Y:S01]  /*7150*/  FFMA.FTZ R219, R219, R13.reuse, -R20.reuse ;  /* 0x0000000ddbdb7223 */ /* 0x180fe20000010814 */
[----:B------:R-:W-:Y:S01]  /*7160*/  FFMA.FTZ R220, R220, R13, -R20 ;  /* 0x0000000ddcdc7223 */ /* 0x000fe20000010814 */
[----:B------:R-:W-:Y:S08]  /*7170*/  MUFU.EX2 R201, R201 ;  /* 0x000000c900c97308 */ /* 0x000ff00000000800 */
[----:B------:R-:W5:Y:S08]  /*7180*/  MUFU.EX2 R202, R202 ;  /* 0x000000ca00ca7308 */ /* 0x000f700000000800 */
[----:B------:R-:W-:Y:S08]  /*7190*/  MUFU.EX2 R203, R203 ;  /* 0x000000cb00cb7308 */ /* 0x000ff00000000800 */
[----:B------:R-:W5:Y:S08]  /*71a0*/  MUFU.EX2 R216, R216 ;  /* 0x000000d800d87308 */ /* 0x000f700000000800 */
[----:B------:R-:W-:Y:S08]  /*71b0*/  MUFU.EX2 R217, R217 ;  /* 0x000000d900d97308 */ /* 0x000ff00000000800 */
[----:B------:R-:W5:Y:S01]  /*71c0*/  MUFU.EX2 R218, R218 ;  /* 0x000000da00da7308 */ /* 0x000f620000000800 */
[----:B------:R-:W-:-:S02]  /*71d0*/  WARPGROUP.DEPBAR.LE gsb0, 0x0 ;  /* 0x00008000000079c5 */ /* 0x000fc40000010000 */
[----:B-1----:R-:W-:Y:S02]  /*71e0*/  F2FP.BF16.F32.PACK_AB R152, R188, R162 ;  /* 0x000000a2bc98723e */ /* 0x002fe400000010ff */
[----:B--2---:R-:W-:Y:S02]  /*71f0*/  F2FP.BF16.F32.PACK_AB R154, R190, R189 ;  /* 0x000000bdbe9a723e */ /* 0x004fe400000010ff */
[----:B---3--:R-:W-:Y:S02]  /*7200*/  F2FP.BF16.F32.PACK_AB R153, R192, R191 ;  /* 0x000000bfc099723e */ /* 0x008fe400000010ff */
[----:B----4-:R-:W-:Y:S01]  /*7210*/  F2FP.BF16.F32.PACK_AB R155, R199, R193 ;  /* 0x000000c1c79b723e */ /* 0x010fe200000010ff */
        /* <DEDUP_REMOVED lines=34> */
[----:B------:R-:W-:Y:S08]  /*7440*/  MUFU.EX2 R219, R219 ;  /* 0x000000db00db7308 */ /* 0x000ff00000000800 */
[----:B------:R-:W1:Y:S01]  /*7450*/  MUFU.EX2 R220, R220 ;  /* 0x000000dc00dc7308 */ /* 0x000e620000000800 */
[----:B------:R-:W-:-:S02]  /*7460*/  VIADD R8, R6, 0x180 ;  /* 0x0000018006087836 */ /* 0x000fc40000000000 */
[----:B------:R-:W-:-:S03]  /*7470*/  IMAD.MOV.U32 R9, RZ, RZ, R7 ;  /* 0x000000ffff097224 */ /* 0x000fc600078e0007 */
[----:B------:R-:W-:Y:S02]  /*7480*/  R2UR UR6, R8 ;  /* 0x00000000080672ca */ /* 0x000fe400000e0000 */
[----:B------:R-:W-:Y:S01]  /*7490*/  R2UR UR7, R9 ;  /* 0x00000000090772ca */ /* 0x000fe200000e0000 */
[----:B------:R-:W-:Y:S02]  /*74a0*/  VIADD R8, R6, 0x200 ;  /* 0x0000020006087836 */ /* 0x000fe40000000000 */
[----:B------:R-:W-:Y:S02]  /*74b0*/  IMAD.MOV.U32 R9, RZ, RZ, R7 ;  /* 0x000000ffff097224 */ /* 0x000fe400078e0007 */
[----:B------:R-:W-:Y:S01]  /*74c0*/  FFMA.FTZ R183, R183, R13, -R20 ;  /* 0x0000000db7b77223 */ /* 0x000fe20000010814 */
[----:B------:R-:W-:Y:S02]  /*74d0*/  WARPGROUP.DEPBAR.LE gsb0, 0x0 ;  /* 0x00008000000079c5 */ /* 0x000fe40000010000 */
[----:B-----5:R-:W-:-:S02]  /*74e0*/  F2FP.BF16.F32.PACK_AB R152, R202, R201 ;  /* 0x000000c9ca98723e */ /* 0x020fc400000010ff */
[----:B------:R-:W-:Y:S02]  /*74f0*/  F2FP.BF16.F32.PACK_AB R154, R216, R203 ;  /* 0x000000cbd89a723e */ /* 0x000fe400000010ff */
[----:B------:R-:W-:Y:S02]  /*7500*/  F2FP.BF16.F32.PACK_AB R153, R218, R217 ;  /* 0x000000d9da99723e */ /* 0x000fe400000010ff */
[----:B-1----:R-:W-:Y:S01]  /*7510*/  F2FP.BF16.F32.PACK_AB R155, R220, R219 ;  /* 0x000000dbdc9b723e */ /* 0x002fe200000010ff */
        /* <DEDUP_REMOVED lines=34> */
[----:B------:R-:W-:Y:S01]  /*7740*/  R2UR UR6, R8 ;  /* 0x00000000080672ca */ /* 0x000fe200000e0000 */
[-CC-:B------:R-:W-:Y:S01]  /*7750*/  FFMA.FTZ R8, R172, R13.reuse, -R161.reuse ;  /* 0x0000000dac087223 */ /* 0x180fe200000108a1 */
[----:B------:R-:W-:Y:S01]  /*7760*/  R2UR UR7, R9 ;  /* 0x00000000090772ca */ /* 0x000fe200000e0000 */
        /* <DEDUP_REMOVED lines=9> */
[-C--:B------:R-:W-:Y:S01]  /*7800*/  FFMA.FTZ R178, R179, R13.reuse, -R161 ;  /* 0x0000000db3b27223 */ /* 0x080fe200000108a1 */
[----:B------:R-:W-:Y:S08]  /*7810*/  MUFU.EX2 R8, R8 ;  /* 0x0000000800087308 */ /* 0x000ff00000000800 */
[----:B------:R-:W1:Y:S08]  /*7820*/  MUFU.EX2 R9, R9 ;  /* 0x0000000900097308 */ /* 0x000e700000000800 */
[----:B------:R-:W-:Y:S08]  /*7830*/  MUFU.EX2 R172, R172 ;  /* 0x000000ac00ac7308 */ /* 0x000ff00000000800 */
[----:B------:R-:W2:Y:S08]  /*7840*/  MUFU.EX2 R173, R173 ;  /* 0x000000ad00ad7308 */ /* 0x000eb00000000800 */
[----:B------:R-:W-:Y:S08]  /*7850*/  MUFU.EX2 R174, R174 ;  /* 0x000000ae00ae7308 */ /* 0x000ff00000000800 */
[----:B------:R-:W3:Y:S08]  /*7860*/  MUFU.EX2 R175, R175 ;  /* 0x000000af00af7308 */ /* 0x000ef00000000800 */
[----:B------:R-:W-:Y:S08]  /*7870*/  MUFU.EX2 R180, R180 ;  /* 0x000000b400b47308 */ /* 0x000ff00000000800 */
[----:B------:R-:W4:Y:S01]  /*7880*/  MUFU.EX2 R179, R183 ;  /* 0x000000b700b37308 */ /* 0x000f220000000800 */
[-CC-:B------:R-:W-:Y:S01]  /*7890*/  FFMA.FTZ R181, R164, R13.reuse, -R20.reuse ;  /* 0x0000000da4b57223 */ /* 0x180fe20000010814 */
[-CC-:B------:R-:W-:Y:S01]  /*78a0*/  FFMA.FTZ R166, R166, R13.reuse, -R20.reuse ;  /* 0x0000000da6a67223 */ /* 0x180fe20000010814 */
[-CC-:B------:R-:W-:Y:S01]  /*78b0*/  FFMA.FTZ R164, R165, R13.reuse, -R20.reuse ;  /* 0x0000000da5a47223 */ /* 0x180fe20000010814 */
[----:B------:R-:W-:-:S04]  /*78c0*/  FFMA.FTZ R13, R167, R13, -R20 ;  /* 0x0000000da70d7223 */ /* 0x000fc80000010814 */
[----:B------:R-:W-:Y:S08]  /*78d0*/  MUFU.EX2 R161, R182 ;  /* 0x000000b600a17308 */ /* 0x000ff00000000800 */
[----:B------:R-:W5:Y:S08]  /*78e0*/  MUFU.EX2 R176, R176 ;  /* 0x000000b000b07308 */ /* 0x000f700000000800 */
[----:B------:R-:W-:Y:S08]  /*78f0*/  MUFU.EX2 R177, R177 ;  /* 0x000000b100b17308 */ /* 0x000ff00000000800 */
[----:B------:R-:W5:Y:S08]  /*7900*/  MUFU.EX2 R178, R178 ;  /* 0x000000b200b27308 */ /* 0x000f700000000800 */
[----:B------:R-:W-:Y:S01]  /*7910*/  MUFU.EX2 R166, R166 ;  /* 0x000000a600a67308 */ /* 0x000fe20000000800 */
        /* <DEDUP_REMOVED lines=41> */
[----:B------:R-:W2:Y:S01]  /*7bb0*/  MUFU.EX2 R13, R13 ;  /* 0x0000000d000d7308 */ /* 0x000ea20000000800 */
[----:B------:R-:W-:Y:S01]  /*7bc0*/  VIADD R6, R6, 0x280 ;  /* 0x0000028006067836 */ /* 0x000fe20000000000 */
[----:B------:R-:W-:-:S04]  /*7bd0*/  R2UR UR7, R7 ;  /* 0x00000000070772ca */ /* 0x000fc800000e0000 */
[----:B------:R-:W-:Y:S01]  /*7be0*/  R2UR UR6, R6 ;  /* 0x00000000060672ca */ /* 0x000fe200000e0000 */
[----:B------:R-:W3:Y:S01]  /*7bf0*/  S2R R227, SR_TID.X ;  /* 0x0000000000e37919 */ /* 0x000ee20000002100 */
[----:B------:R-:W-:Y:S01]  /*7c00*/  FADD.FTZ R21, R160, R21 ;  /* 0x00000015a0157221 */ /* 0x000fe20000010000 */
[----:B------:R-:W-:-:S03]  /*7c10*/  FADD.FTZ R20, R159, R23 ;  /* 0x000000179f147221 */ /* 0x000fc60000010000 */
[----:B------:R-:W-:Y:S01]  /*7c20*/  FADD.FTZ R23, R156, R21 ;  /* 0x000000159c177221 */ /* 0x000fe20000010000 */
[----:B------:R-:W-:Y:S01]  /*7c30*/  FADD.FTZ R156, R157, R20 ;  /* 0x000000149d9c7221 */ /* 0x000fe20000010000 */
[----:B---3--:R-:W-:-:S13]  /*7c40*/  LOP3.LUT P6, RZ, R227, 0x7f, RZ, 0xc0, !PT ;  /* 0x0000007fe3ff7812 */ /* 0x008fda00078cc0ff */
[----:B------:R-:W3:Y:S04]  /*7c50*/  @!P6 LDL.64 R6, [R1+0x68] ;  /* 0x000068000106e983 */ /* 0x000ee80000100a00 */
[----:B------:R-:W4:Y:S01]  /*7c60*/  @!P6 LDL R21, [R1+0x218] ;  /* 0x000218000115e983 */ /* 0x000f220000100800 */
[----:B------:R-:W-:Y:S02]  /*7c70*/  WARPGROUP.DEPBAR.LE gsb0, 0x0 ;  /* 0x00008000000079c5 */ /* 0x000fe40000010000 */
[----:B-----5:R-:W-:Y:S02]  /*7c80*/  F2FP.BF16.F32.PACK_AB R152, R176, R161 ;  /* 0x000000a1b098723e */ /* 0x020fe400000010ff */
[----:B------:R-:W-:Y:S02]  /*7c90*/  F2FP.BF16.F32.PACK_AB R154, R178, R177 ;  /* 0x000000b1b29a723e */ /* 0x000fe400000010ff */
[----:B-1----:R-:W-:-:S02]  /*7ca0*/  F2FP.BF16.F32.PACK_AB R153, R181, R166 ;  /* 0x000000a6b599723e */ /* 0x002fc400000010ff */
        /* <DEDUP_REMOVED lines=49> */
[----:B------:R-:W-:Y:S02]  /*7fc0*/  WARPGROUP.DEPBAR.LE gsb0, 0x0 ;  /* 0x00008000000079c5 */ /* 0x000fe40000010000 */
        /* <DEDUP_REMOVED lines=24> */
[----:B------:R1:W-:Y:S04]  /*8150*/  STL.128 [R1+0x3b0], R120 ;  /* 0x0003b07801007387 */ /* 0x0003e80000100c00 */
[----:B------:R-:W-:Y:S04]  /*8160*/  STL.128 [R1+0x3c0], R124 ;  /* 0x0003c07c01007387 */ /* 0x000fe80000100c00 */
[----:B------:R-:W-:Y:S04]  /*8170*/  STL.128 [R1+0x3d0], R128 ;  /* 0x0003d08001007387 */ /* 0x000fe80000100c00 */
[----:B------:R-:W-:Y:S04]  /*8180*/  STL.128 [R1+0x3e0], R132 ;  /* 0x0003e08401007387 */ /* 0x000fe80000100c00 */
[----:B------:R-:W-:Y:S04]  /*8190*/  STL.128 [R1+0x3f0], R136 ;  /* 0x0003f08801007387 */ /* 0x000fe80000100c00 */
[----:B------:R-:W-:Y:S04]  /*81a0*/  STL.128 [R1+0x400], R140 ;  /* 0x0004008c01007387 */ /* 0x000fe80000100c00 */
[----:B------:R-:W-:Y:S04]  /*81b0*/  STL.128 [R1+0x410], R144 ;  /* 0x0004109001007387 */ /* 0x000fe80000100c00 */
[----:B------:R2:W-:Y:S04]  /*81c0*/  STL.128 [R1+0x420], R148 ;  /* 0x0004209401007387 */ /* 0x0005e80000100c00 */
[----:B------:R-:W5:Y:S04]  /*81d0*/  LDL R159, [R1+0x230] ;  /* 0x00023000019f7983 */ /* 0x000f680000100800 */
[----:B------:R-:W5:Y:S04]  /*81e0*/  LDL R157, [R1+0x234] ;  /* 0x00023400019d7983 */ /* 0x000f680000100800 */
[----:B------:R-:W5:Y:S04]  /*81f0*/  LDL R155, [R1+0x238] ;  /* 0x00023800019b7983 */ /* 0x000f680000100800 */
[----:B------:R-:W5:Y:S04]  /*8200*/  LDL R153, [R1+0x23c] ;  /* 0x00023c0001997983 */ /* 0x000f680000100800 */
[----:B-1----:R-:W5:Y:S04]  /*8210*/  LDL R123, [R1+0x240] ;  /* 0x00024000017b7983 */ /* 0x002f680000100800 */
[----:B------:R-:W5:Y:S04]  /*8220*/  LDL R121, [R1+0x244] ;  /* 0x0002440001797983 */ /* 0x000f680000100800 */
        /* <DEDUP_REMOVED lines=57> */
[----:B--2---:R-:W2:Y:S04]  /*85c0*/  LDL R150, [R1+0x32c] ;  /* 0x00032c0001967983 */ /* 0x004ea80000100800 */
[----:B------:R-:W2:Y:S04]  /*85d0*/  LDL R148, [R1+0x330] ;  /* 0x0003300001947983 */ /* 0x000ea80000100800 */
        /* <DEDUP_REMOVED lines=62> */
[----:B------:R-:W2:Y:S01]  /*89c0*/  LDL R24, [R1+0x42c] ;  /* 0x00042c0001187983 */ /* 0x000ea20000100800 */
        /* <DEDUP_REMOVED lines=22> */
[----:B---3--:R-:W-:Y:S02]  /*8b30*/  @!P6 MOV R6, R6 ;  /* 0x000000060006e202 */ /* 0x008fe40000000f00 */
[----:B------:R-:W-:Y:S01]  /*8b40*/  FADD.FTZ R176, R176, R161 ;  /* 0x000000a1b0b07221 */ /* 0x000fe20000010000 */
[----:B------:R-:W-:Y:S02]  /*8b50*/  FADD.FTZ R181, R181, R166 ;  /* 0x000000a6b5b57221 */ /* 0x000fe40000010000 */
[----:B----4-:R-:W-:Y:S02]  /*8b60*/  @!P6 IMAD R21, R21, 0x8, R6 ;  /* 0x000000081515e824 */ /* 0x010fe400078e0206 */
[----:B------:R-:W-:Y:S01]  /*8b70*/  FADD.FTZ R177, R177, R176 ;  /* 0x000000b0b1b17221 */ /* 0x000fe20000010000 */
[----:B------:R-:W-:Y:S01]  /*8b80*/  FADD.FTZ R164, R164, R181 ;  /* 0x000000b5a4a47221 */ /* 0x000fe20000010000 */
[----:B------:R-:W-:Y:S02]  /*8b90*/  STL [R1+0x88], RZ ;  /* 0x000088ff01007387 */ /* 0x000fe40000100800 */
[----:B------:R-:W-:Y:S01]  /*8ba0*/  FADD.FTZ R178, R178, R177 ;  /* 0x000000b1b2b27221 */ /* 0x000fe20000010000 */
[----:B------:R-:W-:Y:S01]  /*8bb0*/  FADD.FTZ R179, R13, R164 ;  /* 0x000000a40db37221 */ /* 0x000fe20000010000 */
[----:B------:R-:W-:Y:S01]  /*8bc0*/  STL [R1+0x88], R0 ;  /* 0x0000880001007387 */ /* 0x000fe20000100800 */
[----:B------:R-:W-:-:S03]  /*8bd0*/  @!P6 PRMT R21, RZ, 0x654, R21 ;  /* 0x00000654ff15e816 */ /* 0x000fc60000000015 */
[----:B------:R-:W-:Y:S04]  /*8be0*/  STL [R1+0x88], R0 ;  /* 0x0000880001007387 */ /* 0x000fe80000100800 */
[----:B------:R-:W-:Y:S04]  /*8bf0*/  STL [R1+0x88], R0 ;  /* 0x0000880001007387 */ /* 0x000fe80000100800 */
[----:B------:R-:W-:Y:S04]  /*8c00*/  STL [R1+0x88], R0 ;  /* 0x0000880001007387 */ /* 0x000fe80000100800 */
[----:B------:R-:W-:Y:S04]  /*8c10*/  STL [R1+0x88], R0 ;  /* 0x0000880001007387 */ /* 0x000fe80000100800 */
[----:B------:R1:W-:Y:S04]  /*8c20*/  STL [R1+0x88], R0 ;  /* 0x0000880001007387 */ /* 0x0003e80000100800 */
[----:B------:R3:W-:Y:S04]  /*8c30*/  STL [R1+0x444], R10 ;  /* 0x0004440a01007387 */ /* 0x0007e80000100800 */
[----:B------:R4:W-:Y:S04]  /*8c40*/  STL.64 [R1+0x450], R178 ;  /* 0x000450b201007387 */ /* 0x0009e80000100a00 */
[----:B-----5:R4:W-:Y:S04]  /*8c50*/  STL [R1+0x230], R159 ;  /* 0x0002309f01007387 */ /* 0x0209e80000100800 */
[----:B------:R4:W-:Y:S04]  /*8c60*/  STL [R1+0x234], R157 ;  /* 0x0002349d01007387 */ /* 0x0009e80000100800 */
        /* <DEDUP_REMOVED lines=61> */
[----:B--2---:R4:W-:Y:S04]  /*9040*/  STL [R1+0x32c], R150 ;  /* 0x00032c9601007387 */ /* 0x0049e80000100800 */
        /* <DEDUP_REMOVED lines=63> */
[----:B------:R4:W-:Y:S01]  /*9440*/  STL [R1+0x42c], R24 ;  /* 0x00042c1801007387 */ /* 0x0009e20000100800 */
[----:B------:R4:W-:Y:S03]  /*9450*/  @!P6 SYNCS.ARRIVE.TRANS64.RED.A1T0 RZ, [R21+URZ], RZ ;  /* 0x000000ff15ffe9a7 */ /* 0x0009e6000810043f */
[----:B-1----:R-:W2:Y:S01]  /*9460*/  LDL R0, [R1+0x70] ;  /* 0x0000700001007983 */ /* 0x002ea20000100800 */
[----:B------:R-:W-:Y:S01]  /*9470*/  ISETP.GE.AND P0, PT, R5, 0x1, PT ;  /* 0x000000010500780c */ /* 0x000fe20003f06270 */
[----:B------:R-:W-:-:S06]  /*9480*/  UIADD3 UR45, UR45, -0x2, URZ ;  /* 0xfffffffe2d2d7890 */ /* 0x000fcc000fffe03f */
[----:B---3--:R-:W-:Y:S02]  /*9490*/  IMAD.U32 R10, RZ, RZ, UR45 ;  /* 0x0000002dff0a7e24 */ /* 0x008fe4000f8e00ff */
[----:B--2---:R-:W-:-:S05]  /*94a0*/  IMAD.SHL.U32 R9, R0, 0x80, RZ ;  /* 0x0000008000097824 */ /* 0x004fca00078e00ff */
[----:B------:R-:W-:-:S05]  /*94b0*/  IADD3 R7, R9, UR40, -R236 ;  /* 0x0000002809077c10 */ /* 0x000fca000fffe8ec */
[----:B------:R-:W-:Y:S01]  /*94c0*/  IMAD.IADD R4, R7, 0x1, R4 ;  /* 0x0000000107047824 */ /* 0x000fe200078e0204 */
[----:B----4-:R-:W-:Y:S06]  /*94d0*/  @!P0 BRA `(.L_x_1530) ;  /* 0x0000000000408947 */ /* 0x010fec0003800000 */
[C---:B------:R-:W-:Y:S01]  /*94e0*/  ISETP.GT.AND P0, PT, R7.reuse, RZ, PT ;  /* 0x000000ff0700720c */ /* 0x040fe20003f04270 */
[----:B------:R-:W-:Y:S01]  /*94f0*/  BSSY B0, `(.L_x_1531) ;  /* 0x000000c000007945 */ /* 0x000fe20003800000 */
[----:B------:R-:W-:-:S11]  /*9500*/  VIADD R0, R7, 0xffffffff ;  /* 0xffffffff07007836 */ /* 0x000fd60000000000 */
[----:B------:R-:W-:Y:S05]  /*9510*/  @P0 BRA `(.L_x_1532) ;  /* 0x0000000000180947 */ /* 0x000fea0003800000 */
[----:B------:R-:W-:Y:S01]  /*9520*/  ISETP.NE.AND P0, PT, R5, 0x1, PT ;  /* 0x000000010500780c */ /* 0x000fe20003f05270 */
[----:B------:R-:W-:-:S12]  /*9530*/  IMAD.MOV R7, RZ, RZ, -R7 ;  /* 0x000000ffff077224 */ /* 0x000fd800078e0a07 */
[----:B------:R-:W-:-:S05]  /*9540*/  @P0 IMAD.HI.U32 R2, R7, R2, RZ ;  /* 0x0000000207020227 */ /* 0x000fca00078e00ff */
[----:B------:R-:W-:-:S04]  /*9550*/  @P0 SHF.R.U32.HI R7, RZ, R3, R2 ;  /* 0x00000003ff070219 */ /* 0x000fc80000011602 */
[----:B------:R-:W-:Y:S01]  /*9560*/  LOP3.LUT R0, RZ, R7, RZ, 0x33, !PT ;  /* 0x00000007ff007212 */ /* 0x000fe200078e33ff */
[----:B------:R-:W-:Y:S06]  /*9570*/  BRA `(.L_x_1533) ;  /* 0x00000000000c7947 */ /* 0x000fec0003800000 */
.L_x_1532:
[----:B------:R-:W-:-:S13]  /*9580*/  ISETP.NE.AND P0, PT, R5, 0x1, PT ;  /* 0x000000010500780c */ /* 0x000fda0003f05270 */
[----:B------:R-:W-:-:S05]  /*9590*/  @P0 IMAD.HI.U32 R2, R0, R2, RZ ;  /* 0x0000000200020227 */ /* 0x000fca00078e00ff */
[----:B------:R-:W-:-:S07]  /*95a0*/  @P0 SHF.R.U32.HI R0, RZ, R3, R2 ;  /* 0x00000003ff000219 */ /* 0x000fce0000011602 */
.L_x_1533:
[----:B------:R-:W-:Y:S05]  /*95b0*/  BSYNC B0 ;  /* 0x0000000000007941 */ /* 0x000fea0003800000 */
.L_x_1531:
[----:B------:R-:W-:-:S05]  /*95c0*/  IMAD R5, R0, R5, R5 ;  /* 0x0000000500057224 */ /* 0x000fca00078e0205 */
[----:B------:R-:W-:-:S07]  /*95d0*/  VIMNMX R4, R4, R5, PT ;  /* 0x0000000504047248 */ /* 0x000fce0003fe0100 */
.L_x_1530:
[----:B------:R-:W-:Y:S01]  /*95e0*/  IMAD.HI R4, R4, 0x2aaaaaab, RZ ;  /* 0x2aaaaaab04047827 */ /* 0x000fe200078e02ff */
[----:B------:R-:W-:Y:S04]  /*95f0*/  BSSY B2, `(.L_x_1534) ;  /* 0x0000012000027945 */ /* 0x000fe80003800000 */
[----:B------:R-:W-:-:S04]  /*9600*/  SHF.R.U32.HI R3, RZ, 0x1f, R4 ;  /* 0x0000001fff037819 */ /* 0x000fc80000011604 */
[----:B------:R-:W-:-:S04]  /*9610*/  LEA.HI.SX32 R3, R4, R3, 0x1c ;  /* 0x0000000304037211 */ /* 0x000fc800078fe2ff */
[----:B------:R-:W-:-:S04]  /*9620*/  VIMNMX R192, R3, UR41, !PT ;  /* 0x0000002903c07c48 */ /* 0x000fc8000ffe0100 */
[----:B------:R-:W-:-:S13]  /*9630*/  ISETP.GE.AND P0, PT, R10, R192, PT ;  /* 0x000000c00a00720c */ /* 0x000fda0003f06270 */
[----:B------:R-:W-:Y:S05]  /*9640*/  @!P0 BRA `(.L_x_1535) ;  /* 0x0000000000308947 */ /* 0x000fea0003800000 */
[----:B------:R-:W-:Y:S01]  /*9650*/  BSSY B1, `(.L_x_1536) ;  /* 0x0000009000017945 */ /* 0x000fe20003800000 */
.L_x_1538:
[----:B------:R-:W-:Y:S01]  /*9660*/  BSSY B0, `(.L_x_1537) ;  /* 0x0000004000007945 */ /* 0x000fe20003800000 */
[----:B------:R-:W-:Y:S01]  /*9670*/  VIADD R0, R16, 0x178 ;  /* 0x0000017810007836 */ /* 0x000fe20000000000 */
[----:B------:R-:W-:-:S07]  /*9680*/  MOV R201, 0x96a0 ;  /* 0x000096a000c97802 */ /* 0x000fce0000000f00 */
[----:B------:R-:W-:Y:S05]  /*9690*/  CALL.REL.NOINC `($_ZN7cutlass13device_kernelIN5flash11enable_sm90INS1_16FlashAttnFwdSm90INS1_25CollectiveMainloopFwdSm90ILi2EN4cute5tupleIJNS5_1CILi1EEES8_S8_EEENS6_IJNS7_ILi128EEENS7_ILi96EEENS7_ILi64EEEEEELi256ENS_10bfloat16_tEfNS_4arch4Sm90ELb0ELb1ELb1ELb0ELb0ELb0ELb1ELb1ELb0ELb0ELb0ELb0EEENS1_21CollectiveEpilogueFwdINS6_IJSA_NS7_ILi256EEESB_EEES9_SE_SG_Li256ELb0ELb0ELb0ELb0EEENS1_30DynamicPersistentTileSchedulerILi256ELi32ELb0ELb0ELb1EEEEEEEEEvNT_6ParamsE$_ZZN5flash25CollectiveMainloopFwdSm90ILi2EN4cute5tupleIJNS1_1CILi1EEES4_S4_EEENS2_IJNS3_ILi128EEENS3_ILi96EEENS3_ILi64EEEEEELi256EN7cutlass10bfloat16_tEfNSA_4arch4Sm90ELb0ELb1ELb1ELb0ELb0ELb0ELb1ELb1ELb0ELb0ELb0ELb0EE3mmaINS_16FlashAttnFwdSm90ISE_NS_21CollectiveEpilogueFwdINS2_IJS6_NS3_ILi256EEES7_EEES5_SB_SD_Li256ELb0ELb0ELb0ELb0EEENS_30DynamicPersistentTileSchedulerILi256ELi32ELb0ELb0ELb1EEEE13SharedStorageENS1_6TensorINS1_11ArrayEngineIfLm128EEENS1_6LayoutINS2_IJNS2_IJNS3_ILi2EEEST_NS3_ILi32EEEEEES4_S4_EEENS2_IJNS2_IJS4_ST_NS3_ILi4EEEEEENS3_ILi0EEESZ_EEEEEEENS_7SoftmaxILi2ELi0EEEEEbRKNSE_6ParamsENSA_25PipelineTmaAsyncNoClusterILi2ENSA_16PipelineTmaAsyncILi2EEEEES1B_RNSA_13PipelineStateILj2EEERT0_RT1_iRiRKNS_16SeqlenInfoQKNewKILb0ELb0EEENS2_IJiiiiEEERT_ENKUliT_T0_T1_E_clIZSF_ISO_S12_S14_EbS17_S1B_S1B_S1E_S1G_S1I_iS1J_S1N_S1O_S1Q_EUlRS1R_iE1_NS3_ILb0EEENS3_ILb1EEEEEDaiS1R_S1S_S1T_) ;  /* 0x000001b8008c7944 */ /* 0x000fea0003c00000 */
[----:B------:R-:W-:Y:S05]  /*96a0*/  BSYNC B0 ;  /* 0x0000000000007941 */ /* 0x000fea0003800000 */
.L_x_1537:
[C---:B------:R-:W-:Y:S01]  /*96b0*/  ISETP.GT.AND P0, PT, R10.reuse, R192, PT ;  /* 0x000000c00a00720c */ /* 0x040fe20003f04270 */
[----:B------:R-:W-:-:S12]  /*96c0*/  VIADD R10, R10, 0xffffffff ;  /* 0xffffffff0a0a7836 */ /* 0x000fd80000000000 */
[----:B------:R-:W-:Y:S05]  /*96d0*/  @P0 BRA `(.L_x_1538) ;  /* 0xfffffffc00e00947 */ /* 0x000fea000383ffff */
[----:B------:R-:W-:Y:S05]  /*96e0*/  BSYNC B1 ;  /* 0x0000000000017941 */ /* 0x000fea0003800000 */
.L_x_1536:
[----:B------:R-:W2:Y:S02]  /*96f0*/  LDL R9, [R1+0x70] ;  /* 0x0000700001097983 */ /* 0x000ea40000100800 */
[----:B--2---:R-:W-:-:S07]  /*9700*/  IMAD.SHL.U32 R9, R9, 0x80, RZ ;  /* 0x0000008009097824 */ /* 0x004fce00078e00ff */
.L_x_1535:
[----:B------:R-:W-:Y:S05]  /*9710*/  BSYNC B2 ;  /* 0x0000000000027941 */ /* 0x000fea0003800000 */
.L_x_1534:
[----:B------:R-:W1:Y:S01]  /*9720*/  LDC R4, c[0x0][0xadc] ;  /* 0x0002b700ff047b82 */ /* 0x000e620000000800 */
[----:B------:R-:W-:Y:S02]  /*9730*/  ULDC UR4, c[0x0][0x288] ;  /* 0x0000a20000047ab9 */ /* 0x000fe40000000800 */
[----:B------:R-:W-:-:S06]  /*9740*/  UIADD3 UR4, UR40, 0x80, -UR4 ;  /* 0x0000008028047890 */ /* 0x000fcc000fffe804 */
[----:B------:R-:W-:Y:S01]  /*9750*/  VIADD R9, R9, UR4 ;  /* 0x0000000409097c36 */ /* 0x000fe20008000000 */
[----:B------:R-:W-:-:S03]  /*9760*/  ULDC UR4, c[0x0][0xad4] ;  /* 0x0002b50000047ab9 */ /* 0x000fc60000000800 */
[----:B------:R-:W-:Y:S01]  /*9770*/  VIADD R0, R9, -UR4 ;  /* 0x8000000409007c36 */ /* 0x000fe20008000000 */
[----:B-1----:R-:W-:-:S13]  /*9780*/  ISETP.GE.AND P0, PT, R4, 0x1, PT ;  /* 0x000000010400780c */ /* 0x002fda0003f06270 */
[----:B------:R-:W-:Y:S05]  /*9790*/  @!P0 BRA `(.L_x_1539) ;  /* 0x0000000000448947 */ /* 0x000fea0003800000 */
[----:B------:R-:W-:Y:S01]  /*97a0*/  ISETP.GT.AND P0, PT, R9, -0x1, PT ;  /* 0xffffffff0900780c */ /* 0x000fe20003f04270 */
[----:B------:R-:W-:-:S12]  /*97b0*/  BSSY B0, `(.L_x_1540) ;  /* 0x000000d000007945 */ /* 0x000fd80003800000 */
        /* <DEDUP_REMOVED lines=8> */
.L_x_1541:
[----:B------:R-:W-:-:S13]  /*9840*/  ISETP.NE.AND P0, PT, R4, 0x1, PT ;  /* 0x000000010400780c */ /* 0x000fda0003f05270 */
[----:B------:R-:W1:Y:S02]  /*9850*/  @P0 LDC.64 R2, c[0x0][0xae0] ;  /* 0x0002b800ff020b82 */ /* 0x000e640000000a00 */
[----:B-1----:R-:W-:-:S05]  /*9860*/  @P0 IMAD.HI.U32 R2, R9, R2, RZ ;  /* 0x0000000209020227 */ /* 0x002fca00078e00ff */
[----:B------:R-:W-:-:S07]  /*9870*/  @P0 SHF.R.U32.HI R9, RZ, R3, R2 ;  /* 0x00000003ff090219 */ /* 0x000fce0000011602 */
.L_x_1542:
[----:B------:R-:W-:Y:S05]  /*9880*/  BSYNC B0 ;  /* 0x0000000000007941 */ /* 0x000fea0003800000 */
.L_x_1540:
[----:B------:R-:W-:-:S05]  /*9890*/  IMAD R9, R9, R4, RZ ;  /* 0x0000000409097224 */ /* 0x000fca00078e02ff */
[----:B------:R-:W-:-:S07]  /*98a0*/  VIMNMX R0, R0, R9, !PT ;  /* 0x0000000900007248 */ /* 0x000fce0007fe0100 */
.L_x_1539:
[----:B------:R-:W-:-:S04]  /*98b0*/  VIADD R0, R0, 0x5f ;  /* 0x0000005f00007836 */ /* 0x000fc80000000000 */
[----:B------:R-:W-:-:S05]  /*98c0*/  IMAD.HI R0, R0, 0x2aaaaaab, RZ ;  /* 0x2aaaaaab00007827 */ /* 0x000fca00078e02ff */
[----:B------:R-:W-:-:S04]  /*98d0*/  SHF.R.U32.HI R3, RZ, 0x1f, R0 ;  /* 0x0000001fff037819 */ /* 0x000fc80000011600 */
[----:B------:R-:W-:-:S04]  /*98e0*/  LEA.HI.SX32 R2, R0, R3, 0x1c ;  /* 0x0000000300027211 */ /* 0x000fc800078fe2ff */
[----:B------:R-:W-:-:S04]  /*98f0*/  VIMNMX R2, R2, UR41, !PT ;  /* 0x0000002902027c48 */ /* 0x000fc8000ffe0100 */
[----:B------:R-:W-:-:S13]  /*9900*/  ISETP.GE.AND P0, PT, R10, R2, PT ;  /* 0x000000020a00720c */ /* 0x000fda0003f06270 */
[----:B------:R-:W-:Y:S05]  /*9910*/  @!P0 BRA `(.L_x_1543) ;  /* 0x0000009c007c8947 */ /* 0x000fea0003800000 */
.L_x_1560:
[----:B-12---:R-:W2:Y:S04]  /*9920*/  LD.E R3, desc[UR46][R16.64+0x218] ;  /* 0x0002182e10037980 */ /* 0x006ea8000c101900 */
[----:B------:R-:W3:Y:S01]  /*9930*/  LD.E R0, desc[UR46][R16.64+0x220] ;  /* 0x0002202e10007980 */ /* 0x000ee2000c101900 */
[----:B--2---:R-:W-:-:S05]  /*9940*/  VIADD R3, R3, 0x1 ;  /* 0x0000000103037836 */ /* 0x004fca0000000000 */
[----:B------:R-:W-:-:S13]  /*9950*/  ISETP.NE.AND P1, PT, R3, 0x2, PT ;  /* 0x000000020300780c */ /* 0x000fda0003f25270 */
[----:B------:R1:W5:Y:S04]  /*9960*/  @P1 LD.E R9, desc[UR46][R16.64+0x21c] ;  /* 0x00021c2e10091980 */ /* 0x000368000c101900 */
[----:B------:R-:W2:Y:S01]  /*9970*/  @!P1 LD.E R4, desc[UR46][R16.64+0x21c] ;  /* 0x00021c2e10049980 */ /* 0x000ea2000c101900 */
[----:B---3--:R-:W-:-:S03]  /*9980*/  VIADD R7, R0, 0x1 ;  /* 0x0000000100077836 */ /* 0x008fc60000000000 */
[----:B------:R3:W-:Y:S04]  /*9990*/  ST.E desc[UR46][R16.64+0x218], R3 ;  /* 0x0002180310007985 */ /* 0x0007e8000c10192e */
[----:B------:R1:W-:Y:S04]  /*99a0*/  ST.E desc[UR46][R16.64+0x220], R7 ;  /* 0x0002200710007985 */ /* 0x0003e8000c10192e */
[----:B------:R1:W-:Y:S01]  /*99b0*/  @!P1 ST.E desc[UR46][R16.64+0x218], RZ ;  /* 0x000218ff10009985 */ /* 0x0003e2000c10192e */
[----:B--2---:R-:W-:-:S05]  /*99c0*/  @!P1 LOP3.LUT R9, R4, 0x1, RZ, 0x3c, !PT ;  /* 0x0000000104099812 */ /* 0x004fca00078e3cff */
[----:B------:R1:W-:Y:S04]  /*99d0*/  @!P1 ST.E desc[UR46][R16.64+0x21c], R9 ;  /* 0x00021c0910009985 */ /* 0x0003e8000c10192e */
[----:B------:R-:W2:Y:S04]  /*99e0*/  LDL.64 R20, [R1+0x190] ;  /* 0x0001900001147983 */ /* 0x000ea80000100a00 */
[----:B--2---:R-:W2:Y:S01]  /*99f0*/  LD.E R0, desc[UR46][R20.64+0x1c] ;  /* 0x00001c2e14007980 */ /* 0x004ea2000c101900 */
[----:B------:R-:W-:Y:S01]  /*9a00*/  IMAD.MOV.U32 R5, RZ, RZ, R10 ;  /* 0x000000ffff057224 */ /* 0x000fe200078e000a */
[----:B------:R-:W-:Y:S05]  /*9a10*/  YIELD ;  /* 0x0000000000007946 */ /* 0x000fea0003800000 */
[----:B------:R-:W-:Y:S01]  /*9a20*/  BSSY B0, `(.L_x_1544) ;  /* 0x0000008000007945 */ /* 0x000fe20003800000 */
[----:B------:R-:W-:Y:S01]  /*9a30*/  VIADD R10, R10, 0xffffffff ;  /* 0xffffffff0a0a7836 */ /* 0x000fe20000000000 */
[----:B------:R-:W-:Y:S01]  /*9a40*/  ISETP.GT.AND P0, PT, R5, R2, PT ;  /* 0x000000020500720c */ /* 0x000fe20003f04270 */
[----:B---3--:R-:W-:Y:S01]  /*9a50*/  @!P1 IMAD.MOV.U32 R3, RZ, RZ, RZ ;  /* 0x000000ffff039224 */ /* 0x008fe200078e00ff */
[----:B--2---:R-:W-:-:S04]  /*9a60*/  LOP3.LUT R0, R0, 0x1, RZ, 0xfc, !PT ;  /* 0x0000000100007812 */ /* 0x004fc800078efcff */
[----:B------:R-:W-:-:S13]  /*9a70*/  ISETP.NE.AND P2, PT, R0, 0x3, PT ;  /* 0x000000030000780c */ /* 0x000fda0003f45270 */
[----:B-1----:R-:W-:Y:S05]  /*9a80*/  @!P2 BRA `(.L_x_1545) ;  /* 0x000000000004a947 */ /* 0x002fea0003800000 */
[----:B------:R-:W-:Y:S01]  /*9a90*/  BPT.TRAP 0x1 ;  /* 0x000000040000795c */ /* 0x000fe20000300000 */
.L_x_1545:
[----:B------:R-:W-:Y:S05]  /*9aa0*/  BSYNC B0 ;  /* 0x0000000000007941 */ /* 0x000fea0003800000 */
.L_x_1544:
[----:B------:R-:W2:Y:S01]  /*9ab0*/  LD.E.64 R4, desc[UR46][R20.64+0x8] ;  /* 0x0000082e14047980 */ /* 0x000ea2000c101b00 */
[----:B-----5:R-:W-:Y:S02]  /*9ac0*/  SHF.L.U32 R8, R9, 0x1f, RZ ;  /* 0x0000001f09087819 */ /* 0x020fe400000006ff */
[----:B--2---:R-:W-:-:S05]  /*9ad0*/  MOV R4, R4 ;  /* 0x0000000400047202 */ /* 0x004fca0000000f00 */
[----:B------:R-:W-:-:S04]  /*9ae0*/  IMAD R3, R3, 0x8, R4 ;  /* 0x0000000803037824 */ /* 0x000fc800078e0204 */
[----:B------:R1:W2:Y:S01]  /*9af0*/  SYNCS.PHASECHK.TRANS64.TRYWAIT P1, [R3+URZ], R8 ;  /* 0x00000008030075a7 */ /* 0x0002a2000802017f */
[----:B------:R-:W3:Y:S04]  /*9b00*/  LD.E R4, desc[UR46][R20.64+0x1c] ;  /* 0x00001c2e14047980 */ /* 0x000ee8000c101900 */
[----:B------:R1:W5:Y:S04]  /*9b10*/  LD.E R0, desc[UR46][R16.64+0x218] ;  /* 0x0002182e10007980 */ /* 0x000368000c101900 */
[----:B------:R1:W5:Y:S01]  /*9b20*/  LD.E R6, desc[UR46][R16.64+0x21c] ;  /* 0x00021c2e10067980 */ /* 0x000362000c101900 */
[----:B------:R-:W-:Y:S01]  /*9b30*/  BSSY B0, `(.L_x_1546) ;  /* 0x0000005000007945 */ /* 0x000fe20003800000 */
[----:B---3--:R-:W-:-:S04]  /*9b40*/  LOP3.LUT R4, R4, 0x1, RZ, 0xfc, !PT ;  /* 0x0000000104047812 */ /* 0x008fc800078efcff */
[----:B------:R-:W-:-:S13]  /*9b50*/  ISETP.NE.AND P2, PT, R4, 0x3, PT ;  /* 0x000000030400780c */ /* 0x000fda0003f45270 */
[----:B-12---:R-:W-:Y:S05]  /*9b60*/  @!P2 BRA `(.L_x_1547) ;  /* 0x000000000004a947 */ /* 0x006fea0003800000 */
[----:B------:R-:W-:Y:S01]  /*9b70*/  BPT.TRAP 0x1 ;  /* 0x000000040000795c */ /* 0x000fe20000300000 */
.L_x_1547:
[----:B------:R-:W-:Y:S05]  /*9b80*/  BSYNC B0 ;  /* 0x0000000000007941 */ /* 0x000fea0003800000 */
.L_x_1546:
[----:B------:R-:W-:Y:S04]  /*9b90*/  BSSY B0, `(.L_x_1548) ;  /* 0x0000008000007945 */ /* 0x000fe80003800000 */
[----:B------:R-:W-:Y:S05]  /*9ba0*/  @P1 BRA `(.L_x_1549) ;  /* 0x0000000000181947 */ /* 0x000fea0003800000 */
[----:B------:R-:W2:Y:S01]  /*9bb0*/  LD.E.64 R4, desc[UR46][R20.64+0x8] ;  /* 0x0000082e14047980 */ /* 0x000ea2000c101b00 */
[----:B-----5:R-:W-:Y:S02]  /*9bc0*/  SHF.L.U32 R3, R6, 0x1f, RZ ;  /* 0x0000001f06037819 */ /* 0x020fe400000006ff */
[----:B--2---:R-:W-:-:S05]  /*9bd0*/  MOV R5, R4 ;  /* 0x0000000400057202 */ /* 0x004fca0000000f00 */
[----:B------:R-:W-:-:S04]  /*9be0*/  IMAD R0, R0, 0x8, R5 ;  /* 0x0000000800007824 */ /* 0x000fc800078e0205 */
[----:B------:R-:W1:Y:S02]  /*9bf0*/  SYNCS.PHASECHK.TRANS64.TRYWAIT P1, [R0+URZ], R3 ;  /* 0x00000003000075a7 */ /* 0x000e64000802017f */
[----:B-1----:R-:W-:Y:S05]  /*9c00*/  @!P1 BRA `(.L_x_1550) ;  /* 0x000001ac006c9947 */ /* 0x002fea0003800000 */
.L_x_1549:
[----:B------:R-:W-:Y:S05]  /*9c10*/  BSYNC B0 ;  /* 0x0000000000007941 */ /* 0x000fea0003800000 */
.L_x_1548:
[----:B------:R-:W2:Y:S04]  /*9c20*/  LD.E R5, desc[UR46][R16.64+0x218] ;  /* 0x0002182e10057980 */ /* 0x000ea8000c101900 */
[----:B------:R-:W2:Y:S01]  /*9c30*/  LDL.64 R8, [R1+0xa0] ;  /* 0x0000a00001087983 */ /* 0x000ea20000100a00 */
[----:B------:R-:W-:Y:S05]  /*9c40*/  WARPSYNC.ALL ;  /* 0x0000000000007948 */ /* 0x000fea0003800000 */
[----:B------:R-:W3:Y:S04]  /*9c50*/  LDL.64 R18, [R1+0x98] ;  /* 0x0000980001127983 */ /* 0x000ee80000100a00 */
[----:B-----5:R-:W4:Y:S04]  /*9c60*/  LDL.64 R6, [R1+0x98] ;  /* 0x0000980001067983 */ /* 0x020f280000100a00 */
[----:B------:R-:W4:Y:S01]  /*9c70*/  LDL.64 R12, [R1+0x98] ;  /* 0x00009800010c7983 */ /* 0x000f220000100a00 */
[----:B--2---:R-:W-:-:S03]  /*9c80*/  IMAD R4, R5, 0x300, R8 ;  /* 0x0000030005047824 */ /* 0x004fc600078e0208 */
[----:B------:R-:W2:Y:S01]  /*9c90*/  LDL.64 R14, [R1+0x98] ;  /* 0x00009800010e7983 */ /* 0x000ea20000100a00 */
[----:B------:R-:W-:Y:S01]  /*9ca0*/  IMAD.MOV.U32 R5, RZ, RZ, R9 ;  /* 0x000000ffff057224 */ /* 0x000fe200078e0009 */
[C---:B------:R-:W-:Y:S01]  /*9cb0*/  R2UR UR6, R4.reuse ;  /* 0x00000000040672ca */ /* 0x040fe200000e0000 */
[----:B------:R-:W-:Y:S01]  /*9cc0*/  WARPGROUP.ARRIVE ;  /* 0x00000000000079c5 */ /* 0x000fe20000000000 */
[----:B------:R-:W2:Y:S02]  /*9cd0*/  LDL R11, [R1+0x54] ;  /* 0x00005400010b7983 */ /* 0x000ea40000100800 */
[----:B------:R-:W-:Y:S01]  /*9ce0*/  R2UR UR7, R5 ;  /* 0x00000000050772ca */ /* 0x000fe200000e0000 */
[----:B------:R-:W-:Y:S02]  /*9cf0*/  VIADD R8, R4, 0x2 ;  /* 0x0000000204087836 */ /* 0x000fe40000000000 */
[----:B-1----:R-:W-:Y:S01]  /*9d00*/  IMAD.MOV.U32 R0, RZ, RZ, 0x1 ;  /* 0x00000001ff007424 */ /* 0x002fe200078e00ff */
[----:B------:R1:W-:Y:S04]  /*9d10*/  STL [R1+0x80], RZ ;  /* 0x000080ff01007387 */ /* 0x0003e80000100800 */
[----:B------:R1:W-:Y:S04]  /*9d20*/  STL [R1+0x80], R0 ;  /* 0x0000800001007387 */ /* 0x0003e80000100800 */
[----:B------:R1:W-:Y:S04]  /*9d30*/  STL [R1+0x80], R0 ;  /* 0x0000800001007387 */ /* 0x0003e80000100800 */
[----:B------:R1:W-:Y:S04]  /*9d40*/  STL [R1+0x80], R0 ;  /* 0x0000800001007387 */ /* 0x0003e80000100800 */
[----:B------:R1:W-:Y:S01]  /*9d50*/  STL [R1+0x80], R0 ;  /* 0x0000800001007387 */ /* 0x0003e20000100800 */
[----:B---3--:R-:W-:-:S02]  /*9d60*/  R2UR UR4, R18 ;  /* 0x00000000120472ca */ /* 0x008fc400000e0000 */
[----:B------:R-:W-:-:S13]  /*9d70*/  R2UR UR5, R19 ;  /* 0x00000000130572ca */ /* 0x000fda00000e0000 */
[----:B------:R-:W-:Y:S01]  /*9d80*/  HGMMA.64x96x16.F32.BF16 R24, gdesc[UR4], RZ, !UPT, gsb0 ;  /* 0x01600000041879f0 */ /* 0x000fe2000c0018ff */
[----:B----4-:R-:W-:Y:S01]  /*9d90*/  VIADD R6, R6, 0x2 ;  /* 0x0000000206067836 */ /* 0x010fe20000000000 */
[----:B------:R-:W-:Y:S02]  /*9da0*/  R2UR UR6, R8 ;  /* 0x00000000080672ca */ /* 0x000fe400000e0000 */
[----:B------:R-:W-:Y:S02]  /*9db0*/  R2UR UR7, R9 ;  /* 0x00000000090772ca */ /* 0x000fe400000e0000 */
[----:B------:R-:W-:Y:S02]  /*9dc0*/  R2UR UR4, R6 ;  /* 0x00000000060472ca */ /* 0x000fe400000e0000 */
[----:B------:R-:W-:Y:S01]  /*9dd0*/  R2UR UR5, R7 ;  /* 0x00000000070572ca */ /* 0x000fe200000e0000 */
[----:B------:R-:W-:Y:S02]  /*9de0*/  VIADD R12, R12, 0x4 ;  /* 0x000000040c0c7836 */ /* 0x000fe40000000000 */
[----:B------:R-:W-:-:S02]  /*9df0*/  VIADD R6, R4, 0x4 ;  /* 0x0000000404067836 */ /* 0x000fc40000000000 */
[----:B------:R-:W-:Y:S01]  /*9e00*/  IMAD.MOV.U32 R7, RZ, RZ, R9 ;  /* 0x000000ffff077224 */ /* 0x000fe200078e0009 */
[----:B------:R-:W-:Y:S02]  /*9e10*/  WARPGROUP.DEPBAR.LE gsb0, 0x0 ;  /* 0x00008000000079c5 */ /* 0x000fe40000010000 */
[----:B------:R1:W5:Y:S04]  /*9e20*/  LD.E R3, desc[UR46][R16.64+0x218] ;  /* 0x0002182e10037980 */ /* 0x000368000c101900 */
[----:B------:R1:W5:Y:S01]  /*9e30*/  LD.E R5, desc[UR46][R16.64+0x21c] ;  /* 0x00021c2e10057980 */ /* 0x000362000c101900 */
[----:B------:R-:W-:-:S06]  /*9e40*/  WARPGROUP.ARRIVE ;  /* 0x00000000000079c5 */ /* 0x000fcc0000000000 */
[----:B------:R-:W-:Y:S01]  /*9e50*/  HGMMA.64x96x16.F32.BF16 R24, gdesc[UR4], R24, gsb0 ;  /* 0x01600000041879f0 */ /* 0x000fe20008001818 */
[----:B------:R-:W-:Y:S02]  /*9e60*/  R2UR UR6, R6 ;  /* 0x00000000060672ca */ /* 0x000fe400000e0000 */
[----:B------:R-:W-:Y:S02]  /*9e70*/  R2UR UR7, R7 ;  /* 0x00000000070772ca */ /* 0x000fe400000e0000 */
[----:B------:R-:W-:Y:S02]  /*9e80*/  R2UR UR4, R12 ;  /* 0x000000000c0472ca */ /* 0x000fe400000e0000 */
[----:B------:R-:W-:Y:S01]  /*9e90*/  R2UR UR5, R13 ;  /* 0x000000000d0572ca */ /* 0x000fe200000e0000 */
[----:B------:R-:W-:Y:S02]  /*9ea0*/  VIADD R6, R4, 0x6 ;  /* 0x0000000604067836 */ /* 0x000fe40000000000 */
[----:B--2---:R-:W-:-:S02]  /*9eb0*/  VIADD R14, R14, 0x6 ;  /* 0x000000060e0e7836 */ /* 0x004fc40000000000 */
[----:B------:R-:W-:Y:S01]  /*9ec0*/  IMAD.MOV.U32 R7, RZ, RZ, R9 ;  /* 0x000000ffff077224 */ /* 0x000fe200078e0009 */
[----:B------:R-:W-:Y:S02]  /*9ed0*/  WARPGROUP.DEPBAR.LE gsb0, 0x0 ;  /* 0x00008000000079c5 */ /* 0x000fe40000010000 */
[----:B------:R-:W-:-:S06]  /*9ee0*/  WARPGROUP.ARRIVE ;  /* 0x00000000000079c5 */ /* 0x000fcc0000000000 */
[----:B------:R-:W-:Y:S01]  /*9ef0*/  HGMMA.64x96x16.F32.BF16 R24, gdesc[UR4], R24, gsb0 ;  /* 0x01600000041879f0 */ /* 0x000fe20008001818 */
[----:B------:R-:W-:Y:S02]  /*9f00*/  R2UR UR6, R6 ;  /* 0x00000000060672ca */ /* 0x000fe400000e0000 */
[----:B------:R-:W-:Y:S02]  /*9f10*/  R2UR UR7, R7 ;  /* 0x00000000070772ca */ /* 0x000fe400000e0000 */
[----:B------:R-:W-:Y:S02]  /*9f20*/  R2UR UR4, R14 ;  /* 0x000000000e0472ca */ /* 0x000fe400000e0000 */
[----:B------:R-:W-:Y:S02]  /*9f30*/  R2UR UR5, R15 ;  /* 0x000000000f0572ca */ /* 0x000fe400000e0000 */
[----:B------:R-:W-:-:S04]  /*9f40*/  LOP3.LUT R11, R11, 0x1, RZ, 0xfc, !PT ;  /* 0x000000010b0b7812 */ /* 0x000fc800078efcff */
[----:B------:R-:W-:Y:S01]  /*9f50*/  ISETP.NE.AND P2, PT, R11, 0x3, PT ;  /* 0x000000030b00780c */ /* 0x000fe20003f45270 */
[----:B------:R-:W-:Y:S02]  /*9f60*/  WARPGROUP.DEPBAR.LE gsb0, 0x0 ;  /* 0x00008000000079c5 */ /* 0x000fe40000010000 */
[----:B------:R-:W-:-:S06]  /*9f70*/  WARPGROUP.ARRIVE ;  /* 0x00000000000079c5 */ /* 0x000fcc0000000000 */
[----:B------:R-:W-:Y:S01]  /*9f80*/  HGMMA.64x96x16.F32.BF16 R24, gdesc[UR4], R24, gsb0 ;  /* 0x01600000041879f0 */ /* 0x000fe20008001818 */
[----:B------:R-:W-:Y:S02]  /*9f90*/  BSSY B0, `(.L_x_1551) ;  /* 0x0000004000007945 */ /* 0x000fe40003800000 */
[----:B------:R-:W-:Y:S02]  /*9fa0*/  WARPGROUP.DEPBAR.LE gsb0, 0x0 ;  /* 0x00008000000079c5 */ /* 0x000fe40000010000 */
[----:B-1----:R-:W-:Y:S05]  /*9fb0*/  @!P2 BRA `(.L_x_1552) ;  /* 0x000000000004a947 */ /* 0x002fea0003800000 */
[----:B------:R-:W-:Y:S01]  /*9fc0*/  BPT.TRAP 0x1 ;  /* 0x000000040000795c */ /* 0x000fe20000300000 */
.L_x_1552:
[----:B------:R-:W-:Y:S05]  /*9fd0*/  BSYNC B0 ;  /* 0x0000000000007941 */ /* 0x000fea0003800000 */
.L_x_1551:
[----:B------:R-:W2:Y:S01]  /*9fe0*/  LDL.64 R6, [R1+0x40] ;  /* 0x0000400001067983 */ /* 0x000ea20000100a00 */
[----:B-----5:R-:W-:Y:S02]  /*9ff0*/  SHF.L.U32 R8, R5, 0x1f, RZ ;  /* 0x0000001f05087819 */ /* 0x020fe400000006ff */
[----:B--2---:R-:W-:-:S05]  /*a000*/  MOV R6, R6 ;  /* 0x0000000600067202 */ /* 0x004fca0000000f00 */
[----:B------:R-:W-:-:S04]  /*a010*/  IMAD R3, R3, 0x8, R6 ;  /* 0x0000000803037824 */ /* 0x000fc800078e0206 */
[----:B------:R1:W2:Y:S01]  /*a020*/  SYNCS.PHASECHK.TRANS64.TRYWAIT P1, [R3+URZ], R8 ;  /* 0x00000008030075a7 */ /* 0x0002a2000802017f */
[----:B------:R1:W5:Y:S04]  /*a030*/  LD.E R4, desc[UR46][R16.64+0x218] ;  /* 0x0002182e10047980 */ /* 0x000368000c101900 */
[----:B------:R1:W5:Y:S01]  /*a040*/  LD.E R5, desc[UR46][R16.64+0x21c] ;  /* 0x00021c2e10057980 */ /* 0x000362000c101900 */
[----:B------:R-:W-:Y:S04]  /*a050*/  BSSY B0, `(.L_x_1553) ;  /* 0x0000003000007945 */ /* 0x000fe80003800000 */
[----:B------:R-:W-:Y:S05]  /*a060*/  @!P2 BRA `(.L_x_1554) ;  /* 0x000000000004a947 */ /* 0x000fea0003800000 */
[----:B------:R-:W-:Y:S01]  /*a070*/  BPT.TRAP 0x1 ;  /* 0x000000040000795c */ /* 0x000fe20000300000 */
.L_x_1554:
[----:B------:R-:W-:Y:S05]  /*a080*/  BSYNC B0 ;  /* 0x0000000000007941 */ /* 0x000fea0003800000 */
.L_x_1553:
[----:B------:R-:W-:Y:S04]  /*a090*/  BSSY B0, `(.L_x_1555) ;  /* 0x0000006000007945 */ /* 0x000fe80003800000 */
[----:B--2---:R-:W-:Y:S05]  /*a0a0*/  @P1 BRA `(.L_x_1556) ;  /* 0x0000000000101947 */ /* 0x004fea0003800000 */
[----:B-----5:R-:W-:Y:S01]  /*a0b0*/  IMAD R4, R4, 0x8, R6 ;  /* 0x0000000804047824 */ /* 0x020fe200078e0206 */
[----:B------:R-:W-:-:S04]  /*a0c0*/  SHF.L.U32 R5, R5, 0x1f, RZ ;  /* 0x0000001f05057819 */ /* 0x000fc800000006ff */
[----:B------:R-:W2:Y:S02]  /*a0d0*/  SYNCS.PHASECHK.TRANS64.TRYWAIT P1, [R4+URZ], R5 ;  /* 0x00000005040075a7 */ /* 0x000ea4000802017f */
[----:B--2---:R-:W-:Y:S05]  /*a0e0*/  @!P1 BRA `(.L_x_1557) ;  /* 0x000001a800489947 */ /* 0x004fea0003800000 */
.L_x_1556:
[----:B------:R-:W-:Y:S05]  /*a0f0*/  BSYNC B0 ;  /* 0x0000000000007941 */ /* 0x000fea0003800000 */
.L_x_1555:
[----:B------:R-:W3:Y:S04]  /*a100*/  LD.E R11, desc[UR46][R16.64+0x218] ;  /* 0x0002182e100b7980 */ /* 0x000ee8000c101900 */
[----:B------:R-:W3:Y:S04]  /*a110*/  LDL.64 R6, [R1+0x118] ;  /* 0x0001180001067983 */ /* 0x000ee80000100a00 */
[----:B-1----:R-:W4:Y:S04]  /*a120*/  LDL R3, [R1+0x90] ;  /* 0x0000900001037983 */ /* 0x002f280000100800 */
[----:B--2--5:R-:W2:Y:S04]  /*a130*/  LDL.64 R4, [R1+0x110] ;  /* 0x0001100001047983 */ /* 0x024ea80000100a00 */
[----:B------:R-:W2:Y:S04]  /*a140*/  LDL.64 R8, [R1+0x110] ;  /* 0x0001100001087983 */ /* 0x000ea80000100a00 */
[----:B------:R-:W2:Y:S04]  /*a150*/  LDL.64 R12, [R1+0x110] ;  /* 0x00011000010c7983 */ /* 0x000ea80000100a00 */
[----:B------:R-:W2:Y:S01]  /*a160*/  LDL.64 R14, [R1+0x110] ;  /* 0x00011000010e7983 */ /* 0x000ea20000100a00 */
[----:B------:R-:W-:Y:S05]  /*a170*/  WARPSYNC.ALL ;  /* 0x0000000000007948 */ /* 0x000fea0003800000 */
[----:B------:R-:W-:Y:S01]  /*a180*/  WARPGROUP.ARRIVE ;  /* 0x00000000000079c5 */ /* 0x000fe20000000000 */
[----:B------:R-:W2:Y:S01]  /*a190*/  LDL.64 R18, [R1+0x110] ;  /* 0x0001100001127983 */ /* 0x000ea20000100a00 */
[----:B---3--:R-:W-:Y:S01]  /*a1a0*/  IMAD R6, R11, 0xc00, R6 ;  /* 0x00000c000b067824 */ /* 0x008fe200078e0206 */
[----:B------:R-:W-:-:S02]  /*a1b0*/  R2UR UR7, R7 ;  /* 0x00000000070772ca */ /* 0x000fc400000e0000 */
[----:B----4-:R-:W-:Y:S02]  /*a1c0*/  ISETP.NE.U32.AND P1, PT, R3, RZ, PT ;  /* 0x000000ff0300720c */ /* 0x010fe40003f25070 */
[----:B------:R-:W-:Y:S02]  /*a1d0*/  R2UR UR6, R6 ;  /* 0x00000000060672ca */ /* 0x000fe400000e0000 */
[----:B--2---:R-:W-:Y:S02]  /*a1e0*/  R2UR UR4, R4 ;  /* 0x00000000040472ca */ /* 0x004fe400000e0000 */
[----:B------:R-:W-:-:S07]  /*a1f0*/  R2UR UR5, R5 ;  /* 0x00000000050572ca */ /* 0x000fce00000e0000 */
[----:B------:R-:W-:-:S06]  /*a200*/  VOTEU.ANY UP0, P1 ;  /* 0x00000000003f7886 */ /* 0x000fcc0000800100 */
[----:B------:R-:W-:Y:S01]  /*a210*/  HGMMA.64x96x16.F32.BF16 R24, gdesc[UR4], R24, UP0, gsb0 ;  /* 0x01600000041879f0 */ /* 0x000fe2000b801818 */
[----:B------:R-:W-:Y:S02]  /*a220*/  VIADD R8, R8, 0x2 ;  /* 0x0000000208087836 */ /* 0x000fe40000000000 */
        /* <DEDUP_REMOVED lines=126> */
[----:B------:R-:W-:Y:S01]  /*aa10*/  R2UR UR5, R19 ;  /* 0x00000000130572ca */ /* 0x000fe200000e0000 */
[----:B--2---:R-:W-:Y:S01]  /*aa20*/  VIADD R8, R8, 0xc02 ;  /* 0x00000c0208087836 */ /* 0x004fe20000000000 */
[----:B------:R-:W-:Y:S02]  /*aa30*/  WARPGROUP.DEPBAR.LE gsb0, 0x0 ;  /* 0x00008000000079c5 */ /* 0x000fe40000010000 */
[----:B------:R-:W-:-:S09]  /*aa40*/  WARPGROUP.ARRIVE ;  /* 0x00000000000079c5 */ /* 0x000fd20000000000 */
[----:B------:R-:W-:Y:S01]  /*aa50*/  HGMMA.64x96x16.F32.BF16 R24, gdesc[UR4], R24, gsb0 ;  /* 0x01600000041879f0 */ /* 0x000fe20008001818 */
[----:B------:R-:W-:Y:S02]  /*aa60*/  VIADD R4, R6, 0x902 ;  /* 0x0000090206047836 */ /* 0x000fe40000000000 */
[----:B------:R-:W-:Y:S01]  /*aa70*/  IMAD.MOV.U32 R5, RZ, RZ, R7 ;  /* 0x000000ffff057224 */ /* 0x000fe200078e0007 */
[----:B------:R-:W-:Y:S02]  /*aa80*/  R2UR UR4, R8 ;  /* 0x00000000080472ca */ /* 0x000fe400000e0000 */
[----:B------:R-:W-:Y:S02]  /*aa90*/  R2UR UR6, R4 ;  /* 0x00000000040672ca */ /* 0x000fe400000e0000 */
[----:B------:R-:W-:Y:S02]  /*aaa0*/  R2UR UR7, R5 ;  /* 0x00000000050772ca */ /* 0x000fe400000e0000 */
[----:B------:R-:W-:Y:S01]  /*aab0*/  R2UR UR5, R9 ;  /* 0x00000000090572ca */ /* 0x000fe200000e0000 */
[----:B---3--:R-:W-:-:S02]  /*aac0*/  VIADD R12, R12, 0xc04 ;  /* 0x00000c040c0c7836 */ /* 0x008fc40000000000 */
[----:B------:R-:W-:Y:S01]  /*aad0*/  VIADD R4, R6, 0x904 ;  /* 0x0000090406047836 */ /* 0x000fe20000000000 */
[----:B------:R-:W-:Y:S02]  /*aae0*/  WARPGROUP.DEPBAR.LE gsb0, 0x0 ;  /* 0x00008000000079c5 */ /* 0x000fe40000010000 */
[----:B------:R-:W-:-:S07]  /*aaf0*/  WARPGROUP.ARRIVE ;  /* 0x00000000000079c5 */ /* 0x000fce0000000000 */
[----:B------:R-:W-:Y:S01]  /*ab00*/  HGMMA.64x96x16.F32.BF16 R24, gdesc[UR4], R24, gsb0 ;  /* 0x01600000041879f0 */ /* 0x000fe20008001818 */
[----:B------:R-:W-:Y:S01]  /*ab10*/  IMAD.MOV.U32 R5, RZ, RZ, R7 ;  /* 0x000000ffff057224 */ /* 0x000fe200078e0007 */
[----:B------:R-:W-:Y:S02]  /*ab20*/  R2UR UR6, R4 ;  /* 0x00000000040672ca */ /* 0x000fe400000e0000 */
[----:B------:R-:W-:Y:S02]  /*ab30*/  R2UR UR4, R12 ;  /* 0x000000000c0472ca */ /* 0x000fe400000e0000 */
[----:B------:R-:W-:Y:S02]  /*ab40*/  R2UR UR7, R5 ;  /* 0x00000000050772ca */ /* 0x000fe400000e0000 */
[----:B------:R-:W-:Y:S01]  /*ab50*/  R2UR UR5, R13 ;  /* 0x000000000d0572ca */ /* 0x000fe200000e0000 */
[----:B----4-:R-:W-:Y:S02]  /*ab60*/  VIADD R14, R14, 0xc06 ;  /* 0x00000c060e0e7836 */ /* 0x010fe40000000000 */
[----:B------:R-:W-:-:S02]  /*ab70*/  VIADD R4, R6, 0x906 ;  /* 0x0000090606047836 */ /* 0x000fc40000000000 */
[----:B------:R-:W-:Y:S01]  /*ab80*/  IMAD.MOV.U32 R5, RZ, RZ, R7 ;  /* 0x000000ffff057224 */ /* 0x000fe200078e0007 */
[----:B------:R-:W-:Y:S02]  /*ab90*/  WARPGROUP.DEPBAR.LE gsb0, 0x0 ;  /* 0x00008000000079c5 */ /* 0x000fe40000010000 */
[----:B------:R-:W-:-:S06]  /*aba0*/  WARPGROUP.ARRIVE ;  /* 0x00000000000079c5 */ /* 0x000fcc0000000000 */
[----:B------:R-:W-:Y:S01]  /*abb0*/  HGMMA.64x96x16.F32.BF16 R24, gdesc[UR4], R24, gsb0 ;  /* 0x01600000041879f0 */ /* 0x000fe20008001818 */
[----:B------:R-:W-:Y:S02]  /*abc0*/  R2UR UR4, R14 ;  /* 0x000000000e0472ca */ /* 0x000fe400000e0000 */
[----:B------:R-:W-:Y:S02]  /*abd0*/  R2UR UR5, R15 ;  /* 0x000000000f0572ca */ /* 0x000fe400000e0000 */
[----:B------:R-:W-:Y:S02]  /*abe0*/  R2UR UR6, R4 ;  /* 0x00000000040672ca */ /* 0x000fe400000e0000 */
[----:B------:R-:W-:Y:S01]  /*abf0*/  R2UR UR7, R5 ;  /* 0x00000000050772ca */ /* 0x000fe200000e0000 */
[----:B------:R-:W1:Y:S01]  /*ac00*/  S2R R23, SR_TID.X ;  /* 0x0000000000177919 */ /* 0x000e620000002100 */
[----:B------:R-:W-:Y:S04]  /*ac10*/  STL [R1+0x90], R0 ;  /* 0x0000900001007387 */ /* 0x000fe80000100800 */
[----:B------:R-:W-:Y:S01]  /*ac20*/  STL [R1+0x90], R0 ;  /* 0x0000900001007387 */ /* 0x000fe20000100800 */
[----:B------:R-:W-:-:S02]  /*ac30*/  WARPGROUP.DEPBAR.LE gsb0, 0x0 ;  /* 0x00008000000079c5 */ /* 0x000fc40000010000 */
[----:B------:R-:W-:-:S06]  /*ac40*/  WARPGROUP.ARRIVE ;  /* 0x00000000000079c5 */ /* 0x000fcc0000000000 */
[----:B------:R-:W-:Y:S01]  /*ac50*/  HGMMA.64x96x16.F32.BF16 R24, gdesc[UR4], R24, gsb0 ;  /* 0x01600000041879f0 */ /* 0x000fe20008001818 */
[----:B------:R-:W-:Y:S01]  /*ac60*/  STL [R1+0x90], R0 ;  /* 0x0000900001007387 */ /* 0x000fe20000100800 */
[----:B-1----:R-:W-:-:S03]  /*ac70*/  LOP3.LUT P2, RZ, R23, 0x7f, RZ, 0xc0, !PT ;  /* 0x0000007f17ff7812 */ /* 0x002fc6000784c0ff */
        /* <DEDUP_REMOVED lines=12> */
[----:B------:R-:W-:Y:S01]  /*ad40*/  STL [R1+0x90], R0 ;  /* 0x0000900001007387 */ /* 0x000fe20000100800 */
[----:B------:R-:W-:-:S02]  /*ad50*/  WARPGROUP.DEPBAR.LE gsb0, 0x0 ;  /* 0x00008000000079c5 */ /* 0x000fc40000010000 */
[----:B------:R1:W-:Y:S06]  /*ad60*/  BAR.ARV R204, 0x100 ;  /* 0x000400cc0000751d */ /* 0x0003ec0000002000 */
[----:B------:R-:W2:Y:S04]  /*ad70*/  @!P2 LD.E.64 R20, desc[UR46][R20.64+0x30] ;  /* 0x0000302e1414a980 */ /* 0x000ea8000c101b00 */
[----:B------:R-:W3:Y:S01]  /*ad80*/  @!P2 LD.E R3, desc[UR46][R16.64+0x218] ;  /* 0x0002182e1003a980 */ /* 0x000ee2000c101900 */
[----:B--2---:R-:W-:-:S05]  /*ad90*/  @!P2 MOV R4, R20 ;  /* 0x000000140004a202 */ /* 0x004fca0000000f00 */
[----:B---3--:R-:W-:-:S05]  /*ada0*/  @!P2 IMAD R3, R3, 0x8, R4 ;  /* 0x000000080303a824 */ /* 0x008fca00078e0204 */
[----:B------:R-:W-:-:S04]  /*adb0*/  @!P2 PRMT R3, RZ, 0x654, R3 ;  /* 0x00000654ff03a816 */ /* 0x000fc80000000003 */
[----:B------:R2:W-:Y:S01]  /*adc0*/  @!P2 SYNCS.ARRIVE.TRANS64.RED.A1T0 RZ, [R3+URZ], RZ ;  /* 0x000000ff03ffa9a7 */ /* 0x0005e2000810043f */
[----:B------:R-:W3:Y:S04]  /*add0*/  LDL.64 R12, [R1+0x170] ;  /* 0x00017000010c7983 */ /* 0x000ee80000100a00 */
[----:B------:R-:W4:Y:S04]  /*ade0*/  LD.E.64 R4, desc[UR46][R16.64+0x440] ;  /* 0x0004402e10047980 */ /* 0x000f28000c101b00 */
[----:B------:R-:W4:Y:S04]  /*adf0*/  LD.E R20, desc[UR46][R16.64+0x460] ;  /* 0x0004602e10147980 */ /* 0x000f28000c101900 */
        /* <DEDUP_REMOVED lines=49> */
[----:B---3--:R-:W3:Y:S02]  /*b110*/  LD.E R12, desc[UR46][R12.64] ;  /* 0x0000002e0c0c7980 */ /* 0x008ee4000c101900 */
[-C--:B---3--:R-:W-:Y:S01]  /*b120*/  FMUL.FTZ R7, R24, R12.reuse ;  /* 0x0000000c18077220 */ /* 0x088fe20000410000 */
[-C--:B------:R-:W-:Y:S01]  /*b130*/  FMUL.FTZ R8, R25, R12.reuse ;  /* 0x0000000c19087220 */ /* 0x080fe20000410000 */
[-C--:B------:R-:W-:Y:S01]  /*b140*/  FMUL.FTZ R28, R28, R12.reuse ;  /* 0x0000000c1c1c7220 */ /* 0x080fe20000410000 */
[-C--:B------:R-:W-:Y:S01]  /*b150*/  FMUL.FTZ R75, R29, R12.reuse ;  /* 0x0000000c1d4b7220 */ /* 0x080fe20000410000 */
[-C--:B------:R-:W-:Y:S01]  /*b160*/  FMUL.FTZ R79, R32, R12.reuse ;  /* 0x0000000c204f7220 */ /* 0x080fe20000410000 */
[-C--:B------:R-:W-:Y:S01]  /*b170*/  FMUL.FTZ R81, R33, R12.reuse ;  /* 0x0000000c21517220 */ /* 0x080fe20000410000 */
[----:B------:R-:W4:Y:S01]  /*b180*/  MUFU.TANH R7, R7 ;  /* 0x0000000700077308 */ /* 0x000f220000002400 */
[-C--:B------:R-:W-:Y:S01]  /*b190*/  FMUL.FTZ R109, R36, R12.reuse ;  /* 0x0000000c246d7220 */ /* 0x080fe20000410000 */
[-C--:B------:R-:W-:Y:S01]  /*b1a0*/  FMUL.FTZ R111, R37, R12.reuse ;  /* 0x0000000c256f7220 */ /* 0x080fe20000410000 */
[-C--:B------:R-:W-:Y:S01]  /*b1b0*/  FMUL.FTZ R113, R40, R12.reuse ;  /* 0x0000000c28717220 */ /* 0x080fe20000410000 */
[-C--:B------:R-:W-:Y:S01]  /*b1c0*/  FMUL.FTZ R115, R41, R12.reuse ;  /* 0x0000000c29737220 */ /* 0x080fe20000410000 */
[-C--:B------:R-:W-:Y:S01]  /*b1d0*/  FMUL.FTZ R119, R44, R12.reuse ;  /* 0x0000000c2c777220 */ /* 0x080fe20000410000 */
[-C--:B------:R-:W-:Y:S01]  /*b1e0*/  FMUL.FTZ R121, R45, R12.reuse ;  /* 0x0000000c2d797220 */ /* 0x080fe20000410000 */
[-C--:B------:R-:W-:Y:S01]  /*b1f0*/  FMUL.FTZ R123, R48, R12.reuse ;  /* 0x0000000c307b7220 */ /* 0x080fe20000410000 */
[----:B------:R-:W3:Y:S01]  /*b200*/  MUFU.TANH R8, R8 ;  /* 0x0000000800087308 */ /* 0x000ee20000002400 */
[-C--:B------:R-:W-:Y:S01]  /*b210*/  FMUL.FTZ R117, R49, R12.reuse ;  /* 0x0000000c31757220 */ /* 0x080fe20000410000 */
[-C--:B------:R-:W-:Y:S01]  /*b220*/  FMUL.FTZ R107, R52, R12.reuse ;  /* 0x0000000c346b7220 */ /* 0x080fe20000410000 */
[-C--:B------:R-:W-:Y:S01]  /*b230*/  FMUL.FTZ R19, R53, R12.reuse ;  /* 0x0000000c35137220 */ /* 0x080fe20000410000 */
[-C--:B------:R-:W-:Y:S01]  /*b240*/  FMUL.FTZ R77, R56, R12.reuse ;  /* 0x0000000c384d7220 */ /* 0x080fe20000410000 */
[-C--:B------:R-:W-:Y:S01]  /*b250*/  FMUL.FTZ R73, R57, R12.reuse ;  /* 0x0000000c39497220 */ /* 0x080fe20000410000 */
[-C--:B------:R-:W-:Y:S01]  /*b260*/  FMUL.FTZ R11, R61, R12.reuse ;  /* 0x0000000c3d0b7220 */ /* 0x080fe20000410000 */
[----:B--2---:R-:W-:Y:S01]  /*b270*/  FMUL.FTZ R3, R27, R12 ;  /* 0x0000000c1b037220 */ /* 0x004fe20000410000 */
[----:B------:R-:W2:Y:S01]  /*b280*/  MUFU.TANH R13, R28 ;  /* 0x0000001c000d7308 */ /* 0x000ea20000002400 */
[----:B----4-:R-:W-:Y:S01]  /*b290*/  FMNMX.FTZ R9, R7, R4, !PT ;  /* 0x0000000407097209 */ /* 0x010fe20007810000 */
[-C--:B------:R-:W-:Y:S01]  /*b2a0*/  FMUL.FTZ R6, R26, R12.reuse ;  /* 0x0000000c1a067220 */ /* 0x080fe20000410000 */
[-C--:B------:R-:W-:Y:S01]  /*b2b0*/  FMUL.FTZ R31, R31, R12.reuse ;  /* 0x0000000c1f1f7220 */ /* 0x080fe20000410000 */
[-C--:B------:R-:W-:Y:S01]  /*b2c0*/  FMUL.FTZ R29, R34, R12.reuse ;  /* 0x0000000c221d7220 */ /* 0x080fe20000410000 */
[-C--:B------:R-:W-:Y:S01]  /*b2d0*/  FMUL.FTZ R23, R43, R12.reuse ;  /* 0x0000000c2b177220 */ /* 0x080fe20000410000 */
[-C--:B------:R-:W-:Y:S01]  /*b2e0*/  FMUL.FTZ R15, R47, R12.reuse ;  /* 0x0000000c2f0f7220 */ /* 0x080fe20000410000 */
[-C--:B------:R-:W-:Y:S01]  /*b2f0*/  FMUL.FTZ R83, R50, R12.reuse ;  /* 0x0000000c32537220 */ /* 0x080fe20000410000 */
[----:B------:R-:W4:Y:S01]  /*b300*/  MUFU.TANH R75, R75 ;  /* 0x0000004b004b7308 */ /* 0x000f220000002400 */
[----:B---3--:R-:W-:Y:S01]  /*b310*/  FMNMX.FTZ R14, R8, R9, !PT ;  /* 0x00000009080e7209 */ /* 0x008fe20007810000 */
[-C--:B------:R-:W-:Y:S01]  /*b320*/  FMUL.FTZ R85, R51, R12.reuse ;  /* 0x0000000c33557220 */ /* 0x080fe20000410000 */
[-C--:B------:R-:W-:Y:S01]  /*b330*/  FMUL.FTZ R87, R54, R12.reuse ;  /* 0x0000000c36577220 */ /* 0x080fe20000410000 */
[-C--:B------:R-:W-:Y:S01]  /*b340*/  FMUL.FTZ R89, R55, R12.reuse ;  /* 0x0000000c37597220 */ /* 0x080fe20000410000 */
[-C--:B------:R-:W-:Y:S01]  /*b350*/  FMUL.FTZ R91, R58, R12.reuse ;  /* 0x0000000c3a5b7220 */ /* 0x080fe20000410000 */
[-C--:B------:R-:W-:Y:S01]  /*b360*/  FMUL.FTZ R93, R59, R12.reuse ;  /* 0x0000000c3b5d7220 */ /* 0x080fe20000410000 */
[----:B------:R-:W-:Y:S01]  /*b370*/  FMUL.FTZ R95, R62, R12 ;  /* 0x0000000c3e5f7220 */ /* 0x000fe20000410000 */
[----:B------:R-:W3:Y:S01]  /*b380*/  MUFU.TANH R79, R79 ;  /* 0x0000004f004f7308 */ /* 0x000ee20000002400 */
[----:B--2---:R-:W-:Y:S01]  /*b390*/  FMNMX.FTZ R14, R13, R14, !PT ;  /* 0x0000000e0d0e7209 */ /* 0x004fe20007810000 */
[-C--:B------:R-:W-:Y:S01]  /*b3a0*/  FMUL.FTZ R33, R35, R12.reuse ;  /* 0x0000000c23217220 */ /* 0x080fe20000410000 */
[-C--:B------:R-:W-:Y:S01]  /*b3b0*/  FMUL.FTZ R97, R63, R12.reuse ;  /* 0x0000000c3f617220 */ /* 0x080fe20000410000 */
[-C--:B------:R-:W-:Y:S01]  /*b3c0*/  FMUL.FTZ R99, R66, R12.reuse ;  /* 0x0000000c42637220 */ /* 0x080fe20000410000 */
[-C--:B------:R-:W-:Y:S01]  /*b3d0*/  FMUL.FTZ R101, R67, R12.reuse ;  /* 0x0000000c43657220 */ /* 0x080fe20000410000 */
[-C--:B------:R-:W-:Y:S01]  /*b3e0*/  FMUL.FTZ R103, R70, R12.reuse ;  /* 0x0000000c46677220 */ /* 0x080fe20000410000 */
[----:B------:R-:W-:Y:S01]  /*b3f0*/  FMUL.FTZ R105, R71, R12 ;  /* 0x0000000c47697220 */ /* 0x000fe20000410000 */
[----:B------:R-:W2:Y:S01]  /*b400*/  MUFU.TANH R81, R81 ;  /* 0x0000005100517308 */ /* 0x000ea20000002400 */
[----:B----4-:R-:W-:Y:S01]  /*b410*/  FMNMX.FTZ R14, R75, R14, !PT ;  /* 0x0000000e4b0e7209 */ /* 0x010fe20007810000 */
[----:B------:R-:W4:Y:S04]  /*b420*/  LD.E R24, desc[UR46][R16.64+0x454] ;  /* 0x0004542e10187980 */ /* 0x000f28000c101900 */
[----:B------:R-:W4:Y:S02]  /*b430*/  LD.E R36, desc[UR46][R16.64+0x234] ;  /* 0x0002342e10247980 */ /* 0x000f24000c101900 */
[----:B------:R-:W1:Y:S01]  /*b440*/  MUFU.TANH R109, R109 ;  /* 0x0000006d006d7308 */ /* 0x000e620000002400 */
[----:B---3--:R-:W-:Y:S01]  /*b450*/  FMNMX.FTZ R14, R79, R14, !PT ;  /* 0x0000000e4f0e7209 */ /* 0x008fe20007810000 */
[----:B------:R-:W-:Y:S01]  /*b460*/  FMUL.FTZ R37, R30, R12 ;  /* 0x0000000c1e257220 */ /* 0x000fe20000410000 */
[----:B------:R-:W3:Y:S04]  /*b470*/  LD.E R32, desc[UR46][R16.64+0x240] ;  /* 0x0002402e10207980 */ /* 0x000ee8000c101900 */
[----:B------:R-:W3:Y:S01]  /*b480*/  LD.E R40, desc[UR46][R16.64+0x274] ;  /* 0x0002742e10287980 */ /* 0x000ee2000c101900 */
[----:B------:R-:W1:Y:S01]  /*b490*/  MUFU.TANH R111, R111 ;  /* 0x0000006f006f7308 */ /* 0x000e620000002400 */
[----:B--2---:R-:W-:-:S07]  /*b4a0*/  FMNMX.FTZ R14, R81, R14, !PT ;  /* 0x0000000e510e7209 */ /* 0x004fce0007810000 */
[----:B------:R-:W2:Y:S01]  /*b4b0*/  MUFU.TANH R113, R113 ;  /* 0x0000007100717308 */ /* 0x000ea20000002400 */
[----:B-1----:R-:W-:Y:S01]  /*b4c0*/  FMNMX.FTZ R14, R109, R14, !PT ;  /* 0x0000000e6d0e7209 */ /* 0x002fe20007810000 */
[----:B------:R-:W-:Y:S01]  /*b4d0*/  FMUL.FTZ R41, R38, R12 ;  /* 0x0000000c26297220 */ /* 0x000fe20000410000 */
[----:B------:R-:W3:Y:S05]  /*b4e0*/  LD.E R44, desc[UR46][R16.64+0x270] ;  /* 0x0002702e102c7980 */ /* 0x000eea000c101900 */
[----:B------:R-:W1:Y:S01]  /*b4f0*/  MUFU.TANH R115, R115 ;  /* 0x0000007300737308 */ /* 0x000e620000002400 */
[----:B------:R-:W-:-:S07]  /*b500*/  FMNMX.FTZ R14, R111, R14, !PT ;  /* 0x0000000e6f0e7209 */ /* 0x000fce0007810000 */
[----:B------:R-:W1:Y:S01]  /*b510*/  MUFU.TANH R119, R119 ;  /* 0x0000007700777308 */ /* 0x000e620000002400 */
[----:B--2---:R-:W-:Y:S01]  /*b520*/  FMNMX.FTZ R14, R113, R14, !PT ;  /* 0x0000000e710e7209 */ /* 0x004fe20007810000 */
[----:B------:R-:W-:Y:S01]  /*b530*/  FMUL.FTZ R45, R69, R12 ;  /* 0x0000000c452d7220 */ /* 0x000fe20000410000 */
[----:B------:R-:W2:Y:S05]  /*b540*/  LD.E R48, desc[UR46][R16.64+0x284] ;  /* 0x0002842e10307980 */ /* 0x000eaa000c101900 */
[----:B------:R-:W1:Y:S02]  /*b550*/  MUFU.TANH R121, R121 ;  /* 0x0000007900797308 */ /* 0x000e640000002400 */
[----:B-1----:R-:W-:-:S06]  /*b560*/  FMNMX.FTZ R14, R115, R14, !PT ;  /* 0x0000000e730e7209 */ /* 0x002fcc0007810000 */
[----:B------:R-:W1:Y:S01]  /*b570*/  MUFU.TANH R123, R123 ;  /* 0x0000007b007b7308 */ /* 0x000e620000002400 */
[----:B------:R-:W-:Y:S01]  /*b580*/  FMNMX.FTZ R14, R119, R14, !PT ;  /* 0x0000000e770e7209 */ /* 0x000fe20007810000 */
[----:B------:R-:W-:Y:S01]  /*b590*/  FMUL.FTZ R49, R60, R12 ;  /* 0x0000000c3c317220 */ /* 0x000fe20000410000 */
[----:B------:R-:W2:Y:S05]  /*b5a0*/  LD.E R52, desc[UR46][R16.64+0x294] ;  /* 0x0002942e10347980 */ /* 0x000eaa000c101900 */
[----:B------:R-:W1:Y:S01]  /*b5b0*/  MUFU.TANH R117, R117 ;  /* 0x0000007500757308 */ /* 0x000e620000002400 */
[----:B------:R-:W-:-:S07]  /*b5c0*/  FMNMX.FTZ R14, R121, R14, !PT ;  /* 0x0000000e790e7209 */ /* 0x000fce0007810000 */
[----:B------:R-:W1:Y:S02]  /*b5d0*/  MUFU.TANH R107, R107 ;  /* 0x0000006b006b7308 */ /* 0x000e640000002400 */
[----:B-1----:R-:W-:Y:S01]  /*b5e0*/  FMNMX.FTZ R14, R123, R14, !PT ;  /* 0x0000000e7b0e7209 */ /* 0x002fe20007810000 */
[----:B------:R-:W-:Y:S01]  /*b5f0*/  FMUL.FTZ R53, R39, R12 ;  /* 0x0000000c27357220 */ /* 0x000fe20000410000 */
[----:B------:R-:W2:Y:S04]  /*b600*/  LD.E R56, desc[UR46][R16.64+0x2a4] ;  /* 0x0002a42e10387980 */ /* 0x000ea8000c101900 */
[----:B------:R-:W1:Y:S01]  /*b610*/  MUFU.TANH R19, R19 ;  /* 0x0000001300137308 */ /* 0x000e620000002400 */
[----:B------:R-:W-:-:S07]  /*b620*/  FMNMX.FTZ R14, R117, R14, !PT ;  /* 0x0000000e750e7209 */ /* 0x000fce0007810000 */
[----:B------:R-:W1:Y:S01]  /*b630*/  MUFU.TANH R77, R77 ;  /* 0x0000004d004d7308 */ /* 0x000e620000002400 */
[----:B------:R-:W-:Y:S01]  /*b640*/  FMNMX.FTZ R14, R107, R14, !PT ;  /* 0x0000000e6b0e7209 */ /* 0x000fe20007810000 */
[----:B------:R-:W-:-:S06]  /*b650*/  FMUL.FTZ R57, R64, R12 ;  /* 0x0000000c40397220 */ /* 0x000fcc0000410000 */
[----:B------:R-:W1:Y:S02]  /*b660*/  MUFU.TANH R73, R73 ;  /* 0x0000004900497308 */ /* 0x000e640000002400 */
[----:B-1----:R-:W-:Y:S01]  /*b670*/  FMNMX.FTZ R14, R19, R14, !PT ;  /* 0x0000000e130e7209 */ /* 0x002fe20007810000 */
[-C--:B------:R-:W-:Y:S01]  /*b680*/  FMUL.FTZ R27, R65, R12.reuse ;  /* 0x0000000c411b7220 */ /* 0x080fe20000410000 */
[----:B------:R-:W2:Y:S04]  /*b690*/  LD.E R61, desc[UR46][R16.64+0x2ac] ;  /* 0x0002ac2e103d7980 */ /* 0x000ea8000c101900 */
[----:B------:R-:W-:Y:S01]  /*b6a0*/  MUFU.TANH R11, R11 ;  /* 0x0000000b000b7308 */ /* 0x000fe20000002400 */
[----:B------:R-:W-:Y:S01]  /*b6b0*/  FMUL.FTZ R9, R68, R12 ;  /* 0x0000000c44097220 */ /* 0x000fe20000410000 */
[----:B------:R-:W3:Y:S04]  /*b6c0*/  LD.E R28, desc[UR46][R16.64+0x424] ;  /* 0x0004242e101c7980 */ /* 0x000ee8000c101900 */
[----:B------:R-:W2:Y:S02]  /*b6d0*/  LD.E R26, desc[UR46][R16.64+0x42c] ;  /* 0x00042c2e101a7980 */ /* 0x000ea4000c101900 */
[----:B------:R-:W1:Y:S01]  /*b6e0*/  MUFU.TANH R49, R49 ;  /* 0x0000003100317308 */ /* 0x000e620000002400 */
[----:B------:R-:W-:Y:S01]  /*b6f0*/  FMNMX.FTZ R14, R77, R14, !PT ;  /* 0x0000000e4d0e7209 */ /* 0x000fe20007810000 */
[----:B------:R-:W2:Y:S04]  /*b700*/  LD.E R30, desc[UR46][R16.64+0x244] ;  /* 0x0002442e101e7980 */ /* 0x000ea8000c101900 */
[----:B------:R-:W2:Y:S02]  /*b710*/  LD.E R34, desc[UR46][R16.64+0x250] ;  /* 0x0002502e10227980 */ /* 0x000ea4000c101900 */
[----:B------:R-:W1:Y:S01]  /*b720*/  MUFU.TANH R57, R57 ;  /* 0x0000003900397308 */ /* 0x000e620000002400 */
[----:B------:R-:W-:Y:S01]  /*b730*/  FMNMX.FTZ R14, R73, R14, !PT ;  /* 0x0000000e490e7209 */ /* 0x000fe20007810000 */
[----:B------:R-:W2:Y:S04]  /*b740*/  LD.E R38, desc[UR46][R16.64+0x254] ;  /* 0x0002542e10267980 */ /* 0x000ea8000c101900 */
[----:B------:R-:W2:Y:S02]  /*b750*/  LD.E R50, desc[UR46][R16.64+0x280] ;  /* 0x0002802e10327980 */ /* 0x000ea4000c101900 */
[----:B------:R-:W1:Y:S02]  /*b760*/  MUFU.TANH R27, R27 ;  /* 0x0000001b001b7308 */ /* 0x000e640000002400 */
[----:B-1----:R-:W-:Y:S01]  /*b770*/  FMNMX.FTZ R14, R49, R14, !PT ;  /* 0x0000000e310e7209 */ /* 0x002fe20007810000 */
[----:B------:R-:W2:Y:S04]  /*b780*/  LD.E R58, desc[UR46][R16.64+0x290] ;  /* 0x0002902e103a7980 */ /* 0x000ea8000c101900 */
[----:B------:R-:W2:Y:S01]  /*b790*/  LD.E R54, desc[UR46][R16.64+0x2a0] ;  /* 0x0002a02e10367980 */ /* 0x000ea2000c101900 */
[----:B------:R-:W1:Y:S01]  /*b7a0*/  MUFU.TANH R9, R9 ;  /* 0x0000000900097308 */ /* 0x000e620000002400 */
[----:B------:R-:W-:-:S02]  /*b7b0*/  FMNMX.FTZ R14, R11, R14, !PT ;  /* 0x0000000e0b0e7209 */ /* 0x000fc40007810000 */
[----:B------:R-:W2:Y:S04]  /*b7c0*/  LD.E R62, desc[UR46][R16.64+0x2c4] ;  /* 0x0002c42e103e7980 */ /* 0x000ea8000c101900 */
[----:B------:R-:W2:Y:S01]  /*b7d0*/  LD.E R66, desc[UR46][R16.64+0x2d0] ;  /* 0x0002d02e10427980 */ /* 0x000ea2000c101900 */
[----:B------:R-:W1:Y:S01]  /*b7e0*/  MUFU.TANH R45, R45 ;  /* 0x0000002d002d7308 */ /* 0x000e620000002400 */
[----:B------:R-:W-:Y:S02]  /*b7f0*/  FMNMX.FTZ R14, R57, R14, !PT ;  /* 0x0000000e390e7209 */ /* 0x000fe40007810000 */
[----:B------:R-:W2:Y:S02]  /*b800*/  LD.E R70, desc[UR46][R16.64+0x2d4] ;  /* 0x0002d42e10467980 */ /* 0x000ea4000c101900 */
[----:B------:R-:W-:-:S02]  /*b810*/  FMNMX.FTZ R14, R27, R14, !PT ;  /* 0x0000000e1b0e7209 */ /* 0x000fc40007810000 */
[----:B------:R-:W2:Y:S02]  /*b820*/  LD.E R51, desc[UR46][R16.64+0x26c] ;  /* 0x00026c2e10337980 */ /* 0x000ea4000c101900 */
[----:B-1----:R-:W-:Y:S01]  /*b830*/  FMNMX.FTZ R14, R9, R14, !PT ;  /* 0x0000000e090e7209 */ /* 0x002fe20007810000 */
[----:B------:R-:W1:Y:S01]  /*b840*/  MUFU.TANH R6, R6 ;  /* 0x0000000600067308 */ /* 0x000e620000002400 */
[----:B------:R-:W2:Y:S04]  /*b850*/  LD.E R47, desc[UR46][R16.64+0x288] ;  /* 0x0002882e102f7980 */ /* 0x000ea8000c101900 */
[----:B------:R-:W2:Y:S01]  /*b860*/  LD.E R43, desc[UR46][R16.64+0x298] ;  /* 0x0002982e102b7980 */ /* 0x000ea2000c101900 */
[----:B------:R-:W-:Y:S02]  /*b870*/  FMNMX.FTZ R21, R45, R14, !PT ;  /* 0x0000000e2d157209 */ /* 0x000fe40007810000 */
[----:B------:R-:W1:Y:S01]  /*b880*/  MUFU.TANH R3, R3 ;  /* 0x0000000300037308 */ /* 0x000e620000002400 */
[----:B------:R-:W2:Y:S04]  /*b890*/  LD.E R63, desc[UR46][R16.64+0x29c] ;  /* 0x00029c2e103f7980 */ /* 0x000ea8000c101900 */
[----:B------:R-:W1:Y:S03]  /*b8a0*/  SHFL.BFLY PT, R14, R21, 0x2, 0x1f ;  /* 0x0c401f00150e7f89 */ /* 0x000e6600000e0000 */
[----:B------:R-:W1:Y:S08]  /*b8b0*/  MUFU.TANH R37, R37 ;  /* 0x0000002500257308 */ /* 0x000e700000002400 */
[----:B------:R-:W1:Y:S08]  /*b8c0*/  MUFU.TANH R31, R31 ;  /* 0x0000001f001f7308 */ /* 0x000e700000002400 */
[----:B------:R-:W1:Y:S01]  /*b8d0*/  MUFU.TANH R29, R29 ;  /* 0x0000001d001d7308 */ /* 0x000e620000002400 */
[----:B------:R-:W-:Y:S01]  /*b8e0*/  FMUL.FTZ R65, R42, R12 ;  /* 0x0000000c2a417220 */ /* 0x000fe20000410000 */
[----:B------:R-:W2:Y:S01]  /*b8f0*/  LD.E R60, desc[UR46][R16.64+0x2b0] ;  /* 0x0002b02e103c7980 */ /* 0x000ea2000c101900 */
[----:B-1----:R-:W-:-:S03]  /*b900*/  FMNMX.FTZ R18, R21, R14, !PT ;  /* 0x0000000e15127209 */ /* 0x002fc60007810000 */
[----:B------:R-:W2:Y:S04]  /*b910*/  LD.E R55, desc[UR46][R16.64+0x2a8] ;  /* 0x0002a82e10377980 */ /* 0x000ea8000c101900 */
[----:B------:R-:W1:Y:S01]  /*b920*/  SHFL.BFLY PT, R25, R18, 0x1, 0x1f ;  /* 0x0c201f0012197f89 */ /* 0x000e6200000e0000 */
[----:B------:R-:W1:Y:S03]  /*b930*/  MUFU.TANH R33, R33 ;  /* 0x0000002100217308 */ /* 0x000e660000002400 */
[----:B------:R-:W2:Y:S04]  /*b940*/  LD.E R59, desc[UR46][R16.64+0x2b8] ;  /* 0x0002b82e103b7980 */ /* 0x000ea8000c101900 */
[----:B------:R-:W2:Y:S01]  /*b950*/  LD.E R69, desc[UR46][R16.64+0x2cc] ;  /* 0x0002cc2e10457980 */ /* 0x000ea2000c101900 */
[----:B------:R-:W1:Y:S03]  /*b960*/  MUFU.TANH R41, R41 ;  /* 0x0000002900297308 */ /* 0x000e660000002400 */
[----:B------:R-:W2:Y:S04]  /*b970*/  LD.E R71, desc[UR46][R16.64+0x2e8] ;  /* 0x0002e82e10477980 */ /* 0x000ea8000c101900 */
[----:B------:R-:W2:Y:S01]  /*b980*/  LD.E R67, desc[UR46][R16.64+0x2ec] ;  /* 0x0002ec2e10437980 */ /* 0x000ea2000c101900 */
[----:B------:R-:W1:Y:S08]  /*b990*/  MUFU.TANH R53, R53 ;  /* 0x0000003500357308 */ /* 0x000e700000002400 */
[----:B------:R-:W-:Y:S01]  /*b9a0*/  MUFU.TANH R23, R23 ;  /* 0x0000001700177308 */ /* 0x000fe20000002400 */
[----:B-1----:R-:W-:-:S07]  /*b9b0*/  FMNMX.FTZ R25, R18, R25, !PT ;  /* 0x0000001912197209 */ /* 0x002fce0007810000 */
[----:B------:R-:W-:Y:S01]  /*b9c0*/  MUFU.TANH R15, R15 ;  /* 0x0000000f000f7308 */ /* 0x000fe20000002400 */
[----:B------:R-:W-:Y:S01]  /*b9d0*/  FMNMX.FTZ R18, R6, R5, !PT ;  /* 0x0000000506127209 */ /* 0x000fe20007810000 */
[----:B------:R1:W-:Y:S03]  /*b9e0*/  ST.E desc[UR46][R16.64+0x440], R21 ;  /* 0x0004401510007985 */ /* 0x0003e6000c10192e */
[----:B------:R-:W-:Y:S01]  /*b9f0*/  FMNMX.FTZ R18, R3, R18, !PT ;  /* 0x0000001203127209 */ /* 0x000fe20007810000 */
[----:B------:R-:W2:Y:S03]  /*ba00*/  LD.E R42, desc[UR46][R16.64+0x260] ;  /* 0x0002602e102a7980 */ /* 0x000ea6000c101900 */
[----:B------:R-:W-:Y:S01]  /*ba10*/  FMNMX.FTZ R18, R37, R18, !PT ;  /* 0x0000001225127209 */ /* 0x000fe20007810000 */
[----:B------:R-:W1:Y:S01]  /*ba20*/  MUFU.TANH R65, R65 ;  /* 0x0000004100417308 */ /* 0x000e620000002400 */
[----:B------:R-:W2:Y:S02]  /*ba30*/  LD.E R68, desc[UR46][R16.64+0x2b4] ;  /* 0x0002b42e10447980 */ /* 0x000ea4000c101900 */
[----:B------:R-:W-:Y:S01]  /*ba40*/  FMNMX.FTZ R18, R31, R18, !PT ;  /* 0x000000121f127209 */ /* 0x000fe20007810000 */
[----:B------:R-:W-:-:S04]  /*ba50*/  FMUL.FTZ R14, R46, R12 ;  /* 0x0000000c2e0e7220 */ /* 0x000fc80000410000 */
[----:B------:R-:W-:Y:S01]  /*ba60*/  MUFU.TANH R83, R83 ;  /* 0x0000005300537308 */ /* 0x000fe20000002400 */
[----:B------:R-:W-:-:S07]  /*ba70*/  FMNMX.FTZ R18, R29, R18, !PT ;  /* 0x000000121d127209 */ /* 0x000fce0007810000 */
[----:B------:R-:W-:Y:S01]  /*ba80*/  MUFU.TANH R85, R85 ;  /* 0x0000005500557308 */ /* 0x000fe20000002400 */
[----:B------:R-:W-:-:S07]  /*ba90*/  FMNMX.FTZ R18, R33, R18, !PT ;  /* 0x0000001221127209 */ /* 0x000fce0007810000 */
[----:B------:R-:W-:Y:S01]  /*baa0*/  MUFU.TANH R87, R87 ;  /* 0x0000005700577308 */ /* 0x000fe20000002400 */
[----:B------:R-:W-:-:S07]  /*bab0*/  FMNMX.FTZ R18, R41, R18, !PT ;  /* 0x0000001229127209 */ /* 0x000fce0007810000 */
[----:B------:R-:W-:Y:S01]  /*bac0*/  MUFU.TANH R89, R89 ;  /* 0x0000005900597308 */ /* 0x000fe20000002400 */
[----:B------:R-:W-:-:S07]  /*bad0*/  FMNMX.FTZ R18, R53, R18, !PT ;  /* 0x0000001235127209 */ /* 0x000fce0007810000 */
[----:B------:R-:W-:Y:S08]  /*bae0*/  MUFU.TANH R91, R91 ;  /* 0x0000005b005b7308 */ /* 0x000ff00000002400 */
[----:B------:R-:W-:Y:S08]  /*baf0*/  MUFU.TANH R93, R93 ;  /* 0x0000005d005d7308 */ /* 0x000ff00000002400 */
[----:B------:R-:W-:Y:S08]  /*bb00*/  MUFU.TANH R95, R95 ;  /* 0x0000005f005f7308 */ /* 0x000ff00000002400 */
[----:B------:R-:W-:Y:S08]  /*bb10*/  MUFU.TANH R97, R97 ;  /* 0x0000006100617308 */ /* 0x000ff00000002400 */
[----:B------:R-:W-:Y:S08]  /*bb20*/  MUFU.TANH R99, R99 ;  /* 0x0000006300637308 */ /* 0x000ff00000002400 */
[----:B------:R-:W-:Y:S08]  /*bb30*/  MUFU.TANH R101, R101 ;  /* 0x0000006500657308 */ /* 0x000ff00000002400 */
[----:B------:R-:W-:Y:S08]  /*bb40*/  MUFU.TANH R103, R103 ;  /* 0x0000006700677308 */ /* 0x000ff00000002400 */
[----:B------:R-:W-:Y:S01]  /*bb50*/  MUFU.TANH R105, R105 ;  /* 0x0000006900697308 */ /* 0x000fe20000002400 */
[----:B------:R4:W-:Y:S04]  /*bb60*/  ST.E desc[UR46][R16.64+0x440], R25 ;  /* 0x0004401910007985 */ /* 0x0009e8000c10192e */
[----:B------:R-:W2:Y:S03]  /*bb70*/  LD.E R46, desc[UR46][R16.64+0x264] ;  /* 0x0002642e102e7980 */ /* 0x000ea6000c101900 */
[----:B------:R-:W4:Y:S01]  /*bb80*/  MUFU.TANH R14, R14 ;  /* 0x0000000e000e7308 */ /* 0x000f220000002400 */
[----:B-1----:R-:W-:Y:S01]  /*bb90*/  FMNMX.FTZ R18, R65, R18, !PT ;  /* 0x0000001241127209 */ /* 0x002fe20007810000 */
[----:B------:R-:W3:Y:S03]  /*bba0*/  LD.E R39, desc[UR46][R16.64+0x440] ;  /* 0x0004402e10277980 */ /* 0x000ee6000c101900 */
[----:B------:R-:W-:Y:S01]  /*bbb0*/  FMNMX.FTZ R21, R23, R18, !PT ;  /* 0x0000001217157209 */ /* 0x000fe20007810000 */
[----:B------:R-:W2:Y:S03]  /*bbc0*/  LD.E R64, desc[UR46][R16.64+0x2c0] ;  /* 0x0002c02e10407980 */ /* 0x000ea6000c101900 */
[----:B----4-:R-:W-:-:S02]  /*bbd0*/  FMNMX.FTZ R18, R14, R21, !PT ;  /* 0x000000150e127209 */ /* 0x010fc40007810000 */
[----:B------:R-:W4:Y:S02]  /*bbe0*/  LD.E R21, desc[UR46][R16.64+0x450] ;  /* 0x0004502e10157980 */ /* 0x000f24000c101900 */
[----:B------:R-:W-:-:S04]  /*bbf0*/  FMNMX.FTZ R18, R15, R18, !PT ;  /* 0x000000120f127209 */ /* 0x000fc80007810000 */
        /* <DEDUP_REMOVED lines=11> */
[----:B------:R-:W-:-:S05]  /*bcb0*/  FMNMX.FTZ R35, R105, R18, !PT ;  /* 0x0000001269237209 */ /* 0x000fca0007810000 */
[----:B------:R-:W-:Y:S04]  /*bcc0*/  ST.E desc[UR46][R16.64+0x444], R35 ;  /* 0x0004442310007985 */ /* 0x000fe8000c10192e */
[----:B------:R-:W2:Y:S01]  /*bcd0*/  LD.E R12, desc[UR46][R16.64+0x444] ;  /* 0x0004442e100c7980 */ /* 0x000ea2000c101900 */
[----:B---3--:R-:W-:-:S04]  /*bce0*/  FMUL.FTZ R100, R39, R20 ;  /* 0x0000001427647220 */ /* 0x008fc80000410000 */
[-CC-:B------:R-:W-:Y:S01]  /*bcf0*/  FFMA.FTZ R155, R13, R20.reuse, -R100.reuse ;  /* 0x000000140d9b7223 */ /* 0x180fe20000010864 */
[-CC-:B------:R-:W-:Y:S01]  /*bd00*/  FFMA.FTZ R153, R8, R20.reuse, -R100.reuse ;  /* 0x0000001408997223 */ /* 0x180fe20000010864 */
[----:B------:R-:W-:Y:S01]  /*bd10*/  FADD.FTZ R25, R4, -R39 ;  /* 0x8000002704197221 */ /* 0x000fe20000010000 */
[-CC-:B------:R-:W-:Y:S01]  /*bd20*/  FFMA.FTZ R152, R7, R20.reuse, -R100.reuse ;  /* 0x0000001407987223 */ /* 0x180fe20000010864 */
[-CC-:B------:R-:W-:Y:S01]  /*bd30*/  FFMA.FTZ R154, R75, R20.reuse, -R100.reuse ;  /* 0x000000144b9a7223 */ /* 0x180fe20000010864 */
[-CC-:B------:R-:W-:Y:S01]  /*bd40*/  FFMA.FTZ R182, R79, R20.reuse, -R100.reuse ;  /* 0x000000144fb67223 */ /* 0x180fe20000010864 */
[-C--:B------:R-:W-:Y:S01]  /*bd50*/  FMUL.FTZ R25, R25, R20.reuse ;  /* 0x0000001419197220 */ /* 0x080fe20000410000 */
[----:B--2---:R-:W1:Y:S02]  /*bd60*/  SHFL.BFLY PT, R13, R12, 0x2, 0x1f ;  /* 0x0c401f000c0d7f89 */ /* 0x004e6400000e0000 */
[----:B------:R-:W-:Y:S08]  /*bd70*/  MUFU.EX2 R152, R152 ;  /* 0x0000009800987308 */ /* 0x000ff00000000800 */
[----:B------:R-:W-:Y:S01]  /*bd80*/  MUFU.EX2 R153, R153 ;  /* 0x0000009900997308 */ /* 0x000fe20000000800 */
[----:B------:R-:W-:-:S07]  /*bd90*/  FFMA.FTZ R7, R81, R20, -R100 ;  /* 0x0000001451077223 */ /* 0x000fce0000010864 */
[----:B------:R-:W-:Y:S01]  /*bda0*/  MUFU.EX2 R155, R155 ;  /* 0x0000009b009b7308 */ /* 0x000fe20000000800 */
[-CC-:B------:R-:W-:Y:S01]  /*bdb0*/  FFMA.FTZ R169, R113, R20.reuse, -R100.reuse ;  /* 0x0000001471a97223 */ /* 0x180fe20000010864 */
[-CC-:B------:R-:W-:Y:S01]  /*bdc0*/  FFMA.FTZ R164, R19, R20.reuse, -R100.reuse ;  /* 0x0000001413a47223 */ /* 0x180fe20000010864 */
[-CC-:B------:R-:W-:Y:S01]  /*bdd0*/  FFMA.FTZ R18, R11, R20.reuse, -R100.reuse ;  /* 0x000000140b127223 */ /* 0x180fe20000010864 */
[-CC-:B------:R-:W-:Y:S01]  /*bde0*/  FFMA.FTZ R39, R9, R20.reuse, -R100.reuse ;  /* 0x0000001409277223 */ /* 0x180fe20000010864 */
[-CC-:B------:R-:W-:Y:S01]  /*bdf0*/  FFMA.FTZ R175, R109, R20.reuse, -R100.reuse ;  /* 0x000000146daf7223 */ /* 0x180fe20000010864 */
[-CC-:B------:R-:W-:Y:S01]  /*be00*/  FFMA.FTZ R180, R111, R20.reuse, -R100.reuse ;  /* 0x000000146fb47223 */ /* 0x180fe20000010864 */
[----:B-1----:R-:W-:Y:S01]  /*be10*/  FMNMX.FTZ R8, R12, R13, !PT ;  /* 0x0000000d0c087209 */ /* 0x002fe20007810000 */
[----:B------:R-:W4:Y:S01]  /*be20*/  MUFU.EX2 R25, R25 ;  /* 0x0000001900197308 */ /* 0x000f220000000800 */
[-CC-:B------:R-:W-:Y:S01]  /*be30*/  FFMA.FTZ R174, R115, R20.reuse, -R100.reuse ;  /* 0x0000001473ae7223 */ /* 0x180fe20000010864 */
[-CC-:B------:R-:W-:Y:S01]  /*be40*/  FFMA.FTZ R12, R27, R20.reuse, -R100.reuse ;  /* 0x000000141b0c7223 */ /* 0x180fe20000010864 */
[-CC-:B------:R-:W-:Y:S01]  /*be50*/  FFMA.FTZ R172, R119, R20.reuse, -R100.reuse ;  /* 0x0000001477ac7223 */ /* 0x180fe20000010864 */
[----:B------:R-:W1:Y:S04]  /*be60*/  SHFL.BFLY PT, R35, R8, 0x1, 0x1f ;  /* 0x0c201f0008237f89 */ /* 0x000e6800000e0000 */
[----:B------:R-:W-:Y:S01]  /*be70*/  MUFU.EX2 R154, R154 ;  /* 0x0000009a009a7308 */ /* 0x000fe20000000800 */
[-CC-:B------:R-:W-:Y:S01]  /*be80*/  FFMA.FTZ R167, R121, R20.reuse, -R100.reuse ;  /* 0x0000001479a77223 */ /* 0x180fe20000010864 */
[-CC-:B------:R-:W-:Y:S01]  /*be90*/  FFMA.FTZ R159, R123, R20.reuse, -R100.reuse ;  /* 0x000000147b9f7223 */ /* 0x180fe20000010864 */
[-CC-:B------:R-:W-:Y:S01]  /*bea0*/  FFMA.FTZ R166, R117, R20.reuse, -R100.reuse ;  /* 0x0000001475a67223 */ /* 0x180fe20000010864 */
[-CC-:B------:R-:W-:Y:S01]  /*beb0*/  FFMA.FTZ R157, R107, R20.reuse, -R100.reuse ;  /* 0x000000146b9d7223 */ /* 0x180fe20000010864 */
[-CC-:B------:R-:W-:Y:S01]  /*bec0*/  FFMA.FTZ R156, R77, R20.reuse, -R100.reuse ;  /* 0x000000144d9c7223 */ /* 0x180fe20000010864 */
[-CC-:B------:R-:W-:Y:S01]  /*bed0*/  FFMA.FTZ R19, R73, R20.reuse, -R100.reuse ;  /* 0x0000001449137223 */ /* 0x180fe20000010864 */
[-CC-:B------:R-:W-:Y:S01]  /*bee0*/  FFMA.FTZ R49, R49, R20.reuse, -R100.reuse ;  /* 0x0000001431317223 */ /* 0x180fe20000010864 */
[----:B------:R-:W-:Y:S01]  /*bef0*/  MUFU.EX2 R182, R182 ;  /* 0x000000b600b67308 */ /* 0x000fe20000000800 */
[-CC-:B------:R-:W-:Y:S01]  /*bf00*/  FFMA.FTZ R11, R57, R20.reuse, -R100.reuse ;  /* 0x00000014390b7223 */ /* 0x180fe20000010864 */
[----:B------:R-:W-:Y:S01]  /*bf10*/  FFMA.FTZ R9, R45, R20, -R100 ;  /* 0x000000142d097223 */ /* 0x000fe20000010864 */
[----:B------:R-:W2:Y:S04]  /*bf20*/  LD.E R4, desc[UR46][R16.64+0x230] ;  /* 0x0002302e10047980 */ /* 0x000ea8000c101900 */
[----:B------:R-:W3:Y:S01]  /*bf30*/  LD.E R100, desc[UR46][R16.64+0x354] ;  /* 0x0003542e10647980 */ /* 0x000ee2000c101900 */
[----:B------:R-:W-:Y:S03]  /*bf40*/  MUFU.EX2 R7, R7 ;  /* 0x0000000700077308 */ /* 0x000fe60000000800 */
[----:B------:R-:W3:Y:S01]  /*bf50*/  LD.E R45, desc[UR46][R16.64+0x28c] ;  /* 0x00028c2e102d7980 */ /* 0x000ee2000c101900 */
[----:B-1----:R-:W-:-:S03]  /*bf60*/  FMNMX.FTZ R27, R8, R35, !PT ;  /* 0x00000023081b7209 */ /* 0x002fc60007810000 */
[----:B------:R-:W3:Y:S02]  /*bf70*/  LD.E R35, desc[UR46][R16.64+0x268] ;  /* 0x0002682e10237980 */ /* 0x000ee4000c101900 */
[-C--:B------:R-:W-:Y:S01]  /*bf80*/  FMUL.FTZ R168, R27, R20.reuse ;  /* 0x000000141ba87220 */ /* 0x080fe20000410000 */
[----:B------:R-:W-:Y:S01]  /*bf90*/  FADD.FTZ R5, R5, -R27 ;  /* 0x8000001b05057221 */ /* 0x000fe20000010000 */
[----:B------:R-:W-:Y:S01]  /*bfa0*/  MUFU.EX2 R175, R175 ;  /* 0x000000af00af7308 */ /* 0x000fe20000000800 */
[----:B------:R-:W3:Y:S01]  /*bfb0*/  LD.E R57, desc[UR46][R16.64+0x2bc] ;  /* 0x0002bc2e10397980 */ /* 0x000ee2000c101900 */
[-CC-:B------:R-:W-:Y:S01]  /*bfc0*/  FFMA.FTZ R183, R6, R20.reuse, -R168.reuse ;  /* 0x0000001406b77223 */ /* 0x180fe200000108a8 */
[----:B------:R-:W-:Y:S01]  /*bfd0*/  FMUL.FTZ R5, R20, R5 ;  /* 0x0000000514057220 */ /* 0x000fe20000410000 */
[-CC-:B------:R-:W-:Y:S01]  /*bfe0*/  FFMA.FTZ R192, R3, R20.reuse, -R168.reuse ;  /* 0x0000001403c07223 */ /* 0x180fe200000108a8 */
[-CC-:B------:R-:W-:Y:S01]  /*bff0*/  FFMA.FTZ R6, R37, R20.reuse, -R168.reuse ;  /* 0x0000001425067223 */ /* 0x180fe200000108a8 */
[----:B------:R-:W3:Y:S02]  /*c000*/  LD.E R75, desc[UR46][R16.64+0x2d8] ;  /* 0x0002d82e104b7980 */ /* 0x000ee4000c101900 */
[----:B------:R-:W-:Y:S01]  /*c010*/  MUFU.EX2 R110, R5 ;  /* 0x00000005006e7308 */ /* 0x000fe20000000800 */
[-CC-:B------:R-:W-:Y:S01]  /*c020*/  FFMA.FTZ R181, R31, R20.reuse, -R168.reuse ;  /* 0x000000141fb57223 */ /* 0x180fe200000108a8 */
[----:B------:R-:W3:Y:S04]  /*c030*/  LD.E R73, desc[UR46][R16.64+0x2dc] ;  /* 0x0002dc2e10497980 */ /* 0x000ee8000c101900 */
[----:B------:R-:W3:Y:S02]  /*c040*/  LD.E R81, desc[UR46][R16.64+0x2fc] ;  /* 0x0002fc2e10517980 */ /* 0x000ee4000c101900 */
[----:B------:R-:W1:Y:S01]  /*c050*/  MUFU.EX2 R183, R183 ;  /* 0x000000b700b77308 */ /* 0x000e620000000800 */
[-CC-:B------:R-:W-:Y:S01]  /*c060*/  FFMA.FTZ R179, R29, R20.reuse, -R168.reuse ;  /* 0x000000141db37223 */ /* 0x180fe200000108a8 */
[-CC-:B------:R-:W-:Y:S01]  /*c070*/  FFMA.FTZ R176, R23, R20.reuse, -R168.reuse ;  /* 0x0000001417b07223 */ /* 0x180fe200000108a8 */
[----:B------:R-:W3:Y:S01]  /*c080*/  LD.E R79, desc[UR46][R16.64+0x308] ;  /* 0x0003082e104f7980 */ /* 0x000ee2000c101900 */
[-CC-:B------:R-:W-:Y:S01]  /*c090*/  FFMA.FTZ R173, R14, R20.reuse, -R168.reuse ;  /* 0x000000140ead7223 */ /* 0x180fe200000108a8 */
[-CC-:B------:R-:W-:Y:S01]  /*c0a0*/  FFMA.FTZ R178, R15, R20.reuse, -R168.reuse ;  /* 0x000000140fb27223 */ /* 0x180fe200000108a8 */
[-CC-:B------:R-:W-:Y:S01]  /*c0b0*/  FFMA.FTZ R190, R33, R20.reuse, -R168.reuse ;  /* 0x0000001421be7223 */ /* 0x180fe200000108a8 */
[-CC-:B------:R-:W-:Y:S01]  /*c0c0*/  FFMA.FTZ R177, R41, R20.reuse, -R168.reuse ;  /* 0x0000001429b17223 */ /* 0x180fe200000108a8 */
[----:B------:R-:W1:Y:S01]  /*c0d0*/  MUFU.EX2 R192, R192 ;  /* 0x000000c000c07308 */ /* 0x000e620000000800 */
[-CC-:B------:R-:W-:Y:S01]  /*c0e0*/  FFMA.FTZ R188, R53, R20.reuse, -R168.reuse ;  /* 0x0000001435bc7223 */ /* 0x180fe200000108a8 */
[-CC-:B------:R-:W-:Y:S01]  /*c0f0*/  FFMA.FTZ R171, R65, R20.reuse, -R168.reuse ;  /* 0x0000001441ab7223 */ /* 0x180fe200000108a8 */
[-CC-:B------:R-:W-:Y:S01]  /*c100*/  FFMA.FTZ R165, R83, R20.reuse, -R168.reuse ;  /* 0x0000001453a57223 */ /* 0x180fe200000108a8 */
        /* <DEDUP_REMOVED lines=11> */
[----:B------:R-:W-:Y:S01]  /*c1c0*/  FFMA.FTZ R14, R105, R20, -R168 ;  /* 0x00000014690e7223 */ /* 0x000fe200000108a8 */
[----:B------:R-:W1:Y:S01]  /*c1d0*/  MUFU.EX2 R181, R181 ;  /* 0x000000b500b57308 */ /* 0x000e620000000800 */
[----:B----4-:R-:W-:Y:S01]  /*c1e0*/  FFMA.FTZ R20, R25, R21, R152 ;  /* 0x0000001519147223 */ /* 0x010fe20000010098 */
[----:B-1----:R-:W-:Y:S01]  /*c1f0*/  FFMA.FTZ R21, R110, R24, R183 ;  /* 0x000000186e157223 */ /* 0x002fe200000100b7 */
[----:B------:R-:W4:Y:S02]  /*c200*/  LD.E R31, desc[UR46][R16.64+0x238] ;  /* 0x0002382e101f7980 */ /* 0x000f24000c101900 */
[----:B------:R-:W-:-:S02]  /*c210*/  FADD.FTZ R20, R153, R20 ;  /* 0x0000001499147221 */ /* 0x000fc40000010000 */
[----:B------:R-:W4:Y:S01]  /*c220*/  LD.E R29, desc[UR46][R16.64+0x23c] ;  /* 0x00023c2e101d7980 */ /* 0x000f22000c101900 */
[----:B------:R-:W1:Y:S01]  /*c230*/  MUFU.EX2 R179, R179 ;  /* 0x000000b300b37308 */ /* 0x000e620000000800 */
[----:B------:R-:W-:Y:S01]  /*c240*/  FADD.FTZ R21, R192, R21 ;  /* 0x00000015c0157221 */ /* 0x000fe20000010000 */
[----:B------:R-:W-:Y:S01]  /*c250*/  FADD.FTZ R131, R155, R20 ;  /* 0x000000149b837221 */ /* 0x000fe20000010000 */
[----:B------:R-:W4:Y:S04]  /*c260*/  LD.E R5, desc[UR46][R16.64+0x248] ;  /* 0x0002482e10057980 */ /* 0x000f28000c101900 */
        /* <DEDUP_REMOVED lines=11> */
[----:B------:R-:W1:Y:S02]  /*c320*/  MUFU.EX2 R180, R180 ;  /* 0x000000b400b47308 */ /* 0x000e640000000800 */
[----:B-1----:R-:W-:Y:S01]  /*c330*/  FADD.FTZ R21, R179, R20 ;  /* 0x00000014b3157221 */ /* 0x002fe20000010000 */
[----:B------:R-:W-:Y:S01]  /*c340*/  FADD.FTZ R24, R7, R24 ;  /* 0x0000001807187221 */ /* 0x000fe20000010000 */
[----:B------:R-:W4:Y:S04]  /*c350*/  LD.E R65, desc[UR46][R16.64+0x2f8] ;  /* 0x0002f82e10417980 */ /* 0x000f28000c101900 */
[----:B------:R-:W4:Y:S01]  /*c360*/  LD.E R111, desc[UR46][R16.64+0x34c] ;  /* 0x00034c2e106f7980 */ /* 0x000f22000c101900 */
[----:B------:R-:W-:Y:S03]  /*c370*/  MUFU.EX2 R169, R169 ;  /* 0x000000a900a97308 */ /* 0x000fe60000000800 */
[----:B------:R-:W4:Y:S04]  /*c380*/  LD.E R109, desc[UR46][R16.64+0x358] ;  /* 0x0003582e106d7980 */ /* 0x000f28000c101900 */
[----:B------:R-:W4:Y:S01]  /*c390*/  LD.E R107, desc[UR46][R16.64+0x35c] ;  /* 0x00035c2e106b7980 */ /* 0x000f22000c101900 */
[----:B------:R-:W1:Y:S01]  /*c3a0*/  MUFU.EX2 R188, R188 ;  /* 0x000000bc00bc7308 */ /* 0x000e620000000800 */
[----:B------:R-:W-:Y:S01]  /*c3b0*/  FADD.FTZ R20, R190, R21 ;  /* 0x00000015be147221 */ /* 0x000fe20000010000 */
        /* <DEDUP_REMOVED lines=11> */
[----:B------:R-:W1:Y:S03]  /*c470*/  MUFU.EX2 R172, R172 ;  /* 0x000000ac00ac7308 */ /* 0x000e660000000800 */
[----:B------:R-:W4:Y:S05]  /*c480*/  LD.E R123, desc[UR46][R16.64+0x3a8] ;  /* 0x0003a82e107b7980 */ /* 0x000f2a000c101900 */
[----:B------:R-:W1:Y:S02]  /*c490*/  MUFU.EX2 R176, R176 ;  /* 0x000000b000b07308 */ /* 0x000e640000000800 */
[----:B-1----:R-:W-:Y:S01]  /*c4a0*/  FADD.FTZ R24, R188, R143 ;  /* 0x0000008fbc187221 */ /* 0x002fe20000010000 */
[----:B------:R-:W-:Y:S01]  /*c4b0*/  FADD.FTZ R149, R169, R20 ;  /* 0x00000014a9957221 */ /* 0x000fe20000010000 */
[----:B------:R-:W4:Y:S02]  /*c4c0*/  LD.E R93, desc[UR46][R16.64+0x328] ;  /* 0x0003282e105d7980 */ /* 0x000f24000c101900 */
[----:B------:R-:W-:Y:S01]  /*c4d0*/  FADD.FTZ R151, R171, R24 ;  /* 0x00000018ab977221 */ /* 0x000fe20000010000 */
[----:B------:R-:W-:Y:S01]  /*c4e0*/  FADD.FTZ R189, R174, R149 ;  /* 0x00000095aebd7221 */ /* 0x000fe20000010000 */
[----:B------:R-:W4:Y:S01]  /*c4f0*/  LD.E R91, desc[UR46][R16.64+0x32c] ;  /* 0x00032c2e105b7980 */ /* 0x000f22000c101900 */
[----:B------:R1:W-:Y:S02]  /*c500*/  MUFU.EX2 R13, R49 ;  /* 0x00000031000d7308 */ /* 0x0003e40000000800 */
[----:B------:R-:W-:Y:S01]  /*c510*/  FADD.FTZ R24, R172, R189 ;  /* 0x000000bdac187221 */ /* 0x000fe20000010000 */
[----:B------:R-:W4:Y:S04]  /*c520*/  LD.E R89, desc[UR46][R16.64+0x338] ;  /* 0x0003382e10597980 */ /* 0x000f28000c101900 */
[----:B------:R-:W4:Y:S01]  /*c530*/  LD.E R85, desc[UR46][R16.64+0x33c] ;  /* 0x00033c2e10557980 */ /* 0x000f22000c101900 */
[----:B------:R1:W-:Y:S01]  /*c540*/  MUFU.EX2 R8, R39 ;  /* 0x0000002700087308 */ /* 0x0003e20000000800 */
[----:B------:R-:W-:-:S02]  /*c550*/  FADD.FTZ R20, R176, R151 ;  /* 0x00000097b0147221 */ /* 0x000fc40000010000 */
[----:B-1----:R-:W4:Y:S04]  /*c560*/  LD.E R49, desc[UR46][R16.64+0x278] ;  /* 0x0002782e10317980 */ /* 0x002f28000c101900 */
[----:B------:R-:W4:Y:S01]  /*c570*/  LD.E R83, desc[UR46][R16.64+0x348] ;  /* 0x0003482e10537980 */ /* 0x000f22000c101900 */
[----:B------:R1:W-:Y:S03]  /*c580*/  MUFU.EX2 R168, R137 ;  /* 0x0000008900a87308 */ /* 0x0003e60000000800 */
[----:B------:R-:W4:Y:S04]  /*c590*/  LD.E R39, desc[UR46][R16.64+0x24c] ;  /* 0x00024c2e10277980 */ /* 0x000f28000c101900 */
[----:B------:R-:W4:Y:S01]  /*c5a0*/  LD.E R105, desc[UR46][R16.64+0x368] ;  /* 0x0003682e10697980 */ /* 0x000f22000c101900 */
[----:B------:R1:W-:Y:S03]  /*c5b0*/  MUFU.EX2 R21, R113 ;  /* 0x0000007100157308 */ /* 0x0003e60000000800 */
[----:B------:R-:W4:Y:S04]  /*c5c0*/  LD.E R97, desc[UR46][R16.64+0x36c] ;  /* 0x00036c2e10617980 */ /* 0x000f28000c101900 */
[----:B------:R-:W4:Y:S04]  /*c5d0*/  LD.E R103, desc[UR46][R16.64+0x378] ;  /* 0x0003782e10677980 */ /* 0x000f28000c101900 */
[----:B------:R-:W4:Y:S04]  /*c5e0*/  LD.E R99, desc[UR46][R16.64+0x37c] ;  /* 0x00037c2e10637980 */ /* 0x000f28000c101900 */
[----:B------:R-:W4:Y:S04]  /*c5f0*/  LD.E R131, desc[UR46][R16.64+0x3cc] ;  /* 0x0003cc2e10837980 */ /* 0x000f28000c101900 */
[----:B-1----:R-:W4:Y:S04]  /*c600*/  LD.E R137, desc[UR46][R16.64+0x3e8] ;  /* 0x0003e82e10897980 */ /* 0x002f28000c101900 */
[----:B------:R-:W4:Y:S04]  /*c610*/  LD.E R143, desc[UR46][R16.64+0x3fc] ;  /* 0x0003fc2e108f7980 */ /* 0x000f28000c101900 */
[----:B------:R-:W4:Y:S04]  /*c620*/  LD.E R149, desc[UR46][R16.64+0x40c] ;  /* 0x00040c2e10957980 */ /* 0x000f28000c101900 */
[----:B------:R-:W4:Y:S04]  /*c630*/  LD.E R151, desc[UR46][R16.64+0x418] ;  /* 0x0004182e10977980 */ /* 0x000f28000c101900 */
[----:B------:R-:W4:Y:S04]  /*c640*/  LD.E R189, desc[UR46][R16.64+0x41c] ;  /* 0x00041c2e10bd7980 */ /* 0x000f28000c101900 */
[----:B------:R-:W4:Y:S01]  /*c650*/  LD.E R113, desc[UR46][R16.64+0x428] ;  /* 0x0004282e10717980 */ /* 0x000f22000c101900 */
[----:B------:R-:W1:Y:S08]  /*c660*/  MUFU.EX2 R173, R173 ;  /* 0x000000ad00ad7308 */ /* 0x000e700000000800 */
[----:B------:R-:W1:Y:S08]  /*c670*/  MUFU.EX2 R167, R167 ;  /* 0x000000a700a77308 */ /* 0x000e700000000800 */
[----:B------:R-:W1:Y:S08]  /*c680*/  MUFU.EX2 R178, R178 ;  /* 0x000000b200b27308 */ /* 0x000e700000000800 */
[----:B------:R-:W1:Y:S08]  /*c690*/  MUFU.EX2 R159, R159 ;  /* 0x0000009f009f7308 */ /* 0x000e700000000800 */
[----:B------:R-:W1:Y:S02]  /*c6a0*/  MUFU.EX2 R165, R165 ;  /* 0x000000a500a57308 */ /* 0x000e640000000800 */
[----:B-1----:R-:W-:-:S06]  /*c6b0*/  FADD.FTZ R191, R173, R20 ;  /* 0x00000014adbf7221 */ /* 0x002fcc0000010000 */
[----:B------:R-:W1:Y:S08]  /*c6c0*/  MUFU.EX2 R166, R166 ;  /* 0x000000a600a67308 */ /* 0x000e700000000800 */
[----:B------:R-:W1:Y:S01]  /*c6d0*/  MUFU.EX2 R170, R170 ;  /* 0x000000aa00aa7308 */ /* 0x000e620000000800 */
[----:B------:R-:W-:Y:S01]  /*c6e0*/  FADD.FTZ R24, R167, R24 ;  /* 0x00000018a7187221 */ /* 0x000fe20000010000 */
[----:B------:R-:W-:-:S06]  /*c6f0*/  FADD.FTZ R20, R178, R191 ;  /* 0x000000bfb2147221 */ /* 0x000fcc0000010000 */
[----:B------:R-:W1:Y:S08]  /*c700*/  MUFU.EX2 R157, R157 ;  /* 0x0000009d009d7308 */ /* 0x000e700000000800 */
[----:B------:R-:W2:Y:S01]  /*c710*/  MUFU.EX2 R161, R161 ;  /* 0x000000a100a17308 */ /* 0x000ea20000000800 */
[----:B------:R-:W-:Y:S01]  /*c720*/  FADD.FTZ R191, R159, R24 ;  /* 0x000000189fbf7221 */ /* 0x000fe20000010000 */
[----:B------:R-:W-:-:S06]  /*c730*/  FADD.FTZ R193, R165, R20 ;  /* 0x00000014a5c17221 */ /* 0x000fcc0000010000 */
[----:B------:R-:W2:Y:S01]  /*c740*/  MUFU.EX2 R164, R164 ;  /* 0x000000a400a47308 */ /* 0x000ea20000000800 */
[----:B-1----:R-:W-:Y:S01]  /*c750*/  FADD.FTZ R20, R166, R191 ;  /* 0x000000bfa6147221 */ /* 0x002fe20000010000 */
[----:B------:R-:W-:-:S06]  /*c760*/  FADD.FTZ R24, R170, R193 ;  /* 0x000000c1aa187221 */ /* 0x000fcc0000010000 */
[----:B------:R-:W1:Y:S08]  /*c770*/  MUFU.EX2 R156, R156 ;  /* 0x0000009c009c7308 */ /* 0x000e700000000800 */
[----:B------:R-:W1:Y:S01]  /*c780*/  MUFU.EX2 R23, R23 ;  /* 0x0000001700177308 */ /* 0x000e620000000800 */
[----:B------:R-:W-:Y:S01]  /*c790*/  FADD.FTZ R191, R157, R20 ;  /* 0x000000149dbf7221 */ /* 0x000fe20000010000 */
[----:B--2---:R-:W-:-:S06]  /*c7a0*/  FADD.FTZ R193, R161, R24 ;  /* 0x00000018a1c17221 */ /* 0x004fcc0000010000 */
[----:B------:R-:W2:Y:S08]  /*c7b0*/  MUFU.EX2 R19, R19 ;  /* 0x0000001300137308 */ /* 0x000eb00000000800 */
[----:B------:R-:W2:Y:S01]  /*c7c0*/  MUFU.EX2 R162, R162 ;  /* 0x000000a200a27308 */ /* 0x000ea20000000800 */
[----:B------:R-:W-:Y:S01]  /*c7d0*/  FADD.FTZ R191, R164, R191 ;  /* 0x000000bfa4bf7221 */ /* 0x000fe20000010000 */
[----:B------:R-:W-:-:S06]  /*c7e0*/  FADD.FTZ R24, R168, R193 ;  /* 0x000000c1a8187221 */ /* 0x000fcc0000010000 */
[----:B------:R-:W3:Y:S01]  /*c7f0*/  MUFU.EX2 R18, R18 ;  /* 0x0000001200127308 */ /* 0x000ee20000000800 */
[----:B-1----:R-:W-:Y:S01]  /*c800*/  FADD.FTZ R218, R156, R191 ;  /* 0x000000bf9cda7221 */ /* 0x002fe20000010000 */
[----:B------:R-:W-:-:S06]  /*c810*/  FADD.FTZ R191, R23, R24 ;  /* 0x0000001817bf7221 */ /* 0x000fcc0000010000 */
[----:B------:R-:W1:Y:S01]  /*c820*/  MUFU.EX2 R160, R160 ;  /* 0x000000a000a07308 */ /* 0x000e620000000800 */
[----:B--2---:R-:W-:Y:S01]  /*c830*/  FADD.FTZ R218, R19, R218 ;  /* 0x000000da13da7221 */ /* 0x004fe20000010000 */
[----:B------:R-:W-:-:S06]  /*c840*/  FADD.FTZ R24, R162, R191 ;  /* 0x000000bfa2187221 */ /* 0x000fcc0000010000 */
[----:B------:R-:W2:Y:S08]  /*c850*/  MUFU.EX2 R11, R11 ;  /* 0x0000000b000b7308 */ /* 0x000eb00000000800 */
[----:B------:R-:W2:Y:S01]  /*c860*/  MUFU.EX2 R15, R15 ;  /* 0x0000000f000f7308 */ /* 0x000ea20000000800 */
[----:B------:R-:W-:Y:S01]  /*c870*/  FADD.FTZ R191, R13, R218 ;  /* 0x000000da0dbf7221 */ /* 0x000fe20000010000 */
[----:B------:R-:W-:-:S06]  /*c880*/  FADD.FTZ R193, R21, R24 ;  /* 0x0000001815c17221 */ /* 0x000fcc0000010000 */
[----:B------:R-:W2:Y:S08]  /*c890*/  MUFU.EX2 R12, R12 ;  /* 0x0000000c000c7308 */ /* 0x000eb00000000800 */
[----:B------:R2:W2:Y:S01]  /*c8a0*/  MUFU.EX2 R20, R101 ;  /* 0x0000006500147308 */ /* 0x0004a20000000800 */
[----:B---3--:R-:W-:Y:S01]  /*c8b0*/  FADD.FTZ R24, R18, R191 ;  /* 0x000000bf12187221 */ /* 0x008fe20000010000 */
[----:B-1----:R-:W-:-:S06]  /*c8c0*/  FADD.FTZ R218, R160, R193 ;  /* 0x000000c1a0da7221 */ /* 0x002fcc0000010000 */
[----:B------:R-:W1:Y:S01]  /*c8d0*/  MUFU.EX2 R3, R3 ;  /* 0x0000000300037308 */ /* 0x000e620000000800 */
[----:B--2---:R-:W-:Y:S01]  /*c8e0*/  FADD.FTZ R101, R11, R24 ;  /* 0x000000180b657221 */ /* 0x004fe20000010000 */
[----:B------:R-:W-:-:S06]  /*c8f0*/  FADD.FTZ R191, R15, R218 ;  /* 0x000000da0fbf7221 */ /* 0x000fcc0000010000 */
[----:B------:R-:W2:Y:S08]  /*c900*/  MUFU.EX2 R9, R9 ;  /* 0x0000000900097308 */ /* 0x000eb00000000800 */
[----:B------:R-:W3:Y:S01]  /*c910*/  MUFU.EX2 R14, R14 ;  /* 0x0000000e000e7308 */ /* 0x000ee20000000800 */
[----:B------:R-:W-:Y:S01]  /*c920*/  FADD.FTZ R101, R12, R101 ;  /* 0x000000650c657221 */ /* 0x000fe20000010000 */
[----:B------:R-:W-:-:S03]  /*c930*/  FADD.FTZ R24, R20, R191 ;  /* 0x000000bf14187221 */ /* 0x000fc60000010000 */
[----:B------:R-:W-:Y:S01]  /*c940*/  FADD.FTZ R218, R8, R101 ;  /* 0x0000006508da7221 */ /* 0x000fe20000010000 */
[----:B-1----:R-:W-:Y:S01]  /*c950*/  FADD.FTZ R101, R3, R24 ;  /* 0x0000001803657221 */ /* 0x002fe20000010000 */
[----:B------:R1:W-:Y:S01]  /*c960*/  ST.E desc[UR46][R16.64+0x444], R27 ;  /* 0x0004441b10007985 */ /* 0x0003e2000c10192e */
[----:B------:R-:W-:Y:S01]  /*c970*/  FMUL.FTZ R219, R25, R28 ;  /* 0x0000001c19db7220 */ /* 0x000fe20000410000 */
[----:B--2---:R-:W-:Y:S01]  /*c980*/  FADD.FTZ R191, R9, R218 ;  /* 0x000000da09bf7221 */ /* 0x004fe20000010000 */
[----:B------:R-:W-:Y:S01]  /*c990*/  FMUL.FTZ R223, R110, R26 ;  /* 0x0000001a6edf7220 */ /* 0x000fe20000410000 */
[C---:B------:R-:W-:Y:S01]  /*c9a0*/  FMUL.FTZ R193, R25.reuse, R4 ;  /* 0x0000000419c17220 */ /* 0x040fe20000410000 */
[----:B---3--:R-:W-:Y:S01]  /*c9b0*/  FADD.FTZ R101, R14, R101 ;  /* 0x000000650e657221 */ /* 0x008fe20000010000 */
[C---:B-1----:R-:W-:Y:S01]  /*c9c0*/  FMUL.FTZ R27, R25.reuse, R36 ;  /* 0x00000024191b7220 */ /* 0x042fe20000410000 */
[----:B------:R1:W-:Y:S01]  /*c9d0*/  ST.E desc[UR46][R16.64+0x450], R191 ;  /* 0x000450bf10007985 */ /* 0x0003e2000c10192e */
[C---:B------:R-:W-:Y:S01]  /*c9e0*/  FMUL.FTZ R199, R25.reuse, R32 ;  /* 0x0000002019c77220 */ /* 0x040fe20000410000 */
[C---:B------:R-:W-:Y:S01]  /*c9f0*/  FMUL.FTZ R201, R25.reuse, R30 ;  /* 0x0000001e19c97220 */ /* 0x040fe20000410000 */
[C---:B------:R-:W-:Y:S01]  /*ca00*/  FMUL.FTZ R203, R25.reuse, R34 ;  /* 0x0000002219cb7220 */ /* 0x040fe20000410000 */
[----:B------:R2:W-:Y:S01]  /*ca10*/  ST.E desc[UR46][R16.64+0x454], R101 ;  /* 0x0004546510007985 */ /* 0x0005e2000c10192e */
[----:B------:R-:W-:-:S03]  /*ca20*/  FMUL.FTZ R217, R25, R38 ;  /* 0x0000002619d97220 */ /* 0x000fc60000410000 */
[----:B------:R3:W-:Y:S04]  /*ca30*/  ST.E desc[UR46][R16.64+0x424], R219 ;  /* 0x000424db10007985 */ /* 0x0007e8000c10192e */
[----:B------:R3:W-:Y:S01]  /*ca40*/  ST.E desc[UR46][R16.64+0x42c], R223 ;  /* 0x00042cdf10007985 */ /* 0x0007e2000c10192e */
[----:B-1----:R-:W-:-:S03]  /*ca50*/  FMUL.FTZ R191, R25, R46 ;  /* 0x0000002e19bf7220 */ /* 0x002fc60000410000 */
[----:B------:R1:W-:Y:S01]  /*ca60*/  ST.E desc[UR46][R16.64+0x230], R193 ;  /* 0x000230c110007985 */ /* 0x0003e2000c10192e */
[----:B--2---:R-:W-:-:S03]  /*ca70*/  FMUL.FTZ R101, R25, R42 ;  /* 0x0000002a19657220 */ /* 0x004fc60000410000 */
[----:B------:R2:W-:Y:S01]  /*ca80*/  ST.E desc[UR46][R16.64+0x234], R27 ;  /* 0x0002341b10007985 */ /* 0x0005e2000c10192e */
[C---:B---3--:R-:W-:Y:S01]  /*ca90*/  FMUL.FTZ R219, R25.reuse, R40 ;  /* 0x0000002819db7220 */ /* 0x048fe20000410000 */
[C---:B------:R-:W-:Y:S01]  /*caa0*/  FMUL.FTZ R223, R25.reuse, R50 ;  /* 0x0000003219df7220 */ /* 0x040fe20000410000 */
[C---:B-1----:R-:W-:Y:S01]  /*cab0*/  FMUL.FTZ R193, R25.reuse, R44 ;  /* 0x0000002c19c17220 */ /* 0x042fe20000410000 */
[C---:B--2---:R-:W-:Y:S01]  /*cac0*/  FMUL.FTZ R27, R25.reuse, R48 ;  /* 0x00000030191b7220 */ /* 0x044fe20000410000 */
[----:B------:R1:W-:Y:S04]  /*cad0*/  ST.E desc[UR46][R16.64+0x240], R199 ;  /* 0x000240c710007985 */ /* 0x0003e8000c10192e */
[----:B------:R2:W-:Y:S04]  /*cae0*/  ST.E desc[UR46][R16.64+0x244], R201 ;  /* 0x000244c910007985 */ /* 0x0005e8000c10192e */
[----:B------:R3:W-:Y:S04]  /*caf0*/  ST.E desc[UR46][R16.64+0x250], R203 ;  /* 0x000250cb10007985 */ /* 0x0007e8000c10192e */
[----:B------:R3:W-:Y:S01]  /*cb00*/  ST.E desc[UR46][R16.64+0x254], R217 ;  /* 0x000254d910007985 */ /* 0x0007e2000c10192e */
[----:B-1----:R-:W-:-:S03]  /*cb10*/  FMUL.FTZ R199, R25, R58 ;  /* 0x0000003a19c77220 */ /* 0x002fc60000410000 */
[----:B------:R1:W-:Y:S01]  /*cb20*/  ST.E desc[UR46][R16.64+0x260], R101 ;  /* 0x0002606510007985 */ /* 0x0003e2000c10192e */
[----:B--2---:R-:W-:-:S03]  /*cb30*/  FMUL.FTZ R201, R25, R52 ;  /* 0x0000003419c97220 */ /* 0x004fc60000410000 */
[----:B------:R2:W-:Y:S01]  /*cb40*/  ST.E desc[UR46][R16.64+0x264], R191 ;  /* 0x000264bf10007985 */ /* 0x0005e2000c10192e */
[----:B---3--:R-:W-:-:S03]  /*cb50*/  FMUL.FTZ R203, R25, R54 ;  /* 0x0000003619cb7220 */ /* 0x008fc60000410000 */
[----:B------:R3:W-:Y:S01]  /*cb60*/  ST.E desc[UR46][R16.64+0x270], R193 ;  /* 0x000270c110007985 */ /* 0x0007e2000c10192e */
[----:B------:R-:W-:-:S03]  /*cb70*/  FMUL.FTZ R217, R25, R56 ;  /* 0x0000003819d97220 */ /* 0x000fc60000410000 */
        /* <DEDUP_REMOVED lines=19> */
[----:B----4-:R-:W-:-:S03]  /*ccb0*/  FMUL.FTZ R217, R25, R78 ;  /* 0x0000004e19d97220 */ /* 0x010fc60000410000 */
[----:B------:R4:W-:Y:S01]  /*ccc0*/  ST.E desc[UR46][R16.64+0x2c4], R219 ;  /* 0x0002c4db10007985 */ /* 0x0009e2000c10192e */
[----:B-1----:R-:W-:-:S03]  /*ccd0*/  FMUL.FTZ R101, R25, R88 ;  /* 0x0000005819657220 */ /* 0x002fc60000410000 */
[----:B------:R1:W-:Y:S01]  /*cce0*/  ST.E desc[UR46][R16.64+0x2d0], R223 ;  /* 0x0002d0df10007985 */ /* 0x0003e2000c10192e */
[----:B--2---:R-:W-:-:S03]  /*ccf0*/  FMUL.FTZ R191, R25, R80 ;  /* 0x0000005019bf7220 */ /* 0x004fc60000410000 */
[----:B------:R2:W-:Y:S01]  /*cd00*/  ST.E desc[UR46][R16.64+0x2d4], R27 ;  /* 0x0002d41b10007985 */ /* 0x0005e2000c10192e */
[C---:B---3--:R-:W-:Y:S01]  /*cd10*/  FMUL.FTZ R193, R25.reuse, R86 ;  /* 0x0000005619c17220 */ /* 0x048fe20000410000 */
[C---:B----4-:R-:W-:Y:S01]  /*cd20*/  FMUL.FTZ R219, R25.reuse, R84 ;  /* 0x0000005419db7220 */ /* 0x050fe20000410000 */
        /* <DEDUP_REMOVED lines=41> */
[----:B--2---:R-:W-:Y:S01]  /*cfc0*/  FMUL.FTZ R27, R25, R138 ;  /* 0x0000008a191b7220 */ /* 0x004fe20000410000 */
[----:B------:R1:W-:Y:S01]  /*cfd0*/  ST.E desc[UR46][R16.64+0x380], R199 ;  /* 0x000380c710007985 */ /* 0x0003e2000c10192e */
[C---:B------:R-:W-:Y:S01]  /*cfe0*/  FMUL.FTZ R31, R110.reuse, R31 ;  /* 0x0000001f6e1f7220 */ /* 0x040fe20000410000 */
[C---:B------:R-:W-:Y:S02]  /*cff0*/  FMUL.FTZ R29, R110.reuse, R29 ;  /* 0x0000001d6e1d7220 */ /* 0x040fe40000410000 */
[----:B------:R2:W-:Y:S01]  /*d000*/  ST.E desc[UR46][R16.64+0x384], R201 ;  /* 0x000384c910007985 */ /* 0x0005e2000c10192e */
[C---:B------:R-:W-:Y:S01]  /*d010*/  FMUL.FTZ R5, R110.reuse, R5 ;  /* 0x000000056e057220 */ /* 0x040fe20000410000 */
[----:B------:R-:W-:-:S02]  /*d020*/  FMUL.FTZ R39, R110, R39 ;  /* 0x000000276e277220 */ /* 0x000fc40000410000 */
[----:B------:R3:W-:Y:S01]  /*d030*/  ST.E desc[UR46][R16.64+0x390], R203 ;  /* 0x000390cb10007985 */ /* 0x0007e2000c10192e */
[C---:B------:R-:W-:Y:S01]  /*d040*/  FMUL.FTZ R33, R110.reuse, R33 ;  /* 0x000000216e217220 */ /* 0x040fe20000410000 */
[C---:B------:R-:W-:Y:S02]  /*d050*/  FMUL.FTZ R37, R110.reuse, R37 ;  /* 0x000000256e257220 */ /* 0x040fe40000410000 */
[----:B------:R4:W-:Y:S01]  /*d060*/  ST.E desc[UR46][R16.64+0x394], R217 ;  /* 0x000394d910007985 */ /* 0x0009e2000c10192e */
[C---:B-1----:R-:W-:Y:S01]  /*d070*/  FMUL.FTZ R199, R25.reuse, R132 ;  /* 0x0000008419c77220 */ /* 0x042fe20000410000 */
[C---:B------:R-:W-:Y:S02]  /*d080*/  FMUL.FTZ R35, R110.reuse, R35 ;  /* 0x000000236e237220 */ /* 0x040fe40000410000 */
[----:B------:R1:W-:Y:S01]  /*d090*/  ST.E desc[UR46][R16.64+0x3a0], R101 ;  /* 0x0003a06510007985 */ /* 0x0003e2000c10192e */
[----:B--2---:R-:W-:Y:S01]  /*d0a0*/  FMUL.FTZ R201, R25, R136 ;  /* 0x0000008819c97220 */ /* 0x004fe20000410000 */
[----:B------:R-:W-:-:S02]  /*d0b0*/  FMUL.FTZ R51, R110, R51 ;  /* 0x000000336e337220 */ /* 0x000fc40000410000 */
[----:B------:R2:W-:Y:S01]  /*d0c0*/  ST.E desc[UR46][R16.64+0x3a4], R191 ;  /* 0x0003a4bf10007985 */ /* 0x0005e2000c10192e */
[C---:B---3--:R-:W-:Y:S01]  /*d0d0*/  FMUL.FTZ R203, R25.reuse, R134 ;  /* 0x0000008619cb7220 */ /* 0x048fe20000410000 */
[C---:B------:R-:W-:Y:S02]  /*d0e0*/  FMUL.FTZ R49, R110.reuse, R49 ;  /* 0x000000316e317220 */ /* 0x040fe40000410000 */
[----:B------:R3:W-:Y:S01]  /*d0f0*/  ST.E desc[UR46][R16.64+0x3b0], R193 ;  /* 0x0003b0c110007985 */ /* 0x0007e2000c10192e */
[C---:B----4-:R-:W-:Y:S01]  /*d100*/  FMUL.FTZ R217, R25.reuse, R142 ;  /* 0x0000008e19d97220 */ /* 0x050fe20000410000 */
[C---:B------:R-:W-:Y:S02]  /*d110*/  FMUL.FTZ R41, R110.reuse, R41 ;  /* 0x000000296e297220 */ /* 0x040fe40000410000 */
[----:B------:R4:W-:Y:S01]  /*d120*/  ST.E desc[UR46][R16.64+0x3b4], R219 ;  /* 0x0003b4db10007985 */ /* 0x0009e2000c10192e */
[----:B-1----:R-:W-:Y:S01]  /*d130*/  FMUL.FTZ R101, R25, R140 ;  /* 0x0000008c19657220 */ /* 0x002fe20000410000 */
[----:B------:R-:W-:-:S02]  /*d140*/  FMUL.FTZ R47, R110, R47 ;  /* 0x0000002f6e2f7220 */ /* 0x000fc40000410000 */
[----:B------:R1:W-:Y:S01]  /*d150*/  ST.E desc[UR46][R16.64+0x3c0], R223 ;  /* 0x0003c0df10007985 */ /* 0x0003e2000c10192e */
[C---:B--2---:R-:W-:Y:S01]  /*d160*/  FMUL.FTZ R191, R25.reuse, R144 ;  /* 0x0000009019bf7220 */ /* 0x044fe20000410000 */
[C---:B------:R-:W-:Y:S02]  /*d170*/  FMUL.FTZ R45, R110.reuse, R45 ;  /* 0x0000002d6e2d7220 */ /* 0x040fe40000410000 */
[----:B------:R2:W-:Y:S01]  /*d180*/  ST.E desc[UR46][R16.64+0x3c4], R27 ;  /* 0x0003c41b10007985 */ /* 0x0005e2000c10192e */
[C---:B---3--:R-:W-:Y:S01]  /*d190*/  FMUL.FTZ R193, R25.reuse, R150 ;  /* 0x0000009619c17220 */ /* 0x048fe20000410000 */
[C---:B------:R-:W-:Y:S01]  /*d1a0*/  FMUL.FTZ R43, R110.reuse, R43 ;  /* 0x0000002b6e2b7220 */ /* 0x040fe20000410000 */
[C---:B------:R-:W-:Y:S01]  /*d1b0*/  FMUL.FTZ R63, R110.reuse, R63 ;  /* 0x0000003f6e3f7220 */ /* 0x040fe20000410000 */
[C---:B----4-:R-:W-:Y:S01]  /*d1c0*/  FMUL.FTZ R219, R25.reuse, R148 ;  /* 0x0000009419db7220 */ /* 0x050fe20000410000 */
[C---:B------:R-:W-:Y:S01]  /*d1d0*/  FMUL.FTZ R55, R110.reuse, R55 ;  /* 0x000000376e377220 */ /* 0x040fe20000410000 */
[C---:B------:R-:W-:Y:S01]  /*d1e0*/  FMUL.FTZ R61, R110.reuse, R61 ;  /* 0x0000003d6e3d7220 */ /* 0x040fe20000410000 */
[C---:B------:R-:W-:Y:S01]  /*d1f0*/  FMUL.FTZ R59, R110.reuse, R59 ;  /* 0x0000003b6e3b7220 */ /* 0x040fe20000410000 */
[C---:B-1----:R-:W-:Y:S01]  /*d200*/  FMUL.FTZ R223, R25.reuse, R146 ;  /* 0x0000009219df7220 */ /* 0x042fe20000410000 */
[C---:B------:R-:W-:Y:S01]  /*d210*/  FMUL.FTZ R57, R110.reuse, R57 ;  /* 0x000000396e397220 */ /* 0x040fe20000410000 */
[C---:B------:R-:W-:Y:S01]  /*d220*/  FMUL.FTZ R53, R110.reuse, R53 ;  /* 0x000000356e357220 */ /* 0x040fe20000410000 */
[C---:B------:R-:W-:Y:S01]  /*d230*/  FMUL.FTZ R69, R110.reuse, R69 ;  /* 0x000000456e457220 */ /* 0x040fe20000410000 */
[C---:B--2---:R-:W-:Y:S01]  /*d240*/  FMUL.FTZ R27, R25.reuse, R216 ;  /* 0x000000d8191b7220 */ /* 0x044fe20000410000 */
[----:B------:R-:W-:Y:S01]  /*d250*/  FMUL.FTZ R25, R25, R202 ;  /* 0x000000ca19197220 */ /* 0x000fe20000410000 */
[C---:B------:R-:W-:Y:S01]  /*d260*/  FMUL.FTZ R75, R110.reuse, R75 ;  /* 0x0000004b6e4b7220 */ /* 0x040fe20000410000 */
        /* <DEDUP_REMOVED lines=41> */
[----:B------:R-:W-:Y:S01]  /*d500*/  FMUL.FTZ R113, R110, R113 ;  /* 0x000000716e717220 */ /* 0x000fe20000410000 */
[----:B------:R-:W-:Y:S04]  /*d510*/  ST.E desc[UR46][R16.64+0x3d0], R199 ;  /* 0x0003d0c710007985 */ /* 0x000fe8000c10192e */
        /* <DEDUP_REMOVED lines=12> */
[----:B------:R1:W-:Y:S04]  /*d5e0*/  ST.E desc[UR46][R16.64+0x248], R5 ;  /* 0x0002480510007985 */ /* 0x0003e8000c10192e */
[----:B------:R-:W-:Y:S04]  /*d5f0*/  ST.E desc[UR46][R16.64+0x24c], R39 ;  /* 0x00024c2710007985 */ /* 0x000fe8000c10192e */
[----:B------:R2:W-:Y:S04]  /*d600*/  ST.E desc[UR46][R16.64+0x258], R33 ;  /* 0x0002582110007985 */ /* 0x0005e8000c10192e */
[----:B------:R-:W-:Y:S04]  /*d610*/  ST.E desc[UR46][R16.64+0x25c], R37 ;  /* 0x00025c2510007985 */ /* 0x000fe8000c10192e */
[----:B------:R3:W-:Y:S04]  /*d620*/  ST.E desc[UR46][R16.64+0x268], R35 ;  /* 0x0002682310007985 */ /* 0x0007e8000c10192e */
[----:B------:R-:W-:Y:S04]  /*d630*/  ST.E desc[UR46][R16.64+0x26c], R51 ;  /* 0x00026c3310007985 */ /* 0x000fe8000c10192e */
[----:B------:R-:W-:Y:S04]  /*d640*/  ST.E desc[UR46][R16.64+0x278], R49 ;  /* 0x0002783110007985 */ /* 0x000fe8000c10192e */
[----:B------:R4:W-:Y:S04]  /*d650*/  ST.E desc[UR46][R16.64+0x27c], R41 ;  /* 0x00027c2910007985 */ /* 0x0009e8000c10192e */
[----:B------:R-:W-:Y:S04]  /*d660*/  ST.E desc[UR46][R16.64+0x288], R47 ;  /* 0x0002882f10007985 */ /* 0x000fe8000c10192e */
[----:B------:R-:W-:Y:S04]  /*d670*/  ST.E desc[UR46][R16.64+0x28c], R45 ;  /* 0x00028c2d10007985 */ /* 0x000fe8000c10192e */
[----:B------:R4:W-:Y:S04]  /*d680*/  ST.E desc[UR46][R16.64+0x298], R43 ;  /* 0x0002982b10007985 */ /* 0x0009e8000c10192e */
[----:B------:R-:W-:Y:S04]  /*d690*/  ST.E desc[UR46][R16.64+0x29c], R63 ;  /* 0x00029c3f10007985 */ /* 0x000fe8000c10192e */
[----:B------:R-:W-:Y:S04]  /*d6a0*/  ST.E desc[UR46][R16.64+0x2a8], R55 ;  /* 0x0002a83710007985 */ /* 0x000fe8000c10192e */
[----:B------:R-:W-:Y:S04]  /*d6b0*/  ST.E desc[UR46][R16.64+0x2ac], R61 ;  /* 0x0002ac3d10007985 */ /* 0x000fe8000c10192e */
        /* <DEDUP_REMOVED lines=46> */
[----:B------:R4:W-:Y:S01]  /*d9a0*/  ST.E desc[UR46][R16.64+0x428], R113 ;  /* 0x0004287110007985 */ /* 0x0009e2000c10192e */
[----:B------:R2:W-:Y:S06]  /*d9b0*/  BAR.SYNC.DEFER_BLOCKING R205, 0x100 ;  /* 0x000400cd0000751d */ /* 0x0005ec0000010000 */
[----:B-1----:R-:W4:Y:S04]  /*d9c0*/  LD.E R5, desc[UR46][R16.64+0x230] ;  /* 0x0002302e10057980 */ /* 0x002f28000c101900 */
[----:B------:R-:W4:Y:S04]  /*d9d0*/  LD.E R25, desc[UR46][R16.64+0x234] ;  /* 0x0002342e10197980 */ /* 0x000f28000c101900 */
[----:B------:R-:W4:Y:S04]  /*d9e0*/  LD.E R27, desc[UR46][R16.64+0x238] ;  /* 0x0002382e101b7980 */ /* 0x000f28000c101900 */
[----:B------:R-:W4:Y:S04]  /*d9f0*/  LD.E R29, desc[UR46][R16.64+0x23c] ;  /* 0x00023c2e101d7980 */ /* 0x000f28000c101900 */
[----:B------:R-:W4:Y:S04]  /*da00*/  LD.E R31, desc[UR46][R16.64+0x240] ;  /* 0x0002402e101f7980 */ /* 0x000f28000c101900 */
[----:B--2---:R-:W2:Y:S04]  /*da10*/  LD.E R33, desc[UR46][R16.64+0x244] ;  /* 0x0002442e10217980 */ /* 0x004ea8000c101900 */
[----:B---3--:R-:W3:Y:S04]  /*da20*/  LD.E R35, desc[UR46][R16.64+0x248] ;  /* 0x0002482e10237980 */ /* 0x008ee8000c101900 */
[----:B------:R-:W3:Y:S04]  /*da30*/  LD.E R37, desc[UR46][R16.64+0x24c] ;  /* 0x00024c2e10257980 */ /* 0x000ee8000c101900 */
[----:B------:R-:W3:Y:S04]  /*da40*/  LD.E R39, desc[UR46][R16.64+0x250] ;  /* 0x0002502e10277980 */ /* 0x000ee8000c101900 */
[----:B----4-:R-:W4:Y:S04]  /*da50*/  LD.E R41, desc[UR46][R16.64+0x254] ;  /* 0x0002542e10297980 */ /* 0x010f28000c101900 */
        /* <DEDUP_REMOVED lines=118> */
[----:B------:R-:W-:Y:S04]  /*e1c0*/  ST.E desc[UR46][R16.64+0x230], R5 ;  /* 0x0002300510007985 */ /* 0x000fe8000c10192e */
[----:B------:R-:W-:Y:S04]  /*e1d0*/  ST.E desc[UR46][R16.64+0x234], R25 ;  /* 0x0002341910007985 */ /* 0x000fe8000c10192e */
[----:B------:R-:W-:Y:S04]  /*e1e0*/  ST.E desc[UR46][R16.64+0x238], R27 ;  /* 0x0002381b10007985 */ /* 0x000fe8000c10192e */
[----:B------:R-:W-:Y:S04]  /*e1f0*/  ST.E desc[UR46][R16.64+0x23c], R29 ;  /* 0x00023c1d10007985 */ /* 0x000fe8000c10192e */
[----:B------:R-:W-:Y:S04]  /*e200*/  ST.E desc[UR46][R16.64+0x240], R31 ;  /* 0x0002401f10007985 */ /* 0x000fe8000c10192e */
[----:B--2---:R-:W-:Y:S04]  /*e210*/  ST.E desc[UR46][R16.64+0x244], R33 ;  /* 0x0002442110007985 */ /* 0x004fe8000c10192e */
[----:B---3--:R-:W-:Y:S04]  /*e220*/  ST.E desc[UR46][R16.64+0x248], R35 ;  /* 0x0002482310007985 */ /* 0x008fe8000c10192e */
[----:B------:R-:W-:Y:S04]  /*e230*/  ST.E desc[UR46][R16.64+0x24c], R37 ;  /* 0x00024c2510007985 */ /* 0x000fe8000c10192e */
[----:B------:R-:W-:Y:S04]  /*e240*/  ST.E desc[UR46][R16.64+0x250], R39 ;  /* 0x0002502710007985 */ /* 0x000fe8000c10192e */
[----:B----4-:R-:W-:Y:S04]  /*e250*/  ST.E desc[UR46][R16.64+0x254], R41 ;  /* 0x0002542910007985 */ /* 0x010fe8000c10192e */
        /* <DEDUP_REMOVED lines=118> */
[----:B-1----:R-:W4:Y:S04]  /*e9c0*/  LD.E R189, desc[UR46][R16.64+0x218] ;  /* 0x0002182e10bd7980 */ /* 0x002f28000c101900 */
[----:B--2---:R-:W2:Y:S04]  /*e9d0*/  LD.E.64 R4, desc[UR46][R16.64+0xa8] ;  /* 0x0000a82e10047980 */ /* 0x004ea8000c101b00 */
[----:B------:R-:W2:Y:S04]  /*e9e0*/  LDL R191, [R1+0x88] ;  /* 0x0000880001bf7983 */ /* 0x000ea80000100800 */
[----:B---3--:R-:W3:Y:S04]  /*e9f0*/  LD.E R24, desc[UR46][R16.64+0x230] ;  /* 0x0002302e10187980 */ /* 0x008ee8000c101900 */
[----:B------:R-:W3:Y:S04]  /*ea00*/  LD.E R25, desc[UR46][R16.64+0x234] ;  /* 0x0002342e10197980 */ /* 0x000ee8000c101900 */
[----:B----4-:R-:W3:Y:S04]  /*ea10*/  LD.E R26, desc[UR46][R16.64+0x238] ;  /* 0x0002382e101a7980 */ /* 0x010ee8000c101900 */
[----:B------:R-:W3:Y:S04]  /*ea20*/  LD.E R27, desc[UR46][R16.64+0x23c] ;  /* 0x00023c2e101b7980 */ /* 0x000ee8000c101900 */
        /* <DEDUP_REMOVED lines=123> */
[----:B------:R-:W3:Y:S01]  /*f1e0*/  LD.E R151, desc[UR46][R16.64+0x42c] ;  /* 0x00042c2e10977980 */ /* 0x000ee2000c101900 */
[----:B--2---:R-:W-:Y:S01]  /*f1f0*/  IMAD R4, R189, 0xc00, R4 ;  /* 0x00000c00bd047824 */ /* 0x004fe200078e0204 */
[----:B------:R-:W-:-:S02]  /*f200*/  ISETP.NE.U32.AND P1, PT, R191, RZ, PT ;  /* 0x000000ffbf00720c */ /* 0x000fc40003f25070 */
[----:B------:R-:W-:Y:S02]  /*f210*/  R2UR UR7, R5 ;  /* 0x00000000050772ca */ /* 0x000fe400000e0000 */
[----:B------:R-:W-:Y:S02]  /*f220*/  R2UR UR6, R4 ;  /* 0x00000000040672ca */ /* 0x000fe400000e0000 */
[----:B------:R-:W-:Y:S02]  /*f230*/  F2FP.BF16.F32.PACK_AB R152, R153, R152 ;  /* 0x000000989998723e */ /* 0x000fe400000010ff */
[----:B------:R-:W-:Y:S02]  /*f240*/  F2FP.BF16.F32.PACK_AB R154, R154, R155 ;  /* 0x0000009b9a9a723e */ /* 0x000fe400000010ff */
[----:B------:R-:W-:Y:S02]  /*f250*/  F2FP.BF16.F32.PACK_AB R153, R192, R183 ;  /* 0x000000b7c099723e */ /* 0x000fe400000010ff */
[----:B------:R-:W-:Y:S01]  /*f260*/  F2FP.BF16.F32.PACK_AB R155, R181, R6 ;  /* 0x00000006b59b723e */ /* 0x000fe200000010ff */
[----:B------:R-:W-:Y:S01]  /*f270*/  VOTEU.ANY UP0, P1 ;  /* 0x00000000003f7886 */ /* 0x000fe20000800100 */
[----:B------:R-:W-:-:S02]  /*f280*/  VIADD R6, R4, 0x80 ;  /* 0x0000008004067836 */ /* 0x000fc40000000000 */
[----:B---3--:R-:W-:-:S06]  /*f290*/  WARPGROUP.ARRIVE ;  /* 0x00000000000079c5 */ /* 0x008fcc0000000000 */
[----:B------:R-:W-:Y:S01]  /*f2a0*/  HGMMA.64x256x16.F32.BF16 R24, R152, gdesc[UR4].tnspB, R24, UP0, gsb0 ;  /* 0x43e0000498187df0 */ /* 0x000fe2000b801818 */
[----:B------:R-:W-:Y:S01]  /*f2b0*/  R2UR UR6, R6 ;  /* 0x00000000060672ca */ /* 0x000fe200000e0000 */
[----:B------:R-:W-:Y:S01]  /*f2c0*/  VIADD R6, R4, 0x100 ;  /* 0x0000010004067836 */ /* 0x000fe20000000000 */
[----:B------:R-:W-:Y:S02]  /*f2d0*/  WARPGROUP.DEPBAR.LE gsb0, 0x0 ;  /* 0x00008000000079c5 */ /* 0x000fe40000010000 */
[----:B------:R-:W-:Y:S01]  /*f2e0*/  F2FP.BF16.F32.PACK_AB R152, R7, R182 ;  /* 0x000000b60798723e */ /* 0x000fe200000010ff */
[----:B------:R-:W-:Y:S01]  /*f2f0*/  IMAD.MOV.U32 R7, RZ, RZ, R5 ;  /* 0x000000ffff077224 */ /* 0x000fe200078e0005 */
[----:B------:R-:W-:-:S04]  /*f300*/  F2FP.BF16.F32.PACK_AB R153, R190, R179 ;  /* 0x000000b3be99723e */ /* 0x000fc800000010ff */
[----:B------:R-:W-:Y:S02]  /*f310*/  R2UR UR7, R7 ;  /* 0x00000000070772ca */ /* 0x000fe400000e0000 */
[----:B------:R-:W-:Y:S02]  /*f320*/  F2FP.BF16.F32.PACK_AB R154, R180, R175 ;  /* 0x000000afb49a723e */ /* 0x000fe400000010ff */
[----:B------:R-:W-:Y:S01]  /*f330*/  F2FP.BF16.F32.PACK_AB R155, R188, R177 ;  /* 0x000000b1bc9b723e */ /* 0x000fe200000010ff */
        /* <DEDUP_REMOVED lines=127> */
[----:B------:R1:W-:Y:S02]  /*fb30*/  ST.E desc[UR46][R16.64+0x42c], R151 ;  /* 0x00042c9710007985 */ /* 0x0003e4000c10192e */
[----:B-1----:R-:W-:-:S06]  /*fb40*/  WARPGROUP.ARRIVE ;  /* 0x00000000000079c5 */ /* 0x002fcc0000000000 */
[----:B------:R-:W-:Y:S01]  /*fb50*/  HGMMA.64x256x16.F32.BF16 R24, R152, gdesc[UR4].tnspB, R24, gsb0 ;  /* 0x43e0000498187df0 */ /* 0x000fe20008001818 */
[----:B------:R-:W-:Y:S01]  /*fb60*/  IMAD.MOV.U32 R7, RZ, RZ, R5 ;  /* 0x000000ffff077224 */ /* 0x000fe200078e0005 */
[----:B------:R-:W-:-:S04]  /*fb70*/  R2UR UR6, R6 ;  /* 0x00000000060672ca */ /* 0x000fc800000e0000 */
[----:B------:R-:W-:Y:S01]  /*fb80*/  R2UR UR7, R7 ;  /* 0x00000000070772ca */ /* 0x000fe200000e0000 */
[----:B------:R-:W-:Y:S01]  /*fb90*/  STL [R1+0x88], R0 ;  /* 0x0000880001007387 */ /* 0x000fe20000100800 */
[----:B------:R-:W-:Y:S02]  /*fba0*/  VIADD R6, R4, 0x180 ;  /* 0x0000018004067836 */ /* 0x000fe40000000000 */
[----:B------:R-:W-:Y:S01]  /*fbb0*/  IMAD.MOV.U32 R7, RZ, RZ, R5 ;  /* 0x000000ffff077224 */ /* 0x000fe200078e0005 */
[----:B------:R-:W-:Y:S02]  /*fbc0*/  WARPGROUP.DEPBAR.LE gsb0, 0x0 ;  /* 0x00008000000079c5 */ /* 0x000fe40000010000 */
[----:B------:R-:W-:Y:S02]  /*fbd0*/  F2FP.BF16.F32.PACK_AB R152, R174, R169 ;  /* 0x000000a9ae98723e */ /* 0x000fe400000010ff */
[----:B------:R-:W-:Y:S02]  /*fbe0*/  F2FP.BF16.F32.PACK_AB R153, R176, R171 ;  /* 0x000000abb099723e */ /* 0x000fe400000010ff */
[----:B------:R-:W-:-:S02]  /*fbf0*/  F2FP.BF16.F32.PACK_AB R154, R167, R172 ;  /* 0x000000aca79a723e */ /* 0x000fc400000010ff */
        /* <DEDUP_REMOVED lines=131> */
[----:B------:R-:W-:Y:S02]  /*10430*/  R2UR UR6, R6 ;  /* 0x00000000060672ca */ /* 0x000fe400000e0000 */
[----:B------:R-:W-:Y:S01]  /*10440*/  R2UR UR7, R7 ;  /* 0x00000000070772ca */ /* 0x000fe200000e0000 */
[----:B------:R-:W-:Y:S01]  /*10450*/  STL [R1+0x88], R0 ;  /* 0x0000880001007387 */ /* 0x000fe20000100800 */
[----:B------:R-:W-:Y:S02]  /*10460*/  VIADD R6, R4, 0x200 ;  /* 0x0000020004067836 */ /* 0x000fe40000000000 */
[----:B------:R-:W-:Y:S01]  /*10470*/  IMAD.MOV.U32 R7, RZ, RZ, R5 ;  /* 0x000000ffff077224 */ /* 0x000fe200078e0005 */
[----:B------:R-:W-:Y:S02]  /*10480*/  WARPGROUP.DEPBAR.LE gsb0, 0x0 ;  /* 0x00008000000079c5 */ /* 0x000fe40000010000 */
[----:B------:R-:W-:-:S02]  /*10490*/  F2FP.BF16.F32.PACK_AB R152, R166, R159 ;  /* 0x0000009fa698723e */ /* 0x000fc400000010ff */
[----:B------:R-:W-:Y:S02]  /*104a0*/  F2FP.BF16.F32.PACK_AB R153, R170, R165 ;  /* 0x000000a5aa99723e */ /* 0x000fe400000010ff */
        /* <DEDUP_REMOVED lines=135> */
[----:B------:R-:W-:Y:S01]  /*10d20*/  VIADD R4, R4, 0x280 ;  /* 0x0000028004047836 */ /* 0x000fe20000000000 */
[----:B------:R-:W-:Y:S02]  /*10d30*/  WARPGROUP.DEPBAR.LE gsb0, 0x0 ;  /* 0x00008000000079c5 */ /* 0x000fe40000010000 */
[----:B------:R-:W-:Y:S02]  /*10d40*/  F2FP.BF16.F32.PACK_AB R152, R19, R156 ;  /* 0x0000009c1398723e */ /* 0x000fe400000010ff */
[----:B------:R-:W-:-:S02]  /*10d50*/  F2FP.BF16.F32.PACK_AB R153, R162, R23 ;  /* 0x00000017a299723e */ /* 0x000fc400000010ff */
        /* <DEDUP_REMOVED lines=270> */
[----:B------:R-:W-:Y:S02]  /*11e40*/  STL [R1+0x88], R0 ;  /* 0x0000880001007387 */ /* 0x000fe40000100800 */
[----:B------:R-:W-:Y:S02]  /*11e50*/  WARPGROUP.DEPBAR.LE gsb0, 0x0 ;  /* 0x00008000000079c5 */ /* 0x000fe40000010000 */
[----:B------:R-:W-:Y:S04]  /*11e60*/  ST.E desc[UR46][R16.64+0x230], R24 ;  /* 0x0002301810007985 */ /* 0x000fe8000c10192e */
[----:B------:R1:W-:Y:S04]  /*11e70*/  ST.E desc[UR46][R16.64+0x234], R25 ;  /* 0x0002341910007985 */ /* 0x0003e8000c10192e */
        /* <DEDUP_REMOVED lines=126> */
[----:B------:R4:W-:Y:S04]  /*12660*/  STL [R1+0x88], R0 ;  /* 0x0000880001007387 */ /* 0x0009e80000100800 */
        /* <DEDUP_REMOVED lines=10> */
[----:B-1----:R-:W4:Y:S04]  /*12710*/  LD.E R25, desc[UR46][R16.64+0x258] ;  /* 0x0002582e10197980 */ /* 0x002f28000c101900 */
[----:B--2---:R-:W2:Y:S04]  /*12720*/  LD.E R27, desc[UR46][R16.64+0x25c] ;  /* 0x00025c2e101b7980 */ /* 0x004ea8000c101900 */
[----:B---3--:R-:W3:Y:S04]  /*12730*/  LD.E R29, desc[UR46][R16.64+0x260] ;  /* 0x0002602e101d7980 */ /* 0x008ee8000c101900 */
        /* <DEDUP_REMOVED lines=126> */
[----:B--2---:R1:W-:Y:S04]  /*12f20*/  ST.E desc[UR46][R16.64+0x25c], R27 ;  /* 0x00025c1b10007985 */ /* 0x0043e8000c10192e */
[----:B---3--:R1:W-:Y:S04]  /*12f30*/  ST.E desc[UR46][R16.64+0x260], R29 ;  /* 0x0002601d10007985 */ /* 0x0083e8000c10192e */
[----:B----4-:R1:W-:Y:S04]  /*12f40*/  ST.E desc[UR46][R16.64+0x264], R31 ;  /* 0x0002641f10007985 */ /* 0x0103e8000c10192e */
        /* <DEDUP_REMOVED lines=113> */
[----:B------:R1:W-:Y:S01]  /*13660*/  ST.E desc[UR46][R16.64+0x42c], R58 ;  /* 0x00042c3a10007985 */ /* 0x0003e2000c10192e */
[----:B------:R-:W-:Y:S04]  /*13670*/  BSSY B0, `(.L_x_1558) ;  /* 0x0000008000007945 */ /* 0x000fe80003800000 */
[----:B------:R-:W-:Y:S05]  /*13680*/  @P2 BRA `(.L_x_1559) ;  /* 0x0000000000182947 */ /* 0x000fea0003800000 */
[----:B-1----:R-:W2:Y:S04]  /*13690*/  LDL.64 R4, [R1+0x68] ;  /* 0x0000680001047983 */ /* 0x002ea80000100a00 */
[----:B------:R-:W3:Y:S01]  /*136a0*/  LD.E R0, desc[UR46][R16.64+0x218] ;  /* 0x0002182e10007980 */ /* 0x000ee2000c101900 */
[----:B--2---:R-:W-:-:S05]  /*136b0*/  MOV R3, R4 ;  /* 0x0000000400037202 */ /* 0x004fca0000000f00 */
[----:B---3--:R-:W-:-:S05]  /*136c0*/  IMAD R0, R0, 0x8, R3 ;  /* 0x0000000800007824 */ /* 0x008fca00078e0203 */
[----:B------:R-:W-:-:S04]  /*136d0*/  PRMT R0, RZ, 0x654, R0 ;  /* 0x00000654ff007816 */ /* 0x000fc80000000000 */
[----:B------:R2:W-:Y:S03]  /*136e0*/  SYNCS.ARRIVE.TRANS64.RED.A1T0 RZ, [R0+URZ], RZ ;  /* 0x000000ff00ff79a7 */ /* 0x0005e6000810043f */
.L_x_1559:
[----:B------:R-:W-:Y:S05]  /*136f0*/  BSYNC B0 ;  /* 0x0000000000007941 */ /* 0x000fea0003800000 */
.L_x_1558:
[----:B------:R-:W-:Y:S05]  /*13700*/  @P0 BRA `(.L_x_1560) ;  /* 0xffffff6000840947 */ /* 0x000fea000383ffff */
.L_x_1543:
[----:B------:R-:W-:-:S13]  /*13710*/  ISETP.GE.AND P0, PT, R10, UR41, PT ;  /* 0x000000290a007c0c */ /* 0x000fda000bf06270 */
[----:B------:R-:W-:Y:S05]  /*13720*/  @!P0 BRA `(.L_x_1561) ;  /* 0x000000b0006c8947 */ /* 0x000fea0003800000 */
[----:B-1----:R1:W5:Y:S02]  /*13730*/  LDL.64 R2, [R1+0x178] ;  /* 0x0001780001027983 */ /* 0x0023640000100a00 */
.L_x_1592:
[----:B-----5:R-:W3:Y:S04]  /*13740*/  LD.E R5, desc[UR46][R2.64] ;  /* 0x0000002e02057980 */ /* 0x020ee8000c101900 */
[----:B-12---:R-:W2:Y:S01]  /*13750*/  LD.E R0, desc[UR46][R2.64+0x8] ;  /* 0x0000082e02007980 */ /* 0x006ea2000c101900 */
[----:B---3--:R-:W-:-:S05]  /*13760*/  VIADD R5, R5, 0x1 ;  /* 0x0000000105057836 */ /* 0x008fca0000000000 */
[----:B------:R-:W-:-:S13]  /*13770*/  ISETP.NE.AND P0, PT, R5, 0x2, PT ;  /* 0x000000020500780c */ /* 0x000fda0003f05270 */
[----:B------:R3:W5:Y:S04]  /*13780*/  @P0 LD.E R9, desc[UR46][R2.64+0x4] ;  /* 0x0000042e02090980 */ /* 0x000768000c101900 */
[----:B------:R-:W4:Y:S01]  /*13790*/  @!P0 LD.E R4, desc[UR46][R2.64+0x4] ;  /* 0x0000042e02048980 */ /* 0x000f22000c101900 */
[----:B--2---:R-:W-:-:S03]  /*137a0*/  VIADD R7, R0, 0x1 ;  /* 0x0000000100077836 */ /* 0x004fc60000000000 */
[----:B------:R2:W-:Y:S04]  /*137b0*/  ST.E desc[UR46][R2.64], R5 ;  /* 0x0000000502007985 */ /* 0x0005e8000c10192e */
[----:B------:R3:W-:Y:S04]  /*137c0*/  ST.E desc[UR46][R2.64+0x8], R7 ;  /* 0x0000080702007985 */ /* 0x0007e8000c10192e */
[----:B------:R3:W-:Y:S01]  /*137d0*/  @!P0 ST.E desc[UR46][R2.64], RZ ;  /* 0x000000ff02008985 */ /* 0x0007e2000c10192e */
[----:B----4-:R-:W-:-:S05]  /*137e0*/  @!P0 LOP3.LUT R9, R4, 0x1, RZ, 0x3c, !PT ;  /* 0x0000000104098812 */ /* 0x010fca00078e3cff */
[----:B------:R3:W-:Y:S04]  /*137f0*/  @!P0 ST.E desc[UR46][R2.64+0x4], R9 ;  /* 0x0000040902008985 */ /* 0x0007e8000c10192e */
[----:B------:R-:W4:Y:S04]  /*13800*/  LDL.64 R20, [R1+0x190] ;  /* 0x0001900001147983 */ /* 0x000f280000100a00 */
[----:B----4-:R-:W4:Y:S01]  /*13810*/  LD.E R0, desc[UR46][R20.64+0x1c] ;  /* 0x00001c2e14007980 */ /* 0x010f22000c101900 */
[----:B------:R-:W-:Y:S05]  /*13820*/  YIELD ;  /* 0x0000000000007946 */ /* 0x000fea0003800000 */
[----:B------:R-:W-:Y:S01]  /*13830*/  BSSY B0, `(.L_x_1562) ;  /* 0x0000006000007945 */ /* 0x000fe20003800000 */
[----:B--2---:R-:W-:Y:S01]  /*13840*/  @!P0 IMAD.MOV.U32 R5, RZ, RZ, RZ ;  /* 0x000000ffff058224 */ /* 0x004fe200078e00ff */
[----:B----4-:R-:W-:-:S04]  /*13850*/  LOP3.LUT R0, R0, 0x1, RZ, 0xfc, !PT ;  /* 0x0000000100007812 */ /* 0x010fc800078efcff */
[----:B------:R-:W-:-:S13]  /*13860*/  ISETP.NE.AND P1, PT, R0, 0x3, PT ;  /* 0x000000030000780c */ /* 0x000fda0003f25270 */
[----:B---3--:R-:W-:Y:S05]  /*13870*/  @!P1 BRA `(.L_x_1563) ;  /* 0x0000000000049947 */ /* 0x008fea0003800000 */
[----:B------:R-:W-:Y:S01]  /*13880*/  BPT.TRAP 0x1 ;  /* 0x000000040000795c */ /* 0x000fe20000300000 */
.L_x_1563:
[----:B------:R-:W-:Y:S05]  /*13890*/  BSYNC B0 ;  /* 0x0000000000007941 */ /* 0x000fea0003800000 */
.L_x_1562:
[----:B------:R-:W2:Y:S01]  /*138a0*/  LD.E.64 R6, desc[UR46][R20.64+0x8] ;  /* 0x0000082e14067980 */ /* 0x000ea2000c101b00 */
[----:B-----5:R-:W-:Y:S02]  /*138b0*/  SHF.L.U32 R8, R9, 0x1f, RZ ;  /* 0x0000001f09087819 */ /* 0x020fe400000006ff */
[----:B--2---:R-:W-:-:S05]  /*138c0*/  MOV R6, R6 ;  /* 0x0000000600067202 */ /* 0x004fca0000000f00 */
[----:B------:R-:W-:-:S04]  /*138d0*/  IMAD R5, R5, 0x8, R6 ;  /* 0x0000000805057824 */ /* 0x000fc800078e0206 */
[----:B------:R2:W3:Y:S01]  /*138e0*/  SYNCS.PHASECHK.TRANS64.TRYWAIT P0, [R5+URZ], R8 ;  /* 0x00000008050075a7 */ /* 0x0004e2000800017f */
[----:B------:R-:W4:Y:S04]  /*138f0*/  LD.E R4, desc[UR46][R20.64+0x1c] ;  /* 0x00001c2e14047980 */ /* 0x000f28000c101900 */
[----:B------:R2:W5:Y:S04]  /*13900*/  LD.E R0, desc[UR46][R2.64] ;  /* 0x0000002e02007980 */ /* 0x000568000c101900 */
[----:B------:R2:W5:Y:S01]  /*13910*/  LD.E R6, desc[UR46][R2.64+0x4] ;  /* 0x0000042e02067980 */ /* 0x000562000c101900 */
[----:B------:R-:W-:Y:S01]  /*13920*/  BSSY B0, `(.L_x_1564) ;  /* 0x0000005000007945 */ /* 0x000fe20003800000 */
[----:B----4-:R-:W-:-:S04]  /*13930*/  LOP3.LUT R4, R4, 0x1, RZ, 0xfc, !PT ;  /* 0x0000000104047812 */ /* 0x010fc800078efcff */
[----:B------:R-:W-:-:S13]  /*13940*/  ISETP.NE.AND P1, PT, R4, 0x3, PT ;  /* 0x000000030400780c */ /* 0x000fda0003f25270 */
[----:B--23--:R-:W-:Y:S05]  /*13950*/  @!P1 BRA `(.L_x_1565) ;  /* 0x0000000000049947 */ /* 0x00cfea0003800000 */
[----:B------:R-:W-:Y:S01]  /*13960*/  BPT.TRAP 0x1 ;  /* 0x000000040000795c */ /* 0x000fe20000300000 */
.L_x_1565:
[----:B------:R-:W-:Y:S05]  /*13970*/  BSYNC B0 ;  /* 0x0000000000007941 */ /* 0x000fea0003800000 */
.L_x_1564:
[----:B------:R-:W-:Y:S04]  /*13980*/  BSSY B0, `(.L_x_1566) ;  /* 0x0000008000007945 */ /* 0x000fe80003800000 */
[----:B------:R-:W-:Y:S05]  /*13990*/  @P0 BRA `(.L_x_1567) ;  /* 0x0000000000180947 */ /* 0x000fea0003800000 */
[----:B------:R-:W2:Y:S01]  /*139a0*/  LD.E.64 R4, desc[UR46][R20.64+0x8] ;  /* 0x0000082e14047980 */ /* 0x000ea2000c101b00 */
[----:B-----5:R-:W-:Y:S02]  /*139b0*/  SHF.L.U32 R7, R6, 0x1f, RZ ;  /* 0x0000001f06077819 */ /* 0x020fe400000006ff */
[----:B--2---:R-:W-:-:S05]  /*139c0*/  MOV R5, R4 ;  /* 0x0000000400057202 */ /* 0x004fca0000000f00 */
[----:B------:R-:W-:-:S04]  /*139d0*/  IMAD R0, R0, 0x8, R5 ;  /* 0x0000000800007824 */ /* 0x000fc800078e0205 */
[----:B------:R-:W2:Y:S02]  /*139e0*/  SYNCS.PHASECHK.TRANS64.TRYWAIT P0, [R0+URZ], R7 ;  /* 0x00000007000075a7 */ /* 0x000ea4000800017f */
[----:B--2---:R-:W-:Y:S05]  /*139f0*/  @!P0 BRA `(.L_x_1568) ;  /* 0x0000011000188947 */ /* 0x004fea0003800000 */
.L_x_1567:
[----:B------:R-:W-:Y:S05]  /*13a00*/  BSYNC B0 ;  /* 0x0000000000007941 */ /* 0x000fea0003800000 */
.L_x_1566:
[----:B------:R-:W3:Y:S04]  /*13a10*/  LD.E R5, desc[UR46][R2.64] ;  /* 0x0000002e02057980 */ /* 0x000ee8000c101900 */
[----:B------:R-:W3:Y:S01]  /*13a20*/  LDL.64 R8, [R1+0xa0] ;  /* 0x0000a00001087983 */ /* 0x000ee20000100a00 */
[----:B------:R-:W-:Y:S05]  /*13a30*/  WARPSYNC.ALL ;  /* 0x0000000000007948 */ /* 0x000fea0003800000 */
[----:B------:R-:W4:Y:S04]  /*13a40*/  LDL.64 R18, [R1+0x98] ;  /* 0x0000980001127983 */ /* 0x000f280000100a00 */
[----:B--2--5:R-:W2:Y:S04]  /*13a50*/  LDL.64 R6, [R1+0x98] ;  /* 0x0000980001067983 */ /* 0x024ea80000100a00 */
[----:B------:R-:W2:Y:S01]  /*13a60*/  LDL.64 R12, [R1+0x98] ;  /* 0x00009800010c7983 */ /* 0x000ea20000100a00 */
[----:B---3--:R-:W-:-:S03]  /*13a70*/  IMAD R4, R5, 0x300, R8 ;  /* 0x0000030005047824 */ /* 0x008fc600078e0208 */
[----:B------:R-:W3:Y:S01]  /*13a80*/  LDL.64 R14, [R1+0x98] ;  /* 0x00009800010e7983 */ /* 0x000ee20000100a00 */
[----:B------:R-:W-:Y:S01]  /*13a90*/  IMAD.MOV.U32 R5, RZ, RZ, R9 ;  /* 0x000000ffff057224 */ /* 0x000fe200078e0009 */
[----:B------:R-:W-:Y:S01]  /*13aa0*/  R2UR UR6, R4 ;  /* 0x00000000040672ca */ /* 0x000fe200000e0000 */
[----:B------:R-:W-:-:S03]  /*13ab0*/  WARPGROUP.ARRIVE ;  /* 0x00000000000079c5 */ /* 0x000fc60000000000 */
[----:B------:R-:W-:Y:S01]  /*13ac0*/  R2UR UR7, R5 ;  /* 0x00000000050772ca */ /* 0x000fe200000e0000 */
[----:B------:R-:W-:Y:S02]  /*13ad0*/  VIADD R8, R4, 0x2 ;  /* 0x0000000204087836 */ /* 0x000fe40000000000 */
[----:B------:R-:W-:Y:S01]  /*13ae0*/  IMAD.MOV.U32 R0, RZ, RZ, 0x1 ;  /* 0x00000001ff007424 */ /* 0x000fe200078e00ff */
[----:B------:R1:W-:Y:S04]  /*13af0*/  STL [R1+0x80], RZ ;  /* 0x000080ff01007387 */ /* 0x0003e80000100800 */
[----:B------:R1:W-:Y:S04]  /*13b00*/  STL [R1+0x80], R0 ;  /* 0x0000800001007387 */ /* 0x0003e80000100800 */
[----:B------:R1:W-:Y:S04]  /*13b10*/  STL [R1+0x80], R0 ;  /* 0x0000800001007387 */ /* 0x0003e80000100800 */
[----:B------:R1:W-:Y:S04]  /*13b20*/  STL [R1+0x80], R0 ;  /* 0x0000800001007387 */ /* 0x0003e80000100800 */
[----:B------:R1:W-:Y:S01]  /*13b30*/  STL [R1+0x80], R0 ;  /* 0x0000800001007387 */ /* 0x0003e20000100800 */
[----:B----4-:R-:W-:-:S02]  /*13b40*/  R2UR UR4, R18 ;  /* 0x00000000120472ca */ /* 0x010fc400000e0000 */
[----:B------:R-:W-:Y:S01]  /*13b50*/  R2UR UR5, R19 ;  /* 0x00000000130572ca */ /* 0x000fe200000e0000 */
[----:B------:R-:W4:-:S12]  /*13b60*/  LDL R18, [R1+0x54] ;  /* 0x0000540001127983 */ /* 0x000f180000100800 */
[----:B------:R-:W-:Y:S01]  /*13b70*/  HGMMA.64x96x16.F32.BF16 R24, gdesc[UR4], RZ, !UPT, gsb0 ;  /* 0x01600000041879f0 */ /* 0x000fe2000c0018ff */
[----:B--2---:R-:W-:Y:S01]  /*13b80*/  VIADD R6, R6, 0x2 ;  /* 0x0000000206067836 */ /* 0x004fe20000000000 */
        /* <DEDUP_REMOVED lines=17> */
[----:B---3--:R-:W-:-:S02]  /*13ca0*/  VIADD R14, R14, 0x6 ;  /* 0x000000060e0e7836 */ /* 0x008fc40000000000 */
        /* <DEDUP_REMOVED lines=11> */
[----:B----4-:R-:W-:-:S04]  /*13d60*/  LOP3.LUT R18, R18, 0x1, RZ, 0xfc, !PT ;  /* 0x0000000112127812 */ /* 0x010fc800078efcff */
[----:B------:R-:W-:Y:S01]  /*13d70*/  ISETP.NE.AND P1, PT, R18, 0x3, PT ;  /* 0x000000031200780c */ /* 0x000fe20003f25270 */
[----:B------:R-:W-:Y:S01]  /*13d80*/  BSSY B0, `(.L_x_1569) ;  /* 0x0000004000007945 */ /* 0x000fe20003800000 */
[----:B------:R-:W-:-:S11]  /*13d90*/  WARPGROUP.DEPBAR.LE gsb0, 0x0 ;  /* 0x00008000000079c5 */ /* 0x000fd60000010000 */
[----:B-1----:R-:W-:Y:S05]  /*13da0*/  @!P1 BRA `(.L_x_1570) ;  /* 0x0000000000049947 */ /* 0x002fea0003800000 */
[----:B------:R-:W-:Y:S01]  /*13db0*/  BPT.TRAP 0x1 ;  /* 0x000000040000795c */ /* 0x000fe20000300000 */
.L_x_1570:
[----:B------:R-:W-:Y:S05]  /*13dc0*/  BSYNC B0 ;  /* 0x0000000000007941 */ /* 0x000fea0003800000 */
.L_x_1569:
        /* <DEDUP_REMOVED lines=10> */
.L_x_1572:
[----:B------:R-:W-:Y:S05]  /*13e70*/  BSYNC B0 ;  /* 0x0000000000007941 */ /* 0x000fea0003800000 */
.L_x_1571:
[----:B------:R-:W-:Y:S04]  /*13e80*/  BSSY B0, `(.L_x_1573) ;  /* 0x0000006000007945 */ /* 0x000fe80003800000 */
[----:B--2---:R-:W-:Y:S05]  /*13e90*/  @P0 BRA `(.L_x_1574) ;  /* 0x0000000000100947 */ /* 0x004fea0003800000 */
[----:B-----5:R-:W-:Y:S01]  /*13ea0*/  IMAD R4, R4, 0x8, R7 ;  /* 0x0000000804047824 */ /* 0x020fe200078e0207 */
[----:B-1----:R-:W-:-:S04]  /*13eb0*/  SHF.L.U32 R5, R6, 0x1f, RZ ;  /* 0x0000001f06057819 */ /* 0x002fc800000006ff */
[----:B------:R-:W1:Y:S02]  /*13ec0*/  SYNCS.PHASECHK.TRANS64.TRYWAIT P0, [R4+URZ], R5 ;  /* 0x00000005040075a7 */ /* 0x000e64000800017f */
[----:B-1----:R-:W-:Y:S05]  /*13ed0*/  @!P0 BRA `(.L_x_1575) ;  /* 0x0000010800f48947 */ /* 0x002fea0003800000 */
.L_x_1574:
[----:B------:R-:W-:Y:S05]  /*13ee0*/  BSYNC B0 ;  /* 0x0000000000007941 */ /* 0x000fea0003800000 */
.L_x_1573:
[----:B------:R-:W2:Y:S04]  /*13ef0*/  LD.E R11, desc[UR46][R2.64] ;  /* 0x0000002e020b7980 */ /* 0x000ea8000c101900 */
[----:B-----5:R-:W2:Y:S01]  /*13f00*/  LDL.64 R6, [R1+0x118] ;  /* 0x0001180001067983 */ /* 0x020ea20000100a00 */
[----:B------:R-:W-:Y:S05]  /*13f10*/  WARPSYNC.ALL ;  /* 0x0000000000007948 */ /* 0x000fea0003800000 */
[----:B------:R-:W3:Y:S04]  /*13f20*/  LDL R18, [R1+0x90] ;  /* 0x0000900001127983 */ /* 0x000ee80000100800 */
[----:B-1----:R-:W4:Y:S04]  /*13f30*/  LDL.64 R4, [R1+0x110] ;  /* 0x0001100001047983 */ /* 0x002f280000100a00 */
[----:B------:R-:W4:Y:S04]  /*13f40*/  LDL.64 R8, [R1+0x110] ;  /* 0x0001100001087983 */ /* 0x000f280000100a00 */
[----:B------:R-:W4:Y:S01]  /*13f50*/  LDL.64 R12, [R1+0x110] ;  /* 0x00011000010c7983 */ /* 0x000f220000100a00 */
[----:B--2---:R-:W-:-:S03]  /*13f60*/  IMAD R6, R11, 0xc00, R6 ;  /* 0x00000c000b067824 */ /* 0x004fc600078e0206 */
[----:B------:R-:W2:Y:S01]  /*13f70*/  LDL.64 R14, [R1+0x110] ;  /* 0x00011000010e7983 */ /* 0x000ea20000100a00 */
[----:B------:R-:W-:Y:S01]  /*13f80*/  R2UR UR7, R7 ;  /* 0x00000000070772ca */ /* 0x000fe200000e0000 */
[----:B------:R-:W-:Y:S01]  /*13f90*/  WARPGROUP.ARRIVE ;  /* 0x00000000000079c5 */ /* 0x000fe20000000000 */
[----:B------:R-:W-:Y:S02]  /*13fa0*/  R2UR UR6, R6 ;  /* 0x00000000060672ca */ /* 0x000fe400000e0000 */
[----:B---3--:R-:W-:Y:S02]  /*13fb0*/  ISETP.NE.U32.AND P0, PT, R18, RZ, PT ;  /* 0x000000ff1200720c */ /* 0x008fe40003f05070 */
[----:B------:R-:W3:Y:S01]  /*13fc0*/  LDL.64 R18, [R1+0x110] ;  /* 0x0001100001127983 */ /* 0x000ee20000100a00 */
[----:B----4-:R-:W-:Y:S02]  /*13fd0*/  R2UR UR4, R4 ;  /* 0x00000000040472ca */ /* 0x010fe400000e0000 */
[----:B------:R-:W-:-:S08]  /*13fe0*/  R2UR UR5, R5 ;  /* 0x00000000050572ca */ /* 0x000fd000000e0000 */
[----:B------:R-:W-:-:S05]  /*13ff0*/  VOTEU.ANY UP0, P0 ;  /* 0x00000000003f7886 */ /* 0x000fca0000000100 */
        /* <DEDUP_REMOVED lines=129> */
[----:B----4-:R-:W-:Y:S01]  /*14810*/  VIADD R8, R8, 0xc02 ;  /* 0x00000c0208087836 */ /* 0x010fe20000000000 */
        /* <DEDUP_REMOVED lines=9> */
[----:B------:R-:W-:-:S02]  /*148b0*/  VIADD R12, R12, 0xc04 ;  /* 0x00000c040c0c7836 */ /* 0x000fc40000000000 */
        /* <DEDUP_REMOVED lines=20> */
[----:B------:R2:W-:Y:S04]  /*14a00*/  STL [R1+0x90], R0 ;  /* 0x0000900001007387 */ /* 0x0005e80000100800 */
[----:B------:R2:W-:Y:S01]  /*14a10*/  STL [R1+0x90], R0 ;  /* 0x0000900001007387 */ /* 0x0005e20000100800 */
[----:B------:R-:W-:-:S02]  /*14a20*/  WARPGROUP.DEPBAR.LE gsb0, 0x0 ;  /* 0x00008000000079c5 */ /* 0x000fc40000010000 */
[----:B------:R-:W-:-:S06]  /*14a30*/  WARPGROUP.ARRIVE ;  /* 0x00000000000079c5 */ /* 0x000fcc0000000000 */
[----:B------:R-:W-:Y:S01]  /*14a40*/  HGMMA.64x96x16.F32.BF16 R24, gdesc[UR4], R24, gsb0 ;  /* 0x01600000041879f0 */ /* 0x000fe20008001818 */
[----:B------:R2:W-:Y:S01]  /*14a50*/  STL [R1+0x90], R0 ;  /* 0x0000900001007387 */ /* 0x0005e20000100800 */
[----:B-1----:R-:W-:-:S03]  /*14a60*/  LOP3.LUT P1, RZ, R23, 0x7f, RZ, 0xc0, !PT ;  /* 0x0000007f17ff7812 */ /* 0x002fc6000782c0ff */
        /* <DEDUP_REMOVED lines=15> */
[----:B------:R-:W3:Y:S04]  /*14b60*/  @!P1 LD.E.64 R20, desc[UR46][R20.64+0x30] ;  /* 0x0000302e14149980 */ /* 0x000ee8000c101b00 */
[----:B------:R-:W4:Y:S01]  /*14b70*/  @!P1 LD.E R4, desc[UR46][R2.64] ;  /* 0x0000002e02049980 */ /* 0x000f22000c101900 */
[----:B---3--:R-:W-:-:S05]  /*14b80*/  @!P1 MOV R5, R20 ;  /* 0x0000001400059202 */ /* 0x008fca0000000f00 */
[----:B----4-:R-:W-:-:S05]  /*14b90*/  @!P1 IMAD R4, R4, 0x8, R5 ;  /* 0x0000000804049824 */ /* 0x010fca00078e0205 */
[----:B------:R-:W-:-:S04]  /*14ba0*/  @!P1 PRMT R4, RZ, 0x654, R4 ;  /* 0x00000654ff049816 */ /* 0x000fc80000000004 */
[----:B------:R1:W-:Y:S01]  /*14bb0*/  @!P1 SYNCS.ARRIVE.TRANS64.RED.A1T0 RZ, [R4+URZ], RZ ;  /* 0x000000ff04ff99a7 */ /* 0x0003e2000810043f */
[----:B------:R-:W3:Y:S01]  /*14bc0*/  LDL.64 R8, [R1+0x170] ;  /* 0x0001700001087983 */ /* 0x000ee20000100a00 */
[----:B------:R-:W-:Y:S02]  /*14bd0*/  ULDC UR4, c[0x0][0x20] ;  /* 0x0000080000047ab9 */ /* 0x000fe40000000800 */
[----:B------:R-:W-:Y:S01]  /*14be0*/  VIADD R5, R22, -UR4 ;  /* 0x8000000416057c36 */ /* 0x000fe20008000000 */
[----:B------:R-:W4:Y:S04]  /*14bf0*/  LDL R14, [R1+0x70] ;  /* 0x00007000010e7983 */ /* 0x000f280000100800 */
[----:B------:R-:W2:Y:S04]  /*14c00*/  LDL R11, [R5] ;  /* 0x00000000050b7983 */ /* 0x000ea80000100800 */
[----:B------:R-:W4:Y:S04]  /*14c10*/  LDL R7, [R5+0x8] ;  /* 0x0000080005077983 */ /* 0x000f280000100800 */
[----:B-1----:R-:W2:Y:S04]  /*14c20*/  LDL R4, [R5+0x18] ;  /* 0x0000180005047983 */ /* 0x002ea80000100800 */
[----:B------:R-:W4:Y:S04]  /*14c30*/  LDL R6, [R5+0x4] ;  /* 0x0000040005067983 */ /* 0x000f280000100800 */
[----:B------:R-:W4:Y:S04]  /*14c40*/  LDL R13, [R5+0xc] ;  /* 0x00000c00050d7983 */ /* 0x000f280000100800 */
[----:B------:R-:W4:Y:S04]  /*14c50*/  LDL R12, [R5+0x10] ;  /* 0x00001000050c7983 */ /* 0x000f280000100800 */
[----:B------:R-:W4:Y:S04]  /*14c60*/  LDL R15, [R5+0x14] ;  /* 0x00001400050f7983 */ /* 0x000f280000100800 */
[----:B---3--:R-:W3:Y:S01]  /*14c70*/  LD.E R9, desc[UR46][R8.64] ;  /* 0x0000002e08097980 */ /* 0x008ee2000c101900 */
[----:B------:R-:W-:Y:S01]  /*14c80*/  BSSY B0, `(.L_x_1576) ;  /* 0x000009d000007945 */ /* 0x000fe20003800000 */
[----:B--2---:R-:W-:Y:S01]  /*14c90*/  ISETP.GE.AND P0, PT, R4, 0x1, PT ;  /* 0x000000010400780c */ /* 0x004fe20003f06270 */
[----:B---3--:R-:W-:-:S04]  /*14ca0*/  FMUL.FTZ R28, R28, R9 ;  /* 0x000000091c1c7220 */ /* 0x008fc80000410000 */
[----:B------:R1:W2:Y:S01]  /*14cb0*/  MUFU.TANH R72, R28 ;  /* 0x0000001c00487308 */ /* 0x0002a20000002400 */
[----:B------:R-:W-:Y:S01]  /*14cc0*/  FMUL.FTZ R99, R30, R9 ;  /* 0x000000091e637220 */ /* 0x000fe20000410000 */
[----:B-1----:R-:W-:-:S04]  /*14cd0*/  SHF.R.S32.HI R28, RZ, 0x1f, R11 ;  /* 0x0000001fff1c7819 */ /* 0x002fc8000001140b */
[----:B------:R-:W-:-:S04]  /*14ce0*/  LEA.HI R28, R28, R11, RZ, 0x7 ;  /* 0x0000000b1c1c7211 */ /* 0x000fc800078f38ff */
[----:B------:R-:W-:-:S05]  /*14cf0*/  LOP3.LUT R30, R28, 0xffffff80, RZ, 0xc0, !PT ;  /* 0xffffff801c1e7812 */ /* 0x000fca00078ec0ff */
[----:B------:R-:W-:Y:S02]  /*14d00*/  IMAD.IADD R30, R11, 0x1, -R30 ;  /* 0x000000010b1e7824 */ /* 0x000fe400078e0a1e */
[-C--:B------:R-:W-:Y:S01]  /*14d10*/  FMUL.FTZ R89, R27, R9.reuse ;  /* 0x000000091b597220 */ /* 0x080fe20000410000 */
[-C--:B------:R-:W-:Y:S02]  /*14d20*/  FMUL.FTZ R29, R29, R9.reuse ;  /* 0x000000091d1d7220 */ /* 0x080fe40000410000 */
[----:B------:R-:W-:Y:S01]  /*14d30*/  SHF.R.S32.HI R23, RZ, 0x1f, R30 ;  /* 0x0000001fff177819 */ /* 0x000fe2000001141e */
[-C--:B------:R-:W-:Y:S01]  /*14d40*/  FMUL.FTZ R32, R32, R9.reuse ;  /* 0x0000000920207220 */ /* 0x080fe20000410000 */
[----:B------:R-:W-:Y:S02]  /*14d50*/  FMUL.FTZ R105, R31, R9 ;  /* 0x000000091f697220 */ /* 0x000fe40000410000 */
[----:B------:R-:W-:Y:S01]  /*14d60*/  LEA.HI R27, R23, R30, RZ, 0x2 ;  /* 0x0000001e171b7211 */ /* 0x000fe200078f10ff */
[----:B------:R1:W3:Y:S01]  /*14d70*/  MUFU.TANH R73, R29 ;  /* 0x0000001d00497308 */ /* 0x0002e20000002400 */
[----:B------:R-:W-:-:S07]  /*14d80*/  SHF.R.S32.HI R11, RZ, 0x7, R28 ;  /* 0x00000007ff0b7819 */ /* 0x000fce000001141c */
[----:B------:R4:W2:Y:S01]  /*14d90*/  MUFU.TANH R31, R32 ;  /* 0x00000020001f7308 */ /* 0x0008a20000002400 */
[--C-:B-1----:R-:W-:Y:S02]  /*14da0*/  SHF.R.S32.HI R29, RZ, 0x2, R27.reuse ;  /* 0x00000002ff1d7819 */ /* 0x102fe4000001141b */
[----:B------:R-:W-:Y:S02]  /*14db0*/  LEA.HI R23, R23, R30, RZ, 0x5 ;  /* 0x0000001e17177211 */ /* 0x000fe400078f28ff */
[----:B----4-:R-:W-:-:S04]  /*14dc0*/  SHF.R.S32.HI R32, RZ, 0x1f, R27 ;  /* 0x0000001fff207819 */ /* 0x010fc8000001141b */
[----:B------:R-:W-:Y:S02]  /*14dd0*/  LEA.HI R32, R32, R29, RZ, 0x3 ;  /* 0x0000001d20207211 */ /* 0x000fe400078f18ff */
[----:B------:R-:W-:Y:S02]  /*14de0*/  LEA.HI R28, R28, R11, RZ, 0x1 ;  /* 0x0000000b1c1c7211 */ /* 0x000fe400078f08ff */
[----:B------:R-:W-:Y:S02]  /*14df0*/  LOP3.LUT R32, R32, 0xfffffff8, RZ, 0xc0, !PT ;  /* 0xfffffff820207812 */ /* 0x000fe400078ec0ff */
[----:B------:R-:W-:Y:S01]  /*14e00*/  SHF.R.S32.HI R23, RZ, 0x5, R23 ;  /* 0x00000005ff177819 */ /* 0x000fe20000011417 */
[-C--:B------:R-:W-:Y:S01]  /*14e10*/  FMUL.FTZ R8, R24, R9.reuse ;  /* 0x0000000918087220 */ /* 0x080fe20000410000 */
[----:B------:R-:W-:Y:S01]  /*14e20*/  LOP3.LUT R28, R28, 0x3fffffe, RZ, 0xc0, !PT ;  /* 0x03fffffe1c1c7812 */ /* 0x000fe200078ec0ff */
[----:B------:R-:W-:Y:S02]  /*14e30*/  IMAD.IADD R32, R29, 0x1, -R32 ;  /* 0x000000011d207824 */ /* 0x000fe400078e0a20 */
        /* <DEDUP_REMOVED lines=33> */
[----:B------:R-:W-:-:S02]  /*15050*/  IMAD R29, R10, -0x60, R7 ;  /* 0xffffffa00a1d7824 */ /* 0x000fc400078e0207 */
[-C--:B------:R-:W-:Y:S01]  /*15060*/  FMUL.FTZ R141, R71, R9.reuse ;  /* 0x00000009478d7220 */ /* 0x080fe20000410000 */
[----:B------:R-:W-:Y:S01]  /*15070*/  IMAD R23, R14, 0x8, R23 ;  /* 0x000000080e177824 */ /* 0x000fe200078e0217 */
[----:B------:R-:W-:Y:S01]  /*15080*/  LOP3.LUT R27, R27, 0x7ffffffc, RZ, 0xc0, !PT ;  /* 0x7ffffffc1b1b7812 */ /* 0x000fe200078ec0ff */
[-C--:B------:R-:W-:Y:S01]  /*15090*/  FMUL.FTZ R45, R45, R9.reuse ;  /* 0x000000092d2d7220 */ /* 0x080fe20000410000 */
[-C--:B------:R-:W-:Y:S01]  /*150a0*/  FMUL.FTZ R49, R49, R9.reuse ;  /* 0x0000000931317220 */ /* 0x080fe20000410000 */
[-C--:B------:R-:W-:Y:S01]  /*150b0*/  FMUL.FTZ R53, R53, R9.reuse ;  /* 0x0000000935357220 */ /* 0x080fe20000410000 */
[-C--:B------:R-:W-:Y:S01]  /*150c0*/  FMUL.FTZ R59, R59, R9.reuse ;  /* 0x000000093b3b7220 */ /* 0x080fe20000410000 */
[-C--:B------:R-:W-:Y:S01]  /*150d0*/  FMUL.FTZ R61, R61, R9.reuse ;  /* 0x000000093d3d7220 */ /* 0x080fe20000410000 */
[----:B------:R-:W-:Y:S01]  /*150e0*/  FMUL.FTZ R65, R65, R9 ;  /* 0x0000000941417220 */ /* 0x000fe20000410000 */
[----:B------:R-:W-:Y:S01]  /*150f0*/  IMAD.IADD R28, R11, 0x1, -R28 ;  /* 0x000000010b1c7824 */ /* 0x000fe200078e0a1c */
[----:B------:R-:W-:Y:S01]  /*15100*/  IADD3 R14, -R6, 0x1, R29 ;  /* 0x00000001060e7810 */ /* 0x000fe20007ffe11d */
[----:B------:R-:W-:Y:S01]  /*15110*/  IMAD.U32 R11, R23, 0x10, R32 ;  /* 0x00000010170b7824 */ /* 0x000fe200078e0020 */
[----:B------:R-:W1:Y:S01]  /*15120*/  MUFU.TANH R8, R8 ;  /* 0x0000000800087308 */ /* 0x000e620000002400 */
[----:B------:R-:W-:-:S02]  /*15130*/  IMAD.IADD R27, R30, 0x1, -R27 ;  /* 0x000000011e1b7824 */ /* 0x000fc400078e0a1b */
[----:B------:R-:W-:Y:S01]  /*15140*/  FMUL.FTZ R44, R44, R9 ;  /* 0x000000092c2c7220 */ /* 0x000fe20000410000 */
[----:B------:R-:W-:Y:S01]  /*15150*/  IMAD R11, R28, 0x40, R11 ;  /* 0x000000401c0b7824 */ /* 0x000fe200078e020b */
[----:B------:R-:W-:-:S03]  /*15160*/  LOP3.LUT R28, RZ, R13, RZ, 0x33, !PT ;  /* 0x0000000dff1c7212 */ /* 0x000fc600078e33ff */
[----:B------:R-:W4:Y:S01]  /*15170*/  MUFU.TANH R25, R25 ;  /* 0x0000001900197308 */ /* 0x000f220000002400 */
[----:B------:R-:W-:-:S07]  /*15180*/  IMAD R9, R27, -0x2, R14 ;  /* 0xfffffffe1b097824 */ /* 0x000fce00078e020e */
        /* <DEDUP_REMOVED lines=42> */
[----:B------:R-:W-:-:S02]  /*15430*/  IMAD R14, R10, -0x60, RZ ;  /* 0xffffffa00a0e7824 */ /* 0x000fc400078e02ff */
[C---:B------:R-:W-:Y:S02]  /*15440*/  IMAD.IADD R30, R9.reuse, 0x1, R12 ;  /* 0x00000001091e7824 */ /* 0x040fe400078e020c */
[----:B------:R-:W-:Y:S02]  /*15450*/  IMAD.IADD R32, R9, 0x1, R28 ;  /* 0x0000000109207824 */ /* 0x000fe400078e021c */
[----:B------:R-:W-:Y:S01]  /*15460*/  IMAD R42, R10, -0x60, R15 ;  /* 0xffffffa00a2a7824 */ /* 0x000fe200078e020f */
[----:B------:R3:W1:Y:S01]  /*15470*/  MUFU.TANH R39, R44 ;  /* 0x0000002c00277308 */ /* 0x0006620000002400 */
[--C-:B------:R-:W-:Y:S02]  /*15480*/  IMAD.IADD R9, R30, 0x1, R11.reuse ;  /* 0x000000011e097824 */ /* 0x100fe400078e020b */
[----:B------:R-:W-:Y:S02]  /*15490*/  IMAD.IADD R12, R32, 0x1, R11 ;  /* 0x00000001200c7824 */ /* 0x000fe400078e020b */
[----:B---3--:R-:W-:Y:S01]  /*154a0*/  IMAD R44, R27, -0x2, R14 ;  /* 0xfffffffe1b2c7824 */ /* 0x008fe200078e020e */
[----:B--2-4-:R-:W-:Y:S06]  /*154b0*/  @!P0 BRA `(.L_x_1577) ;  /* 0x0000000000648947 */ /* 0x014fec0003800000 */
        /* <DEDUP_REMOVED lines=12> */
.L_x_1581:
[----:B------:R-:W-:Y:S05]  /*15580*/  BSYNC B2 ;  /* 0x0000000000027941 */ /* 0x000fea0003800000 */
.L_x_1580:
[----:B------:R-:W-:Y:S01]  /*15590*/  LOP3.LUT R13, RZ, R13, RZ, 0x33, !PT ;  /* 0x0000000dff0d7212 */ /* 0x000fe200078e33ff */
[----:B------:R-:W-:Y:S06]  /*155a0*/  BRA `(.L_x_1582) ;  /* 0x0000000000187947 */ /* 0x000fec0003800000 */
.L_x_1579:
[----:B------:R-:W-:-:S13]  /*155b0*/  ISETP.NE.AND P0, PT, R4, 0x1, PT ;  /* 0x000000010400780c */ /* 0x000fda0003f05270 */
[----:B------:R-:W-:Y:S05]  /*155c0*/  @!P0 BRA `(.L_x_1582) ;  /* 0x0000000000108947 */ /* 0x000fea0003800000 */
[----:B------:R-:W2:Y:S04]  /*155d0*/  LDL R14, [R5+0x1c] ;  /* 0x00001c00050e7983 */ /* 0x000ea80000100800 */
[----:B------:R-:W3:Y:S01]  /*155e0*/  LDL R28, [R5+0x20] ;  /* 0x00002000051c7983 */ /* 0x000ee20000100800 */
[----:B--2---:R-:W-:-:S05]  /*155f0*/  IMAD.HI.U32 R13, R13, R14, RZ ;  /* 0x0000000e0d0d7227 */ /* 0x004fca00078e00ff */
[----:B---3--:R-:W-:-:S07]  /*15600*/  SHF.R.U32.HI R13, RZ, R28, R13 ;  /* 0x0000001cff0d7219 */ /* 0x008fce000001160d */
.L_x_1582:
[----:B------:R-:W-:Y:S05]  /*15610*/  BSYNC B1 ;  /* 0x0000000000017941 */ /* 0x000fea0003800000 */
.L_x_1578:
[----:B------:R-:W-:-:S05]  /*15620*/  IMAD R13, R4, R13, R44 ;  /* 0x0000000d040d7224 */ /* 0x000fca00078e022c */
[----:B------:R-:W-:Y:S02]  /*15630*/  VIMNMX R12, R12, R13, !PT ;  /* 0x0000000d0c0c7248 */ /* 0x000fe40007fe0100 */
[----:B------:R-:W-:-:S07]  /*15640*/  VIADDMNMX R9, R13, R4, R9, PT ;  /* 0x000000040d097246 */ /* 0x000fce0003800109 */
.L_x_1577:
[----:B------:R-:W-:Y:S05]  /*15650*/  BSYNC B0 ;  /* 0x0000000000007941 */ /* 0x000fea0003800000 */
.L_x_1576:
[C---:B------:R-:W-:Y:S01]  /*15660*/  ISETP.GE.AND P0, PT, R42.reuse, 0x2, PT ;  /* 0x000000022a00780c */ /* 0x040fe20003f06270 */
        /* <DEDUP_REMOVED lines=12> */
[----:B------:R-:W-:-:S02]  /*15730*/  FSEL R59, R73, -INF , !P2 ;  /* 0xff800000493b7808 */ /* 0x000fc40005000000 */
        /* <DEDUP_REMOVED lines=10> */
[----:B-1----:R-:W-:Y:S02]  /*157e0*/  FSEL R51, R33, -INF , !P2 ;  /* 0xff80000021337808 */ /* 0x002fe40005000000 */
        /* <DEDUP_REMOVED lines=63> */
[----:B------:R-:W-:Y:S02]  /*15be0*/  P2R R46, PR, RZ, 0x10 ;  /* 0x00000010ff2e7803 */ /* 0x000fe40000000000 */
        /* <DEDUP_REMOVED lines=18> */
[----:B------:R-:W-:Y:S02]  /*15d10*/  P2R R14, PR, RZ, 0x40 ;  /* 0x00000040ff0e7803 */ /* 0x000fe40000000000 */
[----:B------:R-:W-:-:S04]  /*15d20*/  ISETP.GT.AND P6, PT, R12, RZ, !P6 ;  /* 0x000000ff0c00720c */ /* 0x000fc800077c4270 */
[----:B------:R-:W-:-:S04]  /*15d30*/  ISETP.LT.OR P6, PT, R9, 0x1, P6 ;  /* 0x000000010900780c */ /* 0x000fc800037c1670 */
[----:B------:R-:W-:Y:S01]  /*15d40*/  FSEL R189, R8, -INF , !P6 ;  /* 0xff80000008bd7808 */ /* 0x000fe20007000000 */
[----:B------:R-:W-:Y:S01]  /*15d50*/  IMAD.IADD R8, R32, 0x1, R11 ;  /* 0x0000000120087824 */ /* 0x000fe200078e020b */
[----:B------:R-:W-:-:S04]  /*15d60*/  ISETP.GE.AND P6, PT, R42, 0x5a, PT ;  /* 0x0000005a2a00780c */ /* 0x000fc80003fc6270 */
[----:B------:R-:W-:Y:S02]  /*15d70*/  P2R R42, PR, RZ, 0x40 ;  /* 0x00000040ff2a7803 */ /* 0x000fe40000000000 */
[----:B------:R-:W-:-:S04]  /*15d80*/  ISETP.GT.AND P6, PT, R12, 0x59, !P6 ;  /* 0x000000590c00780c */ /* 0x000fc800077c4270 */
[----:B------:R-:W-:Y:S01]  /*15d90*/  ISETP.LT.OR P6, PT, R9, 0x5a, P6 ;  /* 0x0000005a0900780c */ /* 0x000fe200037c1670 */
[----:B------:R-:W-:-:S03]  /*15da0*/  IMAD.IADD R9, R30, 0x1, R11 ;  /* 0x000000011e097824 */ /* 0x000fc600078e020b */
        /* <DEDUP_REMOVED lines=15> */
.L_x_1588:
[----:B------:R-:W-:Y:S05]  /*15ea0*/  BSYNC B2 ;  /* 0x0000000000027941 */ /* 0x000fea0003800000 */
.L_x_1587:
[----:B------:R-:W-:Y:S01]  /*15eb0*/  LOP3.LUT R7, RZ, R7, RZ, 0x33, !PT ;  /* 0x00000007ff077212 */ /* 0x000fe200078e33ff */
[----:B------:R-:W-:Y:S06]  /*15ec0*/  BRA `(.L_x_1589) ;  /* 0x0000000000187947 */ /* 0x000fec0003800000 */
.L_x_1586:
[----:B------:R-:W-:-:S13]  /*15ed0*/  ISETP.NE.AND P6, PT, R4, 0x1, PT ;  /* 0x000000010400780c */ /* 0x000fda0003fc5270 */
[----:B------:R-:W-:Y:S05]  /*15ee0*/  @!P6 BRA `(.L_x_1589) ;  /* 0x000000000010e947 */ /* 0x000fea0003800000 */
[----:B------:R-:W2:Y:S04]  /*15ef0*/  LDL R6, [R5+0x1c] ;  /* 0x00001c0005067983 */ /* 0x000ea80000100800 */
[----:B------:R-:W3:Y:S01]  /*15f00*/  LDL R12, [R5+0x20] ;  /* 0x00002000050c7983 */ /* 0x000ee20000100800 */
[----:B--2---:R-:W-:-:S05]  /*15f10*/  IMAD.HI.U32 R7, R7, R6, RZ ;  /* 0x0000000607077227 */ /* 0x004fca00078e00ff */
[----:B---3--:R-:W-:-:S07]  /*15f20*/  SHF.R.U32.HI R7, RZ, R12, R7 ;  /* 0x0000000cff077219 */ /* 0x008fce0000011607 */
.L_x_1589:
[----:B------:R-:W-:Y:S05]  /*15f30*/  BSYNC B1 ;  /* 0x0000000000017941 */ /* 0x000fea0003800000 */
.L_x_1585:
[----:B------:R-:W-:-:S05]  /*15f40*/  IMAD R7, R4, R7, R44 ;  /* 0x0000000704077224 */ /* 0x000fca00078e022c */
[----:B------:R-:W-:Y:S02]  /*15f50*/  VIADDMNMX R9, R7, R4, R9, PT ;  /* 0x0000000407097246 */ /* 0x000fe40003800109 */
[----:B------:R-:W-:-:S07]  /*15f60*/  VIMNMX R8, R8, R7, !PT ;  /* 0x0000000708087248 */ /* 0x000fce0007fe0100 */
.L_x_1584:
[----:B------:R-:W-:Y:S05]  /*15f70*/  BSYNC B0 ;  /* 0x0000000000007941 */ /* 0x000fea0003800000 */
.L_x_1583:
[----:B------:R-:W2:Y:S01]  /*15f80*/  LD.E.64 R4, desc[UR46][R16.64+0x440] ;  /* 0x0004402e10047980 */ /* 0x000ea2000c101b00 */
[C---:B------:R-:W-:Y:S02]  /*15f90*/  ISETP.GT.AND P0, PT, R8.reuse, 0x1, !P0 ;  /* 0x000000010800780c */ /* 0x040fe40004704270 */
[----:B------:R-:W-:Y:S01]  /*15fa0*/  ISETP.GT.AND P1, PT, R8, 0x8, !P1 ;  /* 0x000000080800780c */ /* 0x000fe20004f24270 */
[----:B------:R-:W3:Y:S01]  /*15fb0*/  LD.E R108, desc[UR46][R16.64+0x460] ;  /* 0x0004602e106c7980 */ /* 0x000ee2000c101900 */
[C---:B------:R-:W-:Y:S02]  /*15fc0*/  ISETP.LT.OR P0, PT, R9.reuse, 0x2, P0 ;  /* 0x000000020900780c */ /* 0x040fe40000701670 */
[----:B------:R-:W-:Y:S01]  /*15fd0*/  ISETP.LT.OR P1, PT, R9, 0x9, P1 ;  /* 0x000000090900780c */ /* 0x000fe20000f21670 */
[----:B------:R-:W4:Y:S01]  /*15fe0*/  LD.E R44, desc[UR46][R16.64+0x2b0] ;  /* 0x0002b02e102c7980 */ /* 0x000f22000c101900 */
[----:B------:R-:W-:Y:S02]  /*15ff0*/  FSEL R89, R89, -INF , !P0 ;  /* 0xff80000059597808 */ /* 0x000fe40004000000 */
[----:B------:R-:W-:Y:S01]  /*16000*/  ISETP.NE.AND P0, PT, R28, RZ, PT ;  /* 0x000000ff1c00720c */ /* 0x000fe20003f05270 */
[----:B------:R-:W5:Y:S01]  /*16010*/  LD.E R60, desc[UR46][R16.64+0x23c] ;  /* 0x00023c2e103c7980 */ /* 0x000f62000c101900 */
[----:B------:R-:W-:-:S02]  /*16020*/  FSEL R99, R99, -INF , !P1 ;  /* 0xff80000063637808 */ /* 0x000fc40004800000 */
[----:B------:R-:W-:Y:S01]  /*16030*/  ISETP.GT.AND P0, PT, R8, 0x9, !P0 ;  /* 0x000000090800780c */ /* 0x000fe20004704270 */
[----:B------:R-:W4:Y:S01]  /*16040*/  LD.E R28, desc[UR46][R16.64+0x284] ;  /* 0x0002842e101c7980 */ /* 0x000f22000c101900 */
[----:B------:R-:W-:Y:S02]  /*16050*/  ISETP.NE.AND P1, PT, R54, RZ, PT ;  /* 0x000000ff3600720c */ /* 0x000fe40003f25270 */
[----:B------:R-:W-:Y:S01]  /*16060*/  ISETP.LT.OR P0, PT, R9, 0xa, P0 ;  /* 0x0000000a0900780c */ /* 0x000fe20000701670 */
[----:B------:R-:W5:Y:S01]  /*16070*/  LD.E R54, desc[UR46][R16.64+0x320] ;  /* 0x0003202e10367980 */ /* 0x000f62000c101900 */
[----:B------:R-:W-:Y:S02]  /*16080*/  ISETP.NE.AND P6, PT, R36, RZ, PT ;  /* 0x000000ff2400720c */ /* 0x000fe40003fc5270 */
[----:B------:R-:W-:Y:S01]  /*16090*/  FSEL R105, R105, -INF , !P0 ;  /* 0xff80000069697808 */ /* 0x000fe20004000000 */
[----:B------:R-:W4:Y:S01]  /*160a0*/  LD.E R36, desc[UR46][R16.64+0x270] ;  /* 0x0002702e10247980 */ /* 0x000f22000c101900 */
[----:B------:R-:W-:-:S02]  /*160b0*/  ISETP.NE.AND P0, PT, R46, RZ, PT ;  /* 0x000000ff2e00720c */ /* 0x000fc40003f05270 */
[C---:B------:R-:W-:Y:S01]  /*160c0*/  ISETP.GT.AND P2, PT, R8.reuse, 0x49, !P2 ;  /* 0x000000490800780c */ /* 0x040fe20005744270 */
[----:B------:R-:W5:Y:S01]  /*160d0*/  LD.E R46, desc[UR46][R16.64+0x2d0] ;  /* 0x0002d02e102e7980 */ /* 0x000f62000c101900 */
[C---:B------:R-:W-:Y:S02]  /*160e0*/  ISETP.GT.AND P0, PT, R8.reuse, 0x10, !P0 ;  /* 0x000000100800780c */ /* 0x040fe40004704270 */
[C---:B------:R-:W-:Y:S01]  /*160f0*/  ISETP.GT.AND P3, PT, R8.reuse, 0x50, !P3 ;  /* 0x000000500800780c */ /* 0x040fe20005f64270 */
[----:B------:R-:W5:Y:S01]  /*16100*/  LD.E R74, desc[UR46][R16.64+0x24c] ;  /* 0x00024c2e104a7980 */ /* 0x000f62000c101900 */
[----:B------:R-:W-:Y:S02]  /*16110*/  ISETP.LT.OR P0, PT, R9, 0x11, P0 ;  /* 0x000000110900780c */ /* 0x000fe40000701670 */
[----:B------:R-:W-:Y:S01]  /*16120*/  ISETP.GT.AND P4, PT, R8, 0x51, !P4 ;  /* 0x000000510800780c */ /* 0x000fe20006784270 */
[----:B------:R-:W5:Y:S01]  /*16130*/  LD.E R72, desc[UR46][R16.64+0x25c] ;  /* 0x00025c2e10487980 */ /* 0x000f62000c101900 */
[----:B------:R-:W-:-:S02]  /*16140*/  FSEL R113, R113, -INF , !P0 ;  /* 0xff80000071717808 */ /* 0x000fc40004000000 */
[----:B------:R-:W-:Y:S01]  /*16150*/  ISETP.NE.AND P0, PT, R50, RZ, PT ;  /* 0x000000ff3200720c */ /* 0x000fe20003f05270 */
[----:B------:R-:W5:Y:S03]  /*16160*/  LD.E R70, desc[UR46][R16.64+0x268] ;  /* 0x0002682e10467980 */ /* 0x000f66000c101900 */
[C---:B------:R-:W-:Y:S01]  /*16170*/  ISETP.GT.AND P0, PT, R8.reuse, 0x11, !P0 ;  /* 0x000000110800780c */ /* 0x040fe20004704270 */
[----:B------:R-:W5:Y:S03]  /*16180*/  LD.E R50, desc[UR46][R16.64+0x2f0] ;  /* 0x0002f02e10327980 */ /* 0x000f66000c101900 */
[----:B------:R-:W-:Y:S01]  /*16190*/  ISETP.LT.OR P0, PT, R9, 0x12, P0 ;  /* 0x000000120900780c */ /* 0x000fe20000701670 */
[----:B------:R-:W5:Y:S03]  /*161a0*/  LD.E R68, desc[UR46][R16.64+0x26c] ;  /* 0x00026c2e10447980 */ /* 0x000f66000c101900 */
[----:B------:R-:W-:Y:S01]  /*161b0*/  FSEL R119, R119, -INF , !P0 ;  /* 0xff80000077777808 */ /* 0x000fe20004000000 */
[----:B------:R-:W5:Y:S01]  /*161c0*/  LD.E R64, desc[UR46][R16.64+0x278] ;  /* 0x0002782e10407980 */ /* 0x000f62000c101900 */
[----:B------:R-:W-:-:S02]  /*161d0*/  ISETP.GT.AND P0, PT, R8, 0x18, !P1 ;  /* 0x000000180800780c */ /* 0x000fc40004f04270 */
[----:B------:R-:W-:Y:S01]  /*161e0*/  ISETP.NE.AND P1, PT, R56, RZ, PT ;  /* 0x000000ff3800720c */ /* 0x000fe20003f25270 */
[----:B------:R-:W5:Y:S01]  /*161f0*/  LD.E R80, desc[UR46][R16.64+0x27c] ;  /* 0x00027c2e10507980 */ /* 0x000f62000c101900 */
[C---:B------:R-:W-:Y:S02]  /*16200*/  ISETP.LT.OR P0, PT, R9.reuse, 0x19, P0 ;  /* 0x000000190900780c */ /* 0x040fe40000701670 */
[----:B------:R-:W-:Y:S01]  /*16210*/  ISETP.LT.OR P2, PT, R9, 0x4a, P2 ;  /* 0x0000004a0900780c */ /* 0x000fe20001741670 */
[----:B------:R-:W5:Y:S01]  /*16220*/  LD.E R56, desc[UR46][R16.64+0x310] ;  /* 0x0003102e10387980 */ /* 0x000f62000c101900 */
[----:B------:R-:W-:Y:S02]  /*16230*/  FSEL R129, R129, -INF , !P0 ;  /* 0xff80000081817808 */ /* 0x000fe40004000000 */
[----:B------:R-:W-:Y:S01]  /*16240*/  ISETP.GT.AND P0, PT, R8, 0x19, !P6 ;  /* 0x000000190800780c */ /* 0x000fe20007704270 */
[----:B------:R-:W5:Y:S01]  /*16250*/  LD.E R86, desc[UR46][R16.64+0x288] ;  /* 0x0002882e10567980 */ /* 0x000f62000c101900 */
[----:B------:R-:W-:-:S02]  /*16260*/  ISETP.NE.AND P6, PT, R14, RZ, PT ;  /* 0x000000ff0e00720c */ /* 0x000fc40003fc5270 */
[----:B------:R-:W-:Y:S01]  /*16270*/  ISETP.LT.OR P0, PT, R9, 0x1a, P0 ;  /* 0x0000001a0900780c */ /* 0x000fe20000701670 */
[----:B------:R-:W5:Y:S03]  /*16280*/  LD.E R84, desc[UR46][R16.64+0x28c] ;  /* 0x00028c2e10547980 */ /* 0x000f66000c101900 */
[----:B------:R-:W-:Y:S01]  /*16290*/  FSEL R127, R127, -INF , !P0 ;  /* 0xff8000007f7f7808 */ /* 0x000fe20004000000 */
[----:B------:R-:W5:Y:S01]  /*162a0*/  LD.E R82, desc[UR46][R16.64+0x298] ;  /* 0x0002982e10527980 */ /* 0x000f62000c101900 */
[----:B------:R-:W-:Y:S02]  /*162b0*/  ISETP.NE.AND P0, PT, R58, RZ, PT ;  /* 0x000000ff3a00720c */ /* 0x000fe40003f05270 */
[C---:B------:R-:W-:Y:S01]  /*162c0*/  ISETP.GT.AND P5, PT, R8.reuse, 0x58, !P5 ;  /* 0x000000580800780c */ /* 0x040fe20006fa4270 */
[----:B------:R-:W5:Y:S01]  /*162d0*/  LD.E R78, desc[UR46][R16.64+0x29c] ;  /* 0x00029c2e104e7980 */ /* 0x000f62000c101900 */
[----:B------:R-:W-:-:S03]  /*162e0*/  ISETP.GT.AND P0, PT, R8, 0x20, !P0 ;  /* 0x000000200800780c */ /* 0x000fc60004704270 */
[----:B------:R-:W5:Y:S01]  /*162f0*/  LD.E R76, desc[UR46][R16.64+0x2a8] ;  /* 0x0002a82e104c7980 */ /* 0x000f62000c101900 */
[----:B------:R-:W-:-:S03]  /*16300*/  ISETP.LT.OR P0, PT, R9, 0x21, P0 ;  /* 0x000000210900780c */ /* 0x000fc60000701670 */
[----:B------:R-:W5:Y:S01]  /*16310*/  LD.E R98, desc[UR46][R16.64+0x2ac] ;  /* 0x0002ac2e10627980 */ /* 0x000f62000c101900 */
[----:B------:R-:W-:Y:S02]  /*16320*/  FSEL R125, R125, -INF , !P0 ;  /* 0xff8000007d7d7808 */ /* 0x000fe40004000000 */
[----:B------:R-:W-:Y:S01]  /*16330*/  ISETP.NE.AND P0, PT, R40, RZ, PT ;  /* 0x000000ff2800720c */ /* 0x000fe20003f05270 */
[----:B------:R-:W5:Y:S03]  /*16340*/  LD.E R96, desc[UR46][R16.64+0x2b8] ;  /* 0x0002b82e10607980 */ /* 0x000f66000c101900 */
[----:B------:R-:W-:Y:S01]  /*16350*/  ISETP.GT.AND P0, PT, R8, 0x21, !P0 ;  /* 0x000000210800780c */ /* 0x000fe20004704270 */
[----:B------:R-:W5:Y:S03]  /*16360*/  LD.E R40, desc[UR46][R16.64+0x290] ;  /* 0x0002902e10287980 */ /* 0x000f66000c101900 */
[----:B------:R-:W-:Y:S01]  /*16370*/  ISETP.LT.OR P0, PT, R9, 0x22, P0 ;  /* 0x000000220900780c */ /* 0x000fe20000701670 */
[----:B------:R-:W5:Y:S03]  /*16380*/  LD.E R94, desc[UR46][R16.64+0x2bc] ;  /* 0x0002bc2e105e7980 */ /* 0x000f66000c101900 */
[----:B------:R-:W-:Y:S01]  /*16390*/  FSEL R20, R20, -INF , !P0 ;  /* 0xff80000014147808 */ /* 0x000fe20004000000 */
[----:B------:R-:W5:Y:S01]  /*163a0*/  LD.E R92, desc[UR46][R16.64+0x2c8] ;  /* 0x0002c82e105c7980 */ /* 0x000f62000c101900 */
[----:B------:R-:W-:-:S02]  /*163b0*/  ISETP.NE.AND P0, PT, R62, RZ, PT ;  /* 0x000000ff3e00720c */ /* 0x000fc40003f05270 */
[----:B------:R-:W-:Y:S01]  /*163c0*/  ISETP.LT.OR P3, PT, R9, 0x51, P3 ;  /* 0x000000510900780c */ /* 0x000fe20001f61670 */
        /* <DEDUP_REMOVED lines=14> */
[----:B------:R-:W-:-:S03]  /*164b0*/  ISETP.NE.AND P0, PT, R34, RZ, PT ;  /* 0x000000ff2200720c */ /* 0x000fc60003f05270 */
        /* <DEDUP_REMOVED lines=22> */
[----:B------:R-:W4:Y:S03]  /*16620*/  LD.E R24, desc[UR46][R16.64+0x230] ;  /* 0x0002302e10187980 */ /* 0x000f26000c101900 */
        /* <DEDUP_REMOVED lines=13> */
[----:B------:R-:W-:Y:S01]  /*16700*/  ISETP.GT.AND P0, PT, R8, 0x41, !P1 ;  /* 0x000000410800780c */ /* 0x000fe20004f04270 */
[----:B------:R-:W5:Y:S01]  /*16710*/  LD.E R140, desc[UR46][R16.64+0x388] ;  /* 0x0003882e108c7980 */ /* 0x000f62000c101900 */
[----:B------:R-:W-:Y:S02]  /*16720*/  ISETP.NE.AND P1, PT, R67, RZ, PT ;  /* 0x000000ff4300720c */ /* 0x000fe40003f25270 */
[----:B------:R-:W-:Y:S01]  /*16730*/  ISETP.LT.OR P0, PT, R9, 0x42, P0 ;  /* 0x000000420900780c */ /* 0x000fe20000701670 */
[----:B------:R-:W5:Y:S03]  /*16740*/  LD.E R148, desc[UR46][R16.64+0x38c] ;  /* 0x00038c2e10947980 */ /* 0x000f66000c101900 */
[----:B------:R-:W-:Y:S01]  /*16750*/  FSEL R106, R106, -INF , !P0 ;  /* 0xff8000006a6a7808 */ /* 0x000fe20004000000 */
[----:B------:R-:W5:Y:S01]  /*16760*/  LD.E R144, desc[UR46][R16.64+0x398] ;  /* 0x0003982e10907980 */ /* 0x000f62000c101900 */
[----:B------:R-:W-:-:S02]  /*16770*/  ISETP.GT.AND P0, PT, R8, RZ, !P6 ;  /* 0x000000ff0800720c */ /* 0x000fc40007704270 */
[----:B------:R-:W-:Y:S01]  /*16780*/  FSEL R133, R133, -INF , !P2 ;  /* 0xff80000085857808 */ /* 0x000fe20005000000 */
[----:B------:R-:W5:Y:S01]  /*16790*/  LD.E R146, desc[UR46][R16.64+0x39c] ;  /* 0x00039c2e10927980 */ /* 0x000f62000c101900 */
[----:B------:R-:W-:Y:S02]  /*167a0*/  ISETP.LT.OR P0, PT, R9, 0x1, P0 ;  /* 0x000000010900780c */ /* 0x000fe40000701670 */
[----:B------:R-:W-:Y:S01]  /*167b0*/  ISETP.NE.AND P6, PT, R42, RZ, PT ;  /* 0x000000ff2a00720c */ /* 0x000fe20003fc5270 */
[----:B------:R-:W5:Y:S01]  /*167c0*/  LD.E R150, desc[UR46][R16.64+0x3a8] ;  /* 0x0003a82e10967980 */ /* 0x000f62000c101900 */
[----:B------:R-:W-:-:S03]  /*167d0*/  FSEL R6, R26, -INF , !P0 ;  /* 0xff8000001a067808 */ /* 0x000fc60004000000 */
[----:B------:R-:W5:Y:S04]  /*167e0*/  LD.E R30, desc[UR46][R16.64+0x424] ;  /* 0x0004242e101e7980 */ /* 0x000f68000c101900 */
        /* <DEDUP_REMOVED lines=18> */
[----:B------:R-:W5:Y:S01]  /*16910*/  LD.E R107, desc[UR46][R16.64+0x3f0] ;  /* 0x0003f02e106b7980 */ /* 0x000f62000c101900 */
[----:B--2---:R-:W-:-:S03]  /*16920*/  FMNMX.FTZ R14, R189, R4, !PT ;  /* 0x00000004bd0e7209 */ /* 0x004fc60007810000 */
[----:B------:R-:W2:Y:S01]  /*16930*/  LD.E R42, desc[UR46][R16.64+0x2c0] ;  /* 0x0002c02e102a7980 */ /* 0x000ea2000c101900 */
[----:B------:R-:W-:-:S03]  /*16940*/  FMNMX.FTZ R14, R63, R14, !PT ;  /* 0x0000000e3f0e7209 */ /* 0x000fc60007810000 */
        /* <DEDUP_REMOVED lines=33> */
[----:B------:R-:W1:Y:S02]  /*16b60*/  SHFL.BFLY PT, R14, R65, 0x2, 0x1f ;  /* 0x0c401f00410e7f89 */ /* 0x000e6400000e0000 */
[----:B-1----:R-:W-:Y:S02]  /*16b70*/  FMNMX.FTZ R7, R65, R14, !PT ;  /* 0x0000000e41077209 */ /* 0x002fe40007810000 */
[----:B------:R-:W-:-:S04]  /*16b80*/  FMNMX.FTZ R14, R6, R5, !PT ;  /* 0x00000005060e7209 */ /* 0x000fc80007810000 */
[----:B------:R-:W-:Y:S01]  /*16b90*/  FMNMX.FTZ R14, R89, R14, !PT ;  /* 0x0000000e590e7209 */ /* 0x000fe20007810000 */
[----:B------:R-:W1:Y:S03]  /*16ba0*/  SHFL.BFLY PT, R18, R7, 0x1, 0x1f ;  /* 0x0c201f0007127f89 */ /* 0x000e6600000e0000 */
[----:B------:R-:W-:-:S04]  /*16bb0*/  FMNMX.FTZ R14, R99, R14, !PT ;  /* 0x0000000e630e7209 */ /* 0x000fc80007810000 */
[----:B------:R-:W-:-:S04]  /*16bc0*/  FMNMX.FTZ R14, R105, R14, !PT ;  /* 0x0000000e690e7209 */ /* 0x000fc80007810000 */
[----:B------:R-:W-:-:S04]  /*16bd0*/  FMNMX.FTZ R14, R113, R14, !PT ;  /* 0x0000000e710e7209 */ /* 0x000fc80007810000 */
[----:B------:R-:W-:-:S04]  /*16be0*/  FMNMX.FTZ R14, R119, R14, !PT ;  /* 0x0000000e770e7209 */ /* 0x000fc80007810000 */
[----:B------:R-:W-:-:S04]  /*16bf0*/  FMNMX.FTZ R14, R129, R14, !PT ;  /* 0x0000000e810e7209 */ /* 0x000fc80007810000 */
[----:B------:R-:W-:Y:S02]  /*16c00*/  FMNMX.FTZ R14, R127, R14, !PT ;  /* 0x0000000e7f0e7209 */ /* 0x000fe40007810000 */
[----:B-1----:R-:W-:Y:S02]  /*16c10*/  FMNMX.FTZ R67, R7, R18, !PT ;  /* 0x0000001207437209 */ /* 0x002fe40007810000 */
[----:B------:R-:W-:-:S04]  /*16c20*/  FMNMX.FTZ R7, R125, R14, !PT ;  /* 0x0000000e7d077209 */ /* 0x000fc80007810000 */
[----:B------:R-:W-:-:S04]  /*16c30*/  FMNMX.FTZ R14, R20, R7, !PT ;  /* 0x00000007140e7209 */ /* 0x000fc80007810000 */
[----:B------:R-:W-:-:S04]  /*16c40*/  FMNMX.FTZ R7, R11, R14, !PT ;  /* 0x0000000e0b077209 */ /* 0x000fc80007810000 */
[----:B------:R-:W-:-:S04]  /*16c50*/  FMNMX.FTZ R14, R12, R7, !PT ;  /* 0x000000070c0e7209 */ /* 0x000fc80007810000 */
[----:B------:R-:W-:-:S04]  /*16c60*/  FMNMX.FTZ R14, R19, R14, !PT ;  /* 0x0000000e130e7209 */ /* 0x000fc80007810000 */
[----:B------:R-:W-:-:S04]  /*16c70*/  FMNMX.FTZ R7, R21, R14, !PT ;  /* 0x0000000e15077209 */ /* 0x000fc80007810000 */
[----:B------:R-:W-:Y:S02]  /*16c80*/  FMNMX.FTZ R14, R104, R7, !PT ;  /* 0x00000007680e7209 */ /* 0x000fe40007810000 */
[----:B------:R-:W-:Y:S02]  /*16c90*/  ISETP.GT.AND P0, PT, R8, 0x48, !P1 ;  /* 0x000000480800780c */ /* 0x000fe40004f04270 */
[----:B------:R-:W-:Y:S02]  /*16ca0*/  FMNMX.FTZ R14, R121, R14, !PT ;  /* 0x0000000e790e7209 */ /* 0x000fe40007810000 */
[----:B------:R-:W-:Y:S02]  /*16cb0*/  ISETP.LT.OR P0, PT, R9, 0x49, P0 ;  /* 0x000000490900780c */ /* 0x000fe40000701670 */
[----:B------:R-:W-:Y:S02]  /*16cc0*/  FMNMX.FTZ R7, R123, R14, !PT ;  /* 0x0000000e7b077209 */ /* 0x000fe40007810000 */
[----:B------:R-:W-:-:S02]  /*16cd0*/  FSEL R131, R131, -INF , !P0 ;  /* 0xff80000083837808 */ /* 0x000fc40004000000 */
[----:B------:R-:W-:-:S04]  /*16ce0*/  FMNMX.FTZ R14, R106, R7, !PT ;  /* 0x000000076a0e7209 */ /* 0x000fc80007810000 */
[----:B------:R-:W-:Y:S02]  /*16cf0*/  FMNMX.FTZ R14, R131, R14, !PT ;  /* 0x0000000e830e7209 */ /* 0x000fe40007810000 */
[----:B------:R-:W-:Y:S02]  /*16d00*/  ISETP.LT.OR P4, PT, R9, 0x52, P4 ;  /* 0x000000520900780c */ /* 0x000fe40002781670 */
[----:B------:R-:W-:Y:S02]  /*16d10*/  FSEL R135, R135, -INF , !P3 ;  /* 0xff80000087877808 */ /* 0x000fe40005800000 */
[----:B------:R-:W-:Y:S02]  /*16d20*/  FMNMX.FTZ R14, R133, R14, !PT ;  /* 0x0000000e850e7209 */ /* 0x000fe40007810000 */
[----:B------:R-:W-:Y:S02]  /*16d30*/  ISETP.GT.AND P0, PT, R8, 0x59, !P6 ;  /* 0x000000590800780c */ /* 0x000fe40007704270 */
[----:B------:R-:W-:Y:S01]  /*16d40*/  ISETP.LT.OR P5, PT, R9, 0x59, P5 ;  /* 0x000000590900780c */ /* 0x000fe20002fa1670 */
[----:B------:R-:W-:Y:S01]  /*16d50*/  ST.E desc[UR46][R16.64+0x440], R65 ;  /* 0x0004404110007985 */ /* 0x000fe2000c10192e */
[----:B------:R-:W-:-:S02]  /*16d60*/  FSEL R137, R137, -INF , !P4 ;  /* 0xff80000089897808 */ /* 0x000fc40006000000 */
[----:B------:R-:W-:Y:S01]  /*16d70*/  FMNMX.FTZ R14, R135, R14, !PT ;  /* 0x0000000e870e7209 */ /* 0x000fe20007810000 */
[----:B------:R-:W4:Y:S01]  /*16d80*/  LD.E R8, desc[UR46][R16.64+0x454] ;  /* 0x0004542e10087980 */ /* 0x000f22000c101900 */
[----:B------:R-:W-:Y:S02]  /*16d90*/  ISETP.LT.OR P0, PT, R9, 0x5a, P0 ;  /* 0x0000005a0900780c */ /* 0x000fe40000701670 */
[----:B------:R-:W-:Y:S01]  /*16da0*/  FSEL R139, R139, -INF , !P5 ;  /* 0xff8000008b8b7808 */ /* 0x000fe20006800000 */
[----:B------:R1:W-:Y:S01]  /*16db0*/  ST.E desc[UR46][R16.64+0x440], R67 ;  /* 0x0004404310007985 */ /* 0x0003e2000c10192e */
[----:B------:R-:W-:Y:S02]  /*16dc0*/  FMNMX.FTZ R14, R137, R14, !PT ;  /* 0x0000000e890e7209 */ /* 0x000fe40007810000 */
[----:B------:R-:W-:Y:S01]  /*16dd0*/  FSEL R141, R141, -INF , !P0 ;  /* 0xff8000008d8d7808 */ /* 0x000fe20004000000 */
[----:B------:R-:W3:Y:S01]  /*16de0*/  LD.E R69, desc[UR46][R16.64+0x440] ;  /* 0x0004402e10457980 */ /* 0x000ee2000c101900 */
[----:B------:R-:W-:-:S03]  /*16df0*/  FMNMX.FTZ R14, R139, R14, !PT ;  /* 0x0000000e8b0e7209 */ /* 0x000fc60007810000 */
[----:B------:R-:W5:Y:S01]  /*16e00*/  LD.E R9, desc[UR46][R16.64+0x450] ;  /* 0x0004502e10097980 */ /* 0x000f62000c101900 */
[----:B------:R-:W-:-:S03]  /*16e10*/  FMNMX.FTZ R7, R141, R14, !PT ;  /* 0x0000000e8d077209 */ /* 0x000fc60007810000 */
[----:B-1----:R-:W2:Y:S04]  /*16e20*/  LD.E R67, desc[UR46][R16.64+0x350] ;  /* 0x0003502e10437980 */ /* 0x002ea8000c101900 */
[----:B------:R-:W-:Y:S04]  /*16e30*/  ST.E desc[UR46][R16.64+0x444], R7 ;  /* 0x0004440710007985 */ /* 0x000fe8000c10192e */
[----:B------:R-:W4:Y:S04]  /*16e40*/  LD.E R14, desc[UR46][R16.64+0x444] ;  /* 0x0004442e100e7980 */ /* 0x000f28000c101900 */
[----:B------:R-:W2:Y:S01]  /*16e50*/  LD.E R65, desc[UR46][R16.64+0x360] ;  /* 0x0003602e10417980 */ /* 0x000ea2000c101900 */
[C---:B---3--:R-:W-:Y:S01]  /*16e60*/  FMUL.FTZ R18, R69.reuse, R108 ;  /* 0x0000006c45127220 */ /* 0x048fe20000410000 */
[----:B------:R-:W-:-:S04]  /*16e70*/  FSETP.NEU.FTZ.AND P0, PT, R69, -INF , PT ;  /* 0xff8000004500780b */ /* 0x000fc80003f1d000 */
[----:B------:R-:W-:-:S05]  /*16e80*/  FSEL R58, R18, RZ, P0 ;  /* 0x000000ff123a7208 */ /* 0x000fca0000000000 */
[-CC-:B------:R-:W-:Y:S02]  /*16e90*/  FFMA.FTZ R176, R43, R108.reuse, -R58.reuse ;  /* 0x0000006c2bb07223 */ /* 0x180fe4000001083a */
[----:B----4-:R-:W1:Y:S01]  /*16ea0*/  SHFL.BFLY PT, R43, R14, 0x2, 0x1f ;  /* 0x0c401f000e2b7f89 */ /* 0x010e6200000e0000 */
[-CC-:B------:R-:W-:Y:S01]  /*16eb0*/  FFMA.FTZ R153, R59, R108.reuse, -R58.reuse ;  /* 0x0000006c3b997223 */ /* 0x180fe2000001083a */
[----:B------:R-:W-:Y:S02]  /*16ec0*/  FSEL R69, R69, RZ, P0 ;  /* 0x000000ff45457208 */ /* 0x000fe40000000000 */
[----:B-1----:R-:W-:Y:S01]  /*16ed0*/  FMNMX.FTZ R14, R14, R43, !PT ;  /* 0x0000002b0e0e7209 */ /* 0x002fe20007810000 */
[-CC-:B------:R-:W-:Y:S01]  /*16ee0*/  FFMA.FTZ R154, R61, R108.reuse, -R58.reuse ;  /* 0x0000006c3d9a7223 */ /* 0x180fe2000001083a */
[-CC-:B------:R-:W-:Y:S01]  /*16ef0*/  FFMA.FTZ R189, R189, R108.reuse, -R58.reuse ;  /* 0x0000006cbdbd7223 */ /* 0x180fe2000001083a */
[-CC-:B------:R-:W-:Y:S01]  /*16f00*/  FFMA.FTZ R152, R63, R108.reuse, -R58.reuse ;  /* 0x0000006c3f987223 */ /* 0x180fe2000001083a */
[-CC-:B------:R-:W-:Y:S01]  /*16f10*/  FFMA.FTZ R188, R53, R108.reuse, -R58.reuse ;  /* 0x0000006c35bc7223 */ /* 0x180fe2000001083a */
[----:B------:R-:W1:Y:S01]  /*16f20*/  SHFL.BFLY PT, R59, R14, 0x1, 0x1f ;  /* 0x0c201f000e3b7f89 */ /* 0x000e6200000e0000 */
[----:B------:R-:W-:Y:S01]  /*16f30*/  FADD.FTZ R61, R4, -R69 ;  /* 0x80000045043d7221 */ /* 0x000fe20000010000 */
[-CC-:B------:R-:W-:Y:S01]  /*16f40*/  FFMA.FTZ R4, R13, R108.reuse, -R58.reuse ;  /* 0x0000006c0d047223 */ /* 0x180fe2000001083a */
[-CC-:B------:R-:W-:Y:S01]  /*16f50*/  FFMA.FTZ R13, R57, R108.reuse, -R58.reuse ;  /* 0x0000006c390d7223 */ /* 0x180fe2000001083a */
        /* <DEDUP_REMOVED lines=10> */
[----:B------:R-:W3:Y:S01]  /*17000*/  LD.E R29, desc[UR46][R16.64+0x42c] ;  /* 0x00042c2e101d7980 */ /* 0x000ee2000c101900 */
[-CC-:B------:R-:W-:Y:S01]  /*17010*/  FFMA.FTZ R168, R25, R108.reuse, -R58.reuse ;  /* 0x0000006c19a87223 */ /* 0x180fe2000001083a */
[-CC-:B------:R-:W-:Y:S01]  /*17020*/  FFMA.FTZ R165, R27, R108.reuse, -R58.reuse ;  /* 0x0000006c1ba57223 */ /* 0x180fe2000001083a */
[-CC-:B------:R-:W-:Y:S01]  /*17030*/  FFMA.FTZ R162, R35, R108.reuse, -R58.reuse ;  /* 0x0000006c23a27223 */ /* 0x180fe2000001083a */
[-CC-:B------:R-:W-:Y:S01]  /*17040*/  FFMA.FTZ R157, R37, R108.reuse, -R58.reuse ;  /* 0x0000006c259d7223 */ /* 0x180fe2000001083a */
[-CC-:B------:R-:W-:Y:S01]  /*17050*/  FFMA.FTZ R23, R23, R108.reuse, -R58.reuse ;  /* 0x0000006c17177223 */ /* 0x180fe2000001083a */
[----:B------:R-:W-:Y:S01]  /*17060*/  MUFU.EX2 R154, R154 ;  /* 0x0000009a009a7308 */ /* 0x000fe20000000800 */
[-CC-:B------:R-:W-:Y:S01]  /*17070*/  FFMA.FTZ R160, R47, R108.reuse, -R58.reuse ;  /* 0x0000006c2fa07223 */ /* 0x180fe2000001083a */
[-CC-:B------:R-:W-:Y:S01]  /*17080*/  FFMA.FTZ R15, R15, R108.reuse, -R58.reuse ;  /* 0x0000006c0f0f7223 */ /* 0x180fe2000001083a */
[-C--:B------:R-:W-:Y:S01]  /*17090*/  FFMA.FTZ R18, R55, R108.reuse, -R58 ;  /* 0x0000006c37127223 */ /* 0x080fe2000001083a */
[----:B-1----:R-:W-:Y:S01]  /*170a0*/  FMNMX.FTZ R57, R14, R59, !PT ;  /* 0x0000003b0e397209 */ /* 0x002fe20007810000 */
[----:B------:R-:W4:Y:S03]  /*170b0*/  LD.E R33, desc[UR46][R16.64+0x234] ;  /* 0x0002342e10217980 */ /* 0x000f26000c101900 */
[----:B------:R1:W-:Y:S01]  /*170c0*/  MUFU.EX2 R14, R4 ;  /* 0x00000004000e7308 */ /* 0x0003e20000000800 */
[----:B------:R-:W2:Y:S04]  /*170d0*/  LD.E R25, desc[UR46][R16.64+0x240] ;  /* 0x0002402e10197980 */ /* 0x000ea8000c101900 */
[----:B------:R-:W2:Y:S01]  /*170e0*/  LD.E R31, desc[UR46][R16.64+0x260] ;  /* 0x0002602e101f7980 */ /* 0x000ea2000c101900 */
[----:B-1----:R-:W-:-:S02]  /*170f0*/  FMUL.FTZ R4, R61, R108 ;  /* 0x0000006c3d047220 */ /* 0x002fc40000410000 */
[----:B------:R-:W-:Y:S01]  /*17100*/  MUFU.EX2 R153, R153 ;  /* 0x0000009900997308 */ /* 0x000fe20000000800 */
[CC--:B------:R-:W-:Y:S01]  /*17110*/  FMUL.FTZ R58, R57.reuse, R108.reuse ;  /* 0x0000006c393a7220 */ /* 0x0c0fe20000410000 */
[----:B------:R-:W-:Y:S01]  /*17120*/  FSETP.NEU.FTZ.AND P0, PT, R57, -INF , PT ;  /* 0xff8000003900780b */ /* 0x000fe20003f1d000 */
[----:B------:R-:W2:Y:S04]  /*17130*/  LD.E R27, desc[UR46][R16.64+0x274] ;  /* 0x0002742e101b7980 */ /* 0x000ea8000c101900 */
[----:B------:R-:W2:Y:S01]  /*17140*/  LD.E R35, desc[UR46][R16.64+0x280] ;  /* 0x0002802e10237980 */ /* 0x000ea2000c101900 */
[----:B------:R-:W5:Y:S01]  /*17150*/  MUFU.EX2 R4, R4 ;  /* 0x0000000400047308 */ /* 0x000f620000000800 */
[----:B------:R-:W-:Y:S02]  /*17160*/  FSEL R110, R58, RZ, P0 ;  /* 0x000000ff3a6e7208 */ /* 0x000fe40000000000 */
[----:B------:R-:W2:Y:S04]  /*17170*/  LD.E R37, desc[UR46][R16.64+0x294] ;  /* 0x0002942e10257980 */ /* 0x000ea8000c101900 */
[----:B------:R-:W2:Y:S01]  /*17180*/  LD.E R43, desc[UR46][R16.64+0x2c4] ;  /* 0x0002c42e102b7980 */ /* 0x000ea2000c101900 */
[----:B------:R-:W1:Y:S03]  /*17190*/  MUFU.EX2 R188, R188 ;  /* 0x000000bc00bc7308 */ /* 0x000e660000000800 */
[----:B------:R-:W2:Y:S04]  /*171a0*/  LD.E R39, desc[UR46][R16.64+0x264] ;  /* 0x0002642e10277980 */ /* 0x000ea8000c101900 */
[----:B------:R-:W2:Y:S01]  /*171b0*/  LD.E R41, desc[UR46][R16.64+0x2a4] ;  /* 0x0002a42e10297980 */ /* 0x000ea2000c101900 */
[----:B-----5:R-:W-:Y:S01]  /*171c0*/  FFMA.FTZ R9, R4, R9, R189 ;  /* 0x0000000904097223 */ /* 0x020fe200000100bd */
[----:B------:R-:W5:Y:S02]  /*171d0*/  MUFU.EX2 R7, R7 ;  /* 0x0000000700077308 */ /* 0x000f640000000800 */
[----:B------:R-:W2:Y:S01]  /*171e0*/  LD.E R45, desc[UR46][R16.64+0x2b4] ;  /* 0x0002b42e102d7980 */ /* 0x000ea2000c101900 */
[----:B------:R-:W-:Y:S01]  /*171f0*/  FADD.FTZ R9, R152, R9 ;  /* 0x0000000998097221 */ /* 0x000fe20000010000 */
[----:B------:R-:W-:-:S02]  /*17200*/  FFMA.FTZ R166, R21, R108, -R110 ;  /* 0x0000006c15a67223 */ /* 0x000fc4000001086e */
[----:B------:R-:W2:Y:S01]  /*17210*/  LD.E R49, desc[UR46][R16.64+0x2d4] ;  /* 0x0002d42e10317980 */ /* 0x000ea2000c101900 */
[----:B------:R-:W-:Y:S01]  /*17220*/  FADD.FTZ R202, R154, R9 ;  /* 0x000000099aca7221 */ /* 0x000fe20000010000 */
[----:B------:R-:W5:Y:S01]  /*17230*/  MUFU.EX2 R180, R180 ;  /* 0x000000b400b47308 */ /* 0x000f620000000800 */
[----:B------:R-:W-:Y:S01]  /*17240*/  FFMA.FTZ R21, R123, R108, -R110 ;  /* 0x0000006c7b157223 */ /* 0x000fe2000001086e */
[----:B------:R-:W2:Y:S01]  /*17250*/  LD.E R47, desc[UR46][R16.64+0x2e0] ;  /* 0x0002e02e102f7980 */ /* 0x000ea2000c101900 */
[----:B------:R-:W-:-:S03]  /*17260*/  FADD.FTZ R123, R153, R202 ;  /* 0x000000ca997b7221 */ /* 0x000fc60000010000 */
[----:B------:R-:W2:Y:S02]  /*17270*/  LD.E R51, desc[UR46][R16.64+0x2f4] ;  /* 0x0002f42e10337980 */ /* 0x000ea4000c101900 */
[----:B------:R-:W5:Y:S01]  /*17280*/  MUFU.EX2 R177, R177 ;  /* 0x000000b100b17308 */ /* 0x000f620000000800 */
[----:B-1----:R-:W-:Y:S01]  /*17290*/  FADD.FTZ R220, R188, R123 ;  /* 0x0000007bbcdc7221 */ /* 0x002fe20000010000 */
[----:B------:R-:W-:Y:S01]  /*172a0*/  FSEL R58, R57, RZ, P0 ;  /* 0x000000ff393a7208 */ /* 0x000fe20000000000 */
[----:B------:R-:W2:Y:S05]  /*172b0*/  LD.E R53, desc[UR46][R16.64+0x304] ;  /* 0x0003042e10357980 */ /* 0x000eaa000c101900 */
[----:B------:R-:W1:Y:S01]  /*172c0*/  MUFU.EX2 R176, R176 ;  /* 0x000000b000b07308 */ /* 0x000e620000000800 */
[----:B-----5:R-:W-:Y:S01]  /*172d0*/  FADD.FTZ R123, R7, R220 ;  /* 0x000000dc077b7221 */ /* 0x020fe20000010000 */
[----:B------:R-:W-:Y:S01]  /*172e0*/  FADD.FTZ R143, R5, -R58 ;  /* 0x8000003a058f7221 */ /* 0x000fe20000010000 */
[----:B------:R-:W5:Y:S04]  /*172f0*/  LD.E R69, desc[UR46][R16.64+0x330] ;  /* 0x0003302e10457980 */ /* 0x000f68000c101900 */
[----:B------:R-:W5:Y:S01]  /*17300*/  LD.E R63, desc[UR46][R16.64+0x364] ;  /* 0x0003642e103f7980 */ /* 0x000f62000c101900 */
[----:B------:R-:W1:Y:S01]  /*17310*/  MUFU.EX2 R173, R173 ;  /* 0x000000ad00ad7308 */ /* 0x000e620000000800 */
[----:B------:R-:W-:-:S02]  /*17320*/  FADD.FTZ R226, R180, R123 ;  /* 0x0000007bb4e27221 */ /* 0x000fc40000010000 */
[----:B------:R-:W5:Y:S04]  /*17330*/  LD.E R5, desc[UR46][R16.64+0x420] ;  /* 0x0004202e10057980 */ /* 0x000f68000c101900 */
[----:B------:R-:W5:Y:S01]  /*17340*/  LD.E R58, desc[UR46][R16.64+0x248] ;  /* 0x0002482e103a7980 */ /* 0x000f62000c101900 */
[----:B------:R-:W1:Y:S01]  /*17350*/  MUFU.EX2 R172, R172 ;  /* 0x000000ac00ac7308 */ /* 0x000e620000000800 */
[----:B------:R-:W-:-:S07]  /*17360*/  FADD.FTZ R123, R177, R226 ;  /* 0x000000e2b17b7221 */ /* 0x000fce0000010000 */
[----:B------:R-:W1:Y:S02]  /*17370*/  MUFU.EX2 R169, R169 ;  /* 0x000000a900a97308 */ /* 0x000e640000000800 */
[----:B-1----:R-:W-:Y:S01]  /*17380*/  FADD.FTZ R236, R176, R123 ;  /* 0x0000007bb0ec7221 */ /* 0x002fe20000010000 */
[-CC-:B------:R-:W-:Y:S01]  /*17390*/  FFMA.FTZ R183, R6, R108.reuse, -R110.reuse ;  /* 0x0000006c06b77223 */ /* 0x180fe2000001086e */
[-CC-:B------:R-:W-:Y:S01]  /*173a0*/  FFMA.FTZ R178, R20, R108.reuse, -R110.reuse ;  /* 0x0000006c14b27223 */ /* 0x180fe2000001086e */
[-CC-:B------:R-:W-:Y:S01]  /*173b0*/  FFMA.FTZ R171, R11, R108.reuse, -R110.reuse ;  /* 0x0000006c0bab7223 */ /* 0x180fe2000001086e */
[-CC-:B------:R-:W-:Y:S02]  /*173c0*/  FFMA.FTZ R174, R12, R108.reuse, -R110.reuse ;  /* 0x0000006c0cae7223 */ /* 0x180fe4000001086e */
        /* <DEDUP_REMOVED lines=18> */
[----:B------:R-:W-:Y:S01]  /*174f0*/  FFMA.FTZ R141, R141, R108, -R110 ;  /* 0x0000006c8d8d7223 */ /* 0x000fe2000001086e */
[----:B------:R-:W-:Y:S01]  /*17500*/  FMUL.FTZ R121, R108, R143 ;  /* 0x0000008f6c797220 */ /* 0x000fe20000410000 */
[----:B------:R-:W1:Y:S01]  /*17510*/  MUFU.EX2 R167, R167 ;  /* 0x000000a700a77308 */ /* 0x000e620000000800 */
[----:B------:R-:W5:Y:S01]  /*17520*/  LD.E R108, desc[UR46][R16.64+0x2f8] ;  /* 0x0002f82e106c7980 */ /* 0x000f62000c101900 */
[----:B------:R-:W-:-:S03]  /*17530*/  FADD.FTZ R125, R173, R236 ;  /* 0x000000ecad7d7221 */ /* 0x000fc60000010000 */
[----:B------:R-:W5:Y:S01]  /*17540*/  LD.E R110, desc[UR46][R16.64+0x30c] ;  /* 0x00030c2e106e7980 */ /* 0x000f62000c101900 */
[----:B------:R-:W-:-:S03]  /*17550*/  FADD.FTZ R127, R172, R125 ;  /* 0x0000007dac7f7221 */ /* 0x000fc60000010000 */
[----:B------:R-:W5:Y:S01]  /*17560*/  LD.E R106, desc[UR46][R16.64+0x318] ;  /* 0x0003182e106a7980 */ /* 0x000f62000c101900 */
[----:B------:R-:W-:-:S03]  /*17570*/  FADD.FTZ R131, R169, R127 ;  /* 0x0000007fa9837221 */ /* 0x000fc60000010000 */
[----:B------:R-:W5:Y:S01]  /*17580*/  LD.E R104, desc[UR46][R16.64+0x31c] ;  /* 0x00031c2e10687980 */ /* 0x000f62000c101900 */
[----:B-1----:R-:W-:-:S03]  /*17590*/  FADD.FTZ R133, R170, R131 ;  /* 0x00000083aa857221 */ /* 0x002fc60000010000 */
[----:B------:R-:W5:Y:S01]  /*175a0*/  LD.E R55, desc[UR46][R16.64+0x314] ;  /* 0x0003142e10377980 */ /* 0x000f62000c101900 */
[----:B------:R-:W-:-:S03]  /*175b0*/  FADD.FTZ R135, R167, R133 ;  /* 0x00000085a7877221 */ /* 0x000fc60000010000 */
        /* <DEDUP_REMOVED lines=17> */
[----:B------:R-:W-:Y:S08]  /*176d0*/  MUFU.EX2 R183, R183 ;  /* 0x000000b700b77308 */ /* 0x000ff00000000800 */
[----:B------:R-:W1:Y:S08]  /*176e0*/  MUFU.EX2 R121, R121 ;  /* 0x0000007900797308 */ /* 0x000e700000000800 */
[----:B------:R-:W1:Y:S08]  /*176f0*/  MUFU.EX2 R192, R192 ;  /* 0x000000c000c07308 */ /* 0x000e700000000800 */
[----:B------:R-:W1:Y:S02]  /*17700*/  MUFU.EX2 R155, R155 ;  /* 0x0000009b009b7308 */ /* 0x000e640000000800 */
[----:B-1----:R-:W-:-:S06]  /*17710*/  FFMA.FTZ R9, R121, R8, R183 ;  /* 0x0000000879097223 */ /* 0x002fcc00000100b7 */
[----:B------:R-:W1:Y:S01]  /*17720*/  MUFU.EX2 R6, R6 ;  /* 0x0000000600067308 */ /* 0x000e620000000800 */
[----:B------:R-:W-:-:S07]  /*17730*/  FADD.FTZ R8, R192, R9 ;  /* 0x00000009c0087221 */ /* 0x000fce0000010000 */
[----:B------:R-:W1:Y:S01]  /*17740*/  MUFU.EX2 R179, R179 ;  /* 0x000000b300b37308 */ /* 0x000e620000000800 */
[----:B------:R-:W-:-:S07]  /*17750*/  FADD.FTZ R9, R155, R8 ;  /* 0x000000089b097221 */ /* 0x000fce0000010000 */
[----:B------:R-:W1:Y:S02]  /*17760*/  MUFU.EX2 R190, R190 ;  /* 0x000000be00be7308 */ /* 0x000e640000000800 */
[----:B-1----:R-:W-:-:S06]  /*17770*/  FADD.FTZ R8, R6, R9 ;  /* 0x0000000906087221 */ /* 0x002fcc0000010000 */
[----:B------:R-:W1:Y:S01]  /*17780*/  MUFU.EX2 R181, R181 ;  /* 0x000000b500b57308 */ /* 0x000e620000000800 */
[----:B------:R-:W-:-:S07]  /*17790*/  FADD.FTZ R9, R179, R8 ;  /* 0x00000008b3097221 */ /* 0x000fce0000010000 */
[----:B------:R-:W3:Y:S01]  /*177a0*/  MUFU.EX2 R182, R182 ;  /* 0x000000b600b67308 */ /* 0x000ee20000000800 */
[----:B------:R-:W-:-:S07]  /*177b0*/  FADD.FTZ R8, R190, R9 ;  /* 0x00000009be087221 */ /* 0x000fce0000010000 */
[----:B------:R-:W3:Y:S01]  /*177c0*/  MUFU.EX2 R175, R175 ;  /* 0x000000af00af7308 */ /* 0x000ee20000000800 */
[----:B-1----:R-:W-:-:S07]  /*177d0*/  FADD.FTZ R9, R181, R8 ;  /* 0x00000008b5097221 */ /* 0x002fce0000010000 */
[----:B------:R-:W1:Y:S01]  /*177e0*/  MUFU.EX2 R178, R178 ;  /* 0x000000b200b27308 */ /* 0x000e620000000800 */
[----:B---3--:R-:W-:-:S07]  /*177f0*/  FADD.FTZ R8, R182, R9 ;  /* 0x00000009b6087221 */ /* 0x008fce0000010000 */
[----:B------:R-:W3:Y:S01]  /*17800*/  MUFU.EX2 R171, R171 ;  /* 0x000000ab00ab7308 */ /* 0x000ee20000000800 */
[----:B------:R-:W-:-:S07]  /*17810*/  FADD.FTZ R9, R175, R8 ;  /* 0x00000008af097221 */ /* 0x000fce0000010000 */
[----:B------:R-:W4:Y:S01]  /*17820*/  MUFU.EX2 R174, R174 ;  /* 0x000000ae00ae7308 */ /* 0x000f220000000800 */
[----:B-1----:R-:W-:-:S07]  /*17830*/  FADD.FTZ R8, R178, R9 ;  /* 0x00000009b2087221 */ /* 0x002fce0000010000 */
[----:B------:R-:W1:Y:S01]  /*17840*/  MUFU.EX2 R168, R168 ;  /* 0x000000a800a87308 */ /* 0x000e620000000800 */
[----:B------:R-:W-:-:S07]  /*17850*/  FMUL.FTZ R145, R121, R29 ;  /* 0x0000001d79917220 */ /* 0x000fce0000410000 */
[----:B------:R-:W1:Y:S01]  /*17860*/  MUFU.EX2 R161, R161 ;  /* 0x000000a100a17308 */ /* 0x000e620000000800 */
[----:B------:R-:W-:Y:S01]  /*17870*/  FMUL.FTZ R29, R4, R24 ;  /* 0x00000018041d7220 */ /* 0x000fe20000410000 */
[----:B---3--:R-:W-:-:S06]  /*17880*/  FADD.FTZ R9, R171, R8 ;  /* 0x00000008ab097221 */ /* 0x008fcc0000010000 */
[----:B------:R-:W3:Y:S08]  /*17890*/  MUFU.EX2 R165, R165 ;  /* 0x000000a500a57308 */ /* 0x000ef00000000800 */
[----:B------:R-:W3:Y:S01]  /*178a0*/  MUFU.EX2 R166, R166 ;  /* 0x000000a600a67308 */ /* 0x000ee20000000800 */
[----:B------:R1:W-:Y:S01]  /*178b0*/  ST.E desc[UR46][R16.64+0x230], R29 ;  /* 0x0002301d10007985 */ /* 0x0003e2000c10192e */
[----:B----4-:R-:W-:-:S06]  /*178c0*/  FADD.FTZ R8, R174, R9 ;  /* 0x00000009ae087221 */ /* 0x010fcc0000010000 */
[----:B------:R-:W4:Y:S01]  /*178d0*/  MUFU.EX2 R162, R162 ;  /* 0x000000a200a27308 */ /* 0x000f220000000800 */
[C---:B------:R-:W-:Y:S01]  /*178e0*/  FMUL.FTZ R33, R4.reuse, R33 ;  /* 0x0000002104217220 */ /* 0x040fe20000410000 */
[C---:B--2---:R-:W-:Y:S01]  /*178f0*/  FMUL.FTZ R25, R4.reuse, R25 ;  /* 0x0000001904197220 */ /* 0x044fe20000410000 */
[----:B------:R-:W-:-:S05]  /*17900*/  FMUL.FTZ R31, R4, R31 ;  /* 0x0000001f041f7220 */ /* 0x000fca0000410000 */
[----:B------:R-:W2:Y:S01]  /*17910*/  MUFU.EX2 R159, R159 ;  /* 0x0000009f009f7308 */ /* 0x000ea20000000800 */
[C---:B-1----:R-:W-:Y:S01]  /*17920*/  FMUL.FTZ R29, R4.reuse, R36 ;  /* 0x00000024041d7220 */ /* 0x042fe20000410000 */
[----:B------:R-:W-:Y:S01]  /*17930*/  FMUL.FTZ R27, R4, R27 ;  /* 0x0000001b041b7220 */ /* 0x000fe20000410000 */
[----:B------:R-:W-:-:S05]  /*17940*/  FADD.FTZ R135, R168, R135 ;  /* 0x00000087a8877221 */ /* 0x000fca0000010000 */
[----:B------:R-:W1:Y:S01]  /*17950*/  MUFU.EX2 R157, R157 ;  /* 0x0000009d009d7308 */ /* 0x000e620000000800 */
[----:B------:R-:W-:Y:S01]  /*17960*/  FADD.FTZ R9, R161, R8 ;  /* 0x00000008a1097221 */ /* 0x000fe20000010000 */
[----:B------:R4:W-:Y:S06]  /*17970*/  ST.E desc[UR46][R16.64+0x234], R33 ;  /* 0x0002342110007985 */ /* 0x0009ec000c10192e */
[----:B------:R-:W1:Y:S01]  /*17980*/  MUFU.EX2 R164, R164 ;  /* 0x000000a400a47308 */ /* 0x000e620000000800 */
[----:B------:R2:W-:Y:S01]  /*17990*/  ST.E desc[UR46][R16.64+0x240], R25 ;  /* 0x0002401910007985 */ /* 0x0005e2000c10192e */
[----:B---3--:R-:W-:-:S03]  /*179a0*/  FADD.FTZ R135, R165, R135 ;  /* 0x00000087a5877221 */ /* 0x008fc60000010000 */
[----:B------:R3:W-:Y:S03]  /*179b0*/  ST.E desc[UR46][R16.64+0x260], R31 ;  /* 0x0002601f10007985 */ /* 0x0007e6000c10192e */
[----:B------:R-:W5:Y:S01]  /*179c0*/  MUFU.EX2 R23, R23 ;  /* 0x0000001700177308 */ /* 0x000f620000000800 */
[----:B------:R1:W-:Y:S01]  /*179d0*/  ST.E desc[UR46][R16.64+0x270], R29 ;  /* 0x0002701d10007985 */ /* 0x0003e2000c10192e */
[----:B----4-:R-:W-:-:S03]  /*179e0*/  FMUL.FTZ R33, R4, R40 ;  /* 0x0000002804217220 */ /* 0x010fc60000410000 */
[----:B------:R4:W-:Y:S03]  /*179f0*/  ST.E desc[UR46][R16.64+0x274], R27 ;  /* 0x0002741b10007985 */ /* 0x0009e6000c10192e */
[----:B------:R-:W5:Y:S01]  /*17a00*/  MUFU.EX2 R21, R21 ;  /* 0x0000001500157308 */ /* 0x000f620000000800 */
[C---:B--2---:R-:W-:Y:S01]  /*17a10*/  FMUL.FTZ R25, R4.reuse, R28 ;  /* 0x0000001c04197220 */ /* 0x044fe20000410000 */
[----:B---3--:R-:W-:Y:S01]  /*17a20*/  FMUL.FTZ R31, R4, R46 ;  /* 0x0000002e041f7220 */ /* 0x008fe20000410000 */
[----:B------:R-:W-:Y:S01]  /*17a30*/  FADD.FTZ R8, R166, R9 ;  /* 0x00000009a6087221 */ /* 0x000fe20000010000 */
[----:B-1----:R-:W-:-:S04]  /*17a40*/  FMUL.FTZ R29, R4, R42 ;  /* 0x0000002a041d7220 */ /* 0x002fc80000410000 */
[----:B------:R-:W1:Y:S01]  /*17a50*/  MUFU.EX2 R160, R160 ;  /* 0x000000a000a07308 */ /* 0x000e620000000800 */
[----:B----4-:R-:W-:Y:S01]  /*17a60*/  FMUL.FTZ R27, R4, R44 ;  /* 0x0000002c041b7220 */ /* 0x010fe20000410000 */
[----:B------:R-:W-:Y:S01]  /*17a70*/  FADD.FTZ R135, R162, R135 ;  /* 0x00000087a2877221 */ /* 0x000fe20000010000 */
[----:B------:R2:W-:Y:S05]  /*17a80*/  ST.E desc[UR46][R16.64+0x284], R25 ;  /* 0x0002841910007985 */ /* 0x0005ea000c10192e */
[----:B------:R-:W3:Y:S01]  /*17a90*/  MUFU.EX2 R156, R156 ;  /* 0x0000009c009c7308 */ /* 0x000ee20000000800 */
[----:B------:R4:W-:Y:S01]  /*17aa0*/  ST.E desc[UR46][R16.64+0x290], R33 ;  /* 0x0002902110007985 */ /* 0x0009e2000c10192e */
[----:B------:R-:W-:Y:S01]  /*17ab0*/  FADD.FTZ R9, R159, R8 ;  /* 0x000000089f097221 */ /* 0x000fe20000010000 */
[C---:B------:R-:W-:Y:S01]  /*17ac0*/  FMUL.FTZ R35, R4.reuse, R35 ;  /* 0x0000002304237220 */ /* 0x040fe20000410000 */
[C---:B------:R-:W-:Y:S01]  /*17ad0*/  FMUL.FTZ R37, R4.reuse, R37 ;  /* 0x0000002504257220 */ /* 0x040fe20000410000 */
[----:B------:R1:W-:Y:S03]  /*17ae0*/  ST.E desc[UR46][R16.64+0x2b0], R27 ;  /* 0x0002b01b10007985 */ /* 0x0003e6000c10192e */
[----:B------:R-:W3:Y:S01]  /*17af0*/  MUFU.EX2 R15, R15 ;  /* 0x0000000f000f7308 */ /* 0x000ee20000000800 */
[----:B------:R1:W-:Y:S01]  /*17b00*/  ST.E desc[UR46][R16.64+0x2c0], R29 ;  /* 0x0002c01d10007985 */ /* 0x0003e2000c10192e */
[----:B--2---:R-:W-:-:S03]  /*17b10*/  FMUL.FTZ R25, R4, R48 ;  /* 0x0000003004197220 */ /* 0x004fc60000410000 */
[----:B------:R2:W-:Y:S01]  /*17b20*/  ST.E desc[UR46][R16.64+0x2d0], R31 ;  /* 0x0002d01f10007985 */ /* 0x0005e2000c10192e */
[C---:B----4-:R-:W-:Y:S02]  /*17b30*/  FMUL.FTZ R33, R4.reuse, R50 ;  /* 0x0000003204217220 */ /* 0x050fe40000410000 */
[----:B------:R-:W4:Y:S01]  /*17b40*/  MUFU.EX2 R19, R19 ;  /* 0x0000001300137308 */ /* 0x000f220000000800 */
[C---:B-1----:R-:W-:Y:S01]  /*17b50*/  FMUL.FTZ R27, R4.reuse, R52 ;  /* 0x00000034041b7220 */ /* 0x042fe20000410000 */
[----:B------:R-:W-:Y:S01]  /*17b60*/  FADD.FTZ R135, R157, R135 ;  /* 0x000000879d877221 */ /* 0x000fe20000010000 */
[C---:B------:R-:W-:Y:S01]  /*17b70*/  FMUL.FTZ R29, R4.reuse, R56 ;  /* 0x00000038041d7220 */ /* 0x040fe20000410000 */
[----:B--2---:R-:W-:-:S04]  /*17b80*/  FMUL.FTZ R31, R4, R54 ;  /* 0x00000036041f7220 */ /* 0x004fc80000410000 */
[----:B------:R-:W1:Y:S01]  /*17b90*/  MUFU.EX2 R20, R20 ;  /* 0x0000001400147308 */ /* 0x000e620000000800 */
[----:B------:R-:W-:Y:S01]  /*17ba0*/  FADD.FTZ R8, R164, R9 ;  /* 0x00000009a4087221 */ /* 0x000fe20000010000 */
[----:B------:R2:W-:Y:S01]  /*17bb0*/  ST.E desc[UR46][R16.64+0x280], R35 ;  /* 0x0002802310007985 */ /* 0x0005e2000c10192e */
[C---:B------:R-:W-:Y:S01]  /*17bc0*/  FMUL.FTZ R39, R4.reuse, R39 ;  /* 0x0000002704277220 */ /* 0x040fe20000410000 */
[C---:B------:R-:W-:Y:S01]  /*17bd0*/  FMUL.FTZ R41, R4.reuse, R41 ;  /* 0x0000002904297220 */ /* 0x040fe20000410000 */
[----:B-----5:R-:W-:Y:S01]  /*17be0*/  FMUL.FTZ R5, R4, R5 ;  /* 0x0000000504057220 */ /* 0x020fe20000410000 */
[----:B------:R5:W-:Y:S02]  /*17bf0*/  ST.E desc[UR46][R16.64+0x294], R37 ;  /* 0x0002942510007985 */ /* 0x000be4000c10192e */
[----:B------:R-:W1:Y:S02]  /*17c00*/  MUFU.EX2 R18, R18 ;  /* 0x0000001200127308 */ /* 0x000e640000000800 */
[----:B------:R3:W-:Y:S01]  /*17c10*/  ST.E desc[UR46][R16.64+0x2e4], R25 ;  /* 0x0002e41910007985 */ /* 0x0007e2000c10192e */
[----:B------:R-:W-:-:S03]  /*17c20*/  FADD.FTZ R135, R23, R135 ;  /* 0x0000008717877221 */ /* 0x000fc60000010000 */
[----:B------:R4:W-:Y:S01]  /*17c30*/  ST.E desc[UR46][R16.64+0x2f0], R33 ;  /* 0x0002f02110007985 */ /* 0x0009e2000c10192e */
[C---:B--2---:R-:W-:Y:S01]  /*17c40*/  FMUL.FTZ R35, R121.reuse, R72 ;  /* 0x0000004879237220 */ /* 0x044fe20000410000 */
[----:B------:R-:W2:Y:S02]  /*17c50*/  MUFU.EX2 R11, R11 ;  /* 0x0000000b000b7308 */ /* 0x000ea40000000800 */
[----:B------:R1:W-:Y:S01]  /*17c60*/  ST.E desc[UR46][R16.64+0x300], R27 ;  /* 0x0003001b10007985 */ /* 0x0003e2000c10192e */
[----:B-----5:R-:W-:-:S03]  /*17c70*/  FMUL.FTZ R37, R121, R70 ;  /* 0x0000004679257220 */ /* 0x020fc60000410000 */
[----:B------:R5:W-:Y:S01]  /*17c80*/  ST.E desc[UR46][R16.64+0x310], R29 ;  /* 0x0003101d10007985 */ /* 0x000be2000c10192e */
[----:B---3--:R-:W-:-:S03]  /*17c90*/  FMUL.FTZ R25, R121, R62 ;  /* 0x0000003e79197220 */ /* 0x008fc60000410000 */
[----:B------:R3:W-:Y:S01]  /*17ca0*/  ST.E desc[UR46][R16.64+0x320], R31 ;  /* 0x0003201f10007985 */ /* 0x0007e2000c10192e */
[----:B----4-:R-:W-:Y:S01]  /*17cb0*/  FMUL.FTZ R33, R121, R66 ;  /* 0x0000004279217220 */ /* 0x010fe20000410000 */
[----:B------:R-:W-:Y:S01]  /*17cc0*/  FADD.FTZ R9, R21, R8 ;  /* 0x0000000815097221 */ /* 0x000fe20000010000 */
[C---:B-1----:R-:W-:Y:S01]  /*17cd0*/  FMUL.FTZ R27, R121.reuse, R60 ;  /* 0x0000003c791b7220 */ /* 0x042fe20000410000 */
[C---:B-----5:R-:W-:Y:S01]  /*17ce0*/  FMUL.FTZ R29, R121.reuse, R58 ;  /* 0x0000003a791d7220 */ /* 0x060fe20000410000 */
[----:B---3--:R-:W-:Y:S01]  /*17cf0*/  FMUL.FTZ R31, R121, R74 ;  /* 0x0000004a791f7220 */ /* 0x008fe20000410000 */
[----:B------:R-:W1:Y:S01]  /*17d00*/  MUFU.EX2 R12, R12 ;  /* 0x0000000c000c7308 */ /* 0x000e620000000800 */
[----:B------:R-:W-:Y:S01]  /*17d10*/  FADD.FTZ R135, R160, R135 ;  /* 0x00000087a0877221 */ /* 0x000fe20000010000 */
[----:B------:R3:W-:Y:S01]  /*17d20*/  ST.E desc[UR46][R16.64+0x264], R39 ;  /* 0x0002642710007985 */ /* 0x0007e2000c10192e */
[----:B------:R-:W-:-:S03]  /*17d30*/  FADD.FTZ R9, R156, R9 ;  /* 0x000000099c097221 */ /* 0x000fc60000010000 */
[----:B------:R4:W-:Y:S02]  /*17d40*/  ST.E desc[UR46][R16.64+0x2a4], R41 ;  /* 0x0002a42910007985 */ /* 0x0009e4000c10192e */
[----:B------:R-:W5:Y:S02]  /*17d50*/  MUFU.EX2 R13, R13 ;  /* 0x0000000d000d7308 */ /* 0x000f640000000800 */
[----:B------:R2:W-:Y:S04]  /*17d60*/  ST.E desc[UR46][R16.64+0x420], R5 ;  /* 0x0004200510007985 */ /* 0x0005e8000c10192e */
[----:B------:R1:W-:Y:S01]  /*17d70*/  ST.E desc[UR46][R16.64+0x238], R25 ;  /* 0x0002381910007985 */ /* 0x0003e2000c10192e */
[----:B---3--:R-:W-:-:S03]  /*17d80*/  FMUL.FTZ R39, R121, R68 ;  /* 0x0000004479277220 */ /* 0x008fc60000410000 */
[----:B------:R3:W-:Y:S01]  /*17d90*/  ST.E desc[UR46][R16.64+0x23c], R27 ;  /* 0x00023c1b10007985 */ /* 0x0007e2000c10192e */
[----:B----4-:R-:W-:-:S03]  /*17da0*/  FMUL.FTZ R41, R121, R82 ;  /* 0x0000005279297220 */ /* 0x010fc60000410000 */
[----:B------:R4:W-:Y:S01]  /*17db0*/  ST.E desc[UR46][R16.64+0x248], R29 ;  /* 0x0002481d10007985 */ /* 0x0009e2000c10192e */
[----:B--2---:R-:W-:-:S03]  /*17dc0*/  FMUL.FTZ R5, R121, R64 ;  /* 0x0000004079057220 */ /* 0x004fc60000410000 */
[----:B------:R2:W-:Y:S01]  /*17dd0*/  ST.E desc[UR46][R16.64+0x24c], R31 ;  /* 0x00024c1f10007985 */ /* 0x0005e2000c10192e */
[----:B-1----:R-:W-:-:S03]  /*17de0*/  FMUL.FTZ R25, R121, R80 ;  /* 0x0000005079197220 */ /* 0x002fc60000410000 */
[----:B------:R1:W-:Y:S01]  /*17df0*/  ST.E desc[UR46][R16.64+0x258], R33 ;  /* 0x0002582110007985 */ /* 0x0003e2000c10192e */
[----:B---3--:R-:W-:-:S03]  /*17e00*/  FMUL.FTZ R27, R121, R86 ;  /* 0x00000056791b7220 */ /* 0x008fc60000410000 */
[----:B------:R3:W-:Y:S01]  /*17e10*/  ST.E desc[UR46][R16.64+0x25c], R35 ;  /* 0x00025c2310007985 */ /* 0x0007e2000c10192e */
[----:B----4-:R-:W-:-:S03]  /*17e20*/  FMUL.FTZ R29, R121, R84 ;  /* 0x00000054791d7220 */ /* 0x010fc60000410000 */
[----:B------:R4:W-:Y:S01]  /*17e30*/  ST.E desc[UR46][R16.64+0x268], R37 ;  /* 0x0002682510007985 */ /* 0x0009e2000c10192e */
[C---:B--2---:R-:W-:Y:S01]  /*17e40*/  FMUL.FTZ R31, R121.reuse, R78 ;  /* 0x0000004e791f7220 */ /* 0x044fe20000410000 */
[C---:B-1----:R-:W-:Y:S01]  /*17e50*/  FMUL.FTZ R33, R121.reuse, R76 ;  /* 0x0000004c79217220 */ /* 0x042fe20000410000 */
[----:B------:R-:W1:Y:S01]  /*17e60*/  MUFU.EX2 R8, R139 ;  /* 0x0000008b00087308 */ /* 0x000e620000000800 */
[----:B---3--:R-:W-:Y:S01]  /*17e70*/  FMUL.FTZ R35, R121, R98 ;  /* 0x0000006279237220 */ /* 0x008fe20000410000 */
[----:B------:R-:W-:Y:S01]  /*17e80*/  FADD.FTZ R137, R15, R135 ;  /* 0x000000870f897221 */ /* 0x000fe20000010000 */
[----:B----4-:R-:W-:Y:S01]  /*17e90*/  FMUL.FTZ R37, R121, R96 ;  /* 0x0000006079257220 */ /* 0x010fe20000410000 */
[----:B------:R-:W-:Y:S01]  /*17ea0*/  FADD.FTZ R135, R19, R9 ;  /* 0x0000000913877221 */ /* 0x000fe20000010000 */
[----:B------:R2:W-:Y:S03]  /*17eb0*/  ST.E desc[UR46][R16.64+0x26c], R39 ;  /* 0x00026c2710007985 */ /* 0x0005e6000c10192e */
[----:B------:R-:W3:Y:S01]  /*17ec0*/  MUFU.EX2 R9, R141 ;  /* 0x0000008d00097308 */ /* 0x000ee20000000800 */
[----:B------:R4:W-:Y:S01]  /*17ed0*/  ST.E desc[UR46][R16.64+0x278], R5 ;  /* 0x0002780510007985 */ /* 0x0009e2000c10192e */
[----:B------:R-:W-:-:S03]  /*17ee0*/  FADD.FTZ R135, R20, R135 ;  /* 0x0000008714877221 */ /* 0x000fc60000010000 */
[----:B------:R5:W-:Y:S04]  /*17ef0*/  ST.E desc[UR46][R16.64+0x27c], R25 ;  /* 0x00027c1910007985 */ /* 0x000be8000c10192e */
[----:B------:R1:W-:Y:S01]  /*17f00*/  ST.E desc[UR46][R16.64+0x288], R27 ;  /* 0x0002881b10007985 */ /* 0x0003e2000c10192e */
[----:B--2---:R-:W-:-:S03]  /*17f10*/  FMUL.FTZ R39, R121, R94 ;  /* 0x0000005e79277220 */ /* 0x004fc60000410000 */
[----:B------:R2:W-:Y:S01]  /*17f20*/  ST.E desc[UR46][R16.64+0x28c], R29 ;  /* 0x00028c1d10007985 */ /* 0x0005e2000c10192e */
[----:B----4-:R-:W-:-:S03]  /*17f30*/  FMUL.FTZ R5, R121, R92 ;  /* 0x0000005c79057220 */ /* 0x010fc60000410000 */
[----:B------:R4:W-:Y:S01]  /*17f40*/  ST.E desc[UR46][R16.64+0x298], R41 ;  /* 0x0002982910007985 */ /* 0x0009e2000c10192e */
[----:B-----5:R-:W-:-:S03]  /*17f50*/  FMUL.FTZ R25, R121, R88 ;  /* 0x0000005879197220 */ /* 0x020fc60000410000 */
[----:B------:R5:W-:Y:S01]  /*17f60*/  ST.E desc[UR46][R16.64+0x29c], R31 ;  /* 0x00029c1f10007985 */ /* 0x000be2000c10192e */
[----:B-1----:R-:W-:-:S03]  /*17f70*/  FMUL.FTZ R27, R121, R90 ;  /* 0x0000005a791b7220 */ /* 0x002fc60000410000 */
[----:B------:R1:W-:Y:S01]  /*17f80*/  ST.E desc[UR46][R16.64+0x2a8], R33 ;  /* 0x0002a82110007985 */ /* 0x0003e2000c10192e */
[----:B--2---:R-:W-:-:S03]  /*17f90*/  FMUL.FTZ R29, R121, R102 ;  /* 0x00000066791d7220 */ /* 0x004fc60000410000 */
[----:B------:R2:W-:Y:S01]  /*17fa0*/  ST.E desc[UR46][R16.64+0x2ac], R35 ;  /* 0x0002ac2310007985 */ /* 0x0005e2000c10192e */
[----:B----4-:R-:W-:-:S03]  /*17fb0*/  FMUL.FTZ R41, R121, R100 ;  /* 0x0000006479297220 */ /* 0x010fc60000410000 */
[----:B------:R4:W-:Y:S01]  /*17fc0*/  ST.E desc[UR46][R16.64+0x2b8], R37 ;  /* 0x0002b82510007985 */ /* 0x0009e2000c10192e */
[C---:B-----5:R-:W-:Y:S01]  /*17fd0*/  FMUL.FTZ R31, R121.reuse, R116 ;  /* 0x00000074791f7220 */ /* 0x060fe20000410000 */
[C---:B-1----:R-:W-:Y:S01]  /*17fe0*/  FMUL.FTZ R33, R121.reuse, R108 ;  /* 0x0000006c79217220 */ /* 0x042fe20000410000 */
[C---:B--2---:R-:W-:Y:S01]  /*17ff0*/  FMUL.FTZ R35, R121.reuse, R114 ;  /* 0x0000007279237220 */ /* 0x044fe20000410000 */
[----:B----4-:R-:W-:Y:S01]  /*18000*/  FMUL.FTZ R37, R121, R112 ;  /* 0x0000007079257220 */ /* 0x010fe20000410000 */
[----:B------:R-:W-:Y:S01]  /*18010*/  FADD.FTZ R137, R18, R137 ;  /* 0x0000008912897221 */ /* 0x000fe20000010000 */
[----:B------:R1:W-:Y:S01]  /*18020*/  ST.E desc[UR46][R16.64+0x2bc], R39 ;  /* 0x0002bc2710007985 */ /* 0x0003e2000c10192e */
[----:B------:R-:W-:-:S03]  /*18030*/  FADD.FTZ R135, R11, R135 ;  /* 0x000000870b877221 */ /* 0x000fc60000010000 */
[----:B------:R2:W-:Y:S01]  /*18040*/  ST.E desc[UR46][R16.64+0x2c8], R5 ;  /* 0x0002c80510007985 */ /* 0x0005e2000c10192e */
[----:B------:R-:W-:-:S03]  /*18050*/  FADD.FTZ R137, R14, R137 ;  /* 0x000000890e897221 */ /* 0x000fc60000010000 */
[----:B------:R4:W-:Y:S04]  /*18060*/  ST.E desc[UR46][R16.64+0x2cc], R25 ;  /* 0x0002cc1910007985 */ /* 0x0009e8000c10192e */
[----:B------:R5:W-:Y:S01]  /*18070*/  ST.E desc[UR46][R16.64+0x2d8], R27 ;  /* 0x0002d81b10007985 */ /* 0x000be2000c10192e */
[----:B-1----:R-:W-:-:S03]  /*18080*/  FMUL.FTZ R39, R121, R110 ;  /* 0x0000006e79277220 */ /* 0x002fc60000410000 */
        /* <DEDUP_REMOVED lines=11> */
[C---:B----4-:R-:W-:Y:S01]  /*18140*/  FMUL.FTZ R31, R121.reuse, R124 ;  /* 0x0000007c791f7220 */ /* 0x050fe20000410000 */
[C---:B-----5:R-:W-:Y:S01]  /*18150*/  FMUL.FTZ R33, R121.reuse, R118 ;  /* 0x0000007679217220 */ /* 0x060fe20000410000 */
[C---:B-1----:R-:W-:Y:S01]  /*18160*/  FMUL.FTZ R35, R121.reuse, R122 ;  /* 0x0000007a79237220 */ /* 0x042fe20000410000 */
[----:B--2---:R-:W-:Y:S01]  /*18170*/  FMUL.FTZ R37, R121, R120 ;  /* 0x0000007879257220 */ /* 0x004fe20000410000 */
        /* <DEDUP_REMOVED lines=23> */
[----:B------:R1:W-:Y:S01]  /*182f0*/  ST.E desc[UR46][R16.64+0x450], R137 ;  /* 0x0004508910007985 */ /* 0x0003e2000c10192e */
[C---:B------:R-:W-:Y:S01]  /*18300*/  FMUL.FTZ R143, R4.reuse, R30 ;  /* 0x0000001e048f7220 */ /* 0x040fe20000410000 */
[----:B---3--:R-:W-:Y:S01]  /*18310*/  FADD.FTZ R135, R9, R135 ;  /* 0x0000008709877221 */ /* 0x008fe20000010000 */
[C---:B------:R-:W-:Y:S01]  /*18320*/  FMUL.FTZ R139, R4.reuse, R32 ;  /* 0x00000020048b7220 */ /* 0x040fe20000410000 */
[----:B------:R2:W-:Y:S01]  /*18330*/  ST.E desc[UR46][R16.64+0x444], R57 ;  /* 0x0004443910007985 */ /* 0x0005e2000c10192e */
[C---:B------:R-:W-:Y:S01]  /*18340*/  FMUL.FTZ R141, R4.reuse, R34 ;  /* 0x00000022048d7220 */ /* 0x040fe20000410000 */
[C---:B------:R-:W-:Y:S01]  /*18350*/  FMUL.FTZ R45, R4.reuse, R45 ;  /* 0x0000002d042d7220 */ /* 0x040fe20000410000 */
[C---:B------:R-:W-:Y:S01]  /*18360*/  FMUL.FTZ R43, R4.reuse, R43 ;  /* 0x0000002b042b7220 */ /* 0x040fe20000410000 */
[----:B------:R3:W-:Y:S01]  /*18370*/  ST.E desc[UR46][R16.64+0x35c], R39 ;  /* 0x00035c2710007985 */ /* 0x0007e2000c10192e */
[C---:B------:R-:W-:Y:S01]  /*18380*/  FMUL.FTZ R49, R4.reuse, R49 ;  /* 0x0000003104317220 */ /* 0x040fe20000410000 */
[C---:B------:R-:W-:Y:S01]  /*18390*/  FMUL.FTZ R47, R4.reuse, R47 ;  /* 0x0000002f042f7220 */ /* 0x040fe20000410000 */
[C---:B------:R-:W-:Y:S01]  /*183a0*/  FMUL.FTZ R51, R4.reuse, R51 ;  /* 0x0000003304337220 */ /* 0x040fe20000410000 */
[----:B------:R4:W-:Y:S01]  /*183b0*/  ST.E desc[UR46][R16.64+0x368], R5 ;  /* 0x0003680510007985 */ /* 0x0009e2000c10192e */
[C---:B-1----:R-:W-:Y:S01]  /*183c0*/  FMUL.FTZ R137, R4.reuse, R26 ;  /* 0x0000001a04897220 */ /* 0x042fe20000410000 */
[C---:B------:R-:W-:Y:S01]  /*183d0*/  FMUL.FTZ R53, R4.reuse, R53 ;  /* 0x0000003504357220 */ /* 0x040fe20000410000 */
[C---:B------:R-:W-:Y:S01]  /*183e0*/  FMUL.FTZ R55, R4.reuse, R55 ;  /* 0x0000003704377220 */ /* 0x040fe20000410000 */
[----:B------:R1:W-:Y:S01]  /*183f0*/  ST.E desc[UR46][R16.64+0x36c], R25 ;  /* 0x00036c1910007985 */ /* 0x0003e2000c10192e */
[C---:B--2---:R-:W-:Y:S01]  /*18400*/  FMUL.FTZ R57, R4.reuse, R38 ;  /* 0x0000002604397220 */ /* 0x044fe20000410000 */
[C---:B------:R-:W-:Y:S01]  /*18410*/  FMUL.FTZ R77, R4.reuse, R77 ;  /* 0x0000004d044d7220 */ /* 0x040fe20000410000 */
        /* <DEDUP_REMOVED lines=37> */
[C---:B---3--:R-:W-:Y:S01]  /*18670*/  FMUL.FTZ R39, R121.reuse, R216 ;  /* 0x000000d879277220 */ /* 0x048fe20000410000 */
[C---:B----4-:R-:W-:Y:S01]  /*18680*/  FMUL.FTZ R5, R121.reuse, R202 ;  /* 0x000000ca79057220 */ /* 0x050fe20000410000 */
[C---:B-1----:R-:W-:Y:S01]  /*18690*/  FMUL.FTZ R25, R121.reuse, R218 ;  /* 0x000000da79197220 */ /* 0x042fe20000410000 */
[C---:B--2---:R-:W-:Y:S01]  /*186a0*/  FMUL.FTZ R27, R121.reuse, R222 ;  /* 0x000000de791b7220 */ /* 0x044fe20000410000 */
[C---:B-----5:R-:W-:Y:S01]  /*186b0*/  FMUL.FTZ R29, R121.reuse, R220 ;  /* 0x000000dc791d7220 */ /* 0x060fe20000410000 */
        /* <DEDUP_REMOVED lines=61> */
[----:B------:R-:W-:Y:S04]  /*18a90*/  ST.E desc[UR46][R16.64+0x3d8], R41 ;  /* 0x0003d82910007985 */ /* 0x000fe8000c10192e */
[----:B------:R5:W-:Y:S04]  /*18aa0*/  ST.E desc[UR46][R16.64+0x3dc], R31 ;  /* 0x0003dc1f10007985 */ /* 0x000be8000c10192e */
[----:B------:R5:W-:Y:S04]  /*18ab0*/  ST.E desc[UR46][R16.64+0x3e8], R33 ;  /* 0x0003e82110007985 */ /* 0x000be8000c10192e */
[----:B------:R5:W-:Y:S04]  /*18ac0*/  ST.E desc[UR46][R16.64+0x3ec], R35 ;  /* 0x0003ec2310007985 */ /* 0x000be8000c10192e */
[----:B------:R-:W-:Y:S04]  /*18ad0*/  ST.E desc[UR46][R16.64+0x3f8], R123 ;  /* 0x0003f87b10007985 */ /* 0x000fe8000c10192e */
[----:B------:R5:W-:Y:S04]  /*18ae0*/  ST.E desc[UR46][R16.64+0x3fc], R37 ;  /* 0x0003fc2510007985 */ /* 0x000be8000c10192e */
[----:B------:R5:W-:Y:S04]  /*18af0*/  ST.E desc[UR46][R16.64+0x408], R125 ;  /* 0x0004087d10007985 */ /* 0x000be8000c10192e */
[----:B------:R5:W-:Y:S04]  /*18b00*/  ST.E desc[UR46][R16.64+0x40c], R127 ;  /* 0x00040c7f10007985 */ /* 0x000be8000c10192e */
[----:B------:R5:W-:Y:S04]  /*18b10*/  ST.E desc[UR46][R16.64+0x418], R129 ;  /* 0x0004188110007985 */ /* 0x000be8000c10192e */
[----:B------:R5:W-:Y:S04]  /*18b20*/  ST.E desc[UR46][R16.64+0x41c], R131 ;  /* 0x00041c8310007985 */ /* 0x000be8000c10192e */
[----:B------:R5:W-:Y:S01]  /*18b30*/  ST.E desc[UR46][R16.64+0x428], R133 ;  /* 0x0004288510007985 */ /* 0x000be2000c10192e */
[----:B------:R3:W-:Y:S06]  /*18b40*/  BAR.SYNC.DEFER_BLOCKING R205, 0x100 ;  /* 0x000400cd0000751d */ /* 0x0007ec0000010000 */
[----:B-1----:R-:W5:Y:S04]  /*18b50*/  LD.E R5, desc[UR46][R16.64+0x230] ;  /* 0x0002302e10057980 */ /* 0x002f68000c101900 */
[----:B--2---:R-:W2:Y:S04]  /*18b60*/  LD.E R25, desc[UR46][R16.64+0x234] ;  /* 0x0002342e10197980 */ /* 0x004ea8000c101900 */
[----:B---3--:R-:W3:Y:S04]  /*18b70*/  LD.E R27, desc[UR46][R16.64+0x238] ;  /* 0x0002382e101b7980 */ /* 0x008ee8000c101900 */
[----:B----4-:R-:W4:Y:S04]  /*18b80*/  LD.E R29, desc[UR46][R16.64+0x23c] ;  /* 0x00023c2e101d7980 */ /* 0x010f28000c101900 */
[----:B-----5:R-:W5:Y:S04]  /*18b90*/  LD.E R31, desc[UR46][R16.64+0x240] ;  /* 0x0002402e101f7980 */ /* 0x020f68000c101900 */
        /* <DEDUP_REMOVED lines=124> */
[----:B------:R-:W-:Y:S04]  /*19360*/  ST.E desc[UR46][R16.64+0x230], R5 ;  /* 0x0002300510007985 */ /* 0x000fe8000c10192e */
[----:B--2---:R-:W-:Y:S04]  /*19370*/  ST.E desc[UR46][R16.64+0x234], R25 ;  /* 0x0002341910007985 */ /* 0x004fe8000c10192e */
[----:B---3--:R-:W-:Y:S04]  /*19380*/  ST.E desc[UR46][R16.64+0x238], R27 ;  /* 0x0002381b10007985 */ /* 0x008fe8000c10192e */
[----:B----4-:R-:W-:Y:S04]  /*19390*/  ST.E desc[UR46][R16.64+0x23c], R29 ;  /* 0x00023c1d10007985 */ /* 0x010fe8000c10192e */
[----:B-----5:R-:W-:Y:S04]  /*193a0*/  ST.E desc[UR46][R16.64+0x240], R31 ;  /* 0x0002401f10007985 */ /* 0x020fe8000c10192e */
        /* <DEDUP_REMOVED lines=123> */
[----:B-1----:R-:W5:Y:S04]  /*19b60*/  LD.E.64 R4, desc[UR46][R16.64+0xa8] ;  /* 0x0000a82e10047980 */ /* 0x002f68000c101b00 */
[----:B------:R-:W5:Y:S04]  /*19b70*/  LDL R193, [R1+0x88] ;  /* 0x0000880001c17983 */ /* 0x000f680000100800 */
[----:B--2---:R-:W2:Y:S04]  /*19b80*/  LD.E R24, desc[UR46][R16.64+0x230] ;  /* 0x0002302e10187980 */ /* 0x004ea8000c101900 */
[----:B------:R-:W2:Y:S04]  /*19b90*/  LD.E R25, desc[UR46][R16.64+0x234] ;  /* 0x0002342e10197980 */ /* 0x000ea8000c101900 */
[----:B---3--:R-:W2:Y:S04]  /*19ba0*/  LD.E R26, desc[UR46][R16.64+0x238] ;  /* 0x0002382e101a7980 */ /* 0x008ea8000c101900 */
[----:B------:R-:W2:Y:S04]  /*19bb0*/  LD.E R27, desc[UR46][R16.64+0x23c] ;  /* 0x00023c2e101b7980 */ /* 0x000ea8000c101900 */
[----:B----4-:R-:W2:Y:S04]  /*19bc0*/  LD.E R28, desc[UR46][R16.64+0x240] ;  /* 0x0002402e101c7980 */ /* 0x010ea8000c101900 */
[----:B------:R-:W2:Y:S04]  /*19bd0*/  LD.E R29, desc[UR46][R16.64+0x244] ;  /* 0x0002442e101d7980 */ /* 0x000ea8000c101900 */
[----:B-----5:R-:W2:Y:S04]  /*19be0*/  LD.E R30, desc[UR46][R16.64+0x248] ;  /* 0x0002482e101e7980 */ /* 0x020ea8000c101900 */
[----:B------:R-:W2:Y:S04]  /*19bf0*/  LD.E R31, desc[UR46][R16.64+0x24c] ;  /* 0x00024c2e101f7980 */ /* 0x000ea8000c101900 */
        /* <DEDUP_REMOVED lines=119> */
[----:B------:R-:W2:Y:S01]  /*1a370*/  LD.E R151, desc[UR46][R16.64+0x42c] ;  /* 0x00042c2e10977980 */ /* 0x000ea2000c101900 */
[----:B------:R-:W-:Y:S01]  /*1a380*/  IMAD R4, R191, 0xc00, R4 ;  /* 0x00000c00bf047824 */ /* 0x000fe200078e0204 */
        /* <DEDUP_REMOVED lines=9> */
[----:B--2---:R-:W-:-:S06]  /*1a420*/  WARPGROUP.ARRIVE ;  /* 0x00000000000079c5 */ /* 0x004fcc0000000000 */
        /* <DEDUP_REMOVED lines=957> */
[----:B------:R-:W1:Y:S03]  /*1e000*/  S2R R216, SR_TID.X ;  /* 0x0000000000d87919 */ /* 0x000e660000002100 */
        /* <DEDUP_REMOVED lines=13> */
[----:B-----5:R2:W-:Y:S04]  /*1e0e0*/  ST.E desc[UR46][R16.64+0x264], R33 ;  /* 0x0002642110007985 */ /* 0x0205e8000c10192e */
        /* <DEDUP_REMOVED lines=114> */
[----:B-1----:R-:W-:Y:S01]  /*1e810*/  LOP3.LUT P6, RZ, R216, 0x7f, RZ, 0xc0, !PT ;  /* 0x0000007fd8ff7812 */ /* 0x002fe200078cc0ff */
[----:B------:R-:W-:-:S12]  /*1e820*/  BSSY B0, `(.L_x_1590) ;  /* 0x0000008000007945 */ /* 0x000fd80003800000 */
[----:B--2---:R-:W-:Y:S05]  /*1e830*/  @P6 BRA `(.L_x_1591) ;  /* 0x0000000000186947 */ /* 0x004fea0003800000 */
[----:B------:R-:W2:Y:S04]  /*1e840*/  LDL.64 R4, [R1+0x68] ;  /* 0x0000680001047983 */ /* 0x000ea80000100a00 */
[----:B------:R-:W3:Y:S01]  /*1e850*/  LD.E R0, desc[UR46][R2.64] ;  /* 0x0000002e02007980 */ /* 0x000ee2000c101900 */
[----:B--2---:R-:W-:-:S05]  /*1e860*/  MOV R5, R4 ;  /* 0x0000000400057202 */ /* 0x004fca0000000f00 */
[----:B---3--:R-:W-:-:S05]  /*1e870*/  IMAD R0, R0, 0x8, R5 ;  /* 0x0000000800007824 */ /* 0x008fca00078e0205 */
[----:B------:R-:W-:-:S04]  /*1e880*/  PRMT R0, RZ, 0x654, R0 ;  /* 0x00000654ff007816 */ /* 0x000fc80000000000 */
[----:B------:R1:W-:Y:S03]  /*1e890*/  SYNCS.ARRIVE.TRANS64.RED.A1T0 RZ, [R0+URZ], RZ ;  /* 0x000000ff00ff79a7 */ /* 0x0003e6000810043f */
.L_x_1591:
[----:B------:R-:W-:Y:S05]  /*1e8a0*/  BSYNC B0 ;  /* 0x0000000000007941 */ /* 0x000fea0003800000 */
.L_x_1590:
[C---:B------:R-:W-:Y:S01]  /*1e8b0*/  ISETP.GT.AND P0, PT, R10.reuse, UR41, PT ;  /* 0x000000290a007c0c */ /* 0x040fe2000bf04270 */
[----:B------:R-:W-:-:S12]  /*1e8c0*/  VIADD R10, R10, 0xffffffff ;  /* 0xffffffff0a0a7836 */ /* 0x000fd80000000000 */
[----:B------:R-:W-:Y:S05]  /*1e8d0*/  @P0 BRA `(.L_x_1592) ;  /* 0xffffff4c00980947 */ /* 0x000fea000383ffff */
.L_x_1561:
[----:B------:R-:W-:Y:S05]  /*1e8e0*/  WARPSYNC.ALL ;  /* 0x0000000000007948 */ /* 0x000fea0003800000 */
[----:B-1----:R-:W2:Y:S04]  /*1e8f0*/  LDL R5, [R1+0x450] ;  /* 0x0004500001057983 */ /* 0x002ea80000100800 */
[----:B------:R-:W3:Y:S04]  /*1e900*/  LDL R6, [R1+0x454] ;  /* 0x0004540001067983 */ /* 0x000ee80000100800 */
[----:B------:R-:W4:Y:S04]  /*1e910*/  LDL R122, [R1+0x218] ;  /* 0x00021800017a7983 */ /* 0x000f280000100800 */
[----:B------:R-:W5:Y:S04]  /*1e920*/  LDL.64 R12, [R1+0x398] ;  /* 0x00039800010c7983 */ /* 0x000f680000100a00 */
        /* <DEDUP_REMOVED lines=60> */
[----:B------:R-:W5:Y:S04]  /*1ecf0*/  LDL R123, [R1+0x220] ;  /* 0x00022000017b7983 */ /* 0x000f680000100800 */
[----:B--2---:R-:W1:Y:S02]  /*1ed00*/  SHFL.BFLY PT, R0, R5, 0x2, 0x1f ;  /* 0x0c401f0005007f89 */ /* 0x004e6400000e0000 */
[----:B-1----:R-:W-:-:S05]  /*1ed10*/  FADD.FTZ R0, R5, R0 ;  /* 0x0000000005007221 */ /* 0x002fca0000010000 */
[----:B------:R-:W1:Y:S02]  /*1ed20*/  SHFL.BFLY PT, R3, R0, 0x1, 0x1f ;  /* 0x0c201f0000037f89 */ /* 0x000e6400000e0000 */
[----:B-1----:R-:W-:Y:S01]  /*1ed30*/  FADD.FTZ R2, R0, R3 ;  /* 0x0000000300027221 */ /* 0x002fe20000010000 */
[----:B----4-:R-:W-:Y:S01]  /*1ed40*/  VIADD R122, R122, 0x1 ;  /* 0x000000017a7a7836 */ /* 0x010fe20000000000 */
[----:B------:R-:W2:Y:S04]  /*1ed50*/  LDL R0, [R1+0x224] ;  /* 0x0002240001007983 */ /* 0x000ea80000100800 */
[----:B------:R-:W-:Y:S04]  /*1ed60*/  STL [R1+0x450], R2 ;  /* 0x0004500201007387 */ /* 0x000fe80000100800 */
[----:B------:R-:W4:Y:S04]  /*1ed70*/  LDL R146, [R1+0x450] ;  /* 0x0004500001927983 */ /* 0x000f280000100800 */
[----:B---3--:R-:W1:Y:S02]  /*1ed80*/  SHFL.BFLY PT, R3, R6, 0x2, 0x1f ;  /* 0x0c401f0006037f89 */ /* 0x008e6400000e0000 */
[----:B-1----:R-:W-:Y:S01]  /*1ed90*/  FADD.FTZ R3, R3, R6 ;  /* 0x0000000603037221 */ /* 0x002fe20000010000 */
[----:B------:R-:W-:Y:S01]  /*1eda0*/  ISETP.NE.AND P2, PT, R122, 0x2, PT ;  /* 0x000000027a00780c */ /* 0x000fe20003f45270 */
[----:B------:R-:W3:Y:S04]  /*1edb0*/  LDL.64 R6, [R1+0x428] ;  /* 0x0004280001067983 */ /* 0x000ee80000100a00 */
[----:B------:R-:W1:Y:S08]  /*1edc0*/  SHFL.BFLY PT, R4, R3, 0x1, 0x1f ;  /* 0x0c201f0003047f89 */ /* 0x000e7000000e0000 */
[----:B------:R-:W3:Y:S01]  /*1edd0*/  @!P2 LDL R23, [R1+0x21c] ;  /* 0x00021c000117a983 */ /* 0x000ee20000100800 */
[----:B-1----:R-:W-:-:S03]  /*1ede0*/  FADD.FTZ R134, R3, R4 ;  /* 0x0000000403867221 */ /* 0x002fc60000010000 */
[----:B------:R-:W3:Y:S02]  /*1edf0*/  LDL.64 R4, [R1+0x3f8] ;  /* 0x0003f80001047983 */ /* 0x000ee40000100a00 */
[----:B------:R-:W-:Y:S02]  /*1ee00*/  FSETP.NE.FTZ.AND P1, PT, R134, RZ, PT ;  /* 0x000000ff8600720b */ /* 0x000fe40003f35000 */
[----:B------:R-:W3:Y:S11]  /*1ee10*/  LDL.64 R2, [R1+0x418] ;  /* 0x0004180001027983 */ /* 0x000ef60000100a00 */
[----:B------:R-:W3:Y:S04]  /*1ee20*/  @P1 LDL R137, [R1+0x460] ;  /* 0x0004600001891983 */ /* 0x000ee80000100800 */
[----:B------:R-:W3:Y:S01]  /*1ee30*/  @P1 LDL R139, [R1+0x444] ;  /* 0x00044400018b1983 */ /* 0x000ee20000100800 */
[----:B------:R-:W-:-:S02]  /*1ee40*/  IMAD.MOV.U32 R136, RZ, RZ, -0x800000 ;  /* 0xff800000ff887424 */ /* 0x000fc400078e00ff */
[----:B------:R-:W-:Y:S01]  /*1ee50*/  IMAD.MOV.U32 R124, RZ, RZ, RZ ;  /* 0x000000ffff7c7224 */ /* 0x000fe200078e00ff */
[----:B------:R1:W-:Y:S08]  /*1ee60*/  BAR.ARV R204, 0x100 ;  /* 0x000400cc0000751d */ /* 0x0003f00000002000 */
[----:B------:R-:W-:Y:S06]  /*1ee70*/  BAR.ARV 0x8, 0x120 ;  /* 0x0204800000007b1d */ /* 0x000fec0000002000 */
[----:B----4-:R-:W-:-:S13]  /*1ee80*/  FSETP.NE.FTZ.AND P0, PT, R146, RZ, PT ;  /* 0x000000ff9200720b */ /* 0x010fda0003f15000 */
[----:B------:R-:W4:Y:S04]  /*1ee90*/  @P0 LDL R125, [R1+0x460] ;  /* 0x00046000017d0983 */ /* 0x000f280000100800 */
[----:B------:R-:W3:Y:S01]  /*1eea0*/  @P0 LDL R138, [R1+0x440] ;  /* 0x00044000018a0983 */ /* 0x000ee20000100800 */
[----:B------:R-:W1:Y:S02]  /*1eeb0*/  @P0 MUFU.LG2 R135, R146 ;  /* 0x0000009200870308 */ /* 0x000e640000000c00 */
[----:B-1----:R-:W-:-:S06]  /*1eec0*/  @P0 FMUL.FTZ R140, R135, 0.69314718246459960938 ;  /* 0x3f317218878c0820 */ /* 0x002fcc0000410000 */
[----:B------:R-:W1:Y:S08]  /*1eed0*/  @P1 MUFU.LG2 R141, R134 ;  /* 0x00000086008d1308 */ /* 0x000e700000000c00 */
[----:B------:R-:W5:Y:S01]  /*1eee0*/  @P0 MUFU.RCP R124, R146 ;  /* 0x00000092007c0308 */ /* 0x000f620000001000 */
[----:B--2---:R-:W-:Y:S02]  /*1eef0*/  VIADD R0, R0, 0x1 ;  /* 0x0000000100007836 */ /* 0x004fe40000000000 */
[----:B-1----:R-:W-:Y:S01]  /*1ef00*/  @P1 FMUL.FTZ R141, R141, 0.69314718246459960938 ;  /* 0x3f3172188d8d1820 */ /* 0x002fe20000410000 */
[----:B------:R-:W-:Y:S01]  /*1ef10*/  STL [R1+0x454], R134 ;  /* 0x0004548601007387 */ /* 0x000fe20000100800 */
[-C--:B-----5:R-:W-:Y:S01]  /*1ef20*/  FMUL.FTZ R143, R143, R124.reuse ;  /* 0x0000007c8f8f7220 */ /* 0x0a0fe20000410000 */
        /* <DEDUP_REMOVED lines=63> */
[----:B------:R-:W-:Y:S04]  /*1f320*/  STL [R1+0x218], R122 ;  /* 0x0002187a01007387 */ /* 0x000fe80000100800 */
[----:B------:R-:W-:Y:S04]  /*1f330*/  STL.64 [R1+0x230], R142 ;  /* 0x0002308e01007387 */ /* 0x000fe80000100a00 */
        /* <DEDUP_REMOVED lines=31> */
[----:B------:R-:W-:Y:S04]  /*1f530*/  STL [R1+0x224], R0 ;  /* 0x0002240001007387 */ /* 0x000fe80000100800 */
[----:B------:R-:W-:Y:S01]  /*1f540*/  @!P2 STL [R1+0x218], RZ ;  /* 0x000218ff0100a387 */ /* 0x000fe20000100800 */
[----:B----4-:R-:W-:-:S04]  /*1f550*/  @P0 FMUL.FTZ R125, R125, 0.69314718246459960938 ;  /* 0x3f3172187d7d0820 */ /* 0x010fc80000410000 */
[----:B---3--:R-:W-:Y:S01]  /*1f560*/  @P0 FFMA.FTZ R136, R125, R138, R140 ;  /* 0x0000008a7d880223 */ /* 0x008fe2000001008c */
[----:B------:R-:W-:-:S06]  /*1f570*/  IMAD.MOV.U32 R125, RZ, RZ, RZ ;  /* 0x000000ffff7d7224 */ /* 0x000fcc00078e00ff */
[----:B------:R-:W1:Y:S01]  /*1f580*/  @P1 MUFU.RCP R125, R134 ;  /* 0x00000086007d1308 */ /* 0x000e620000001000 */
[----:B------:R-:W-:Y:S01]  /*1f590*/  @P1 FMUL.FTZ R140, R137, 0.69314718246459960938 ;  /* 0x3f317218898c1820 */ /* 0x000fe20000410000 */
[----:B------:R-:W-:-:S03]  /*1f5a0*/  IMAD.MOV.U32 R138, RZ, RZ, -0x800000 ;  /* 0xff800000ff8a7424 */ /* 0x000fc600078e00ff */
[----:B------:R-:W-:Y:S01]  /*1f5b0*/  @P1 FFMA.FTZ R138, R140, R139, R141 ;  /* 0x0000008b8c8a1223 */ /* 0x000fe2000001008d */
[----:B------:R-:W-:Y:S01]  /*1f5c0*/  STL [R1+0x450], R136 ;  /* 0x0004508801007387 */ /* 0x000fe20000100800 */
[-C--:B-1----:R-:W-:Y:S01]  /*1f5d0*/  FMUL.FTZ R13, R13, R125.reuse ;  /* 0x0000007d0d0d7220 */ /* 0x082fe20000410000 */
[-C--:B------:R-:W-:Y:S01]  /*1f5e0*/  FMUL.FTZ R12, R12, R125.reuse ;  /* 0x0000007d0c0c7220 */ /* 0x080fe20000410000 */
[-C--:B------:R-:W-:Y:S01]  /*1f5f0*/  FMUL.FTZ R15, R15, R125.reuse ;  /* 0x0000007d0f0f7220 */ /* 0x080fe20000410000 */
[-C--:B------:R-:W-:Y:S01]  /*1f600*/  FMUL.FTZ R14, R14, R125.reuse ;  /* 0x0000007d0e0e7220 */ /* 0x080fe20000410000 */
[-C--:B------:R-:W-:Y:S01]  /*1f610*/  FMUL.FTZ R71, R71, R125.reuse ;  /* 0x0000007d47477220 */ /* 0x080fe20000410000 */
[-C--:B------:R-:W-:Y:S01]  /*1f620*/  FMUL.FTZ R70, R70, R125.reuse ;  /* 0x0000007d46467220 */ /* 0x080fe20000410000 */
[----:B------:R1:W-:Y:S01]  /*1f630*/  STL.64 [R1+0x398], R12 ;  /* 0x0003980c01007387 */ /* 0x0003e20000100a00 */
[-C--:B------:R-:W-:Y:S01]  /*1f640*/  FMUL.FTZ R69, R69, R125.reuse ;  /* 0x0000007d45457220 */ /* 0x080fe20000410000 */
[-C--:B------:R-:W-:Y:S01]  /*1f650*/  FMUL.FTZ R68, R68, R125.reuse ;  /* 0x0000007d44447220 */ /* 0x080fe20000410000 */
[-C--:B------:R-:W-:Y:S01]  /*1f660*/  FMUL.FTZ R57, R57, R125.reuse ;  /* 0x0000007d39397220 */ /* 0x080fe20000410000 */
[----:B------:R2:W-:Y:S01]  /*1f670*/  STL.64 [R1+0x3d8], R14 ;  /* 0x0003d80e01007387 */ /* 0x0005e20000100a00 */
        /* <DEDUP_REMOVED lines=55> */
[----:B-1----:R-:W-:Y:S01]  /*1f9f0*/  VIADD R12, R123, 0x1 ;  /* 0x000000017b0c7836 */ /* 0x002fe20000000000 */
[----:B--2---:R-:W-:Y:S01]  /*1fa00*/  @!P2 LOP3.LUT R14, R23, 0x1, RZ, 0x3c, !PT ;  /* 0x00000001170ea812 */ /* 0x004fe200078e3cff */
[----:B------:R2:W-:Y:S04]  /*1fa10*/  STL [R1+0x454], R138 ;  /* 0x0004548a01007387 */ /* 0x0005e80000100800 */
[----:B------:R2:W-:Y:S04]  /*1fa20*/  STL.64 [R1+0x238], R70 ;  /* 0x0002384601007387 */ /* 0x0005e80000100a00 */
        /* <DEDUP_REMOVED lines=29> */
[----:B------:R2:W-:Y:S04]  /*1fc00*/  STL [R1+0x220], R12 ;  /* 0x0002200c01007387 */ /* 0x0005e80000100800 */
[----:B------:R2:W-:Y:S01]  /*1fc10*/  @!P2 STL [R1+0x21c], R14 ;  /* 0x00021c0e0100a387 */ /* 0x0005e20000100800 */
[----:B------:R-:W-:-:S13]  /*1fc20*/  PLOP3.LUT P0, PT, PT, PT, PT, 0x8, 0x0 ;  /* 0x000000000000781c */ /* 0x000fda0003f0e170 */
.L_x_1496:
[----:B------:R-:W3:Y:S08]  /*1fc30*/  S2UR UR4, SR_CgaCtaId ;  /* 0x00000000000479c3 */ /* 0x000ef00000008800 */
[----:B------:R-:W-:Y:S06]  /*1fc40*/  BAR.SYNC.DEFER_BLOCKING 0x5, 0x120 ;  /* 0x0144800000007b1d */ /* 0x000fec0000010000 */
[----:B------:R-:W-:-:S02]  /*1fc50*/  UMOV UR50, 0x400 ;  /* 0x0000040000327882 */ /* 0x000fc40000000000 */
[----:B---3--:R-:W-:-:S09]  /*1fc60*/  ULEA UR50, UR4, UR50, 0x18 ;  /* 0x0000003204327291 */ /* 0x008fd2000f8ec03f */
[----:B-1----:R-:W1:Y:S02]  /*1fc70*/  LDS R0, [UR50+0x324d0] ;  /* 0x0324d032ff007984 */ /* 0x002e640008000800 */
[----:B-1----:R-:W-:Y:S01]  /*1fc80*/  R2UR UR4, R0 ;  /* 0x00000000000472ca */ /* 0x002fe200000e0000 */
[----:B------:R-:W-:Y:S06]  /*1fc90*/  BAR.ARV 0x4, 0x120 ;  /* 0x0104800000007b1d */ /* 0x000fec0000002000 */
[----:B------:R-:W-:Y:S08]  /*1fca0*/  @P0 BRA `(.L_x_1593) ;  /* 0x0000000c00b80947 */ /* 0x000ff00003800000 */
[----:B------:R-:W3:Y:S04]  /*1fcb0*/  LDL.128 R72, [R1+0x330] ;  /* 0x0003300001487983 */ /* 0x000ee80000100c00 */
[----:B--2---:R-:W2:Y:S04]  /*1fcc0*/  LDL.128 R68, [R1+0x340] ;  /* 0x0003400001447983 */ /* 0x004ea80000100c00 */
[----:B------:R-:W4:Y:S04]  /*1fcd0*/  LDL.128 R136, [R1+0x230] ;  /* 0x0002300001887983 */ /* 0x000f280000100c00 */
[----:B------:R-:W5:Y:S04]  /*1fce0*/  LDL.128 R128, [R1+0x250] ;  /* 0x0002500001807983 */ /* 0x000f680000100c00 */
        /* <DEDUP_REMOVED lines=25> */
[----:B------:R-:W5:Y:S01]  /*1fe80*/  LDL.128 R12, [R1+0x400] ;  /* 0x00040000010c7983 */ /* 0x000f620000100c00 */
[----:B------:R-:W-:Y:S01]  /*1fe90*/  VIADD R3, R196, UR42 ;  /* 0x0000002ac4037c36 */ /* 0x000fe20008000000 */
[----:B------:R-:W-:-:S02]  /*1fea0*/  ULDC UR5, c[0x0][0xb88] ;  /* 0x0002e20000057ab9 */ /* 0x000fc40000000800 */
[----:B------:R-:W5:Y:S04]  /*1feb0*/  LDL.128 R8, [R1+0x410] ;  /* 0x0004100001087983 */ /* 0x000f680000100c00 */
[----:B------:R-:W5:Y:S01]  /*1fec0*/  LDL.128 R4, [R1+0x420] ;  /* 0x0004200001047983 */ /* 0x000f620000100c00 */
[----:B------:R-:W-:Y:S01]  /*1fed0*/  LOP3.LUT P0, RZ, R208, 0x3, RZ, 0xc0, !PT ;  /* 0x00000003d0ff7812 */ /* 0x000fe2000780c0ff */
[C---:B------:R-:W-:Y:S01]  /*1fee0*/  VIADD R0, R3.reuse, 0x8 ;  /* 0x0000000803007836 */ /* 0x040fe20000000000 */
[----:B------:R-:W-:Y:S01]  /*1fef0*/  IADD3 R19, P5, R184, 0x8000, RZ ;  /* 0x00008000b8137810 */ /* 0x000fe20007fbe0ff */
[----:B------:R-:W-:Y:S01]  /*1ff00*/  ULDC.64 UR6, c[0x0][0xc70] ;  /* 0x00031c0000067ab9 */ /* 0x000fe20000000a00 */
[----:B------:R-:W-:Y:S02]  /*1ff10*/  ISETP.GE.OR P1, PT, R3, UR5, P0 ;  /* 0x0000000503007c0c */ /* 0x000fe40008726670 */
[----:B------:R-:W-:-:S11]  /*1ff20*/  ISETP.GE.OR P0, PT, R0, UR5, P0 ;  /* 0x0000000500007c0c */ /* 0x000fd60008706670 */
[----:B------:R-:W5:Y:S04]  /*1ff30*/  @!P1 LDL R2, [R1+0x450] ;  /* 0x0004500001029983 */ /* 0x000f680000100800 */
[----:B------:R-:W5:Y:S01]  /*1ff40*/  @!P0 LDL R0, [R1+0x454] ;  /* 0x0004540001008983 */ /* 0x000f620000100800 */
[C---:B------:R-:W-:Y:S02]  /*1ff50*/  IADD3 R21, P6, R184.reuse, 0x8020, RZ ;  /* 0x00008020b8157810 */ /* 0x040fe40007fde0ff */
[----:B------:R-:W-:Y:S02]  /*1ff60*/  IADD3 R142, P3, R184, 0x8060, RZ ;  /* 0x00008060b88e7810 */ /* 0x000fe40007f7e0ff */
[----:B------:R-:W-:Y:S01]  /*1ff70*/  LOP3.LUT R18, R19, 0x380, RZ, 0xc0, !PT ;  /* 0x0000038013127812 */ /* 0x000fe200078ec0ff */
[----:B------:R-:W-:Y:S01]  /*1ff80*/  USHF.R.S32.HI UR5, URZ, 0x1f, UR43 ;  /* 0x0000001f3f057899 */ /* 0x000fe2000801142b */
[----:B------:R-:W-:-:S02]  /*1ff90*/  LOP3.LUT R20, R21, 0x380, RZ, 0xc0, !PT ;  /* 0x0000038015147812 */ /* 0x000fc400078ec0ff */
[----:B------:R-:W-:Y:S02]  /*1ffa0*/  LOP3.LUT R145, R184, 0x380, RZ, 0xc0, !PT ;  /* 0x00000380b8917812 */ /* 0x000fe400078ec0ff */
[----:B------:R-:W-:Y:S02]  /*1ffb0*/  LOP3.LUT R141, R142, 0x380, RZ, 0xc0, !PT ;  /* 0x000003808e8d7812 */ /* 0x000fe400078ec0ff */
[----:B------:R-:W-:Y:S01]  /*1ffc0*/  SHF.R.U64 R18, R18, 0x3, RZ ;  /* 0x0000000312127819 */ /* 0x000fe200000012ff */
[----:B------:R-:W-:Y:S01]  /*1ffd0*/  UIMAD UR5, UR5, UR6, URZ ;  /* 0x00000006050572a4 */ /* 0x000fe2000f8e023f */
[----:B------:R-:W-:Y:S02]  /*1ffe0*/  SHF.R.U64 R20, R20, 0x3, RZ ;  /* 0x0000000314147819 */ /* 0x000fe400000012ff */
[----:B------:R-:W-:Y:S02]  /*1fff0*/  SHF.R.U64 R145, R145, 0x3, RZ ;  /* 0x0000000391917819 */ /* 0x000fe400000012ff */
[----:B------:R-:W-:-:S02]  /*20000*/  IADD3 R140, P2, R184, 0x8040, RZ ;  /* 0x00008040b88c7810 */ /* 0x000fc40007f5e0ff */
[----:B------:R-:W-:Y:S02]  /*20010*/  SHF.R.U64 R141, R141, 0x3, RZ ;  /* 0x000000038d8d7819 */ /* 0x000fe400000012ff */
[----:B------:R-:W-:Y:S01]  /*20020*/  LOP3.LUT R18, R18, R19, RZ, 0x3c, !PT ;  /* 0x0000001312127212 */ /* 0x000fe200078e3cff */
[--C-:B------:R-:W-:Y:S01]  /*20030*/  IMAD.X R19, RZ, RZ, R185.reuse, P5 ;  /* 0x000000ffff137224 */ /* 0x100fe200028e06b9 */
[----:B------:R-:W-:Y:S01]  /*20040*/  LOP3.LUT R20, R20, R21, RZ, 0x3c, !PT ;  /* 0x0000001514147212 */ /* 0x000fe200078e3cff */
[--C-:B------:R-:W-:Y:S01]  /*20050*/  IMAD.X R21, RZ, RZ, R185.reuse, P6 ;  /* 0x000000ffff157224 */ /* 0x100fe200030e06b9 */
[C---:B------:R-:W-:Y:S01]  /*20060*/  IADD3 R147, P4, R184.reuse, 0xc000, RZ ;  /* 0x0000c000b8937810 */ /* 0x040fe20007f9e0ff */
[----:B------:R-:W-:Y:S01]  /*20070*/  UIMAD.WIDE.U32 UR8, UR43, UR6, URZ ;  /* 0x000000062b0872a5 */ /* 0x000fe2000f8e003f */
[----:B------:R-:W-:Y:S01]  /*20080*/  LOP3.LUT R144, R145, R184, RZ, 0x3c, !PT ;  /* 0x000000b891907212 */ /* 0x000fe200078e3cff */
[--C-:B------:R-:W-:Y:S01]  /*20090*/  IMAD.MOV.U32 R145, RZ, RZ, R185.reuse ;  /* 0x000000ffff917224 */ /* 0x100fe200078e00b9 */
[----:B------:R-:W-:Y:S01]  /*200a0*/  LOP3.LUT R142, R141, R142, RZ, 0x3c, !PT ;  /* 0x0000008e8d8e7212 */ /* 0x000fe200078e3cff */
[----:B------:R-:W-:Y:S01]  /*200b0*/  UIMAD UR5, UR43, UR7, UR5 ;  /* 0x000000072b0572a4 */ /* 0x000fe2000f8e0205 */
[C---:B------:R-:W-:Y:S01]  /*200c0*/  IADD3 R153, P5, R184.reuse, 0xc020, RZ ;  /* 0x0000c020b8997810 */ /* 0x040fe20007fbe0ff */
[--C-:B------:R-:W-:Y:S01]  /*200d0*/  IMAD.X R141, RZ, RZ, R185.reuse, P2 ;  /* 0x000000ffff8d7224 */ /* 0x100fe200010e06b9 */
[C---:B------:R-:W-:Y:S01]  /*200e0*/  IADD3 R149, P6, R184.reuse, 0xc040, RZ ;  /* 0x0000c040b8957810 */ /* 0x040fe20007fde0ff */
[----:B------:R-:W-:Y:S01]  /*200f0*/  IMAD.X R143, RZ, RZ, R185, P3 ;  /* 0x000000ffff8f7224 */ /* 0x000fe200018e06b9 */
[----:B------:R-:W-:Y:S01]  /*20100*/  IADD3 R151, P2, R184, 0xc060, RZ ;  /* 0x0000c060b8977810 */ /* 0x000fe20007f5e0ff */
[----:B------:R-:W-:Y:S01]  /*20110*/  UIADD3 UR5, UR9, UR5, URZ ;  /* 0x0000000509057290 */ /* 0x000fe2000fffe03f */
[----:B------:R-:W-:Y:S01]  /*20120*/  LOP3.LUT R23, R140, 0x380, RZ, 0xc0, !PT ;  /* 0x000003808c177812 */ /* 0x000fe200078ec0ff */
[----:B------:R-:W-:Y:S01]  /*20130*/  ULDC.64 UR6, c[0x0][0xc40] ;  /* 0x0003100000067ab9 */ /* 0x000fe20000000a00 */
[----:B------:R-:W-:-:S02]  /*20140*/  LOP3.LUT R146, R147, 0x380, RZ, 0xc0, !PT ;  /* 0x0000038093927812 */ /* 0x000fc400078ec0ff */
[----:B------:R-:W-:Y:S02]  /*20150*/  LOP3.LUT R152, R153, 0x380, RZ, 0xc0, !PT ;  /* 0x0000038099987812 */ /* 0x000fe400078ec0ff */
[----:B------:R-:W-:Y:S02]  /*20160*/  LOP3.LUT R148, R149, 0x380, RZ, 0xc0, !PT ;  /* 0x0000038095947812 */ /* 0x000fe400078ec0ff */
[----:B------:R-:W-:Y:S02]  /*20170*/  MOV R145, R144 ;  /* 0x0000009000917202 */ /* 0x000fe40000000f00 */
[----:B------:R-:W-:Y:S02]  /*20180*/  LOP3.LUT R150, R151, 0x380, RZ, 0xc0, !PT ;  /* 0x0000038097967812 */ /* 0x000fe400078ec0ff */
[----:B------:R-:W-:Y:S02]  /*20190*/  SHF.R.U64 R23, R23, 0x3, RZ ;  /* 0x0000000317177819 */ /* 0x000fe400000012ff */
[----:B------:R-:W-:-:S02]  /*201a0*/  SHF.R.U64 R146, R146, 0x3, RZ ;  /* 0x0000000392927819 */ /* 0x000fc400000012ff */
[----:B------:R-:W-:Y:S02]  /*201b0*/  SHF.R.U64 R152, R152, 0x3, RZ ;  /* 0x0000000398987819 */ /* 0x000fe400000012ff */
[----:B------:R-:W-:Y:S01]  /*201c0*/  MOV R144, R18 ;  /* 0x0000001200907202 */ /* 0x000fe20000000f00 */
[----:B------:R-:W-:Y:S01]  /*201d0*/  IMAD.U32 R19, RZ, RZ, UR9 ;  /* 0x00000009ff137e24 */ /* 0x000fe2000f8e00ff */
[----:B------:R-:W-:Y:S01]  /*201e0*/  SHF.R.U64 R148, R148, 0x3, RZ ;  /* 0x0000000394947819 */ /* 0x000fe200000012ff */
[----:B------:R-:W-:Y:S01]  /*201f0*/  IMAD.U32 R19, RZ, RZ, UR5 ;  /* 0x00000005ff137e24 */ /* 0x000fe2000f8e00ff */
[----:B------:R-:W-:Y:S01]  /*20200*/  SHF.R.U64 R150, R150, 0x3, RZ ;  /* 0x0000000396967819 */ /* 0x000fe200000012ff */
[----:B------:R-:W-:Y:S01]  /*20210*/  USHF.R.S32.HI UR5, URZ, 0x1f, UR44 ;  /* 0x0000001f3f057899 */ /* 0x000fe2000801142c */
[----:B------:R-:W-:Y:S02]  /*20220*/  LOP3.LUT R140, R23, R140, RZ, 0x3c, !PT ;  /* 0x0000008c178c7212 */ /* 0x000fe400078e3cff */
[----:B------:R-:W-:Y:S01]  /*20230*/  LOP3.LUT R146, R146, R147, RZ, 0x3c, !PT ;  /* 0x0000009392927212 */ /* 0x000fe200078e3cff */
[--C-:B------:R-:W-:Y:S01]  /*20240*/  IMAD.X R147, RZ, RZ, R185.reuse, P4 ;  /* 0x000000ffff937224 */ /* 0x100fe200020e06b9 */
[----:B------:R-:W-:Y:S01]  /*20250*/  LOP3.LUT R152, R152, R153, RZ, 0x3c, !PT ;  /* 0x0000009998987212 */ /* 0x000fe200078e3cff */
[--C-:B------:R-:W-:Y:S01]  /*20260*/  IMAD.X R153, RZ, RZ, R185.reuse, P5 ;  /* 0x000000ffff997224 */ /* 0x100fe200028e06b9 */
[----:B------:R-:W-:Y:S01]  /*20270*/  LOP3.LUT R148, R148, R149, RZ, 0x3c, !PT ;  /* 0x0000009594947212 */ /* 0x000fe200078e3cff */
[----:B------:R-:W-:Y:S01]  /*20280*/  IMAD.U32 R18, RZ, RZ, UR8 ;  /* 0x00000008ff127e24 */ /* 0x000fe2000f8e00ff */
[----:B------:R-:W-:Y:S01]  /*20290*/  LOP3.LUT R150, R150, R151, RZ, 0x3c, !PT ;  /* 0x0000009796967212 */ /* 0x000fe200078e3cff */
[--C-:B------:R-:W-:Y:S01]  /*202a0*/  IMAD.X R149, RZ, RZ, R185.reuse, P6 ;  /* 0x000000ffff957224 */ /* 0x100fe200030e06b9 */
[----:B------:R-:W-:Y:S01]  /*202b0*/  MOV R20, R20 ;  /* 0x0000001400147202 */ /* 0x000fe20000000f00 */
[----:B------:R-:W-:Y:S01]  /*202c0*/  IMAD.X R151, RZ, RZ, R185, P2 ;  /* 0x000000ffff977224 */ /* 0x000fe200010e06b9 */
[----:B------:R-:W-:-:S02]  /*202d0*/  MOV R21, R140 ;  /* 0x0000008c00157202 */ /* 0x000fc40000000f00 */
[----:B------:R-:W-:Y:S02]  /*202e0*/  MOV R140, R142 ;  /* 0x0000008e008c7202 */ /* 0x000fe40000000f00 */
[----:B------:R-:W-:Y:S02]  /*202f0*/  MOV R142, R146 ;  /* 0x00000092008e7202 */ /* 0x000fe40000000f00 */
[----:B------:R-:W-:Y:S02]  /*20300*/  MOV R23, R152 ;  /* 0x0000009800177202 */ /* 0x000fe40000000f00 */
[----:B------:R-:W-:Y:S02]  /*20310*/  MOV R141, R148 ;  /* 0x00000094008d7202 */ /* 0x000fe40000000f00 */
[----:B------:R-:W-:Y:S02]  /*20320*/  MOV R143, R150 ;  /* 0x00000096008f7202 */ /* 0x000fe40000000f00 */
[----:B---3--:R-:W-:-:S02]  /*20330*/  F2FP.BF16.F32.PACK_AB R72, R73, R72 ;  /* 0x000000484948723e */ /* 0x008fc400000010ff */
[----:B------:R-:W-:Y:S02]  /*20340*/  F2FP.BF16.F32.PACK_AB R73, R75, R74 ;  /* 0x0000004a4b49723e */ /* 0x000fe400000010ff */
[----:B--2---:R-:W-:Y:S02]  /*20350*/  F2FP.BF16.F32.PACK_AB R74, R69, R68 ;  /* 0x00000044454a723e */ /* 0x004fe400000010ff */
[----:B------:R-:W1:Y:S01]  /*20360*/  LDC.64 R68, c[0x0][0xc78] ;  /* 0x00031e00ff447b82 */ /* 0x000e620000000a00 */
[----:B----4-:R-:W-:Y:S02]  /*20370*/  F2FP.BF16.F32.PACK_AB R136, R137, R136 ;  /* 0x000000888988723e */ /* 0x010fe400000010ff */
[----:B------:R-:W-:Y:S02]  /*20380*/  F2FP.BF16.F32.PACK_AB R137, R139, R138 ;  /* 0x0000008a8b89723e */ /* 0x000fe400000010ff */
[----:B-----5:R-:W-:Y:S02]  /*20390*/  F2FP.BF16.F32.PACK_AB R128, R129, R128 ;  /* 0x000000808180723e */ /* 0x020fe400000010ff */
[----:B------:R-:W-:-:S02]  /*203a0*/  F2FP.BF16.F32.PACK_AB R129, R131, R130 ;  /* 0x000000828381723e */ /* 0x000fc400000010ff */
[----:B------:R-:W-:Y:S02]  /*203b0*/  F2FP.BF16.F32.PACK_AB R138, R133, R132 ;  /* 0x00000084858a723e */ /* 0x000fe400000010ff */
[----:B------:R-:W-:Y:S01]  /*203c0*/  F2FP.BF16.F32.PACK_AB R139, R135, R134 ;  /* 0x00000086878b723e */ /* 0x000fe200000010ff */
[----:B------:R-:W-:Y:S01]  /*203d0*/  BAR.SYNC.DEFER_BLOCKING 0x1, 0x100 ;  /* 0x0044000000007b1d */ /* 0x000fe20000010000 */
        /* <DEDUP_REMOVED lines=12> */
[----:B------:R-:W-:Y:S01]  /*204a0*/  F2FP.BF16.F32.PACK_AB R96, R97, R96 ;  /* 0x000000606160723e */ /* 0x000fe200000010ff */
[----:B------:R-:W-:Y:S01]  /*204b0*/  STSM.16.M88.4 [R145], R136 ;  /* 0x0000008891007844 */ /* 0x000fe20000000200 */
[----:B------:R-:W-:Y:S02]  /*204c0*/  F2FP.BF16.F32.PACK_AB R97, R99, R98 ;  /* 0x000000626361723e */ /* 0x000fe400000010ff */
[----:B------:R-:W-:Y:S02]  /*204d0*/  F2FP.BF16.F32.PACK_AB R106, R101, R100 ;  /* 0x00000064656a723e */ /* 0x000fe400000010ff */
[----:B------:R-:W-:-:S02]  /*204e0*/  F2FP.BF16.F32.PACK_AB R107, R103, R102 ;  /* 0x00000066676b723e */ /* 0x000fc400000010ff */
[----:B------:R-:W-:Y:S01]  /*204f0*/  F2FP.BF16.F32.PACK_AB R88, R89, R88 ;  /* 0x000000585958723e */ /* 0x000fe200000010ff */
[----:B------:R-:W-:Y:S01]  /*20500*/  STSM.16.M88.4 [R235], R128 ;  /* 0x00000080eb007844 */ /* 0x000fe20000000200 */
[----:B------:R-:W-:Y:S02]  /*20510*/  F2FP.BF16.F32.PACK_AB R89, R91, R90 ;  /* 0x0000005a5b59723e */ /* 0x000fe400000010ff */
[----:B------:R-:W-:Y:S02]  /*20520*/  F2FP.BF16.F32.PACK_AB R98, R93, R92 ;  /* 0x0000005c5d62723e */ /* 0x000fe400000010ff */
[----:B------:R-:W-:Y:S02]  /*20530*/  F2FP.BF16.F32.PACK_AB R99, R95, R94 ;  /* 0x0000005e5f63723e */ /* 0x000fe400000010ff */
[----:B------:R-:W-:Y:S01]  /*20540*/  F2FP.BF16.F32.PACK_AB R80, R81, R80 ;  /* 0x000000505150723e */ /* 0x000fe200000010ff */
[----:B------:R-:W-:Y:S01]  /*20550*/  STSM.16.M88.4 [R234], R120 ;  /* 0x00000078ea007844 */ /* 0x000fe20000000200 */
[----:B------:R-:W-:-:S02]  /*20560*/  F2FP.BF16.F32.PACK_AB R81, R83, R82 ;  /* 0x000000525351723e */ /* 0x000fc400000010ff */
[----:B------:R-:W-:Y:S02]  /*20570*/  F2FP.BF16.F32.PACK_AB R90, R85, R84 ;  /* 0x00000054555a723e */ /* 0x000fe400000010ff */
[----:B------:R-:W-:Y:S01]  /*20580*/  F2FP.BF16.F32.PACK_AB R91, R87, R86 ;  /* 0x00000056575b723e */ /* 0x000fe200000010ff */
[----:B------:R-:W-:Y:S01]  /*20590*/  STSM.16.M88.4 [R233], R112 ;  /* 0x00000070e9007844 */ /* 0x000fe20000000200 */
        /* <DEDUP_REMOVED lines=19> */
[----:B------:R-:W-:Y:S01]  /*206d0*/  F2FP.BF16.F32.PACK_AB R54, R49, R48 ;  /* 0x000000303136723e */ /* 0x000fe200000010ff */
[----:B-1----:R-:W-:Y:S01]  /*206e0*/  IMAD.WIDE.U32 R18, R68, UR44, R18 ;  /* 0x0000002c44127c25 */ /* 0x002fe2000f8e0012 */
[----:B------:R-:W-:-:S02]  /*206f0*/  F2FP.BF16.F32.PACK_AB R55, R51, R50 ;  /* 0x000000323337723e */ /* 0x000fc400000010ff */
[----:B------:R-:W-:Y:S01]  /*20700*/  F2FP.BF16.F32.PACK_AB R46, R41, R40 ;  /* 0x00000028292e723e */ /* 0x000fe200000010ff */
[----:B------:R-:W-:Y:S01]  /*20710*/  IMAD R40, R68, UR5, RZ ;  /* 0x0000000544287c24 */ /* 0x000fe2000f8e02ff */
        /* <DEDUP_REMOVED lines=9> */
[----:B------:R1:W-:Y:S01]  /*207b0*/  STSM.16.M88.4 [R21], R60 ;  /* 0x0000003c15007844 */ /* 0x0003e20000000200 */
[----:B------:R-:W-:Y:S02]  /*207c0*/  F2FP.BF16.F32.PACK_AB R26, R13, R12 ;  /* 0x0000000c0d1a723e */ /* 0x000fe400000010ff */
[----:B------:R-:W-:Y:S01]  /*207d0*/  F2FP.BF16.F32.PACK_AB R27, R15, R14 ;  /* 0x0000000e0f1b723e */ /* 0x000fe200000010ff */
[----:B------:R-:W-:Y:S01]  /*207e0*/  STSM.16.M88.4 [R140], R52 ;  /* 0x000000348c007844 */ /* 0x000fe20000000200 */
[----:B------:R-:W-:Y:S01]  /*207f0*/  F2FP.BF16.F32.PACK_AB R12, R9, R8 ;  /* 0x00000008090c723e */ /* 0x000fe200000010ff */
[----:B------:R-:W-:Y:S01]  /*20800*/  IMAD R40, R69, UR44, R40 ;  /* 0x0000002c45287c24 */ /* 0x000fe2000f8e0228 */
[----:B------:R-:W-:-:S02]  /*20810*/  F2FP.BF16.F32.PACK_AB R13, R11, R10 ;  /* 0x0000000a0b0d723e */ /* 0x000fc400000010ff */
[----:B------:R-:W-:Y:S02]  /*20820*/  F2FP.BF16.F32.PACK_AB R14, R5, R4 ;  /* 0x00000004050e723e */ /* 0x000fe400000010ff */
[----:B------:R-:W-:Y:S01]  /*20830*/  F2FP.BF16.F32.PACK_AB R15, R7, R6 ;  /* 0x00000006070f723e */ /* 0x000fe200000010ff */
[----:B------:R-:W-:Y:S01]  /*20840*/  STSM.16.M88.4 [R142], R44 ;  /* 0x0000002c8e007844 */ /* 0x000fe20000000200 */
[----:B-1----:R-:W-:-:S03]  /*20850*/  SHF.R.S32.HI R21, RZ, 0x1f, R3 ;  /* 0x0000001fff157819 */ /* 0x002fc60000011403 */
[----:B------:R-:W-:Y:S01]  /*20860*/  STSM.16.M88.4 [R23], R36 ;  /* 0x0000002417007844 */ /* 0x000fe20000000200 */
[----:B------:R-:W-:-:S03]  /*20870*/  IADD3 R3, P2, R3, R18, RZ ;  /* 0x0000001203037210 */ /* 0x000fc60007f5e0ff */
[----:B------:R-:W-:Y:S01]  /*20880*/  STSM.16.M88.4 [R141], R24 ;  /* 0x000000188d007844 */ /* 0x000fe20000000200 */
[----:B------:R-:W-:-:S03]  /*20890*/  IADD3.X R18, R21, R19, R40, P2, !PT ;  /* 0x0000001315127210 */ /* 0x000fc600017fe428 */
[----:B------:R-:W-:Y:S01]  /*208a0*/  STSM.16.M88.4 [R143], R12 ;  /* 0x0000000c8f007844 */ /* 0x000fe20000000200 */
[C---:B------:R-:W-:Y:S01]  /*208b0*/  LEA R8, P2, R3.reuse, UR6, 0x2 ;  /* 0x0000000603087c11 */ /* 0x040fe2000f8410ff */
[----:B------:R-:W-:Y:S01]  /*208c0*/  @!PT LDS RZ, [RZ] ;  /* 0x00000000fffff984 */ /* 0x000fe20000000800 */
[----:B------:R-:W-:Y:S01]  /*208d0*/  @!PT LDS RZ, [RZ] ;  /* 0x00000000fffff984 */ /* 0x000fe20000000800 */
[----:B------:R-:W-:Y:S01]  /*208e0*/  @!PT LDS RZ, [RZ] ;  /* 0x00000000fffff984 */ /* 0x000fe20000000800 */
[----:B------:R-:W-:Y:S01]  /*208f0*/  @!PT LDS RZ, [RZ] ;  /* 0x00000000fffff984 */ /* 0x000fe20000000800 */
[----:B------:R1:W-:Y:S06]  /*20900*/  MEMBAR.ALL.CTA ;  /* 0x0000000000007992 */ /* 0x0003ec0000008000 */
[----:B-1----:R-:W1:Y:S01]  /*20910*/  FENCE.VIEW.ASYNC.S ;  /* 0x00000000000073c6 */ /* 0x002e620000000000 */
[----:B------:R-:W-:-:S03]  /*20920*/  LEA.HI.X R9, R3, UR7, R18, 0x2, P2 ;  /* 0x0000000703097c11 */ /* 0x000fc600090f1412 */
[----:B-1----:R-:W1:Y:S01]  /*20930*/  SHFL.IDX PT, R3, R214, RZ, 0x1f ;  /* 0x00001fffd6037589 */ /* 0x002e6200000e0000 */
[----:B------:R-:W-:Y:S06]  /*20940*/  BAR.ARV 0x1, 0x120 ;  /* 0x0044800000007b1d */ /* 0x000fec0000002000 */
        /* <DEDUP_REMOVED lines=34> */
.L_x_1596:
[----:B------:R-:W-:Y:S05]  /*20b70*/  BSYNC B0 ;  /* 0x0000000000007941 */ /* 0x000fea0003800000 */
.L_x_1595:
[----:B------:R-:W-:Y:S05]  /*20b80*/  BRA `(.L_x_1594) ;  /* 0x00000008007c7947 */ /* 0x000fea0003800000 */
.L_x_1593:
[----:B--2---:R-:W1:Y:S01]  /*20b90*/  LDC.64 R8, c[0x0][0xbe0] ;  /* 0x0002f800ff087b82 */ /* 0x004e620000000a00 */
[----:B------:R-:W-:Y:S01]  /*20ba0*/  ISETP.GT.AND P0, PT, R198, 0x7f, PT ;  /* 0x0000007fc600780c */ /* 0x000fe20003f04270 */
[----:B------:R-:W-:Y:S01]  /*20bb0*/  USHF.R.S32.HI UR5, URZ, 0x1f, UR43 ;  /* 0x0000001f3f057899 */ /* 0x000fe2000801142b */
[--C-:B------:R-:W-:Y:S01]  /*20bc0*/  SHF.R.S32.HI R187, RZ, 0x1f, R186.reuse ;  /* 0x0000001fffbb7819 */ /* 0x100fe200000114ba */
[----:B------:R-:W-:Y:S01]  /*20bd0*/  USHF.R.S32.HI UR6, URZ, 0x1f, UR44 ;  /* 0x0000001f3f067899 */ /* 0x000fe2000801142c */
[----:B------:R-:W-:Y:S03]  /*20be0*/  BSSY B0, `(.L_x_1597) ;  /* 0x000001c000007945 */ /* 0x000fe60003800000 */
[----:B------:R-:W2:Y:S08]  /*20bf0*/  LDC R14, c[0x0][0xeac] ;  /* 0x0003ab00ff0e7b82 */ /* 0x000eb00000000800 */
[----:B------:R-:W3:Y:S01]  /*20c00*/  LDC.64 R10, c[0x0][0xbe8] ;  /* 0x0002fa00ff0a7b82 */ /* 0x000ee20000000a00 */
[----:B-1----:R-:W-:-:S04]  /*20c10*/  IMAD.WIDE.U32 R6, R8, UR43, R186 ;  /* 0x0000002b08067c25 */ /* 0x002fc8000f8e00ba */
[----:B------:R-:W-:Y:S01]  /*20c20*/  IMAD R8, R8, UR5, RZ ;  /* 0x0000000508087c24 */ /* 0x000fe2000f8e02ff */
[----:B------:R-:W-:Y:S06]  /*20c30*/  @P0 BRA `(.L_x_1598) ;  /* 0x0000000000580947 */ /* 0x000fec0003800000 */
[----:B------:R-:W1:Y:S01]  /*20c40*/  S2R R0, SR_TID.X ;  /* 0x0000000000007919 */ /* 0x000e620000002100 */
[----:B------:R-:W-:Y:S01]  /*20c50*/  IMAD.U32 R2, RZ, RZ, UR42 ;  /* 0x0000002aff027e24 */ /* 0x000fe2000f8e00ff */
[----:B------:R-:W-:-:S04]  /*20c60*/  ULDC UR7, c[0x0][0xb88] ;  /* 0x0002e20000077ab9 */ /* 0x000fc80000000800 */
        /* <DEDUP_REMOVED lines=19> */
.L_x_1598:
[----:B------:R-:W-:Y:S05]  /*20da0*/  BSYNC B0 ;  /* 0x0000000000007941 */ /* 0x000fea0003800000 */
.L_x_1597:
[----:B------:R-:W-:Y:S01]  /*20db0*/  ULDC UR5, c[0x0][0xb88] ;  /* 0x0002e20000057ab9 */ /* 0x000fe20000000800 */
[C---:B------:R-:W-:Y:S01]  /*20dc0*/  VIADD R0, R194.reuse, 0x20 ;  /* 0x00000020c2007836 */ /* 0x040fe20000000000 */
[----:B------:R-:W-:Y:S01]  /*20dd0*/  UIADD3 UR42, -UR42, UR5, URZ ;  /* 0x000000052a2a7290 */ /* 0x000fe2000fffe13f */
[----:B-1----:R-:W-:Y:S01]  /*20de0*/  IMAD R3, R9, UR43, R8 ;  /* 0x0000002b09037c24 */ /* 0x002fe2000f8e0208 */
[----:B------:R-:W-:Y:S01]  /*20df0*/  ULOP3.LUT UR39, URZ, UR39, URZ, 0x33, !UPT ;  /* 0x000000273f277292 */ /* 0x000fe2000f8e333f */
[C---:B------:R-:W-:Y:S01]  /*20e00*/  VIADD R2, R194.reuse, 0x40 ;  /* 0x00000040c2027836 */ /* 0x040fe20000000000 */
[----:B------:R-:W-:Y:S01]  /*20e10*/  SHF.R.S32.HI R195, RZ, 0x1f, R194 ;  /* 0x0000001fffc37819 */ /* 0x000fe200000114c2 */
[----:B------:R-:W-:Y:S01]  /*20e20*/  IMAD.IADD R7, R7, 0x1, R3 ;  /* 0x0000000107077824 */ /* 0x000fe200078e0203 */
[----:B------:R-:W-:Y:S01]  /*20e30*/  ISETP.GE.AND P2, PT, R194, UR42, PT ;  /* 0x0000002ac2007c0c */ /* 0x000fe2000bf46270 */
[----:B------:R-:W-:Y:S01]  /*20e40*/  BSSY B0, `(.L_x_1599) ;  /* 0x0000021000007945 */ /* 0x000fe20003800000 */
[----:B------:R-:W-:Y:S01]  /*20e50*/  ISETP.GE.AND P0, PT, R0, UR42, PT ;  /* 0x0000002a00007c0c */ /* 0x000fe2000bf06270 */
[----:B---3--:R-:W-:Y:S01]  /*20e60*/  IMAD R0, R10, UR6, RZ ;  /* 0x000000060a007c24 */ /* 0x008fe2000f8e02ff */
[----:B------:R-:W-:Y:S01]  /*20e70*/  ISETP.GE.AND P1, PT, R2, UR42, PT ;  /* 0x0000002a02007c0c */ /* 0x000fe2000bf26270 */
[----:B--2---:R-:W-:-:S02]  /*20e80*/  VIADD R5, R14, UR39 ;  /* 0x000000270e057c36 */ /* 0x004fc40008000000 */
        /* <DEDUP_REMOVED lines=28> */
.L_x_1600:
[----:B------:R-:W-:Y:S05]  /*21050*/  BSYNC B0 ;  /* 0x0000000000007941 */ /* 0x000fea0003800000 */
.L_x_1599:
        /* <DEDUP_REMOVED lines=27> */
.L_x_1602:
[----:B------:R-:W-:Y:S05]  /*21210*/  BSYNC B0 ;  /* 0x0000000000007941 */ /* 0x000fea0003800000 */
.L_x_1601:
[----:B------:R-:W-:Y:S04]  /*21220*/  BSSY B0, `(.L_x_1603) ;  /* 0x000001a000007945 */ /* 0x000fe80003800000 */
[----:B------:R-:W-:Y:S05]  /*21230*/  @P1 BRA `(.L_x_1604) ;  /* 0x0000000000601947 */ /* 0x000fea0003800000 */
[----:B--2---:R-:W-:Y:S01]  /*21240*/  IADD3 R9, P0, R4, 0x40, RZ ;  /* 0x0000004004097810 */ /* 0x004fe20007f1e0ff */
        /* <DEDUP_REMOVED lines=23> */
.L_x_1604:
[----:B------:R-:W-:Y:S05]  /*213c0*/  BSYNC B0 ;  /* 0x0000000000007941 */ /* 0x000fea0003800000 */
.L_x_1603:
        /* <DEDUP_REMOVED lines=26> */
.L_x_1605:
[----:B------:R-:W-:Y:S05]  /*21570*/  BSYNC B0 ;  /* 0x0000000000007941 */ /* 0x000fea0003800000 */
.L_x_1594:
[----:B------:R-:W5:Y:S02]  /*21580*/  LDC R0, c[0x0][0xea8] ;  /* 0x0003aa00ff007b82 */ /* 0x000f640000000800 */
[----:B-----5:R-:W-:-:S13]  /*21590*/  ISETP.LE.AND P0, PT, R0, UR4, PT ;  /* 0x0000000400007c0c */ /* 0x020fda000bf03270 */
[----:B------:R-:W-:Y:S05]  /*215a0*/  @!P0 BRA `(.L_x_1606) ;  /* 0xfffffdfc00108947 */ /* 0x000fea000383ffff */
[----:B------:R-:W-:Y:S05]  /*215b0*/  EXIT ;  /* 0x000000000000794d */ /* 0x000fea0003800000 */
.L_x_1486:
[----:B------:R-:W-:-:S08]  /*215c0*/  NOP ;  /* 0x0000000000007918 */ /* 0x000fd00000000000 */
[----:B------:R-:W1:-:S00]  /*215d0*/  USETMAXREG.DEALLOC.CTAPOOL 0x18 ;  /* 0x00000018000079c8 */ /* 0x000e4000080e0500 */
[----:B-1----:R-:W-:-:S06]  /*215e0*/  LOP3.LUT R0, R0, 0x3, RZ, 0xc0, !PT ;  /* 0x0000000300007812 */ /* 0x002fcc00078ec0ff */
[----:B------:R-:W1:Y:S02]  /*215f0*/  SHFL.IDX PT, R0, R0, RZ, 0x1f ;  /* 0x00001fff00007589 */ /* 0x000e6400000e0000 */
[----:B-1----:R-:W-:-:S13]  /*21600*/  ISETP.NE.AND P0, PT, R0, RZ, PT ;  /* 0x000000ff0000720c */ /* 0x002fda0003f05270 */
[----:B------:R-:W-:Y:S05]  /*21610*/  @P0 EXIT ;  /* 0x000000000000094d */ /* 0x000fea0003800000 */
[----:B------:R-:W1:Y:S01]  /*21620*/  S2UR UR4, SR_CTAID.X ;  /* 0x00000000000479c3 */ /* 0x000e620000002500 */
[----:B------:R2:W-:Y:S01]  /*21630*/  STL [R1+0x478], RZ ;  /* 0x000478ff01007387 */ /* 0x0005e20000100800 */
[----:B------:R-:W-:Y:S02]  /*21640*/  IMAD.MOV.U32 R16, RZ, RZ, RZ ;  /* 0x000000ffff107224 */ /* 0x000fe400078e00ff */
[----:B------:R-:W-:-:S04]  /*21650*/  IMAD.MOV.U32 R17, RZ, RZ, 0x1 ;  /* 0x00000001ff117424 */ /* 0x000fc800078e00ff */
[----:B------:R-:W1:Y:S02]  /*21660*/  LDC R0, c[0x0][0xea8] ;  /* 0x0003aa00ff007b82 */ /* 0x000e640000000800 */
[----:B-1----:R-:W-:-:S13]  /*21670*/  ISETP.LE.AND P0, PT, R0, UR4, PT ;  /* 0x0000000400007c0c */ /* 0x002fda000bf03270 */
[----:B--2---:R-:W-:Y:S05]  /*21680*/  @P0 BRA `(.L_x_1607) ;  /* 0x0000002c00a40947 */ /* 0x004fea0003800000 */
[----:B------:R-:W-:Y:S01]  /*21690*/  IMAD.U32 R0, RZ, RZ, UR4 ;  /* 0x00000004ff007e24 */ /* 0x000fe2000f8e00ff */
[----:B------:R1:W-:Y:S01]  /*216a0*/  STL [R1+0x478], RZ ;  /* 0x000478ff01007387 */ /* 0x0003e20000100800 */
[----:B------:R-:W-:Y:S01]  /*216b0*/  IMAD.MOV.U32 R17, RZ, RZ, 0x1 ;  /* 0x00000001ff117424 */ /* 0x000fe200078e00ff */
[----:B------:R-:W-:Y:S01]  /*216c0*/  ULDC UR44, c[0x0][0xc] ;  /* 0x00000300002c7ab9 */ /* 0x000fe20000000800 */
[----:B------:R-:W-:Y:S01]  /*216d0*/  IMAD.MOV.U32 R16, RZ, RZ, RZ ;  /* 0x000000ffff107224 */ /* 0x000fe200078e00ff */
[----:B------:R1:W-:Y:S01]  /*216e0*/  STL [R1+0x470], R0 ;  /* 0x0004700001007387 */ /* 0x0003e20000100800 */
[----:B------:R-:W-:-:S05]  /*216f0*/  ULDC.64 UR48, c[0x0][0x198] ;  /* 0x0000660000307ab9 */ /* 0x000fca0000000a00 */
.L_x_1663:
[----:B--2---:R-:W2:Y:S01]  /*21700*/  LDL R2, [R1+0x470] ;  /* 0x0004700001027983 */ /* 0x004ea20000100800 */
[----:B------:R-:W-:Y:S01]  /*21710*/  ULDC UR10, c[0x0][0xed0] ;  /* 0x0003b400000a7ab9 */ /* 0x000fe20000000800 */
[----:B-1----:R-:W1:Y:S01]  /*21720*/  LDC R0, c[0x0][0xee8] ;  /* 0x0003ba00ff007b82 */ /* 0x002e620000000800 */
[----:B------:R-:W-:-:S11]  /*21730*/  UISETP.NE.AND UP0, UPT, UR10, 0x1, UPT ;  /* 0x000000010a00788c */ /* 0x000fd6000bf05270 */
[----:B------:R-:W-:Y:S01]  /*21740*/  @UP0 ULDC UR6, c[0x0][0xed4] ;  /* 0x0003b50000060ab9 */ /* 0x000fe20000000800 */
[----:B------:R-:W-:Y:S01]  /*21750*/  @UP0 ULDC UR11, c[0x0][0xed8] ;  /* 0x0003b600000b0ab9 */ /* 0x000fe20000000800 */
[C---:B--2---:R-:W-:Y:S02]  /*21760*/  R2UR UR8, R2.reuse ;  /* 0x00000000020872ca */ /* 0x044fe400000e0000 */
[----:B------:R-:W-:-:S11]  /*21770*/  R2UR UR9, R2 ;  /* 0x00000000020972ca */ /* 0x000fd600000e0000 */
[----:B------:R-:W-:-:S04]  /*21780*/  UIMAD.WIDE.U32 UR6, UR8, UR6, URZ ;  /* 0x00000006080672a5 */ /* 0x000fc8000f8e003f */
[----:B------:R-:W-:-:S04]  /*21790*/  @UP0 USHF.R.U32.HI UR8, URZ, UR11, UR7 ;  /* 0x0000000b3f080299 */ /* 0x000fc80008011607 */
[----:B------:R-:W-:Y:S02]  /*217a0*/  UIADD3 UR6, -UR8, URZ, URZ ;  /* 0x0000003f08067290 */ /* 0x000fe4000fffe13f */
[----:B-1----:R-:W-:Y:S02]  /*217b0*/  ISETP.LE.AND P0, PT, R0, UR8, PT ;  /* 0x0000000800007c0c */ /* 0x002fe4000bf03270 */
[----:B------:R-:W-:-:S11]  /*217c0*/  UIMAD UR10, UR10, UR6, UR9 ;  /* 0x000000060a0a72a4 */ /* 0x000fd6000f8e0209 */
[----:B---3--:R-:W-:Y:S05]  /*217d0*/  @!P0 BRA `(.L_x_1608) ;  /* 0x0000000000208947 */ /* 0x008fea0003800000 */
        /* <DEDUP_REMOVED lines=8> */
.L_x_1608:
[----:B------:R-:W-:Y:S01]  /*21860*/  ULDC UR11, c[0x0][0xec4] ;  /* 0x0003b100000b7ab9 */ /* 0x000fe20000000800 */
[----:B------:R-:W-:Y:S01]  /*21870*/  UMOV UR9, UR10 ;  /* 0x0000000a00097c82 */ /* 0x000fe20008000000 */
[----:B------:R-:W-:-:S11]  /*21880*/  UISETP.NE.AND UP0, UPT, UR11, 0x1, UPT ;  /* 0x000000010b00788c */ /* 0x000fd6000bf05270 */
[----:B------:R-:W-:Y:S02]  /*21890*/  @UP0 ULDC.64 UR12, c[0x0][0xec8] ;  /* 0x0003b200000c0ab9 */ /* 0x000fe40000000a00 */
[----:B------:R-:W-:-:S04]  /*218a0*/  UIMAD.WIDE.U32 UR6, UR10, UR12, URZ ;  /* 0x0000000c0a0672a5 */ /* 0x000fc8000f8e003f */
[----:B------:R-:W-:-:S04]  /*218b0*/  @UP0 USHF.R.U32.HI UR9, URZ, UR13, UR7 ;  /* 0x0000000d3f090299 */ /* 0x000fc80008011607 */
[----:B------:R-:W-:-:S12]  /*218c0*/  UIMAD UR6, UR9, UR11, URZ ;  /* 0x0000000b090672a4 */ /* 0x000fd8000f8e023f */
.L_x_1609:
[----:B------:R-:W-:Y:S01]  /*218d0*/  ULDC.64 UR12, c[0x0][0x3f8] ;  /* 0x0000fe00000c7ab9 */ /* 0x000fe20000000a00 */
[----:B------:R-:W-:Y:S02]  /*218e0*/  ULOP3.LUT UR9, URZ, UR9, URZ, 0x33, !UPT ;  /* 0x000000093f097292 */ /* 0x000fe4000f8e333f */
[----:B------:R-:W-:Y:S01]  /*218f0*/  UISETP.NE.U32.AND UP0, UPT, UR12, URZ, UPT ;  /* 0x0000003f0c00728c */ /* 0x000fe2000bf05070 */
[----:B------:R-:W-:Y:S02]  /*21900*/  ULDC UR41, c[0x0][0xeac] ;  /* 0x0003ab0000297ab9 */ /* 0x000fe40000000800 */
[----:B------:R-:W-:Y:S01]  /*21910*/  ULDC UR12, c[0x0][0xeb8] ;  /* 0x0003ae00000c7ab9 */ /* 0x000fe20000000800 */
[----:B------:R-:W-:Y:S02]  /*21920*/  UIADD3 UR41, UR9, UR41, URZ ;  /* 0x0000002909297290 */ /* 0x000fe4000fffe03f */
[----:B------:R-:W-:Y:S02]  /*21930*/  UISETP.NE.AND UP1, UPT, UR12, 0x1, UPT ;  /* 0x000000010c00788c */ /* 0x000fe4000bf25270 */
[----:B------:R-:W-:Y:S01]  /*21940*/  UIADD3 UR10, UR10, -UR6, URZ ;  /* 0x800000060a0a7290 */ /* 0x000fe2000fffe03f */
[----:B------:R-:W-:-:S02]  /*21950*/  ULDC UR11, c[0x0][0xec4] ;  /* 0x0003b100000b7ab9 */ /* 0x000fc40000000800 */
[----:B------:R-:W-:Y:S01]  /*21960*/  ULDC.64 UR6, c[0x0][0xad8] ;  /* 0x0002b60000067ab9 */ /* 0x000fe20000000a00 */
[----:B------:R-:W-:Y:S02]  /*21970*/  UISETP.NE.AND.EX UP0, UPT, UR13, URZ, UPT, UP0 ;  /* 0x0000003f0d00728c */ /* 0x000fe4000bf05300 */
[----:B------:R-:W-:Y:S02]  /*21980*/  UISETP.GE.AND UP2, UPT, UR7, 0x1, UPT ;  /* 0x000000010700788c */ /* 0x000fe4000bf46270 */
[----:B------:R-:W-:Y:S01]  /*21990*/  USHF.L.U32 UR41, UR41, 0x7, URZ ;  /* 0x0000000729297899 */ /* 0x000fe2000800063f */
[----:B------:R-:W-:Y:S01]  /*219a0*/  ULDC UR13, c[0x0][0x404] ;  /* 0x00010100000d7ab9 */ /* 0x000fe20000000800 */
[----:B------:R-:W-:Y:S01]  /*219b0*/  ULDC UR14, c[0x0][0x288] ;  /* 0x0000a200000e7ab9 */ /* 0x000fe20000000800 */
[----:B------:R-:W-:Y:S01]  /*219c0*/  UIMAD UR11, UR8, UR11, UR10 ;  /* 0x0000000b080b72a4 */ /* 0x000fe2000f8e020a */
[----:B------:R-:W-:Y:S01]  /*219d0*/  PLOP3.LUT P1, PT, PT, PT, UP2, 0x80, 0x0 ;  /* 0x000000000000781c */ /* 0x000fe20003f2f028 */
[----:B------:R-:W-:Y:S01]  /*219e0*/  USEL UR13, UR13, 0x1, UP0 ;  /* 0x000000010d0d7887 */ /* 0x000fe20008000000 */
[----:B------:R-:W-:Y:S01]  /*219f0*/  @UP1 ULDC UR8, c[0x0][0xebc] ;  /* 0x0003af0000081ab9 */ /* 0x000fe20000000800 */
[----:B------:R-:W-:Y:S01]  /*21a00*/  UIADD3 UR10, UR41, 0x80, -UR14 ;  /* 0x00000080290a7890 */ /* 0x000fe2000fffe80e */
[----:B------:R-:W-:Y:S01]  /*21a10*/  ULDC UR15, c[0x0][0x2e0] ;  /* 0x0000b800000f7ab9 */ /* 0x000fe20000000800 */
[----:B------:R-:W-:Y:S01]  /*21a20*/  UIMAD.WIDE.U32 UR8, UR11, UR8, URZ ;  /* 0x000000080b0872a5 */ /* 0x000fe2000f8e003f */
[----:B------:R-:W-:Y:S01]  /*21a30*/  @UP1 ULDC UR16, c[0x0][0xec0] ;  /* 0x0003b00000101ab9 */ /* 0x000fe20000000800 */
[----:B------:R-:W-:Y:S01]  /*21a40*/  UIMAD UR10, UR13, UR15, UR10 ;  /* 0x0000000f0d0a72a4 */ /* 0x000fe2000f8e020a */
[----:B------:R-:W-:Y:S01]  /*21a50*/  UMOV UR43, UR11 ;  /* 0x0000000b002b7c82 */ /* 0x000fe20008000000 */
[----:B------:R-:W-:-:S02]  /*21a60*/  @UP1 USHF.R.U32.HI UR43, URZ, UR16, UR9 ;  /* 0x000000103f2b1299 */ /* 0x000fc40008011609 */
[----:B------:R-:W-:Y:S02]  /*21a70*/  UIADD3 UR6, UR10, UR6, URZ ;  /* 0x000000060a067290 */ /* 0x000fe4000fffe03f */
[----:B------:R-:W-:-:S04]  /*21a80*/  UIADD3 UR42, -UR43, URZ, URZ ;  /* 0x0000003f2b2a7290 */ /* 0x000fc8000fffe13f */
[----:B------:R-:W-:Y:S01]  /*21a90*/  UIMAD UR42, UR12, UR42, UR11 ;  /* 0x0000002a0c2a72a4 */ /* 0x000fe2000f8e020b */
[----:B------:R-:W-:Y:S01]  /*21aa0*/  IMAD.U32 R0, RZ, RZ, UR6 ;  /* 0x00000006ff007e24 */ /* 0x000fe2000f8e00ff */
[----:B------:R-:W-:Y:S10]  /*21ab0*/  @!P1 BRA `(.L_x_1610) ;  /* 0x0000000000409947 */ /* 0x000ff40003800000 */
        /* <DEDUP_REMOVED lines=10> */
.L_x_1611:
[----:B------:R-:W-:-:S11]  /*21b60*/  UISETP.NE.AND UP0, UPT, UR7, 0x1, UPT ;  /* 0x000000010700788c */ /* 0x000fd6000bf05270 */
[----:B------:R-:W-:Y:S02]  /*21b70*/  @UP0 ULDC.64 UR10, c[0x0][0xae0] ;  /* 0x0002b800000a0ab9 */ /* 0x000fe40000000a00 */
[----:B------:R-:W-:-:S04]  /*21b80*/  UIMAD.WIDE.U32 UR8, UR6, UR10, URZ ;  /* 0x0000000a060872a5 */ /* 0x000fc8000f8e003f */
[----:B------:R-:W-:-:S12]  /*21b90*/  @UP0 USHF.R.U32.HI UR6, URZ, UR11, UR9 ;  /* 0x0000000b3f060299 */ /* 0x000fd80008011609 */
.L_x_1612:
[----:B------:R-:W-:-:S06]  /*21ba0*/  UIMAD UR6, UR6, UR7, UR7 ;  /* 0x00000007060672a4 */ /* 0x000fcc000f8e0207 */
[----:B------:R-:W-:-:S07]  /*21bb0*/  VIMNMX R0, R0, UR6, PT ;  /* 0x0000000600007c48 */ /* 0x000fce000bfe0100 */
.L_x_1610:
[----:B------:R-:W-:Y:S01]  /*21bc0*/  UIMAD UR8, UR13, UR15, 0x5f ;  /* 0x0000005f0d0874a4 */ /* 0x000fe2000f8e020f */
[----:B------:R-:W-:Y:S01]  /*21bd0*/  VIADD R0, R0, 0x5f ;  /* 0x0000005f00007836 */ /* 0x000fe20000000000 */
[----:B------:R-:W-:Y:S02]  /*21be0*/  UIADD3 UR10, UR41, -UR14, URZ ;  /* 0x8000000e290a7290 */ /* 0x000fe4000fffe03f */
[----:B------:R-:W-:Y:S01]  /*21bf0*/  UIMAD.WIDE UR8, UR8, 0x2aaaaaab, URZ ;  /* 0x2aaaaaab080878a5 */ /* 0x000fe2000f8e023f */
[----:B------:R-:W-:Y:S01]  /*21c00*/  IMAD.HI R0, R0, 0x2aaaaaab, RZ ;  /* 0x2aaaaaab00007827 */ /* 0x000fe200078e02ff */
[----:B------:R-:W-:Y:S02]  /*21c10*/  UIMAD UR10, UR13, UR15, UR10 ;  /* 0x0000000f0d0a72a4 */ /* 0x000fe4000f8e020a */
[----:B------:R-:W-:Y:S02]  /*21c20*/  USHF.R.U32.HI UR6, URZ, 0x1f, UR9 ;  /* 0x0000001f3f067899 */ /* 0x000fe40008011609 */
[----:B------:R-:W-:Y:S01]  /*21c30*/  SHF.R.U32.HI R3, RZ, 0x1f, R0 ;  /* 0x0000001fff037819 */ /* 0x000fe20000011600 */
[----:B------:R-:W-:Y:S01]  /*21c40*/  ULDC UR11, c[0x0][0xad4] ;  /* 0x0002b500000b7ab9 */ /* 0x000fe20000000800 */
[----:B------:R-:W-:-:S02]  /*21c50*/  ULEA.HI.SX32 UR6, UR9, UR6, 0x1c ;  /* 0x0000000609067291 */ /* 0x000fc4000f8fe23f */
[----:B------:R-:W-:Y:S01]  /*21c60*/  LEA.HI.SX32 R3, R0, R3, 0x1c ;  /* 0x0000000300037211 */ /* 0x000fe200078fe2ff */
[----:B------:R-:W-:-:S03]  /*21c70*/  UIADD3 UR11, UR10, -UR11, URZ ;  /* 0x8000000b0a0b7290 */ /* 0x000fc6000fffe03f */
[----:B------:R-:W-:Y:S01]  /*21c80*/  VIMNMX R19, R3, UR6, PT ;  /* 0x0000000603137c48 */ /* 0x000fe2000bfe0100 */
[----:B------:R-:W-:Y:S08]  /*21c90*/  @!P1 BRA `(.L_x_1613) ;  /* 0x0000000000449947 */ /* 0x000ff00003800000 */
        /* <DEDUP_REMOVED lines=10> */
.L_x_1614:
[----:B------:R-:W-:-:S11]  /*21d40*/  UISETP.NE.AND UP0, UPT, UR7, 0x1, UPT ;  /* 0x000000010700788c */ /* 0x000fd6000bf05270 */
[----:B------:R-:W-:Y:S02]  /*21d50*/  @UP0 ULDC.64 UR12, c[0x0][0xae0] ;  /* 0x0002b800000c0ab9 */ /* 0x000fe40000000a00 */
[----:B------:R-:W-:-:S04]  /*21d60*/  UIMAD.WIDE.U32 UR8, UR10, UR12, URZ ;  /* 0x0000000c0a0872a5 */ /* 0x000fc8000f8e003f */
[----:B------:R-:W-:-:S12]  /*21d70*/  @UP0 USHF.R.U32.HI UR10, URZ, UR13, UR9 ;  /* 0x0000000d3f0a0299 */ /* 0x000fd80008011609 */
.L_x_1615:
[----:B------:R-:W-:-:S04]  /*21d80*/  UIMAD UR7, UR10, UR7, URZ ;  /* 0x000000070a0772a4 */ /* 0x000fc8000f8e023f */
[----:B------:R-:W-:-:S04]  /*21d90*/  UISETP.LT.AND UP0, UPT, UR11, UR7, UPT ;  /* 0x000000070b00728c */ /* 0x000fc8000bf01270 */
[----:B------:R-:W-:-:S12]  /*21da0*/  USEL UR11, UR11, UR7, !UP0 ;  /* 0x000000070b0b7287 */ /* 0x000fd8000c000000 */
.L_x_1613:
[----:B------:R-:W-:Y:S01]  /*21db0*/  UIMAD.WIDE UR6, UR11, 0x2aaaaaab, URZ ;  /* 0x2aaaaaab0b0678a5 */ /* 0x000fe2000f8e023f */
[----:B------:R-:W-:Y:S03]  /*21dc0*/  BSSY B6, `(.L_x_1616) ;  /* 0x0000263000067945 */ /* 0x000fe60003800000 */
[----:B------:R-:W-:-:S04]  /*21dd0*/  USHF.R.U32.HI UR6, URZ, 0x1f, UR7 ;  /* 0x0000001f3f067899 */ /* 0x000fc80008011607 */
[----:B------:R-:W-:-:S04]  /*21de0*/  ULEA.HI.SX32 UR6, UR7, UR6, 0x1c ;  /* 0x0000000607067291 */ /* 0x000fc8000f8fe23f */
[----:B------:R-:W-:-:S04]  /*21df0*/  UISETP.LT.AND UP0, UPT, URZ, UR6, UPT ;  /* 0x000000063f00728c */ /* 0x000fc8000bf01270 */
[----:B------:R-:W-:-:S06]  /*21e00*/  USEL UR39, URZ, UR6, !UP0 ;  /* 0x000000063f277287 */ /* 0x000fcc000c000000 */
[----:B------:R-:W-:-:S13]  /*21e10*/  ISETP.GT.AND P0, PT, R19, UR39, PT ;  /* 0x0000002713007c0c */ /* 0x000fda000bf04270 */
[----:B------:R-:W-:Y:S05]  /*21e20*/  @P0 BRA `(.L_x_1617) ;  /* 0x0000000000480947 */ /* 0x000fea0003800000 */
[----:B------:R-:W1:Y:S01]  /*21e30*/  S2R R0, SR_TID.X ;  /* 0x0000000000007919 */ /* 0x000e620000002100 */
[----:B------:R-:W-:Y:S01]  /*21e40*/  IMAD.MOV.U32 R13, RZ, RZ, R2 ;  /* 0x000000ffff0d7224 */ /* 0x000fe200078e0002 */
[----:B-1----:R-:W-:-:S04]  /*21e50*/  LOP3.LUT R0, R0, 0x1f, RZ, 0xc0, !PT ;  /* 0x0000001f00007812 */ /* 0x002fc800078ec0ff */
[----:B------:R-:W-:-:S13]  /*21e60*/  ISETP.NE.AND P0, PT, R0, RZ, PT ;  /* 0x000000ff0000720c */ /* 0x000fda0003f05270 */
        /* <DEDUP_REMOVED lines=14> */
.L_x_1617:
[----:B------:R-:W1:Y:S01]  /*21f50*/  S2R R3, SR_CgaCtaId ;  /* 0x0000000000037919 */ /* 0x000e620000008800 */
[----:B------:R-:W-:-:S04]  /*21f60*/  MOV R18, 0x400 ;  /* 0x0000040000127802 */ /* 0x000fc80000000f00 */
[----:B-1----:R-:W-:-:S05]  /*21f70*/  LEA R18, R3, R18, 0x18 ;  /* 0x0000001203127211 */ /* 0x002fca00078ec0ff */
[----:B------:R-:W-:-:S05]  /*21f80*/  VIADD R0, R18, 0x1c400 ;  /* 0x0001c40012007836 */ /* 0x000fca0000000000 */
[----:B------:R-:W-:-:S13]  /*21f90*/  LOP3.LUT P0, RZ, R0, 0x3ff, RZ, 0xc0, !PT ;  /* 0x000003ff00ff7812 */ /* 0x000fda000780c0ff */
        /* <DEDUP_REMOVED lines=17> */
.L_x_1619:
[----:B------:R-:W-:-:S05]  /*220b0*/  VIADD R0, R18, 0x400 ;  /* 0x0000040012007836 */ /* 0x000fca0000000000 */
        /* <DEDUP_REMOVED lines=18> */
.L_x_1621:
        /* <DEDUP_REMOVED lines=16> */
.L_x_1620:
[----:B------:R-:W-:Y:S01]  /*222e0*/  ULDC.64 UR4, c[0x0][0xaf0] ;  /* 0x0002bc0000047ab9 */ /* 0x000fe20000000a00 */
[----:B------:R-:W-:Y:S01]  /*222f0*/  IMAD.U32 R5, RZ, RZ, UR43 ;  /* 0x0000002bff057e24 */ /* 0x000fe2000f8e00ff */
[----:B------:R-:W-:Y:S01]  /*22300*/  ISETP.NE.U32.AND P0, PT, RZ, UR4, PT ;  /* 0x00000004ff007c0c */ /* 0x000fe2000bf05070 */
[----:B------:R-:W-:Y:S01]  /*22310*/  IMAD.U32 R6, RZ, RZ, UR43 ;  /* 0x0000002bff067e24 */ /* 0x000fe2000f8e00ff */
[----:B------:R-:W1:Y:S01]  /*22320*/  LDC R0, c[0x0][0x428] ;  /* 0x00010a00ff007b82 */ /* 0x000e620000000800 */
[----:B------:R-:W2:Y:S01]  /*22330*/  S2R R4, SR_TID.X ;  /* 0x0000000000047919 */ /* 0x000ea20000002100 */
[----:B------:R-:W-:-:S13]  /*22340*/  ISETP.NE.AND.EX P0, PT, RZ, UR5, PT, P0 ;  /* 0x00000005ff007c0c */ /* 0x000fda000bf05300 */
[----:B------:R-:W3:Y:S02]  /*22350*/  @P0 LDC.64 R2, c[0x0][0xaf0] ;  /* 0x0002bc00ff020b82 */ /* 0x000ee40000000a00 */
[----:B---3--:R-:W-:-:S05]  /*22360*/  @P0 IMAD.WIDE R2, R5, 0x4, R2 ;  /* 0x0000000405020825 */ /* 0x008fca00078e0202 */
[----:B------:R3:W4:Y:S01]  /*22370*/  @P0 LDG.E R6, desc[UR46][R2.64] ;  /* 0x0000002e02060981 */ /* 0x000722000c1e1900 */
[----:B-1----:R-:W-:Y:S01]  /*22380*/  ISETP.NE.AND P0, PT, R0, 0x1, PT ;  /* 0x000000010000780c */ /* 0x002fe20003f05270 */
[----:B------:R-:W-:Y:S01]  /*22390*/  IMAD.U32 R0, RZ, RZ, UR42 ;  /* 0x0000002aff007e24 */ /* 0x000fe2000f8e00ff */
[----:B--2---:R-:W-:Y:S01]  /*223a0*/  LOP3.LUT R7, R4, 0x1f, RZ, 0xc0, !PT ;  /* 0x0000001f04077812 */ /* 0x004fe200078ec0ff */
[----:B------:R-:W-:Y:S01]  /*223b0*/  UMOV UR40, URZ ;  /* 0x0000003f00287c82 */ /* 0x000fe20008000000 */
[----:B------:R-:W-:Y:S01]  /*223c0*/  UMOV UR6, 0xffffffff ;  /* 0xffffffff00067882 */ /* 0x000fe20000000000 */
[----:B------:R-:W-:Y:S01]  /*223d0*/  VIADD R8, R19, 0xffffffff ;  /* 0xffffffff13087836 */ /* 0x000fe20000000000 */
[----:B------:R-:W-:Y:S01]  /*223e0*/  ISETP.NE.AND P1, PT, R7, RZ, PT ;  /* 0x000000ff0700720c */ /* 0x000fe20003f25270 */
[----:B---3--:R-:W1:Y:S08]  /*223f0*/  LDC.64 R2, c[0x0][0x3f8] ;  /* 0x0000fe00ff027b82 */ /* 0x008e700000000a00 */
[----:B------:R-:W2:Y:S04]  /*22400*/  @P0 LDC R4, c[0x0][0x42c] ;  /* 0x00010b00ff040b82 */ /* 0x000ea80000000800 */
[----:B------:R-:W-:-:S05]  /*22410*/  VOTEU.ALL UP1, P1 ;  /* 0x00000000003f7886 */ /* 0x000fca0000820000 */
[----:B------:R-:W-:Y:S01]  /*22420*/  @!UP1 UIADD3 UR4, UP0, UR48, 0x270, URZ ;  /* 0x0000027030049890 */ /* 0x000fe2000ff1e03f */
[----:B------:R-:W3:Y:S03]  /*22430*/  @P0 LDC R5, c[0x0][0x430] ;  /* 0x00010c00ff050b82 */ /* 0x000ee60000000800 */
[----:B------:R-:W-:-:S09]  /*22440*/  @!UP1 UIADD3.X UR5, URZ, UR49, URZ, UP0, !UPT ;  /* 0x000000313f059290 */ /* 0x000fd200087fe43f */
[----:B------:R1:W-:Y:S01]  /*22450*/  @!UP1 UTMAPF.L2.4D [UR40], [UR4] ;  /* 0x00000028040095b8 */ /* 0x0003e20008018000 */
[----:B--2---:R-:W-:-:S05]  /*22460*/  @P0 IMAD.HI.U32 R4, R4, UR42, RZ ;  /* 0x0000002a04040c27 */ /* 0x004fca000f8e00ff */
[----:B---3--:R-:W-:Y:S02]  /*22470*/  @P0 SHF.R.U32.HI R0, RZ, R5, R4 ;  /* 0x00000005ff000219 */ /* 0x008fe40000011604 */
[----:B-1----:R-:W-:-:S04]  /*22480*/  ISETP.NE.U32.AND P0, PT, R2, RZ, PT ;  /* 0x000000ff0200720c */ /* 0x002fc80003f05070 */
[----:B------:R-:W-:-:S04]  /*22490*/  ISETP.NE.AND.EX P0, PT, R3, RZ, PT, P0 ;  /* 0x000000ff0300720c */ /* 0x000fc80003f05300 */
[----:B----4-:R-:W-:Y:S01]  /*224a0*/  SEL R4, R6, RZ, !P0 ;  /* 0x000000ff06047207 */ /* 0x010fe20004000000 */
[----:B------:R-:W-:Y:S08]  /*224b0*/  BRA.DIV UR6, `(.L_x_1622) ;  /* 0x0000002606907947 */ /* 0x000ff0000b800000 */
.L_x_1676:
[----:B------:R-:W-:Y:S01]  /*224c0*/  UMOV UR4, 0xffffffff ;  /* 0xffffffff00047882 */ /* 0x000fe20000000000 */
[----:B------:R-:W-:Y:S02]  /*224d0*/  SHF.R.S32.HI R7, RZ, 0x1f, R6 ;  /* 0x0000001fff077819 */ /* 0x000fe40000011406 */
[----:B------:R-:W-:Y:S05]  /*224e0*/  BRA.DIV UR4, `(.L_x_1623) ;  /* 0x0000002604b07947 */ /* 0x000fea000b800000 */
[----:B------:R-:W-:-:S13]  /*224f0*/  ELECT P6, URZ, PT ;  /* 0x00000000003f782f */ /* 0x000fda00038c0000 */
.L_x_1679:
[----:B------:R-:W-:Y:S05]  /*22500*/  @!P6 BRA `(.L_x_1624) ;  /* 0x0000000000c8e947 */ /* 0x000fea0003800000 */
[----:B------:R-:W-:Y:S01]  /*22510*/  IMAD.MOV.U32 R4, RZ, RZ, R6 ;  /* 0x000000ffff047224 */ /* 0x000fe200078e0006 */
[----:B------:R-:W-:Y:S06]  /*22520*/  @!P0 BRA `(.L_x_1625) ;  /* 0x0000000000448947 */ /* 0x000fec0003800000 */
[----:B------:R-:W1:Y:S01]  /*22530*/  LDC R9, c[0x0][0x41c] ;  /* 0x00010700ff097b82 */ /* 0x000e620000000800 */
[----:B------:R-:W-:Y:S01]  /*22540*/  ULDC.64 UR4, c[0x0][0x408] ;  /* 0x0001020000047ab9 */ /* 0x000fe20000000a00 */
[----:B-1----:R-:W-:-:S13]  /*22550*/  ISETP.NE.AND P2, PT, R9, 0x1, PT ;  /* 0x000000010900780c */ /* 0x002fda0003f45270 */
[----:B------:R-:W1:Y:S02]  /*22560*/  @P2 LDC.64 R4, c[0x0][0x420] ;  /* 0x00010800ff042b82 */ /* 0x000e640000000a00 */
[----:B-1----:R-:W-:-:S04]  /*22570*/  @P2 IMAD.HI.U32 R10, R8, R4, RZ ;  /* 0x00000004080a2227 */ /* 0x002fc800078e00ff */
        /* <DEDUP_REMOVED lines=9> */
[----:B------:R-:W-:-:S04]  /*22610*/  LEA R10, P2, R4, R2, 0x2 ;  /* 0x00000002040a7211 */ /* 0x000fc800078410ff */
[----:B------:R-:W-:-:S05]  /*22620*/  LEA.HI.X R11, R4, R3, R5, 0x2, P2 ;  /* 0x00000003040b7211 */ /* 0x000fca00010f1405 */
[----:B------:R1:W5:Y:S04]  /*22630*/  LDG.E R4, desc[UR46][R10.64] ;  /* 0x0000002e0a047981 */ /* 0x000368000c1e1900 */
.L_x_1625:
[----:B------:R-:W2:Y:S01]  /*22640*/  S2R R5, SR_TID.X ;  /* 0x0000000000057919 */ /* 0x000ea20000002100 */
[----:B-1----:R-:W-:Y:S01]  /*22650*/  IMAD R10, R16, 0x8, R18 ;  /* 0x00000008100a7824 */ /* 0x002fe200078e0212 */
[----:B--2---:R-:W-:Y:S02]  /*22660*/  LOP3.LUT R9, R5, 0x7f, RZ, 0xc0, !PT ;  /* 0x0000007f05097812 */ /* 0x004fe400078ec0ff */
[----:B------:R-:W-:Y:S02]  /*22670*/  SHF.L.U32 R5, R17, 0x1f, RZ ;  /* 0x0000001f11057819 */ /* 0x000fe400000006ff */
[----:B------:R-:W-:Y:S02]  /*22680*/  ISETP.NE.AND P3, PT, R9, RZ, PT ;  /* 0x000000ff0900720c */ /* 0x000fe40003f65270 */
[----:B------:R-:W1:Y:S02]  /*22690*/  SYNCS.PHASECHK.TRANS64.TRYWAIT P2, [R10+URZ+0x32440], R5 ;  /* 0x032440050a0075a7 */ /* 0x000e64000804017f */
[----:B-1----:R-:W-:Y:S09]  /*226a0*/  @!P2 BRA `(.L_x_1626) ;  /* 0x000000240060a947 */ /* 0x002ff20003800000 */
.L_x_1680:
[----:B------:R-:W-:Y:S05]  /*226b0*/  @P3 BRA `(.L_x_1627) ;  /* 0x00000000001c3947 */ /* 0x000fea0003800000 */
[----:B------:R-:W2:Y:S01]  /*226c0*/  S2R R9, SR_TID.X ;  /* 0x0000000000097919 */ /* 0x000ea20000002100 */
[----:B-1----:R-:W-:-:S04]  /*226d0*/  IMAD.MOV.U32 R5, RZ, RZ, 0x3000 ;  /* 0x00003000ff057424 */ /* 0x002fc800078e00ff */
[----:B------:R3:W-:Y:S01]  /*226e0*/  SYNCS.ARRIVE.TRANS64 RZ, [R10+URZ+0x32430], R5 ;  /* 0x032430050aff79a7 */ /* 0x0007e2000800003f */
[----:B--2---:R-:W-:-:S04]  /*226f0*/  LOP3.LUT R9, R9, 0x1f, RZ, 0xc0, !PT ;  /* 0x0000001f09097812 */ /* 0x004fc800078ec0ff */
[----:B------:R-:W-:-:S13]  /*22700*/  ISETP.NE.AND P2, PT, R9, RZ, PT ;  /* 0x000000ff0900720c */ /* 0x000fda0003f45270 */
[----:B---3--:R-:W-:Y:S05]  /*22710*/  @!P2 BRA `(.L_x_1627) ;  /* 0x000000000004a947 */ /* 0x008fea0003800000 */
[----:B------:R-:W-:Y:S01]  /*22720*/  BPT.TRAP 0x1 ;  /* 0x000000040000795c */ /* 0x000fe20000300000 */
.L_x_1627:
[----:B-1----:R-:W-:Y:S01]  /*22730*/  IMAD R5, R16, 0x3000, R18 ;  /* 0x0000300010057824 */ /* 0x002fe200078e0212 */
        /* <DEDUP_REMOVED lines=10> */
[----:B------:R-:W-:Y:S02]  /*227e0*/  UIADD3 UR9, UR9, 0x32430, URZ ;  /* 0x0003243009097890 */ /* 0x000fe4000fffe03f */
[----:B------:R-:W-:Y:S02]  /*227f0*/  UIMAD UR11, UR11, 0x60, URZ ;  /* 0x000000600b0b78a4 */ /* 0x000fe4000f8e023f */
[----:B------:R-:W-:-:S09]  /*22800*/  UIADD3 UR8, UR8, 0x1c400, URZ ;  /* 0x0001c40008087890 */ /* 0x000fd2000fffe03f */
[----:B------:R1:W-:Y:S02]  /*22810*/  UTMALDG.4D [UR8], [UR4], desc[UR6] ;  /* 0x00000608040075b4 */ /* 0x0003e40008019000 */
[----:B-1----:R-:W-:Y:S01]  /*22820*/  NOP ;  /* 0x0000000000007918 */ /* 0x002fe20000000000 */
.L_x_1624:
[----:B------:R-:W2:Y:S01]  /*22830*/  LDL.LU R9, [R1+0x478] ;  /* 0x0004780001097983 */ /* 0x000ea20000300800 */
[----:B------:R-:W-:Y:S05]  /*22840*/  WARPSYNC.ALL ;  /* 0x0000000000007948 */ /* 0x000fea0003800000 */
[----:B------:R-:W-:Y:S01]  /*22850*/  BAR.SYNC.DEFER_BLOCKING 0x8, 0x120 ;  /* 0x0204800000007b1d */ /* 0x000fe20000010000 */
[----:B------:R-:W-:-:S05]  /*22860*/  ELECT P2, URZ, PT ;  /* 0x00000000003f782f */ /* 0x000fca0003840000 */
[----:B------:R-:W-:Y:S01]  /*22870*/  BSSY B0, `(.L_x_1628) ;  /* 0x0000034000007945 */ /* 0x000fe20003800000 */
[----:B--2---:R-:W-:-:S05]  /*22880*/  VIADD R9, R9, 0x1 ;  /* 0x0000000109097836 */ /* 0x004fca0000000000 */
[----:B------:R1:W-:Y:S01]  /*22890*/  STL [R1+0x478], R9 ;  /* 0x0004780901007387 */ /* 0x0003e20000100800 */
[----:B------:R-:W-:-:S04]  /*228a0*/  LEA.HI R5, R9, R9, RZ, 0x1 ;  /* 0x0000000909057211 */ /* 0x000fc800078f08ff */
[----:B------:R-:W-:-:S05]  /*228b0*/  LOP3.LUT R5, R5, 0xfffffffe, RZ, 0xc0, !PT ;  /* 0xfffffffe05057812 */ /* 0x000fca00078ec0ff */
[----:B------:R-:W-:-:S05]  /*228c0*/  IMAD.IADD R5, R9, 0x1, -R5 ;  /* 0x0000000109057824 */ /* 0x000fca00078e0a05 */
[----:B------:R-:W-:Y:S01]  /*228d0*/  SHF.L.U32 R5, R5, 0x1f, RZ ;  /* 0x0000001f05057819 */ /* 0x000fe200000006ff */
[----:B-1----:R-:W-:Y:S06]  /*228e0*/  @!P2 BRA `(.L_x_1629) ;  /* 0x0000000000b0a947 */ /* 0x002fec0003800000 */
[----:B------:R-:W-:Y:S01]  /*228f0*/  R2UR UR17, R18 ;  /* 0x00000000121172ca */ /* 0x000fe200000e0000 */
[----:B------:R-:W-:Y:S01]  /*22900*/  UIADD3 UR4, UP0, UR48, 0x270, URZ ;  /* 0x0000027030047890 */ /* 0x000fe2000ff1e03f */
[----:B------:R-:W-:Y:S01]  /*22910*/  IMAD.MOV.U32 R9, RZ, RZ, 0x4000 ;  /* 0x00004000ff097424 */ /* 0x000fe200078e00ff */
[----:B------:R-:W-:Y:S01]  /*22920*/  UMOV UR14, 0x0 ;  /* 0x00000000000e7882 */ /* 0x000fe20000000000 */
[----:B------:R-:W-:Y:S01]  /*22930*/  UMOV UR15, 0x12f00000 ;  /* 0x12f00000000f7882 */ /* 0x000fe20000000000 */
[----:B------:R-:W-:Y:S01]  /*22940*/  UIADD3.X UR5, URZ, UR49, URZ, UP0, !UPT ;  /* 0x000000313f057290 */ /* 0x000fe200087fe43f */
[----:B------:R1:W-:Y:S01]  /*22950*/  SYNCS.ARRIVE.TRANS64 RZ, [R18+URZ+0x32400], R9 ;  /* 0x0324000912ff79a7 */ /* 0x0003e2000800003f */
[----:B------:R-:W-:Y:S01]  /*22960*/  UIADD3 UR6, UP0, UR48, 0x770, URZ ;  /* 0x0000077030067890 */ /* 0x000fe2000ff1e03f */
[----:B------:R-:W-:Y:S01]  /*22970*/  UMOV UR10, URZ ;  /* 0x0000003f000a7c82 */ /* 0x000fe20008000000 */
[----:B------:R-:W-:Y:S01]  /*22980*/  UMOV UR11, UR41 ;  /* 0x00000029000b7c82 */ /* 0x000fe20008000000 */
[----:B------:R-:W-:Y:S01]  /*22990*/  UMOV UR12, UR42 ;  /* 0x0000002a000c7c82 */ /* 0x000fe20008000000 */
[----:B------:R-:W-:-:S02]  /*229a0*/  UMOV UR13, UR43 ;  /* 0x0000002b000d7c82 */ /* 0x000fc40008000000 */
[----:B------:R-:W-:Y:S02]  /*229b0*/  UIADD3 UR8, UR17, 0x18400, URZ ;  /* 0x0001840011087890 */ /* 0x000fe4000fffe03f */
[----:B------:R-:W-:Y:S01]  /*229c0*/  UIADD3 UR9, UR17, 0x32400, URZ ;  /* 0x0003240011097890 */ /* 0x000fe2000fffe03f */
[----:B-1----:R-:W-:Y:S01]  /*229d0*/  IMAD.MOV.U32 R9, RZ, RZ, 0x10000 ;  /* 0x00010000ff097424 */ /* 0x002fe200078e00ff */
[----:B------:R-:W-:Y:S02]  /*229e0*/  UIADD3.X UR7, URZ, UR49, URZ, UP0, !UPT ;  /* 0x000000313f077290 */ /* 0x000fe400087fe43f */
[----:B------:R-:W-:Y:S02]  /*229f0*/  UIADD3 UR32, UR17, 0x22400, URZ ;  /* 0x0002240011207890 */ /* 0x000fe4000fffe03f */
[----:B------:R-:W-:Y:S02]  /*22a00*/  UIADD3 UR33, UR17, 0x32410, URZ ;  /* 0x0003241011217890 */ /* 0x000fe4000fffe03f */
[----:B------:R-:W-:Y:S01]  /*22a10*/  UIADD3 UR24, UR17, 0x26400, URZ ;  /* 0x0002640011187890 */ /* 0x000fe2000fffe03f */
[----:B------:R1:W-:Y:S01]  /*22a20*/  UTMALDG.4D [UR8], [UR4], desc[UR14] ;  /* 0x00000e08040075b4 */ /* 0x0003e20008019000 */
[----:B------:R-:W-:Y:S01]  /*22a30*/  UIADD3 UR16, UR17, 0x2a400, URZ ;  /* 0x0002a40011107890 */ /* 0x000fe2000fffe03f */
[----:B------:R2:W-:Y:S01]  /*22a40*/  SYNCS.ARRIVE.TRANS64 RZ, [R18+URZ+0x32410], R9 ;  /* 0x0324100912ff79a7 */ /* 0x0005e2000800003f */
[----:B------:R-:W-:Y:S01]  /*22a50*/  UMOV UR35, UR41 ;  /* 0x0000002900237c82 */ /* 0x000fe20008000000 */
[----:B------:R-:W-:Y:S01]  /*22a60*/  UMOV UR36, UR42 ;  /* 0x0000002a00247c82 */ /* 0x000fe20008000000 */
[----:B------:R-:W-:Y:S01]  /*22a70*/  UMOV UR37, UR43 ;  /* 0x0000002b00257c82 */ /* 0x000fe20008000000 */
[----:B------:R-:W-:Y:S01]  /*22a80*/  UMOV UR34, UR10 ;  /* 0x0000000a00227c82 */ /* 0x000fe20008000000 */
[----:B------:R-:W-:Y:S01]  /*22a90*/  UMOV UR26, 0x40 ;  /* 0x00000040001a7882 */ /* 0x000fe20000000000 */
[----:B------:R-:W-:Y:S01]  /*22aa0*/  UMOV UR27, UR41 ;  /* 0x00000029001b7c82 */ /* 0x000fe20008000000 */
[----:B------:R-:W-:Y:S01]  /*22ab0*/  UMOV UR28, UR42 ;  /* 0x0000002a001c7c82 */ /* 0x000fe20008000000 */
[----:B------:R-:W-:Y:S01]  /*22ac0*/  UMOV UR29, UR43 ;  /* 0x0000002b001d7c82 */ /* 0x000fe20008000000 */
[----:B------:R-:W-:Y:S01]  /*22ad0*/  UMOV UR25, UR33 ;  /* 0x0000002100197c82 */ /* 0x000fe20008000000 */
[----:B------:R-:W-:Y:S01]  /*22ae0*/  UMOV UR18, 0x80 ;  /* 0x0000008000127882 */ /* 0x000fe20000000000 */
[----:B------:R-:W-:Y:S01]  /*22af0*/  UMOV UR19, UR41 ;  /* 0x0000002900137c82 */ /* 0x000fe20008000000 */
[----:B------:R-:W-:Y:S01]  /*22b00*/  UMOV UR20, UR42 ;  /* 0x0000002a00147c82 */ /* 0x000fe20008000000 */
[----:B------:R2:W-:Y:S01]  /*22b10*/  UTMALDG.4D [UR32], [UR6], desc[UR14] ;  /* 0x00000e20060075b4 */ /* 0x0005e20008019000 */
[----:B------:R-:W-:Y:S01]  /*22b20*/  UMOV UR21, UR43 ;  /* 0x0000002b00157c82 */ /* 0x000fe20008000000 */
[----:B------:R2:W-:Y:S01]  /*22b30*/  UTMALDG.4D [UR24], [UR6], desc[UR14] ;  /* 0x00000e18060075b4 */ /* 0x0005e20008019000 */
[----:B-1----:R-:W-:Y:S01]  /*22b40*/  UIADD3 UR8, UR17, 0x2e400, URZ ;  /* 0x0002e40011087890 */ /* 0x002fe2000fffe03f */
[----:B------:R-:W-:-:S02]  /*22b50*/  UMOV UR10, 0xc0 ;  /* 0x000000c0000a7882 */ /* 0x000fc40000000000 */
[----:B------:R-:W-:Y:S01]  /*22b60*/  UMOV UR17, UR33 ;  /* 0x0000002100117c82 */ /* 0x000fe20008000000 */
[----:B------:R-:W-:Y:S01]  /*22b70*/  UMOV UR9, UR33 ;  /* 0x0000002100097c82 */ /* 0x000fe20008000000 */
[----:B------:R2:W-:Y:S04]  /*22b80*/  UTMALDG.4D [UR16], [UR6], desc[UR14] ;  /* 0x00000e10060075b4 */ /* 0x0005e80008019000 */
[----:B------:R2:W-:Y:S02]  /*22b90*/  UTMALDG.4D [UR8], [UR6], desc[UR14] ;  /* 0x00000e08060075b4 */ /* 0x0005e40008019000 */
[----:B--2---:R-:W-:Y:S01]  /*22ba0*/  NOP ;  /* 0x0000000000007918 */ /* 0x004fe20000000000 */
.L_x_1629:
[----:B------:R-:W-:Y:S05]  /*22bb0*/  BSYNC B0 ;  /* 0x0000000000007941 */ /* 0x000fea0003800000 */
.L_x_1628:
[----:B------:R-:W1:Y:S02]  /*22bc0*/  SYNCS.PHASECHK.TRANS64.TRYWAIT P2, [R18+URZ+0x32420], R5 ;  /* 0x03242005120075a7 */ /* 0x000e64000804017f */
[----:B-1----:R-:W-:Y:S05]  /*22bd0*/  @!P2 BRA `(.L_x_1630) ;  /* 0x000000200028a947 */ /* 0x002fea0003800000 */
.L_x_1681:
[----:B------:R-:W-:Y:S01]  /*22be0*/  ULDC.64 UR4, c[0x0][0x408] ;  /* 0x0001020000047ab9 */ /* 0x000fe20000000a00 */
[----:B------:R-:W-:Y:S04]  /*22bf0*/  BSSY B0, `(.L_x_1631) ;  /* 0x0000030000007945 */ /* 0x000fe80003800000 */
[----:B------:R-:W-:Y:S05]  /*22c00*/  @!P6 BRA `(.L_x_1632) ;  /* 0x0000000000b8e947 */ /* 0x000fea0003800000 */
[----:B------:R-:W-:Y:S01]  /*22c10*/  IMAD R10, R16, 0x8, R18 ;  /* 0x00000008100a7824 */ /* 0x000fe200078e0212 */
[----:B-1----:R-:W-:Y:S01]  /*22c20*/  SHF.L.U32 R5, R17, 0x1f, RZ ;  /* 0x0000001f11057819 */ /* 0x002fe200000006ff */
[----:B------:R-:W1:Y:S03]  /*22c30*/  S2R R9, SR_TID.X ;  /* 0x0000000000097919 */ /* 0x000e660000002100 */
[----:B------:R-:W2:Y:S01]  /*22c40*/  SYNCS.PHASECHK.TRANS64.TRYWAIT P2, [R10+URZ+0x32460], R5 ;  /* 0x032460050a0075a7 */ /* 0x000ea2000804017f */
[----:B-1----:R-:W-:-:S04]  /*22c50*/  LOP3.LUT R9, R9, 0x7f, RZ, 0xc0, !PT ;  /* 0x0000007f09097812 */ /* 0x002fc800078ec0ff */
[----:B------:R-:W-:Y:S01]  /*22c60*/  ISETP.NE.AND P3, PT, R9, RZ, PT ;  /* 0x000000ff0900720c */ /* 0x000fe20003f65270 */
[----:B--2---:R-:W-:-:S12]  /*22c70*/  @!P2 BRA `(.L_x_1633) ;  /* 0x000000200014a947 */ /* 0x004fd80003800000 */
.L_x_1682:
        /* <DEDUP_REMOVED lines=8> */
.L_x_1634:
[----:B-1----:R-:W-:Y:S01]  /*22d00*/  IMAD R5, R16, 0xc000, R18 ;  /* 0x0000c00010057824 */ /* 0x002fe200078e0212 */
        /* <DEDUP_REMOVED lines=11> */
[----:B------:R-:W-:Y:S02]  /*22dc0*/  UIMAD UR11, UR11, 0x60, URZ ;  /* 0x000000600b0b78a4 */ /* 0x000fe4000f8e023f */
[----:B------:R-:W-:Y:S02]  /*22dd0*/  UIADD3 UR9, UR9, 0x32450, URZ ;  /* 0x0003245009097890 */ /* 0x000fe4000fffe03f */
        /* <DEDUP_REMOVED lines=17> */
.L_x_1632:
[----:B------:R-:W-:Y:S05]  /*22ef0*/  BSYNC B0 ;  /* 0x0000000000007941 */ /* 0x000fea0003800000 */
.L_x_1631:
[----:B------:R-:W-:-:S05]  /*22f00*/  VIADD R8, R19, 0xfffffffe ;  /* 0xfffffffe13087836 */ /* 0x000fca0000000000 */
[----:B------:R-:W-:-:S13]  /*22f10*/  ISETP.GE.AND P2, PT, R8, UR39, PT ;  /* 0x0000002708007c0c */ /* 0x000fda000bf46270 */
[----:B------:R-:W-:Y:S05]  /*22f20*/  @!P2 BRA `(.L_x_1635) ;  /* 0x0000001000d4a947 */ /* 0x000fea0003800000 */
[----:B------:R-:W-:Y:S01]  /*22f30*/  IMAD.MOV R10, RZ, RZ, -R19 ;  /* 0x000000ffff0a7224 */ /* 0x000fe200078e0a13 */
[----:B------:R-:W-:-:S04]  /*22f40*/  LOP3.LUT R9, RZ, UR39, RZ, 0x33, !PT ;  /* 0x00000027ff097c12 */ /* 0x000fc8000f8e33ff */
[----:B------:R-:W-:-:S05]  /*22f50*/  VIADDMNMX R9, R10, 0x1, R9, !PT ;  /* 0x000000010a097846 */ /* 0x000fca0007800109 */
[----:B-1----:R-:W-:-:S05]  /*22f60*/  IMAD.IADD R5, R19, 0x1, R9 ;  /* 0x0000000113057824 */ /* 0x002fca00078e0209 */
        /* <DEDUP_REMOVED lines=28> */
.L_x_1639:
[----:B-1----:R-:W1:Y:S01]  /*23130*/  S2R R2, SR_TID.X ;  /* 0x0000000000027919 */ /* 0x002e620000002100 */
[----:B------:R-:W-:Y:S02]  /*23140*/  SHF.L.U32 R3, R17, 0x1f, RZ ;  /* 0x0000001f11037819 */ /* 0x000fe400000006ff */
[----:B-1----:R-:W-:Y:S01]  /*23150*/  LOP3.LUT R5, R2, 0x7f, RZ, 0xc0, !PT ;  /* 0x0000007f02057812 */ /* 0x002fe200078ec0ff */
[----:B------:R-:W-:-:S03]  /*23160*/  IMAD R2, R16, 0x8, R18 ;  /* 0x0000000810027824 */ /* 0x000fc600078e0212 */
[----:B------:R-:W-:Y:S01]  /*23170*/  ISETP.NE.AND P2, PT, R5, RZ, PT ;  /* 0x000000ff0500720c */ /* 0x000fe20003f45270 */
[----:B------:R-:W1:Y:S02]  /*23180*/  SYNCS.PHASECHK.TRANS64.TRYWAIT P3, [R2+URZ+0x32440], R3 ;  /* 0x03244003020075a7 */ /* 0x000e64000806017f */
[----:B-1----:R-:W-:Y:S10]  /*23190*/  @!P3 BRA `(.L_x_1640) ;  /* 0x0000001800e0b947 */ /* 0x002ff40003800000 */
.L_x_1683:
[----:B------:R-:W-:Y:S05]  /*231a0*/  @P2 BRA `(.L_x_1641) ;  /* 0x00000000001c2947 */ /* 0x000fea0003800000 */
[----:B------:R-:W2:Y:S02]  /*231b0*/  S2R R5, SR_TID.X ;  /* 0x0000000000057919 */ /* 0x000ea40000002100 */
[----:B--2---:R-:W-:Y:S01]  /*231c0*/  LOP3.LUT R10, R5, 0x1f, RZ, 0xc0, !PT ;  /* 0x0000001f050a7812 */ /* 0x004fe200078ec0ff */
[----:B------:R-:W-:-:S03]  /*231d0*/  IMAD.MOV.U32 R5, RZ, RZ, 0x3000 ;  /* 0x00003000ff057424 */ /* 0x000fc600078e00ff */
[----:B------:R-:W-:Y:S01]  /*231e0*/  ISETP.NE.AND P3, PT, R10, RZ, PT ;  /* 0x000000ff0a00720c */ /* 0x000fe20003f65270 */
[----:B------:R2:W-:-:S12]  /*231f0*/  SYNCS.ARRIVE.TRANS64 RZ, [R2+URZ+0x32430], R5 ;  /* 0x0324300502ff79a7 */ /* 0x0005d8000800003f */
[----:B--2---:R-:W-:Y:S05]  /*23200*/  @!P3 BRA `(.L_x_1641) ;  /* 0x000000000004b947 */ /* 0x004fea0003800000 */
[----:B------:R-:W-:Y:S01]  /*23210*/  BPT.TRAP 0x1 ;  /* 0x000000040000795c */ /* 0x000fe20000300000 */
.L_x_1641:
[----:B------:R-:W-:Y:S01]  /*23220*/  IMAD R5, R16, 0x3000, R18 ;  /* 0x0000300010057824 */ /* 0x000fe200078e0212 */
        /* <DEDUP_REMOVED lines=11> */
[----:B------:R-:W-:-:S04]  /*232e0*/  UIADD3 UR9, UR9, 0x32430, URZ ;  /* 0x0003243009097890 */ /* 0x000fc8000fffe03f */
[----:B------:R-:W-:-:S09]  /*232f0*/  UIADD3 UR8, UR8, 0x1c400, URZ ;  /* 0x0001c40008087890 */ /* 0x000fd2000fffe03f */
[----:B------:R2:W-:Y:S01]  /*23300*/  UTMALDG.4D [UR8], [UR6], desc[UR14] ;  /* 0x00000e08060075b4 */ /* 0x0005e20008019000 */
[----:B------:R-:W3:Y:S02]  /*23310*/  SYNCS.PHASECHK.TRANS64.TRYWAIT P3, [R2+URZ+0x32460], R3 ;  /* 0x03246003020075a7 */ /* 0x000ee4000806017f */
[----:B--23--:R-:W-:Y:S05]  /*23320*/  @!P3 BRA `(.L_x_1642) ;  /* 0x000000180090b947 */ /* 0x00cfea0003800000 */
.L_x_1684:
        /* <DEDUP_REMOVED lines=8> */
.L_x_1643:
[----:B------:R-:W-:Y:S01]  /*233b0*/  R2UR UR9, R2 ;  /* 0x00000000020972ca */ /* 0x000fe200000e0000 */
[----:B-12---:R-:W-:Y:S01]  /*233c0*/  IMAD R2, R16, 0xc000, R18 ;  /* 0x0000c00010027824 */ /* 0x006fe200078e0212 */
        /* <DEDUP_REMOVED lines=9> */
[----:B------:R-:W-:-:S02]  /*23460*/  UMOV UR18, 0x40 ;  /* 0x0000004000127882 */ /* 0x000fc40000000000 */
[----:B------:R-:W-:-:S06]  /*23470*/  UIADD3 UR9, UR9, 0x32450, URZ ;  /* 0x0003245009097890 */ /* 0x000fcc000fffe03f */
        /* <DEDUP_REMOVED lines=17> */
.L_x_1638:
[----:B------:R-:W-:Y:S05]  /*23590*/  BSYNC B0 ;  /* 0x0000000000007941 */ /* 0x000fea0003800000 */
.L_x_1637:
[----:B------:R-:W-:-:S07]  /*235a0*/  VIADD R8, R19, 0xfffffffd ;  /* 0xfffffffd13087836 */ /* 0x000fce0000000000 */
.L_x_1636:
[----:B------:R-:W-:Y:S01]  /*235b0*/  VIADD R9, R9, 0xfffffffe ;  /* 0xfffffffe09097836 */ /* 0x000fe20000000000 */
[----:B------:R-:W-:Y:S01]  /*235c0*/  LOP3.LUT R2, RZ, R19, RZ, 0x33, !PT ;  /* 0x00000013ff027212 */ /* 0x000fe200078e33ff */
[----:B------:R-:W-:Y:S03]  /*235d0*/  BSSY B0, `(.L_x_1635) ;  /* 0x00000ca000007945 */ /* 0x000fe60003800000 */
[----:B------:R-:W-:-:S13]  /*235e0*/  ISETP.NE.AND P2, PT, R9, R2, PT ;  /* 0x000000020900720c */ /* 0x000fda0003f45270 */
[----:B------:R-:W-:Y:S05]  /*235f0*/  @!P2 BRA `(.L_x_1644) ;  /* 0x0000000c001ca947 */ /* 0x000fea0003800000 */
.L_x_1659:
[----:B------:R-:W-:Y:S01]  /*23600*/  VIADD R9, R16, 0x1 ;  /* 0x0000000110097836 */ /* 0x000fe20000000000 */
[----:B------:R-:W-:Y:S05]  /*23610*/  YIELD ;  /* 0x0000000000007946 */ /* 0x000fea0003800000 */
[----:B------:R-:W-:Y:S01]  /*23620*/  ISETP.NE.AND P2, PT, R9, 0x2, PT ;  /* 0x000000020900780c */ /* 0x000fe20003f45270 */
[----:B------:R-:W-:Y:S03]  /*23630*/  BSSY B1, `(.L_x_1645) ;  /* 0x000005e000017945 */ /* 0x000fe60003800000 */
[----:B------:R-:W-:-:S02]  /*23640*/  SEL R2, RZ, 0x1, P2 ;  /* 0x00000001ff027807 */ /* 0x000fc40001000000 */
[----:B------:R-:W-:Y:S02]  /*23650*/  SEL R9, R9, RZ, P2 ;  /* 0x000000ff09097207 */ /* 0x000fe40001000000 */
[----:B------:R-:W-:Y:S01]  /*23660*/  LOP3.LUT R17, R17, R2, RZ, 0x3c, !PT ;  /* 0x0000000211117212 */ /* 0x000fe200078e3cff */
[----:B------:R-:W-:Y:S06]  /*23670*/  @!P6 BRA `(.L_x_1646) ;  /* 0x000000040064e947 */ /* 0x000fec0003800000 */
[----:B------:R-:W-:Y:S01]  /*23680*/  IMAD.MOV.U32 R10, RZ, RZ, R8 ;  /* 0x000000ffff0a7224 */ /* 0x000fe200078e0008 */
        /* <DEDUP_REMOVED lines=9> */
[----:B------:R-:W1:Y:S03]  /*23720*/  LDC.64 R4, c[0x0][0x3f8] ;  /* 0x0000fe00ff047b82 */ /* 0x000e660000000a00 */
[----:B------:R-:W-:-:S04]  /*23730*/  IMAD.MOV R3, RZ, RZ, -R2 ;  /* 0x000000ffff037224 */ /* 0x000fc800078e0a02 */
[----:B------:R-:W-:Y:S01]  /*23740*/  IMAD R10, R10, R3, R8 ;  /* 0x000000030a0a7224 */ /* 0x000fe200078e0208 */
[----:B------:R-:W-:-:S03]  /*23750*/  SHF.R.S32.HI R3, RZ, 0x1f, R2 ;  /* 0x0000001fff037819 */ /* 0x000fc60000011402 */
[----:B------:R-:W-:-:S04]  /*23760*/  IMAD.WIDE.U32 R2, R6, UR4, R2 ;  /* 0x0000000406027c25 */ /* 0x000fc8000f8e0002 */
[----:B------:R-:W-:Y:S01]  /*23770*/  IMAD.IADD R3, R11, 0x1, R3 ;  /* 0x000000010b037824 */ /* 0x000fe200078e0203 */
[----:B-1----:R-:W-:-:S04]  /*23780*/  LEA R4, P2, R2, R4, 0x2 ;  /* 0x0000000402047211 */ /* 0x002fc800078410ff */
[----:B------:R-:W-:-:S05]  /*23790*/  LEA.HI.X R5, R2, R5, R3, 0x2, P2 ;  /* 0x0000000502057211 */ /* 0x000fca00010f1403 */
[----:B------:R1:W5:Y:S04]  /*237a0*/  LDG.E R4, desc[UR46][R4.64] ;  /* 0x0000002e04047981 */ /* 0x000368000c1e1900 */
.L_x_1647:
[----:B------:R-:W1:Y:S01]  /*237b0*/  S2R R2, SR_TID.X ;  /* 0x0000000000027919 */ /* 0x000e620000002100 */
[----:B------:R-:W-:Y:S01]  /*237c0*/  IMAD R3, R9, 0x8, R18 ;  /* 0x0000000809037824 */ /* 0x000fe200078e0212 */
[----:B-1----:R-:W-:Y:S02]  /*237d0*/  LOP3.LUT R5, R2, 0x7f, RZ, 0xc0, !PT ;  /* 0x0000007f02057812 */ /* 0x002fe400078ec0ff */
[----:B------:R-:W-:Y:S02]  /*237e0*/  SHF.L.U32 R2, R17, 0x1f, RZ ;  /* 0x0000001f11027819 */ /* 0x000fe400000006ff */
[----:B------:R-:W-:Y:S02]  /*237f0*/  ISETP.NE.AND P2, PT, R5, RZ, PT ;  /* 0x000000ff0500720c */ /* 0x000fe40003f45270 */
[----:B------:R-:W1:Y:S02]  /*23800*/  SYNCS.PHASECHK.TRANS64.TRYWAIT P3, [R3+URZ+0x32440], R2 ;  /* 0x03244002030075a7 */ /* 0x000e64000806017f */
[----:B-1----:R-:W-:Y:S09]  /*23810*/  @!P3 BRA `(.L_x_1648) ;  /* 0x000000140068b947 */ /* 0x002ff20003800000 */
.L_x_1685:
        /* <DEDUP_REMOVED lines=8> */
.L_x_1649:
[----:B------:R-:W-:Y:S01]  /*238a0*/  IMAD R5, R9, 0x3000, R18 ;  /* 0x0000300009057824 */ /* 0x000fe200078e0212 */
[----:B------:R-:W-:Y:S01]  /*238b0*/  R2UR UR9, R3 ;  /* 0x00000000030972ca */ /* 0x000fe200000e0000 */
[----:B------:R-:W-:Y:S01]  /*238c0*/  UIADD3 UR6, UP0, UR48, 0x370, URZ ;  /* 0x0000037030067890 */ /* 0x000fe2000ff1e03f */
[----:B------:R-:W-:Y:S01]  /*238d0*/  R2UR UR12, R0 ;  /* 0x00000000000c72ca */ /* 0x000fe200000e0000 */
[----:B------:R-:W-:Y:S01]  /*238e0*/  UMOV UR14, 0x0 ;  /* 0x00000000000e7882 */ /* 0x000fe20000000000 */
[----:B------:R-:W-:Y:S01]  /*238f0*/  R2UR UR8, R5 ;  /* 0x00000000050872ca */ /* 0x000fe200000e0000 */
[----:B------:R-:W-:Y:S01]  /*23900*/  IMAD R5, R10, 0x60, RZ ;  /* 0x000000600a057824 */ /* 0x000fe200078e02ff */
[----:B-----5:R-:W-:Y:S01]  /*23910*/  R2UR UR13, R4 ;  /* 0x00000000040d72ca */ /* 0x020fe200000e0000 */
[----:B------:R-:W-:Y:S01]  /*23920*/  UIADD3.X UR7, URZ, UR49, URZ, UP0, !UPT ;  /* 0x000000313f077290 */ /* 0x000fe200087fe43f */
[----:B------:R-:W-:Y:S02]  /*23930*/  UMOV UR15, 0x14f00000 ;  /* 0x14f00000000f7882 */ /* 0x000fe40000000000 */
[----:B------:R-:W-:Y:S01]  /*23940*/  R2UR UR11, R5 ;  /* 0x00000000050b72ca */ /* 0x000fe200000e0000 */
[----:B------:R-:W-:-:S02]  /*23950*/  UMOV UR10, URZ ;  /* 0x0000003f000a7c82 */ /* 0x000fc40008000000 */
[----:B------:R-:W-:-:S04]  /*23960*/  UIADD3 UR9, UR9, 0x32430, URZ ;  /* 0x0003243009097890 */ /* 0x000fc8000fffe03f */
[----:B------:R-:W-:-:S09]  /*23970*/  UIADD3 UR8, UR8, 0x1c400, URZ ;  /* 0x0001c40008087890 */ /* 0x000fd2000fffe03f */
[----:B------:R2:W-:Y:S01]  /*23980*/  UTMALDG.4D [UR8], [UR6], desc[UR14] ;  /* 0x00000e08060075b4 */ /* 0x0005e20008019000 */
[----:B------:R-:W3:Y:S02]  /*23990*/  SYNCS.PHASECHK.TRANS64.TRYWAIT P3, [R3+URZ+0x32460], R2 ;  /* 0x03246002030075a7 */ /* 0x000ee4000806017f */
[----:B--23--:R-:W-:Y:S05]  /*239a0*/  @!P3 BRA `(.L_x_1650) ;  /* 0x000000140018b947 */ /* 0x00cfea0003800000 */
.L_x_1686:
        /* <DEDUP_REMOVED lines=8> */
.L_x_1651:
        /* <DEDUP_REMOVED lines=12> */
[----:B------:R-:W-:-:S04]  /*23af0*/  UIADD3 UR9, UR9, 0x32450, URZ ;  /* 0x0003245009097890 */ /* 0x000fc8000fffe03f */
        /* <DEDUP_REMOVED lines=17> */
.L_x_1646:
[----:B------:R-:W-:Y:S05]  /*23c10*/  BSYNC B1 ;  /* 0x0000000000017941 */ /* 0x000fea0003800000 */
.L_x_1645:
[----:B------:R-:W-:Y:S01]  /*23c20*/  VIADD R9, R9, 0x1 ;  /* 0x0000000109097836 */ /* 0x000fe20000000000 */
[----:B------:R-:W-:Y:S04]  /*23c30*/  BSSY B1, `(.L_x_1652) ;  /* 0x0000060000017945 */ /* 0x000fe80003800000 */
[----:B------:R-:W-:-:S04]  /*23c40*/  ISETP.NE.AND P2, PT, R9, 0x2, PT ;  /* 0x000000020900780c */ /* 0x000fc80003f45270 */
[----:B------:R-:W-:Y:S02]  /*23c50*/  SEL R2, RZ, 0x1, P2 ;  /* 0x00000001ff027807 */ /* 0x000fe40001000000 */
[----:B------:R-:W-:Y:S01]  /*23c60*/  SEL R16, R9, RZ, P2 ;  /* 0x000000ff09107207 */ /* 0x000fe20001000000 */
[----:B------:R-:W-:Y:S01]  /*23c70*/  VIADD R9, R8, 0xffffffff ;  /* 0xffffffff08097836 */ /* 0x000fe20000000000 */
        /* <DEDUP_REMOVED lines=21> */
.L_x_1654:
[----:B------:R-:W1:Y:S01]  /*23dd0*/  S2R R2, SR_TID.X ;  /* 0x0000000000027919 */ /* 0x000e620000002100 */
[----:B------:R-:W-:Y:S02]  /*23de0*/  SHF.L.U32 R3, R17, 0x1f, RZ ;  /* 0x0000001f11037819 */ /* 0x000fe400000006ff */
[----:B-1----:R-:W-:Y:S01]  /*23df0*/  LOP3.LUT R5, R2, 0x7f, RZ, 0xc0, !PT ;  /* 0x0000007f02057812 */ /* 0x002fe200078ec0ff */
[----:B------:R-:W-:-:S03]  /*23e00*/  IMAD R2, R16, 0x8, R18 ;  /* 0x0000000810027824 */ /* 0x000fc600078e0212 */
[----:B------:R-:W-:Y:S01]  /*23e10*/  ISETP.NE.AND P2, PT, R5, RZ, PT ;  /* 0x000000ff0500720c */ /* 0x000fe20003f45270 */
[----:B------:R-:W1:Y:S02]  /*23e20*/  SYNCS.PHASECHK.TRANS64.TRYWAIT P3, [R2+URZ+0x32440], R3 ;  /* 0x03244003020075a7 */ /* 0x000e64000806017f */
[----:B-1----:R-:W-:Y:S10]  /*23e30*/  @!P3 BRA `(.L_x_1655) ;  /* 0x000000100008b947 */ /* 0x002ff40003800000 */
.L_x_1687:
        /* <DEDUP_REMOVED lines=8> */
.L_x_1656:
        /* <DEDUP_REMOVED lines=17> */
.L_x_1688:
        /* <DEDUP_REMOVED lines=8> */
.L_x_1658:
        /* <DEDUP_REMOVED lines=30> */
.L_x_1653:
[----:B------:R-:W-:Y:S05]  /*24230*/  BSYNC B1 ;  /* 0x0000000000017941 */ /* 0x000fea0003800000 */
.L_x_1652:
[----:B------:R-:W-:Y:S01]  /*24240*/  ISETP.GT.AND P2, PT, R9, UR39, PT ;  /* 0x0000002709007c0c */ /* 0x000fe2000bf44270 */
[----:B------:R-:W-:-:S12]  /*24250*/  VIADD R8, R8, 0xfffffffe ;  /* 0xfffffffe08087836 */ /* 0x000fd80000000000 */
[----:B------:R-:W-:Y:S05]  /*24260*/  @P2 BRA `(.L_x_1659) ;  /* 0xfffffff000e42947 */ /* 0x000fea000383ffff */
.L_x_1644:
[----:B------:R-:W-:Y:S05]  /*24270*/  BSYNC B0 ;  /* 0x0000000000007941 */ /* 0x000fea0003800000 */
.L_x_1635:
[----:B------:R2:W5:Y:S01]  /*24280*/  LDL R6, [R1+0x470] ;  /* 0x0004700001067983 */ /* 0x0005620000100800 */
[----:B------:R-:W-:Y:S01]  /*24290*/  VIADD R16, R16, 0x1 ;  /* 0x0000000110107836 */ /* 0x000fe20000000000 */
[----:B------:R-:W-:Y:S04]  /*242a0*/  BSSY B0, `(.L_x_1660) ;  /* 0x0000012000007945 */ /* 0x000fe80003800000 */
[----:B------:R-:W-:-:S04]  /*242b0*/  ISETP.NE.AND P0, PT, R16, 0x2, PT ;  /* 0x000000021000780c */ /* 0x000fc80003f05270 */
[----:B------:R-:W-:-:S04]  /*242c0*/  SEL R0, RZ, 0x1, P0 ;  /* 0x00000001ff007807 */ /* 0x000fc80000000000 */
[----:B------:R-:W-:Y:S01]  /*242d0*/  LOP3.LUT R17, R17, R0, RZ, 0x3c, !PT ;  /* 0x0000000011117212 */ /* 0x000fe200078e3cff */
[----:B--2---:R-:W-:Y:S06]  /*242e0*/  @P1 BRA `(.L_x_1661) ;  /* 0x0000000000341947 */ /* 0x004fec0003800000 */
[----:B-1----:R-:W1:Y:S01]  /*242f0*/  S2R R5, SR_LANEID ;  /* 0x0000000000057919 */ /* 0x002e620000000000 */
        /* <DEDUP_REMOVED lines=10> */
[----:B-1---5:R-:W-:-:S05]  /*243a0*/  IADD3 R6, R0, UR44, R7 ;  /* 0x0000002c00067c10 */ /* 0x022fca000fffe007 */
[----:B------:R2:W-:Y:S02]  /*243b0*/  STL [R1+0x470], R6 ;  /* 0x0004700601007387 */ /* 0x0005e40000100800 */
.L_x_1661:
[----:B------:R-:W-:Y:S05]  /*243c0*/  BSYNC B0 ;  /* 0x0000000000007941 */ /* 0x000fea0003800000 */
.L_x_1660:
[----:B------:R-:W-:Y:S01]  /*243d0*/  SEL R16, R16, RZ, P0 ;  /* 0x000000ff10107207 */ /* 0x000fe20000000000 */
[----:B-----5:R-:W-:-:S07]  /*243e0*/  IMAD.MOV.U32 R13, RZ, RZ, R6 ;  /* 0x000000ffff0d7224 */ /* 0x020fce00078e0006 */
.L_x_1618:
[----:B------:R-:W-:Y:S05]  /*243f0*/  BSYNC B6 ;  /* 0x0000000000067941 */ /* 0x000fea0003800000 */
.L_x_1616:
[----:B------:R-:W-:-:S03]  /*24400*/  UMOV UR6, 0xffffffff ;  /* 0xffffffff00067882 */ /* 0x000fc60000000000 */
[----:B------:R-:W-:Y:S05]  /*24410*/  BRA.DIV UR6, `(.L_x_1662) ;  /* 0x0000000a06b87947 */ /* 0x000fea000b800000 */
[----:B------:R3:W4:Y:S02]  /*24420*/  SHFL.IDX PT, R14, R13, RZ, 0x1f ;  /* 0x00001fff0d0e7589 */ /* 0x00072400000e0000 */
.L_x_1691:
[----:B------:R-:W5:Y:S01]  /*24430*/  S2R R0, SR_TID.X ;  /* 0x0000000000007919 */ /* 0x000f620000002100 */
[----:B------:R-:W-:Y:S05]  /*24440*/  WARPSYNC.ALL ;  /* 0x0000000000007948 */ /* 0x000fea0003800000 */
[----:B------:R-:W-:Y:S01]  /*24450*/  BAR.SYNC.DEFER_BLOCKING 0x4, 0x120 ;  /* 0x0104800000007b1d */ /* 0x000fe20000010000 */
[----:B----4-:R-:W-:-:S05]  /*24460*/  IMAD.MOV.U32 R2, RZ, RZ, R14 ;  /* 0x000000ffff027224 */ /* 0x010fca00078e000e */
[----:B------:R-:W-:Y:S01]  /*24470*/  ULDC UR6, c[0x0][0xea8] ;  /* 0x0003aa0000067ab9 */ /* 0x000fe20000000800 */
[----:B------:R4:W-:Y:S01]  /*24480*/  STL [R1+0x470], R2 ;  /* 0x0004700201007387 */ /* 0x0009e20000100800 */
[----:B-----5:R-:W-:-:S04]  /*24490*/  LOP3.LUT R0, R0, 0x1f, RZ, 0xc0, !PT ;  /* 0x0000001f00007812 */ /* 0x020fc800078ec0ff */
[----:B------:R-:W-:-:S13]  /*244a0*/  ISETP.NE.AND P0, PT, R0, RZ, PT ;  /* 0x000000ff0000720c */ /* 0x000fda0003f05270 */
[----:B------:R-:W5:Y:S01]  /*244b0*/  @!P0 S2R R3, SR_CgaCtaId ;  /* 0x0000000000038919 */ /* 0x000f620000008800 */
[----:B------:R-:W-:-:S04]  /*244c0*/  @!P0 MOV R0, 0x400 ;  /* 0x0000040000008802 */ /* 0x000fc80000000f00 */
[----:B-----5:R-:W-:-:S05]  /*244d0*/  @!P0 LEA R0, R3, R0, 0x18 ;  /* 0x0000000003008211 */ /* 0x020fca00078ec0ff */
[----:B------:R4:W-:Y:S01]  /*244e0*/  @!P0 STS [R0+0x324d0], R13 ;  /* 0x0324d00d00008388 */ /* 0x0009e20000000800 */
[----:B------:R-:W-:Y:S06]  /*244f0*/  BAR.ARV 0x5, 0x120 ;  /* 0x0144800000007b1d */ /* 0x000fec0000002000 */
[----:B------:R-:W-:-:S13]  /*24500*/  ISETP.GE.AND P0, PT, R2, UR6, PT ;  /* 0x0000000602007c0c */ /* 0x000fda000bf06270 */
[----:B----4-:R-:W-:Y:S05]  /*24510*/  @!P0 BRA `(.L_x_1663) ;  /* 0xffffffd000788947 */ /* 0x010fea000383ffff */
.L_x_1607:
[----:B------:R-:W4:Y:S01]  /*24520*/  LDL.LU R0, [R1+0x478] ;  /* 0x0004780001007983 */ /* 0x000f220000300800 */
[----:B-1----:R-:W1:Y:S01]  /*24530*/  S2R R5, SR_CgaCtaId ;  /* 0x0000000000057919 */ /* 0x002e620000008800 */
[----:B----4-:R-:W-:-:S05]  /*24540*/  VIADD R0, R0, 0x1 ;  /* 0x0000000100007836 */ /* 0x010fca0000000000 */
[----:B------:R-:W-:-:S04]  /*24550*/  LEA.HI R2, R0, R0, RZ, 0x1 ;  /* 0x0000000000027211 */ /* 0x000fc800078f08ff */
[----:B------:R-:W-:Y:S02]  /*24560*/  LOP3.LUT R3, R2, 0xfffffffe, RZ, 0xc0, !PT ;  /* 0xfffffffe02037812 */ /* 0x000fe400078ec0ff */
[----:B------:R-:W-:-:S03]  /*24570*/  MOV R2, 0x400 ;  /* 0x0000040000027802 */ /* 0x000fc60000000f00 */
[----:B------:R-:W-:Y:S01]  /*24580*/  IMAD.IADD R0, R0, 0x1, -R3 ;  /* 0x0000000100007824 */ /* 0x000fe200078e0a03 */
[----:B-1----:R-:W-:-:S04]  /*24590*/  LEA R7, R5, R2, 0x18 ;  /* 0x0000000205077211 */ /* 0x002fc800078ec0ff */
[----:B------:R-:W-:-:S04]  /*245a0*/  SHF.L.U32 R0, R0, 0x1f, RZ ;  /* 0x0000001f00007819 */ /* 0x000fc800000006ff */
[----:B------:R-:W1:Y:S02]  /*245b0*/  SYNCS.PHASECHK.TRANS64.TRYWAIT P0, [R7+URZ+0x32420], R0 ;  /* 0x03242000070075a7 */ /* 0x000e64000800017f */
[----:B-1----:R-:W-:Y:S05]  /*245c0*/  @!P0 BRA `(.L_x_1664) ;  /* 0x0000000800708947 */ /* 0x002fea0003800000 */
.L_x_1692:
[----:B------:R-:W4:Y:S02]  /*245d0*/  S2R R2, SR_TID.X ;  /* 0x0000000000027919 */ /* 0x000f240000002100 */
[----:B----4-:R-:W-:-:S04]  /*245e0*/  SHF.R.U32.HI R2, RZ, 0x5, R2 ;  /* 0x00000005ff027819 */ /* 0x010fc80000011602 */
        /* <DEDUP_REMOVED lines=12> */
.L_x_1667:
        /* <DEDUP_REMOVED lines=12> */
.L_x_1693:
[----:B------:R-:W4:Y:S02]  /*24770*/  SYNCS.PHASECHK.TRANS64.TRYWAIT P0, [R3+URZ], R0 ;  /* 0x00000000030075a7 */ /* 0x000f24000800017f */
[----:B----4-:R-:W-:Y:S05]  /*24780*/  @!P0 BRA `(.L_x_1669) ;  /* 0x0000000800288947 */ /* 0x010fea0003800000 */
.L_x_1694:
[----:B------:R-:W-:Y:S05]  /*24790*/  @!P2 BRA `(.L_x_1670) ;  /* 0x000000000004a947 */ /* 0x000fea0003800000 */
[----:B------:R-:W-:Y:S01]  /*247a0*/  BPT.TRAP 0x1 ;  /* 0x000000040000795c */ /* 0x000fe20000300000 */
.L_x_1670:
[----:B----4-:R-:W-:-:S04]  /*247b0*/  VIADD R3, R7, 0x32460 ;  /* 0x0003246007037836 */ /* 0x010fc80000000000 */
[----:B-1----:R-:W-:-:S04]  /*247c0*/  IMAD R5, R16, 0x8, R3 ;  /* 0x0000000810057824 */ /* 0x002fc800078e0203 */
[----:B------:R-:W1:Y:S02]  /*247d0*/  SYNCS.PHASECHK.TRANS64.TRYWAIT P0, [R5+URZ], R4 ;  /* 0x00000004050075a7 */ /* 0x000e64000800017f */
[----:B-1----:R-:W-:Y:S05]  /*247e0*/  @!P0 BRA `(.L_x_1671) ;  /* 0x0000000800248947 */ /* 0x002fea0003800000 */
.L_x_1695:
[----:B------:R-:W-:-:S07]  /*247f0*/  IMAD R3, R2, 0x8, R3 ;  /* 0x0000000802037824 */ /* 0x000fce00078e0203 */
.L_x_1672:
[----:B----4-:R4:W1:Y:S02]  /*24800*/  SYNCS.PHASECHK.TRANS64.TRYWAIT P0, [R3+URZ], R0 ;  /* 0x00000000030075a7 */ /* 0x010864000800017f */
[----:B-1----:R-:W-:Y:S05]  /*24810*/  @!P0 NANOSLEEP.SYNCS 0x989680 ;  /* 0x009896800000895d */ /* 0x002fea0003900000 */
[----:B------:R-:W1:Y:S02]  /*24820*/  @!P0 SYNCS.PHASECHK.TRANS64 P0, [R3+URZ], R0 ;  /* 0x00000000030085a7 */ /* 0x000e64000800007f */
[----:B-1----:R-:W-:Y:S05]  /*24830*/  @!P0 BRA `(.L_x_1672) ;  /* 0xfffffffc00f08947 */ /* 0x002fea000383ffff */
.L_x_1666:
[----:B------:R-:W-:Y:S05]  /*24840*/  BSYNC B0 ;  /* 0x0000000000007941 */ /* 0x000fea0003800000 */
.L_x_1665:
[----:B------:R-:W-:Y:S05]  /*24850*/  EXIT ;  /* 0x000000000000794d */ /* 0x000fea0003800000 */
.L_x_1499:
[----:B-1----:R-:W-:-:S04]  /*24860*/  IMAD.U32 R9, RZ, RZ, UR50 ;  /* 0x00000032ff097e24 */ /* 0x002fc8000f8e00ff */
[----:B------:R1:W2:Y:S03]  /*24870*/  SYNCS.PHASECHK.TRANS64.TRYWAIT P0, [R9+URZ+0x32400], R0 ;  /* 0x03240000090075a7 */ /* 0x0002a6000800017f */
[----:B--2---:R-:W-:Y:S05]  /*24880*/  @!P0 NANOSLEEP.SYNCS 0x989680 ;  /* 0x009896800000895d */ /* 0x004fea0003900000 */
[----:B------:R-:W2:Y:S02]  /*24890*/  @!P0 SYNCS.PHASECHK.TRANS64 P0, [R9+URZ+0x32400], R0 ;  /* 0x03240000090085a7 */ /* 0x000ea4000800007f */
[----:B--2---:R-:W-:Y:S05]  /*248a0*/  @!P0 BRA `(.L_x_1499) ;  /* 0xfffffffc00ec8947 */ /* 0x004fea000383ffff */
[----:B------:R-:W-:Y:S05]  /*248b0*/  BRA `(.L_x_1673) ;  /* 0xfffffddc00507947 */ /* 0x000fea000383ffff */
.L_x_1506:
[----:B--2---:R2:W3:Y:S02]  /*248c0*/  SYNCS.PHASECHK.TRANS64.TRYWAIT P0, [R12+URZ], R13 ;  /* 0x0000000d0c0075a7 */ /* 0x0044e4000800017f */
[----:B---3--:R-:W-:Y:S05]  /*248d0*/  @!P0 NANOSLEEP.SYNCS 0x989680 ;  /* 0x009896800000895d */ /* 0x008fea0003900000 */
[----:B------:R-:W3:Y:S02]  /*248e0*/  @!P0 SYNCS.PHASECHK.TRANS64 P0, [R12+URZ], R13 ;  /* 0x0000000d0c0085a7 */ /* 0x000ee4000800007f */
[----:B---3--:R-:W-:Y:S05]  /*248f0*/  @!P0 BRA `(.L_x_1506) ;  /* 0xfffffffc00f08947 */ /* 0x008fea000383ffff */
[----:B------:R-:W-:Y:S05]  /*24900*/  BRA `(.L_x_1505) ;  /* 0xfffffde0006c7947 */ /* 0x000fea000383ffff */
.L_x_1508:
[----:B-1----:R-:W-:-:S04]  /*24910*/  IMAD.U32 R9, RZ, RZ, UR50 ;  /* 0x00000032ff097e24 */ /* 0x002fc8000f8e00ff */
[----:B------:R1:W2:Y:S03]  /*24920*/  SYNCS.PHASECHK.TRANS64.TRYWAIT P0, [R9+URZ+0x32410], R6 ;  /* 0x03241006090075a7 */ /* 0x0002a6000800017f */
[----:B--2---:R-:W-:Y:S05]  /*24930*/  @!P0 NANOSLEEP.SYNCS 0x989680 ;  /* 0x009896800000895d */ /* 0x004fea0003900000 */
[----:B------:R-:W2:Y:S02]  /*24940*/  @!P0 SYNCS.PHASECHK.TRANS64 P0, [R9+URZ+0x32410], R6 ;  /* 0x03241006090085a7 */ /* 0x000ea4000800007f */
[----:B--2---:R-:W-:Y:S05]  /*24950*/  @!P0 BRA `(.L_x_1508) ;  /* 0xfffffffc00ec8947 */ /* 0x004fea000383ffff */
[----:B------:R-:W-:Y:S05]  /*24960*/  BRA `(.L_x_1674) ;  /* 0xfffffde400407947 */ /* 0x000fea000383ffff */
.L_x_1515:
[----:B--2---:R2:W3:Y:S02]  /*24970*/  SYNCS.PHASECHK.TRANS64.TRYWAIT P0, [R8+URZ], R9 ;  /* 0x00000009080075a7 */ /* 0x0044e4000800017f */
[----:B---3--:R-:W-:Y:S05]  /*24980*/  @!P0 NANOSLEEP.SYNCS 0x989680 ;  /* 0x009896800000895d */ /* 0x008fea0003900000 */
[----:B------:R-:W3:Y:S02]  /*24990*/  @!P0 SYNCS.PHASECHK.TRANS64 P0, [R8+URZ], R9 ;  /* 0x00000009080085a7 */ /* 0x000ee4000800007f */
[----:B---3--:R-:W-:Y:S05]  /*249a0*/  @!P0 BRA `(.L_x_1515) ;  /* 0xfffffffc00f08947 */ /* 0x008fea000383ffff */
[----:B------:R-:W-:Y:S05]  /*249b0*/  BRA `(.L_x_1514) ;  /* 0xfffffde400847947 */ /* 0x000fea000383ffff */
.L_x_1550:
[----:B-1----:R1:W2:Y:S02]  /*249c0*/  SYNCS.PHASECHK.TRANS64.TRYWAIT P1, [R0+URZ], R3 ;  /* 0x00000003000075a7 */ /* 0x0022a4000802017f */
[----:B--2---:R-:W-:Y:S05]  /*249d0*/  @!P1 NANOSLEEP.SYNCS 0x989680 ;  /* 0x009896800000995d */ /* 0x004fea0003900000 */
[----:B------:R-:W2:Y:S02]  /*249e0*/  @!P1 SYNCS.PHASECHK.TRANS64 P1, [R0+URZ], R3 ;  /* 0x00000003000095a7 */ /* 0x000ea4000802007f */
[----:B--2---:R-:W-:Y:S05]  /*249f0*/  @!P1 BRA `(.L_x_1550) ;  /* 0xfffffffc00f09947 */ /* 0x004fea000383ffff */
[----:B------:R-:W-:Y:S05]  /*24a00*/  BRA `(.L_x_1549) ;  /* 0xfffffe5000807947 */ /* 0x000fea000383ffff */
.L_x_1557:
[----:B--2---:R2:W3:Y:S02]  /*24a10*/  SYNCS.PHASECHK.TRANS64.TRYWAIT P1, [R4+URZ], R5 ;  /* 0x00000005040075a7 */ /* 0x0044e4000802017f */
[----:B---3--:R-:W-:Y:S05]  /*24a20*/  @!P1 NANOSLEEP.SYNCS 0x989680 ;  /* 0x009896800000995d */ /* 0x008fea0003900000 */
[----:B------:R-:W3:Y:S02]  /*24a30*/  @!P1 SYNCS.PHASECHK.TRANS64 P1, [R4+URZ], R5 ;  /* 0x00000005040095a7 */ /* 0x000ee4000802007f */
[----:B---3--:R-:W-:Y:S05]  /*24a40*/  @!P1 BRA `(.L_x_1557) ;  /* 0xfffffffc00f09947 */ /* 0x008fea000383ffff */
[----:B------:R-:W-:Y:S05]  /*24a50*/  BRA `(.L_x_1556) ;  /* 0xfffffe5400a47947 */ /* 0x000fea000383ffff */
.L_x_1568:
[----:B--2---:R2:W3:Y:S02]  /*24a60*/  SYNCS.PHASECHK.TRANS64.TRYWAIT P0, [R0+URZ], R7 ;  /* 0x00000007000075a7 */ /* 0x0044e4000800017f */
[----:B---3--:R-:W-:Y:S05]  /*24a70*/  @!P0 NANOSLEEP.SYNCS 0x989680 ;  /* 0x009896800000895d */ /* 0x008fea0003900000 */
[----:B------:R-:W3:Y:S02]  /*24a80*/  @!P0 SYNCS.PHASECHK.TRANS64 P0, [R0+URZ], R7 ;  /* 0x00000007000085a7 */ /* 0x000ee4000800007f */
[----:B---3--:R-:W-:Y:S05]  /*24a90*/  @!P0 BRA `(.L_x_1568) ;  /* 0xfffffffc00f08947 */ /* 0x008fea000383ffff */
[----:B------:R-:W-:Y:S05]  /*24aa0*/  BRA `(.L_x_1567) ;  /* 0xfffffeec00d47947 */ /* 0x000fea000383ffff */
.L_x_1575:
[----:B-1----:R1:W2:Y:S02]  /*24ab0*/  SYNCS.PHASECHK.TRANS64.TRYWAIT P0, [R4+URZ], R5 ;  /* 0x00000005040075a7 */ /* 0x0022a4000800017f */
[----:B--2---:R-:W-:Y:S05]  /*24ac0*/  @!P0 NANOSLEEP.SYNCS 0x989680 ;  /* 0x009896800000895d */ /* 0x004fea0003900000 */
[----:B------:R-:W2:Y:S02]  /*24ad0*/  @!P0 SYNCS.PHASECHK.TRANS64 P0, [R4+URZ], R5 ;  /* 0x00000005040085a7 */ /* 0x000ea4000800007f */
[----:B--2---:R-:W-:Y:S05]  /*24ae0*/  @!P0 BRA `(.L_x_1575) ;  /* 0xfffffffc00f08947 */ /* 0x004fea000383ffff */
[----:B------:R-:W-:Y:S05]  /*24af0*/  BRA `(.L_x_1574) ;  /* 0xfffffef000f87947 */ /* 0x000fea000383ffff */
.L_x_1622:
        /* <DEDUP_REMOVED lines=10> */
.L_x_1675:
[----:B------:R-:W-:Y:S05]  /*24ba0*/  BRA `(.L_x_1676) ;  /* 0xffffffd800447947 */ /* 0x000fea000383ffff */
.L_x_1623:
[----:B------:R-:W-:Y:S01]  /*24bb0*/  BSSY B0, `(.L_x_1677) ;  /* 0x0000006000007945 */ /* 0x000fe20003800000 */
[----:B------:R-:W-:-:S07]  /*24bc0*/  IMAD.MOV.U32 R15, RZ, RZ, -0x1 ;  /* 0xffffffffff0f7424 */ /* 0x000fce00078e00ff */
[----:B------:R-:W-:Y:S05]  /*24bd0*/  WARPSYNC.COLLECTIVE R15, `(.L_x_1678) ;  /* 0x000000000f0c7348 */ /* 0x000fea0003c00000 */
[----:B------:R-:W-:Y:S02]  /*24be0*/  ELECT P6, UR62, PT ;  /* 0x00000000003e782f */ /* 0x000fe400038c0000 */
[----:B------:R-:W-:Y:S01]  /*24bf0*/  MOV R14, UR62 ;  /* 0x0000003e000e7c02 */ /* 0x000fe20008000f00 */
[----:B------:R-:W-:Y:S10]  /*24c00*/  ENDCOLLECTIVE ;  /* 0x000000000000791b */ /* 0x000ff40003800000 */
.L_x_1678:
[----:B------:R-:W-:Y:S05]  /*24c10*/  BSYNC B0 ;  /* 0x0000000000007941 */ /* 0x000fea0003800000 */
.L_x_1677:
[----:B------:R-:W-:Y:S05]  /*24c20*/  BRA `(.L_x_1679) ;  /* 0xffffffd800347947 */ /* 0x000fea000383ffff */
.L_x_1626:
[----:B-1----:R1:W2:Y:S02]  /*24c30*/  SYNCS.PHASECHK.TRANS64.TRYWAIT P2, [R10+URZ+0x32440], R5 ;  /* 0x032440050a0075a7 */ /* 0x0022a4000804017f */
[----:B--2---:R-:W-:Y:S05]  /*24c40*/  @!P2 NANOSLEEP.SYNCS 0x989680 ;  /* 0x009896800000a95d */ /* 0x004fea0003900000 */
[----:B------:R-:W2:Y:S02]  /*24c50*/  @!P2 SYNCS.PHASECHK.TRANS64 P2, [R10+URZ+0x32440], R5 ;  /* 0x032440050a00a5a7 */ /* 0x000ea4000804007f */
[----:B--2---:R-:W-:Y:S05]  /*24c60*/  @!P2 BRA `(.L_x_1626) ;  /* 0xfffffffc00f0a947 */ /* 0x004fea000383ffff */
[----:B------:R-:W-:Y:S05]  /*24c70*/  BRA `(.L_x_1680) ;  /* 0xffffffd8008c7947 */ /* 0x000fea000383ffff */
.L_x_1630:
[----:B-1----:R1:W2:Y:S02]  /*24c80*/  SYNCS.PHASECHK.TRANS64.TRYWAIT P2, [R18+URZ+0x32420], R5 ;  /* 0x03242005120075a7 */ /* 0x0022a4000804017f */
[----:B--2---:R-:W-:Y:S05]  /*24c90*/  @!P2 NANOSLEEP.SYNCS 0x989680 ;  /* 0x009896800000a95d */ /* 0x004fea0003900000 */
[----:B------:R-:W2:Y:S02]  /*24ca0*/  @!P2 SYNCS.PHASECHK.TRANS64 P2, [R18+URZ+0x32420], R5 ;  /* 0x032420051200a5a7 */ /* 0x000ea4000804007f */
[----:B--2---:R-:W-:Y:S05]  /*24cb0*/  @!P2 BRA `(.L_x_1630) ;  /* 0xfffffffc00f0a947 */ /* 0x004fea000383ffff */
[----:B------:R-:W-:Y:S05]  /*24cc0*/  BRA `(.L_x_1681) ;  /* 0xffffffdc00c47947 */ /* 0x000fea000383ffff */
.L_x_1633:
[----:B-1----:R1:W2:Y:S02]  /*24cd0*/  SYNCS.PHASECHK.TRANS64.TRYWAIT P2, [R10+URZ+0x32460], R5 ;  /* 0x032460050a0075a7 */ /* 0x0022a4000804017f */
[----:B--2---:R-:W-:Y:S05]  /*24ce0*/  @!P2 NANOSLEEP.SYNCS 0x989680 ;  /* 0x009896800000a95d */ /* 0x004fea0003900000 */
[----:B------:R-:W2:Y:S02]  /*24cf0*/  @!P2 SYNCS.PHASECHK.TRANS64 P2, [R10+URZ+0x32460], R5 ;  /* 0x032460050a00a5a7 */ /* 0x000ea4000804007f */
[----:B--2---:R-:W-:Y:S05]  /*24d00*/  @!P2 BRA `(.L_x_1633) ;  /* 0xfffffffc00f0a947 */ /* 0x004fea000383ffff */
[----:B------:R-:W-:Y:S05]  /*24d10*/  BRA `(.L_x_1682) ;  /* 0xffffffdc00d87947 */ /* 0x000fea000383ffff */
.L_x_1640:
[----:B-1----:R1:W2:Y:S02]  /*24d20*/  SYNCS.PHASECHK.TRANS64.TRYWAIT P3, [R2+URZ+0x32440], R3 ;  /* 0x03244003020075a7 */ /* 0x0022a4000806017f */
[----:B--2---:R-:W-:Y:S05]  /*24d30*/  @!P3 NANOSLEEP.SYNCS 0x989680 ;  /* 0x009896800000b95d */ /* 0x004fea0003900000 */
[----:B------:R-:W2:Y:S02]  /*24d40*/  @!P3 SYNCS.PHASECHK.TRANS64 P3, [R2+URZ+0x32440], R3 ;  /* 0x032440030200b5a7 */ /* 0x000ea4000806007f */
[----:B--2---:R-:W-:Y:S05]  /*24d50*/  @!P3 BRA `(.L_x_1640) ;  /* 0xfffffffc00f0b947 */ /* 0x004fea000383ffff */
[----:B------:R-:W-:Y:S05]  /*24d60*/  BRA `(.L_x_1683) ;  /* 0xffffffe4000c7947 */ /* 0x000fea000383ffff */
.L_x_1642:
[----:B--2---:R2:W3:Y:S02]  /*24d70*/  SYNCS.PHASECHK.TRANS64.TRYWAIT P3, [R2+URZ+0x32460], R3 ;  /* 0x03246003020075a7 */ /* 0x0044e4000806017f */
[----:B---3--:R-:W-:Y:S05]  /*24d80*/  @!P3 NANOSLEEP.SYNCS 0x989680 ;  /* 0x009896800000b95d */ /* 0x008fea0003900000 */
[----:B------:R-:W3:Y:S02]  /*24d90*/  @!P3 SYNCS.PHASECHK.TRANS64 P3, [R2+URZ+0x32460], R3 ;  /* 0x032460030200b5a7 */ /* 0x000ee4000806007f */
[----:B---3--:R-:W-:Y:S05]  /*24da0*/  @!P3 BRA `(.L_x_1642) ;  /* 0xfffffffc00f0b947 */ /* 0x008fea000383ffff */
[----:B------:R-:W-:Y:S05]  /*24db0*/  BRA `(.L_x_1684) ;  /* 0xffffffe4005c7947 */ /* 0x000fea000383ffff */
.L_x_1648:
[----:B-1----:R1:W2:Y:S02]  /*24dc0*/  SYNCS.PHASECHK.TRANS64.TRYWAIT P3, [R3+URZ+0x32440], R2 ;  /* 0x03244002030075a7 */ /* 0x0022a4000806017f */
[----:B--2---:R-:W-:Y:S05]  /*24dd0*/  @!P3 NANOSLEEP.SYNCS 0x989680 ;  /* 0x009896800000b95d */ /* 0x004fea0003900000 */
[----:B------:R-:W2:Y:S02]  /*24de0*/  @!P3 SYNCS.PHASECHK.TRANS64 P3, [R3+URZ+0x32440], R2 ;  /* 0x032440020300b5a7 */ /* 0x000ea4000806007f */
[----:B--2---:R-:W-:Y:S05]  /*24df0*/  @!P3 BRA `(.L_x_1648) ;  /* 0xfffffffc00f0b947 */ /* 0x004fea000383ffff */
[----:B------:R-:W-:Y:S05]  /*24e00*/  BRA `(.L_x_1685) ;  /* 0xffffffe800847947 */ /* 0x000fea000383ffff */
.L_x_1650:
[----:B--2---:R2:W3:Y:S02]  /*24e10*/  SYNCS.PHASECHK.TRANS64.TRYWAIT P3, [R3+URZ+0x32460], R2 ;  /* 0x03246002030075a7 */ /* 0x0044e4000806017f */
[----:B---3--:R-:W-:Y:S05]  /*24e20*/  @!P3 NANOSLEEP.SYNCS 0x989680 ;  /* 0x009896800000b95d */ /* 0x008fea0003900000 */
[----:B------:R-:W3:Y:S02]  /*24e30*/  @!P3 SYNCS.PHASECHK.TRANS64 P3, [R3+URZ+0x32460], R2 ;  /* 0x032460020300b5a7 */ /* 0x000ee4000806007f */
[----:B---3--:R-:W-:Y:S05]  /*24e40*/  @!P3 BRA `(.L_x_1650) ;  /* 0xfffffffc00f0b947 */ /* 0x008fea000383ffff */
[----:B------:R-:W-:Y:S05]  /*24e50*/  BRA `(.L_x_1686) ;  /* 0xffffffe800d47947 */ /* 0x000fea000383ffff */
.L_x_1655:
[----:B-1----:R1:W2:Y:S02]  /*24e60*/  SYNCS.PHASECHK.TRANS64.TRYWAIT P3, [R2+URZ+0x32440], R3 ;  /* 0x03244003020075a7 */ /* 0x0022a4000806017f */
[----:B--2---:R-:W-:Y:S05]  /*24e70*/  @!P3 NANOSLEEP.SYNCS 0x989680 ;  /* 0x009896800000b95d */ /* 0x004fea0003900000 */
[----:B------:R-:W2:Y:S02]  /*24e80*/  @!P3 SYNCS.PHASECHK.TRANS64 P3, [R2+URZ+0x32440], R3 ;  /* 0x032440030200b5a7 */ /* 0x000ea4000806007f */
[----:B--2---:R-:W-:Y:S05]  /*24e90*/  @!P3 BRA `(.L_x_1655) ;  /* 0xfffffffc00f0b947 */ /* 0x004fea000383ffff */
[----:B------:R-:W-:Y:S05]  /*24ea0*/  BRA `(.L_x_1687) ;  /* 0xffffffec00e47947 */ /* 0x000fea000383ffff */
.L_x_1657:
[----:B--2---:R2:W3:Y:S02]  /*24eb0*/  SYNCS.PHASECHK.TRANS64.TRYWAIT P3, [R2+URZ+0x32460], R3 ;  /* 0x03246003020075a7 */ /* 0x0044e4000806017f */
[----:B---3--:R-:W-:Y:S05]  /*24ec0*/  @!P3 NANOSLEEP.SYNCS 0x989680 ;  /* 0x009896800000b95d */ /* 0x008fea0003900000 */
[----:B------:R-:W3:Y:S02]  /*24ed0*/  @!P3 SYNCS.PHASECHK.TRANS64 P3, [R2+URZ+0x32460], R3 ;  /* 0x032460030200b5a7 */ /* 0x000ee4000806007f */
[----:B---3--:R-:W-:Y:S05]  /*24ee0*/  @!P3 BRA `(.L_x_1657) ;  /* 0xfffffffc00f0b947 */ /* 0x008fea000383ffff */
[----:B------:R-:W-:Y:S05]  /*24ef0*/  BRA `(.L_x_1688) ;  /* 0xfffffff000347947 */ /* 0x000fea000383ffff */
.L_x_1662:
[----:B------:R-:W-:Y:S01]  /*24f00*/  BSSY B0, `(.L_x_1689) ;  /* 0x0000007000007945 */ /* 0x000fe20003800000 */
[----:B------:R-:W-:Y:S02]  /*24f10*/  IMAD.MOV.U32 R12, RZ, RZ, RZ ;  /* 0x000000ffff0c7224 */ /* 0x000fe400078e00ff */
[----:B------:R-:W-:Y:S02]  /*24f20*/  IMAD.MOV.U32 R11, RZ, RZ, 0x1f ;  /* 0x0000001fff0b7424 */ /* 0x000fe400078e00ff */
[----:B------:R-:W-:-:S07]  /*24f30*/  IMAD.MOV.U32 R15, RZ, RZ, -0x1 ;  /* 0xffffffffff0f7424 */ /* 0x000fce00078e00ff */
[----:B-12---:R-:W-:Y:S05]  /*24f40*/  WARPSYNC.COLLECTIVE R15, `(.L_x_1690) ;  /* 0x000000000f087348 */ /* 0x006fea0003c00000 */
[----:B------:R3:W4:Y:S02]  /*24f50*/  SHFL.IDX P6, R14, R13, R12, R11 ;  /* 0x0000000c0d0e7389 */ /* 0x00072400000c000b */
[----:B-1234-:R-:W-:Y:S01]  /*24f60*/  ENDCOLLECTIVE ;  /* 0x000000000000791b */ /* 0x01efe20003800000 */
.L_x_1690:
[----:B------:R-:W-:Y:S05]  /*24f70*/  BSYNC B0 ;  /* 0x0000000000007941 */ /* 0x000fea0003800000 */
.L_x_1689:
[----:B------:R-:W-:Y:S05]  /*24f80*/  BRA `(.L_x_1691) ;  /* 0xfffffff400287947 */ /* 0x000fea000383ffff */
.L_x_1664:
[----:B-1----:R1:W4:Y:S02]  /*24f90*/  SYNCS.PHASECHK.TRANS64.TRYWAIT P0, [R7+URZ+0x32420], R0 ;  /* 0x03242000070075a7 */ /* 0x002324000800017f */
[----:B----4-:R-:W-:Y:S05]  /*24fa0*/  @!P0 NANOSLEEP.SYNCS 0x989680 ;  /* 0x009896800000895d */ /* 0x010fea0003900000 */
[----:B------:R-:W4:Y:S02]  /*24fb0*/  @!P0 SYNCS.PHASECHK.TRANS64 P0, [R7+URZ+0x32420], R0 ;  /* 0x03242000070085a7 */ /* 0x000f24000800007f */
[----:B----4-:R-:W-:Y:S05]  /*24fc0*/  @!P0 BRA `(.L_x_1664) ;  /* 0xfffffffc00f08947 */ /* 0x010fea000383ffff */
[----:B------:R-:W-:Y:S05]  /*24fd0*/  BRA `(.L_x_1692) ;  /* 0xfffffff4007c7947 */ /* 0x000fea000383ffff */
.L_x_1668:
[----:B-1----:R1:W4:Y:S02]  /*24fe0*/  SYNCS.PHASECHK.TRANS64.TRYWAIT P0, [R5+URZ], R4 ;  /* 0x00000004050075a7 */ /* 0x002324000800017f */
[----:B----4-:R-:W-:Y:S05]  /*24ff0*/  @!P0 NANOSLEEP.SYNCS 0x989680 ;  /* 0x009896800000895d */ /* 0x010fea0003900000 */
[----:B------:R-:W4:Y:S02]  /*25000*/  @!P0 SYNCS.PHASECHK.TRANS64 P0, [R5+URZ], R4 ;  /* 0x00000004050085a7 */ /* 0x000f24000800007f */
[----:B----4-:R-:W-:Y:S05]  /*25010*/  @!P0 BRA `(.L_x_1668) ;  /* 0xfffffffc00f08947 */ /* 0x010fea000383ffff */
[----:B------:R-:W-:Y:S05]  /*25020*/  BRA `(.L_x_1693) ;  /* 0xfffffff400d07947 */ /* 0x000fea000383ffff */
.L_x_1669:
[----:B----4-:R4:W1:Y:S02]  /*25030*/  SYNCS.PHASECHK.TRANS64.TRYWAIT P0, [R3+URZ], R0 ;  /* 0x00000000030075a7 */ /* 0x010864000800017f */
[----:B-1----:R-:W-:Y:S05]  /*25040*/  @!P0 NANOSLEEP.SYNCS 0x989680 ;  /* 0x009896800000895d */ /* 0x002fea0003900000 */
[----:B------:R-:W1:Y:S02]  /*25050*/  @!P0 SYNCS.PHASECHK.TRANS64 P0, [R3+URZ], R0 ;  /* 0x00000000030085a7 */ /* 0x000e64000800007f */
[----:B-1----:R-:W-:Y:S05]  /*25060*/  @!P0 BRA `(.L_x_1669) ;  /* 0xfffffffc00f08947 */ /* 0x002fea000383ffff */
[----:B------:R-:W-:Y:S05]  /*25070*/  BRA `(.L_x_1694) ;  /* 0xfffffff400c47947 */ /* 0x000fea000383ffff */
.L_x_1671:
[----:B-1----:R1:W4:Y:S02]  /*25080*/  SYNCS.PHASECHK.TRANS64.TRYWAIT P0, [R5+URZ], R4 ;  /* 0x00000004050075a7 */ /* 0x002324000800017f */
[----:B----4-:R-:W-:Y:S05]  /*25090*/  @!P0 NANOSLEEP.SYNCS 0x989680 ;  /* 0x009896800000895d */ /* 0x010fea0003900000 */
[----:B------:R-:W4:Y:S02]  /*250a0*/  @!P0 SYNCS.PHASECHK.TRANS64 P0, [R5+URZ], R4 ;  /* 0x00000004050085a7 */ /* 0x000f24000800007f */
[----:B----4-:R-:W-:Y:S05]  /*250b0*/  @!P0 BRA `(.L_x_1671) ;  /* 0xfffffffc00f08947 */ /* 0x010fea000383ffff */
[----:B------:R-:W-:Y:S05]  /*250c0*/  BRA `(.L_x_1695) ;  /* 0xfffffff400c87947 */ /* 0x000fea000383ffff */
        .type           $_ZN7cutlass13device_kernelIN5flash11enable_sm90INS1_16FlashAttnFwdSm90INS1_25CollectiveMainloopFwdSm90ILi2EN4cute5tupleIJNS5_1CILi1EEES8_S8_EEENS6_IJNS7_ILi128EEENS7_ILi96EEENS7_ILi64EEEEEELi256ENS_10bfloat16_tEfNS_4arch4Sm90ELb0ELb1ELb1ELb0ELb0ELb0ELb1ELb1ELb0ELb0ELb0ELb0EEENS1_21CollectiveEpilogueFwdINS6_IJSA_NS7_ILi256EEESB_EEES9_SE_SG_Li256ELb0ELb0ELb0ELb0EEENS1_30DynamicPersistentTileSchedulerILi256ELi32ELb0ELb0ELb1EEEEEEEEEvNT_6ParamsE$_ZZN5flash25CollectiveMainloopFwdSm90ILi2EN4cute5tupleIJNS1_1CILi1EEES4_S4_EEENS2_IJNS3_ILi128EEENS3_ILi96EEENS3_ILi64EEEEEELi256EN7cutlass10bfloat16_tEfNSA_4arch4Sm90ELb0ELb1ELb1ELb0ELb0ELb0ELb1ELb1ELb0ELb0ELb0ELb0EE3mmaINS_16FlashAttnFwdSm90ISE_NS_21CollectiveEpilogueFwdINS2_IJS6_NS3_ILi256EEES7_EEES5_SB_SD_Li256ELb0ELb0ELb0ELb0EEENS_30DynamicPersistentTileSchedulerILi256ELi32ELb0ELb0ELb1EEEE13SharedStorageENS1_6TensorINS1_11ArrayEngineIfLm128EEENS1_6LayoutINS2_IJNS2_IJNS3_ILi2EEEST_NS3_ILi32EEEEEES4_S4_EEENS2_IJNS2_IJS4_ST_NS3_ILi4EEEEEENS3_ILi0EEESZ_EEEEEEENS_7SoftmaxILi2ELi0EEEEEbRKNSE_6ParamsENSA_25PipelineTmaAsyncNoClusterILi2ENSA_16PipelineTmaAsyncILi2EEEEES1B_RNSA_13PipelineStateILj2EEERT0_RT1_iRiRKNS_16SeqlenInfoQKNewKILb0ELb0EEENS2_IJiiiiEEERT_ENKUliT_T0_T1_E_clIZSF_ISO_S12_S14_EbS17_S1B_S1B_S1E_S1G_S1I_iS1J_S1N_S1O_S1Q_EUlRS1R_iE1_NS3_ILb0EEENS3_ILb1EEEEEDaiS1R_S1S_S1T_,@function
        .size           $_ZN7cutlass13device_kernelIN5flash11enable_sm90INS1_16FlashAttnFwdSm90INS1_25CollectiveMainloopFwdSm90ILi2EN4cute5tupleIJNS5_1CILi1EEES8_S8_EEENS6_IJNS7_ILi128EEENS7_ILi96EEENS7_ILi64EEEEEELi256ENS_10bfloat16_tEfNS_4arch4Sm90ELb0ELb1ELb1ELb0ELb0ELb0ELb1ELb1ELb0ELb0ELb0ELb0EEENS1_21CollectiveEpilogueFwdINS6_IJSA_NS7_ILi256EEESB_EEES9_SE_SG_Li256ELb0ELb0ELb0ELb0EEENS1_30DynamicPersistentTileSchedulerILi256ELi32ELb0ELb0ELb1EEEEEEEEEvNT_6ParamsE$_ZZN5flash25CollectiveMainloopFwdSm90ILi2EN4cute5tupleIJNS1_1CILi1EEES4_S4_EEENS2_IJNS3_ILi128EEENS3_ILi96EEENS3_ILi64EEEEEELi256EN7cutlass10bfloat16_tEfNSA_4arch4Sm90ELb0ELb1ELb1ELb0ELb0ELb0ELb1ELb1ELb0ELb0ELb0ELb0EE3mmaINS_16FlashAttnFwdSm90ISE_NS_21CollectiveEpilogueFwdINS2_IJS6_NS3_ILi256EEES7_EEES5_SB_SD_Li256ELb0ELb0ELb0ELb0EEENS_30DynamicPersistentTileSchedulerILi256ELi32ELb0ELb0ELb1EEEE13SharedStorageENS1_6TensorINS1_11ArrayEngineIfLm128EEENS1_6LayoutINS2_IJNS2_IJNS3_ILi2EEEST_NS3_ILi32EEEEEES4_S4_EEENS2_IJNS2_IJS4_ST_NS3_ILi4EEEEEENS3_ILi0EEESZ_EEEEEEENS_7SoftmaxILi2ELi0EEEEEbRKNSE_6ParamsENSA_25PipelineTmaAsyncNoClusterILi2ENSA_16PipelineTmaAsyncILi2EEEEES1B_RNSA_13PipelineStateILj2EEERT0_RT1_iRiRKNS_16SeqlenInfoQKNewKILb0ELb0EEENS2_IJiiiiEEERT_ENKUliT_T0_T1_E_clIZSF_ISO_S12_S14_EbS17_S1B_S1B_S1E_S1G_S1I_iS1J_S1N_S1O_S1Q_EUlRS1R_iE1_NS3_ILb0EEENS3_ILb1EEEEEDaiS1R_S1S_S1T_,(.L_x_4721 - $_ZN7cutlass13device_kernelIN5flash11enable_sm90INS1_16FlashAttnFwdSm90INS1_25CollectiveMainloopFwdSm90ILi2EN4cute5tupleIJNS5_1CILi1EEES8_S8_EEENS6_IJNS7_ILi128EEENS7_ILi96EEENS7_ILi64EEEEEELi256ENS_10bfloat16_tEfNS_4arch4Sm90ELb0ELb1ELb1ELb0ELb0ELb0ELb1ELb1ELb0ELb0ELb0ELb0EEENS1_21CollectiveEpilogueFwdINS6_IJSA_NS7_ILi256EEESB_EEES9_SE_SG_Li256ELb0ELb0ELb0ELb0EEENS1_30DynamicPersistentTileSchedulerILi256ELi32ELb0ELb0ELb1EEEEEEEEEvNT_6ParamsE$_ZZN5flash25CollectiveMainloopFwdSm90ILi2EN4cute5tupleIJNS1_1CILi1EEES4_S4_EEENS2_IJNS3_ILi128EEENS3_ILi96EEENS3_ILi64EEEEEELi256EN7cutlass10bfloat16_tEfNSA_4arch4Sm90ELb0ELb1ELb1ELb0ELb0ELb0ELb1ELb1ELb0ELb0ELb0ELb0EE3mmaINS_16FlashAttnFwdSm90ISE_NS_21CollectiveEpilogueFwdINS2_IJS6_NS3_ILi256EEES7_EEES5_SB_SD_Li256ELb0ELb0ELb0ELb0EEENS_30DynamicPersistentTileSchedulerILi256ELi32ELb0ELb0ELb1EEEE13SharedStorageENS1_6TensorINS1_11ArrayEngineIfLm128EEENS1_6LayoutINS2_IJNS2_IJNS3_ILi2EEEST_NS3_ILi32EEEEEES4_S4_EEENS2_IJNS2_IJS4_ST_NS3_ILi4EEEEEENS3_ILi0EEESZ_EEEEEEENS_7SoftmaxILi2ELi0EEEEEbRKNSE_6ParamsENSA_25PipelineTmaAsyncNoClusterILi2ENSA_16PipelineTmaAsyncILi2EEEEES1B_RNSA_13PipelineStateILj2EEERT0_RT1_iRiRKNS_16SeqlenInfoQKNewKILb0ELb0EEENS2_IJiiiiEEERT_ENKUliT_T0_T1_E_clIZSF_ISO_S12_S14_EbS17_S1B_S1B_S1E_S1G_S1I_iS1J_S1N_S1O_S1Q_EUlRS1R_iE1_NS3_ILb0EEENS3_ILb1EEEEEDaiS1R_S1S_S1T_)
$_ZN7cutlass13device_kernelIN5flash11enable_sm90INS1_16FlashAttnFwdSm90INS1_25CollectiveMainloopFwdSm90ILi2EN4cute5tupleIJNS5_1CILi1EEES8_S8_EEENS6_IJNS7_ILi128EEENS7_ILi96EEENS7_ILi64EEEEEELi256ENS_10bfloat16_tEfNS_4arch4Sm90ELb0ELb1ELb1ELb0ELb0ELb0ELb1ELb1ELb0ELb0ELb0ELb0EEENS1_21CollectiveEpilogueFwdINS6_IJSA_NS7_ILi256EEESB_EEES9_SE_SG_Li256ELb0ELb0ELb0ELb0EEENS1_30DynamicPersistentTileSchedulerILi256ELi32ELb0ELb0ELb1EEEEEEEEEvNT_6ParamsE$_ZZN5flash25CollectiveMainloopFwdSm90ILi2EN4cute5tupleIJNS1_1CILi1EEES4_S4_EEENS2_IJNS3_ILi128EEENS3_ILi96EEENS3_ILi64EEEEEELi256EN7cutlass10bfloat16_tEfNSA_4arch4Sm90ELb0ELb1ELb1ELb0ELb0ELb0ELb1ELb1ELb0ELb0ELb0ELb0EE3mmaINS_16FlashAttnFwdSm90ISE_NS_21CollectiveEpilogueFwdINS2_IJS6_NS3_ILi256EEES7_EEES5_SB_SD_Li256ELb0ELb0ELb0ELb0EEENS_30DynamicPersistentTileSchedulerILi256ELi32ELb0ELb0ELb1EEEE13SharedStorageENS1_6TensorINS1_11ArrayEngineIfLm128EEENS1_6LayoutINS2_IJNS2_IJNS3_ILi2EEEST_NS3_ILi32EEEEEES4_S4_EEENS2_IJNS2_IJS4_ST_NS3_ILi4EEEEEENS3_ILi0EEESZ_EEEEEEENS_7SoftmaxILi2ELi0EEEEEbRKNSE_6ParamsENSA_25PipelineTmaAsyncNoClusterILi2ENSA_16PipelineTmaAsyncILi2EEEEES1B_RNSA_13PipelineStateILj2EEERT0_RT1_iRiRKNS_16SeqlenInfoQKNewKILb0ELb0EEENS2_IJiiiiEEERT_ENKUliT_T0_T1_E_clIZSF_ISO_S12_S14_EbS17_S1B_S1B_S1E_S1G_S1I_iS1J_S1N_S1O_S1Q_EUlRS1R_iE1_NS3_ILb0EEENS3_ILb1EEEEEDaiS1R_S1S_S1T_:
[----:B------:R-:W-:Y:S05]  /*250d0*/  YIELD ;  /* 0x0000000000007946 */ /* 0x000fea0003800000 */
[----:B------:R-:W-:Y:S02]  /*250e0*/  ULDC UR4, c[0x0][0x20] ;  /* 0x0000080000047ab9 */ /* 0x000fe40000000800 */
[----:B------:R-:W-:-:S05]  /*250f0*/  VIADD R0, R0, -UR4 ;  /* 0x8000000400007c36 */ /* 0x000fca0008000000 */
[----:B------:R-:W2:Y:S01]  /*25100*/  LDL.64 R2, [R0] ;  /* 0x0000000000027983 */ /* 0x000ea20000100a00 */
[----:B------:R-:W1:Y:S02]  /*25110*/  LDC.64 R4, c[0x0][0x208] ;  /* 0x00008200ff047b82 */ /* 0x000e640000000a00 */
[----:B-1----:R-:W-:Y:S02]  /*25120*/  R2UR UR4, R4 ;  /* 0x00000000040472ca */ /* 0x002fe400000e0000 */
[----:B------:R-:W-:-:S13]  /*25130*/  R2UR UR5, R5 ;  /* 0x00000000050572ca */ /* 0x000fda00000e0000 */
[----:B--2---:R-:W2:Y:S01]  /*25140*/  LD.E R6, desc[UR4][R2.64] ;  /* 0x0000000402067980 */ /* 0x004ea2000c101900 */
[----:B------:R-:W-:Y:S02]  /*25150*/  R2UR UR4, R4 ;  /* 0x00000000040472ca */ /* 0x000fe400000e0000 */
[----:B------:R-:W-:Y:S01]  /*25160*/  R2UR UR5, R5 ;  /* 0x00000000050572ca */ /* 0x000fe200000e0000 */
[----:B--2---:R-:W-:-:S12]  /*25170*/  VIADD R11, R6, 0x1 ;  /* 0x00000001060b7836 */ /* 0x004fd80000000000 */
[----:B------:R-:W2:Y:S01]  /*25180*/  LD.E R6, desc[UR4][R2.64+0x8] ;  /* 0x0000080402067980 */ /* 0x000ea2000c101900 */
[----:B------:R-:W-:-:S13]  /*25190*/  ISETP.NE.AND P0, PT, R11, 0x2, PT ;  /* 0x000000020b00780c */ /* 0x000fda0003f05270 */
[----:B------:R-:W-:Y:S02]  /*251a0*/  @!P0 R2UR UR6, R4 ;  /* 0x00000000040682ca */ /* 0x000fe400000e0000 */
[----:B------:R-:W-:-:S13]  /*251b0*/  @!P0 R2UR UR7, R5 ;  /* 0x00000000050782ca */ /* 0x000fda00000e0000 */
[----:B------:R-:W3:Y:S01]  /*251c0*/  @!P0 LD.E R7, desc[UR6][R2.64+0x4] ;  /* 0x0000040602078980 */ /* 0x000ee2000c101900 */
[C---:B------:R-:W-:Y:S02]  /*251d0*/  R2UR UR4, R4.reuse ;  /* 0x00000000040472ca */ /* 0x040fe400000e0000 */
[C---:B------:R-:W-:Y:S02]  /*251e0*/  R2UR UR5, R5.reuse ;  /* 0x00000000050572ca */ /* 0x040fe400000e0000 */
[C---:B------:R-:W-:Y:S02]  /*251f0*/  R2UR UR6, R4.reuse ;  /* 0x00000000040672ca */ /* 0x040fe400000e0000 */
[C---:B------:R-:W-:Y:S02]  /*25200*/  R2UR UR7, R5.reuse ;  /* 0x00000000050772ca */ /* 0x040fe400000e0000 */
[----:B------:R-:W-:Y:S02]  /*25210*/  @!P0 R2UR UR8, R4 ;  /* 0x00000000040882ca */ /* 0x000fe400000e0000 */
[----:B------:R-:W-:-:S02]  /*25220*/  @!P0 R2UR UR9, R5 ;  /* 0x00000000050982ca */ /* 0x000fc400000e0000 */
[----:B------:R-:W-:Y:S02]  /*25230*/  @!P0 R2UR UR10, R4 ;  /* 0x00000000040a82ca */ /* 0x000fe400000e0000 */
[----:B------:R-:W-:Y:S01]  /*25240*/  @!P0 R2UR UR11, R5 ;  /* 0x00000000050b82ca */ /* 0x000fe200000e0000 */
[----:B------:R1:W-:Y:S08]  /*25250*/  ST.E desc[UR4][R2.64], R11 ;  /* 0x0000000b02007985 */ /* 0x0003f0000c101904 */
[----:B------:R4:W-:Y:S01]  /*25260*/  @!P0 ST.E desc[UR8][R2.64], RZ ;  /* 0x000000ff02008985 */ /* 0x0009e2000c101908 */
[----:B--2---:R-:W-:-:S05]  /*25270*/  VIADD R13, R6, 0x1 ;  /* 0x00000001060d7836 */ /* 0x004fca0000000000 */
[----:B------:R4:W-:Y:S01]  /*25280*/  ST.E desc[UR6][R2.64+0x8], R13 ;  /* 0x0000080d02007985 */ /* 0x0009e2000c101906 */
[----:B---3--:R-:W-:-:S05]  /*25290*/  @!P0 LOP3.LUT R15, R7, 0x1, RZ, 0x3c, !PT ;  /* 0x00000001070f8812 */ /* 0x008fca00078e3cff */
[----:B------:R4:W-:Y:S04]  /*252a0*/  @!P0 ST.E desc[UR10][R2.64+0x4], R15 ;  /* 0x0000040f02008985 */ /* 0x0009e8000c10190a */
[----:B------:R-:W2:Y:S01]  /*252b0*/  LDL.64 R8, [R0+0x18] ;  /* 0x0000180000087983 */ /* 0x000ea20000100a00 */
[----:B------:R-:W-:Y:S02]  /*252c0*/  R2UR UR4, R4 ;  /* 0x00000000040472ca */ /* 0x000fe400000e0000 */
[----:B------:R-:W-:Y:S01]  /*252d0*/  R2UR UR5, R5 ;  /* 0x00000000050572ca */ /* 0x000fe200000e0000 */
[----:B------:R-:W3:-:S12]  /*252e0*/  LDL.64 R6, [R0] ;  /* 0x0000000000067983 */ /* 0x000ed80000100a00 */
[----:B--2---:R-:W2:Y:S01]  /*252f0*/  LD.E R14, desc[UR4][R8.64+0x1c] ;  /* 0x00001c04080e7980 */ /* 0x004ea2000c101900 */
[C---:B------:R-:W-:Y:S02]  /*25300*/  R2UR UR4, R4.reuse ;  /* 0x00000000040472ca */ /* 0x040fe400000e0000 */
[C---:B------:R-:W-:Y:S02]  /*25310*/  R2UR UR5, R5.reuse ;  /* 0x00000000050572ca */ /* 0x040fe400000e0000 */
[----:B------:R-:W-:Y:S02]  /*25320*/  R2UR UR6, R4 ;  /* 0x00000000040672ca */ /* 0x000fe400000e0000 */
[----:B------:R-:W-:Y:S01]  /*25330*/  R2UR UR7, R5 ;  /* 0x00000000050772ca */ /* 0x000fe200000e0000 */
[----:B------:R-:W-:Y:S08]  /*25340*/  BSSY B3, `(.L_x_1696) ;  /* 0x0000007000037945 */ /* 0x000ff00003800000 */
[----:B---3--:R4:W5:Y:S04]  /*25350*/  LD.E R12, desc[UR4][R6.64] ;  /* 0x00000004060c7980 */ /* 0x008968000c101900 */
[----:B-1----:R4:W5:Y:S01]  /*25360*/  LD.E R11, desc[UR6][R6.64+0x4] ;  /* 0x00000406060b7980 */ /* 0x002962000c101900 */
[----:B--2---:R-:W-:-:S04]  /*25370*/  LOP3.LUT R14, R14, 0x1, RZ, 0xfc, !PT ;  /* 0x000000010e0e7812 */ /* 0x004fc800078efcff */
[----:B------:R-:W-:-:S13]  /*25380*/  ISETP.NE.AND P0, PT, R14, 0x3, PT ;  /* 0x000000030e00780c */ /* 0x000fda0003f05270 */
[----:B----4-:R-:W-:Y:S05]  /*25390*/  @!P0 BRA `(.L_x_1697) ;  /* 0x0000000000048947 */ /* 0x010fea0003800000 */
[----:B------:R-:W-:Y:S01]  /*253a0*/  BPT.TRAP 0x1 ;  /* 0x000000040000795c */ /* 0x000fe20000300000 */
.L_x_1697:
[----:B------:R-:W-:Y:S05]  /*253b0*/  BSYNC B3 ;  /* 0x0000000000037941 */ /* 0x000fea0003800000 */
.L_x_1696:
[----:B------:R-:W-:Y:S02]  /*253c0*/  R2UR UR4, R4 ;  /* 0x00000000040472ca */ /* 0x000fe400000e0000 */
[----:B------:R-:W-:-:S13]  /*253d0*/  R2UR UR5, R5 ;  /* 0x00000000050572ca */ /* 0x000fda00000e0000 */
[----:B------:R-:W2:Y:S01]  /*253e0*/  LD.E.64 R2, desc[UR4][R8.64+0x8] ;  /* 0x0000080408027980 */ /* 0x000ea2000c101b00 */
[----:B-----5:R-:W-:Y:S02]  /*253f0*/  SHF.L.U32 R13, R11, 0x1f, RZ ;  /* 0x0000001f0b0d7819 */ /* 0x020fe400000006ff */
[----:B--2---:R-:W-:-:S05]  /*25400*/  MOV R3, R2 ;  /* 0x0000000200037202 */ /* 0x004fca0000000f00 */
[----:B------:R-:W-:-:S04]  /*25410*/  IMAD R12, R12, 0x8, R3 ;  /* 0x000000080c0c7824 */ /* 0x000fc800078e0203 */
[----:B------:R1:W2:Y:S01]  /*25420*/  SYNCS.PHASECHK.TRANS64.TRYWAIT P0, [R12+URZ], R13 ;  /* 0x0000000d0c0075a7 */ /* 0x0002a2000800017f */
[----:B------:R-:W3:Y:S01]  /*25430*/  LD.E R11, desc[UR4][R8.64+0x1c] ;  /* 0x00001c04080b7980 */ /* 0x000ee2000c101900 */
[----:B------:R-:W-:Y:S02]  /*25440*/  R2UR UR6, R4 ;  /* 0x00000000040672ca */ /* 0x000fe400000e0000 */
[----:B------:R-:W-:Y:S01]  /*25450*/  R2UR UR7, R5 ;  /* 0x00000000050772ca */ /* 0x000fe200000e0000 */
[----:B------:R1:W5:Y:S01]  /*25460*/  LD.E R2, desc[UR4][R6.64] ;  /* 0x0000000406027980 */ /* 0x000362000c101900 */
[----:B------:R-:W-:Y:S11]  /*25470*/  BSSY B3, `(.L_x_1698) ;  /* 0x0000006000037945 */ /* 0x000ff60003800000 */
[----:B------:R1:W5:Y:S01]  /*25480*/  LD.E R3, desc[UR6][R6.64+0x4] ;  /* 0x0000040606037980 */ /* 0x000362000c101900 */
[----:B---3--:R-:W-:-:S04]  /*25490*/  LOP3.LUT R11, R11, 0x1, RZ, 0xfc, !PT ;  /* 0x000000010b0b7812 */ /* 0x008fc800078efcff */
[----:B------:R-:W-:-:S13]  /*254a0*/  ISETP.NE.AND P1, PT, R11, 0x3, PT ;  /* 0x000000030b00780c */ /* 0x000fda0003f25270 */
[----:B-12---:R-:W-:Y:S05]  /*254b0*/  @!P1 BRA `(.L_x_1699) ;  /* 0x0000000000049947 */ /* 0x006fea0003800000 */
[----:B------:R-:W-:Y:S01]  /*254c0*/  BPT.TRAP 0x1 ;  /* 0x000000040000795c */ /* 0x000fe20000300000 */
.L_x_1699:
[----:B------:R-:W-:Y:S05]  /*254d0*/  BSYNC B3 ;  /* 0x0000000000037941 */ /* 0x000fea0003800000 */
.L_x_1698:
[----:B------:R-:W-:Y:S04]  /*254e0*/  BSSY B3, `(.L_x_1700) ;  /* 0x000000a000037945 */ /* 0x000fe80003800000 */
[----:B------:R-:W-:Y:S05]  /*254f0*/  @P0 BRA `(.L_x_1701) ;  /* 0x0000000000200947 */ /* 0x000fea0003800000 */
[----:B------:R-:W-:Y:S02]  /*25500*/  R2UR UR4, R4 ;  /* 0x00000000040472ca */ /* 0x000fe400000e0000 */
[----:B------:R-:W-:-:S13]  /*25510*/  R2UR UR5, R5 ;  /* 0x00000000050572ca */ /* 0x000fda00000e0000 */
[----:B------:R-:W2:Y:S01]  /*25520*/  LD.E.64 R8, desc[UR4][R8.64+0x8] ;  /* 0x0000080408087980 */ /* 0x000ea2000c101b00 */
[----:B-----5:R-:W-:Y:S02]  /*25530*/  SHF.L.U32 R3, R3, 0x1f, RZ ;  /* 0x0000001f03037819 */ /* 0x020fe400000006ff */
[----:B--2---:R-:W-:-:S05]  /*25540*/  MOV R7, R8 ;  /* 0x0000000800077202 */ /* 0x004fca0000000f00 */
[----:B------:R-:W-:-:S04]  /*25550*/  IMAD R2, R2, 0x8, R7 ;  /* 0x0000000802027824 */ /* 0x000fc800078e0207 */
[----:B------:R-:W1:Y:S02]  /*25560*/  SYNCS.PHASECHK.TRANS64.TRYWAIT P0, [R2+URZ], R3 ;  /* 0x00000003020075a7 */ /* 0x000e64000800017f */
[----:B-1----:R-:W-:Y:S05]  /*25570*/  @!P0 BRA `(.L_x_1702) ;  /* 0x000001b400588947 */ /* 0x002fea0003800000 */
.L_x_1701:
[----:B------:R-:W-:Y:S05]  /*25580*/  BSYNC B3 ;  /* 0x0000000000037941 */ /* 0x000fea0003800000 */
.L_x_1700:
[----:B------:R-:W2:Y:S04]  /*25590*/  LDL.64 R8, [R0] ;  /* 0x0000000000087983 */ /* 0x000ea80000100a00 */
[----:B------:R-:W3:Y:S01]  /*255a0*/  LDL.64 R6, [R0+0x28] ;  /* 0x0000280000067983 */ /* 0x000ee20000100a00 */
[C---:B------:R-:W-:Y:S02]  /*255b0*/  R2UR UR6, R4.reuse ;  /* 0x00000000040672ca */ /* 0x040fe400000e0000 */
[C---:B------:R-:W-:Y:S01]  /*255c0*/  R2UR UR7, R5.reuse ;  /* 0x00000000050772ca */ /* 0x040fe200000e0000 */
[----:B-1---5:R-:W4:Y:S01]  /*255d0*/  LDL.64 R2, [R0+0x20] ;  /* 0x0000200000027983 */ /* 0x022f220000100a00 */
[C---:B------:R-:W-:Y:S02]  /*255e0*/  R2UR UR4, R4.reuse ;  /* 0x00000000040472ca */ /* 0x040fe400000e0000 */
[----:B------:R-:W-:Y:S01]  /*255f0*/  R2UR UR5, R5 ;  /* 0x00000000050572ca */ /* 0x000fe200000e0000 */
[----:B------:R-:W4:Y:S08]  /*25600*/  LDL.64 R12, [R0+0x8] ;  /* 0x00000800000c7983 */ /* 0x000f300000100a00 */
[----:B--2---:R-:W2:Y:S04]  /*25610*/  LD.E R9, desc[UR6][R8.64] ;  /* 0x0000000608097980 */ /* 0x004ea8000c101900 */
[----:B---3--:R-:W2:Y:S01]  /*25620*/  LD.E.64 R14, desc[UR4][R6.64] ;  /* 0x00000004060e7980 */ /* 0x008ea2000c101b00 */
[----:B------:R-:W-:Y:S05]  /*25630*/  WARPSYNC.ALL ;  /* 0x0000000000007948 */ /* 0x000fea0003800000 */
[----:B------:R-:W-:-:S02]  /*25640*/  R2UR UR4, R4 ;  /* 0x00000000040472ca */ /* 0x000fc400000e0000 */
[C---:B------:R-:W-:Y:S02]  /*25650*/  R2UR UR5, R5.reuse ;  /* 0x00000000050572ca */ /* 0x040fe400000e0000 */
[----:B------:R-:W-:Y:S02]  /*25660*/  R2UR UR6, R4 ;  /* 0x00000000040672ca */ /* 0x000fe400000e0000 */
[----:B------:R-:W-:-:S09]  /*25670*/  R2UR UR7, R5 ;  /* 0x00000000050772ca */ /* 0x000fd200000e0000 */
[----:B----4-:R1:W-:Y:S04]  /*25680*/  ST.E desc[UR4][R12.64], RZ ;  /* 0x000000ff0c007985 */ /* 0x0103e8000c101904 */
[----:B------:R-:W3:Y:S01]  /*25690*/  LD.E.64 R6, desc[UR6][R2.64] ;  /* 0x0000000602067980 */ /* 0x000ee2000c101b00 */
[----:B--2---:R-:W-:Y:S01]  /*256a0*/  IMAD R8, R9, 0x300, R14 ;  /* 0x0000030009087824 */ /* 0x004fe200078e020e */
[----:B------:R-:W-:Y:S01]  /*256b0*/  WARPGROUP.ARRIVE ;  /* 0x00000000000079c5 */ /* 0x000fe20000000000 */
[----:B------:R-:W-:Y:S01]  /*256c0*/  IMAD.MOV.U32 R9, RZ, RZ, R15 ;  /* 0x000000ffff097224 */ /* 0x000fe200078e000f */
[----:B------:R-:W-:Y:S01]  /*256d0*/  R2UR UR8, R4 ;  /* 0x00000000040872ca */ /* 0x000fe200000e0000 */
[----:B------:R-:W-:Y:S01]  /*256e0*/  IMAD.MOV.U32 R193, RZ, RZ, 0x1 ;  /* 0x00000001ffc17424 */ /* 0x000fe200078e00ff */
[----:B------:R-:W-:-:S02]  /*256f0*/  R2UR UR6, R8 ;  /* 0x00000000080672ca */ /* 0x000fc400000e0000 */
[----:B------:R-:W-:Y:S02]  /*25700*/  R2UR UR7, R9 ;  /* 0x00000000090772ca */ /* 0x000fe400000e0000 */
[C---:B------:R-:W-:Y:S02]  /*25710*/  R2UR UR9, R5.reuse ;  /* 0x00000000050972ca */ /* 0x040fe400000e0000 */
[----:B------:R-:W-:Y:S02]  /*25720*/  R2UR UR10, R4 ;  /* 0x00000000040a72ca */ /* 0x000fe400000e0000 */
[----:B------:R-:W-:Y:S02]  /*25730*/  R2UR UR11, R5 ;  /* 0x00000000050b72ca */ /* 0x000fe400000e0000 */
[----:B---3--:R-:W-:Y:S02]  /*25740*/  R2UR UR4, R6 ;  /* 0x00000000060472ca */ /* 0x008fe400000e0000 */
[----:B------:R-:W-:-:S13]  /*25750*/  R2UR UR5, R7 ;  /* 0x00000000070572ca */ /* 0x000fda00000e0000 */
[----:B------:R-:W-:Y:S03]  /*25760*/  HGMMA.64x96x16.F32.BF16 R24, gdesc[UR4], RZ, !UPT, gsb0 ;  /* 0x01600000041879f0 */ /* 0x000fe6000c0018ff */
[----:B------:R-:W-:Y:S02]  /*25770*/  WARPGROUP.DEPBAR.LE gsb0, 0x0 ;  /* 0x00008000000079c5 */ /* 0x000fe40000010000 */
[----:B------:R1:W-:Y:S04]  /*25780*/  ST.E desc[UR8][R12.64], R193 ;  /* 0x000000c10c007985 */ /* 0x0003e8000c101908 */
[----:B------:R-:W2:Y:S01]  /*25790*/  LD.E.64 R6, desc[UR10][R2.64] ;  /* 0x0000000a02067980 */ /* 0x000ea2000c101b00 */
[----:B------:R-:W-:Y:S01]  /*257a0*/  VIADD R14, R8, 0x2 ;  /* 0x00000002080e7836 */ /* 0x000fe20000000000 */
[----:B------:R-:W-:Y:S01]  /*257b0*/  R2UR UR7, R15 ;  /* 0x000000000f0772ca */ /* 0x000fe200000e0000 */
[----:B------:R-:W-:Y:S01]  /*257c0*/  WARPGROUP.ARRIVE ;  /* 0x00000000000079c5 */ /* 0x000fe20000000000 */
[----:B------:R-:W-:-:S02]  /*257d0*/  R2UR UR8, R4 ;  /* 0x00000000040872ca */ /* 0x000fc400000e0000 */
[----:B------:R-:W-:Y:S02]  /*257e0*/  R2UR UR6, R14 ;  /* 0x000000000e0672ca */ /* 0x000fe400000e0000 */
[C---:B------:R-:W-:Y:S02]  /*257f0*/  R2UR UR9, R5.reuse ;  /* 0x00000000050972ca */ /* 0x040fe400000e0000 */
[----:B------:R-:W-:Y:S02]  /*25800*/  R2UR UR10, R4 ;  /* 0x00000000040a72ca */ /* 0x000fe400000e0000 */
[----:B------:R-:W-:Y:S01]  /*25810*/  R2UR UR11, R5 ;  /* 0x00000000050b72ca */ /* 0x000fe200000e0000 */
[----:B--2---:R-:W-:Y:S01]  /*25820*/  VIADD R6, R6, 0x2 ;  /* 0x0000000206067836 */ /* 0x004fe20000000000 */
[----:B------:R-:W-:-:S04]  /*25830*/  R2UR UR5, R7 ;  /* 0x00000000070572ca */ /* 0x000fc800000e0000 */
[----:B------:R-:W-:-:S13]  /*25840*/  R2UR UR4, R6 ;  /* 0x00000000060472ca */ /* 0x000fda00000e0000 */
[----:B------:R-:W-:Y:S03]  /*25850*/  HGMMA.64x96x16.F32.BF16 R24, gdesc[UR4], R24, gsb0 ;  /* 0x01600000041879f0 */ /* 0x000fe60008001818 */
        /* <DEDUP_REMOVED lines=19> */
[----:B------:R-:W-:Y:S01]  /*25990*/  WARPGROUP.ARRIVE ;  /* 0x00000000000079c5 */ /* 0x000fe20000000000 */
[----:B------:R-:W-:Y:S01]  /*259a0*/  IMAD.MOV.U32 R9, RZ, RZ, R15 ;  /* 0x000000ffff097224 */ /* 0x000fe200078e000f */
[----:B------:R-:W-:-:S02]  /*259b0*/  R2UR UR8, R4 ;  /* 0x00000000040872ca */ /* 0x000fc400000e0000 */
[----:B------:R-:W-:Y:S02]  /*259c0*/  R2UR UR6, R8 ;  /* 0x00000000080672ca */ /* 0x000fe400000e0000 */
        /* <DEDUP_REMOVED lines=8> */
[----:B------:R-:W2:Y:S01]  /*25a50*/  LDL.64 R6, [R0+0x40] ;  /* 0x0000400000067983 */ /* 0x000ea20000100a00 */
[----:B------:R-:W-:-:S02]  /*25a60*/  R2UR UR4, R4 ;  /* 0x00000000040472ca */ /* 0x000fc400000e0000 */
        /* <DEDUP_REMOVED lines=9> */
[----:B------:R1:W5:Y:S01]  /*25b00*/  LD.E R14, desc[UR6][R2.64+0x4] ;  /* 0x00000406020e7980 */ /* 0x000362000c101900 */
[----:B--2---:R-:W-:-:S04]  /*25b10*/  LOP3.LUT R8, R8, 0x1, RZ, 0xfc, !PT ;  /* 0x0000000108087812 */ /* 0x004fc800078efcff */
[----:B------:R-:W-:-:S13]  /*25b20*/  ISETP.NE.AND P0, PT, R8, 0x3, PT ;  /* 0x000000030800780c */ /* 0x000fda0003f05270 */
[----:B-1----:R-:W-:Y:S05]  /*25b30*/  @!P0 BRA `(.L_x_1704) ;  /* 0x0000000000048947 */ /* 0x002fea0003800000 */
[----:B------:R-:W-:Y:S01]  /*25b40*/  BPT.TRAP 0x1 ;  /* 0x000000040000795c */ /* 0x000fe20000300000 */
.L_x_1704:
[----:B------:R-:W-:Y:S05]  /*25b50*/  BSYNC B3 ;  /* 0x0000000000037941 */ /* 0x000fea0003800000 */
.L_x_1703:
        /* <DEDUP_REMOVED lines=17> */
.L_x_1706:
[----:B------:R-:W-:Y:S05]  /*25c70*/  BSYNC B3 ;  /* 0x0000000000037941 */ /* 0x000fea0003800000 */
.L_x_1705:
        /* <DEDUP_REMOVED lines=10> */
.L_x_1708:
[----:B------:R-:W-:Y:S05]  /*25d20*/  BSYNC B3 ;  /* 0x0000000000037941 */ /* 0x000fea0003800000 */
.L_x_1707:
[----:B------:R-:W2:Y:S04]  /*25d30*/  LDL.64 R12, [R0] ;  /* 0x00000000000c7983 */ /* 0x000ea80000100a00 */
[----:B-1---5:R-:W3:Y:S01]  /*25d40*/  LDL.64 R8, [R0+0x58] ;  /* 0x0000580000087983 */ /* 0x022ee20000100a00 */
[C---:B------:R-:W-:Y:S02]  /*25d50*/  R2UR UR6, R4.reuse ;  /* 0x00000000040672ca */ /* 0x040fe400000e0000 */
[C---:B------:R-:W-:Y:S01]  /*25d60*/  R2UR UR7, R5.reuse ;  /* 0x00000000050772ca */ /* 0x040fe200000e0000 */
[----:B------:R-:W4:Y:S01]  /*25d70*/  LDL.64 R2, [R0+0x48] ;  /* 0x0000480000027983 */ /* 0x000f220000100a00 */
[C---:B------:R-:W-:Y:S02]  /*25d80*/  R2UR UR4, R4.reuse ;  /* 0x00000000040472ca */ /* 0x040fe400000e0000 */
[C---:B------:R-:W-:Y:S01]  /*25d90*/  R2UR UR5, R5.reuse ;  /* 0x00000000050572ca */ /* 0x040fe200000e0000 */
[----:B------:R-:W4:Y:S08]  /*25da0*/  LDL.64 R6, [R0+0x50] ;  /* 0x0000500000067983 */ /* 0x000f300000100a00 */
[----:B--2---:R-:W2:Y:S04]  /*25db0*/  LD.E R13, desc[UR6][R12.64] ;  /* 0x000000060c0d7980 */ /* 0x004ea8000c101900 */
[----:B---3--:R-:W2:Y:S01]  /*25dc0*/  LD.E.64 R14, desc[UR4][R8.64] ;  /* 0x00000004080e7980 */ /* 0x008ea2000c101b00 */
[----:B------:R-:W-:Y:S05]  /*25dd0*/  WARPSYNC.ALL ;  /* 0x0000000000007948 */ /* 0x000fea0003800000 */
[----:B------:R-:W-:Y:S01]  /*25de0*/  R2UR UR6, R4 ;  /* 0x00000000040672ca */ /* 0x000fe200000e0000 */
[----:B------:R-:W3:Y:S01]  /*25df0*/  LDL R19, [R1+0x470] ;  /* 0x0004700001137983 */ /* 0x000ee20000100800 */
[----:B------:R-:W-:-:S02]  /*25e00*/  R2UR UR7, R5 ;  /* 0x00000000050772ca */ /* 0x000fc400000e0000 */
[----:B------:R-:W-:Y:S01]  /*25e10*/  R2UR UR4, R4 ;  /* 0x00000000040472ca */ /* 0x000fe200000e0000 */
[----:B------:R-:W3:Y:S01]  /*25e20*/  LDL R18, [R1+0x474] ;  /* 0x0004740001127983 */ /* 0x000ee20000100800 */
[----:B------:R-:W-:-:S09]  /*25e30*/  R2UR UR5, R5 ;  /* 0x00000000050572ca */ /* 0x000fd200000e0000 */
[----:B----4-:R-:W4:Y:S04]  /*25e40*/  LD.E R11, desc[UR6][R2.64] ;  /* 0x00000006020b7980 */ /* 0x010f28000c101900 */
[----:B------:R-:W3:Y:S01]  /*25e50*/  LD.E.64 R8, desc[UR4][R6.64] ;  /* 0x0000000406087980 */ /* 0x000ee2000c101b00 */
[----:B--2---:R-:W-:Y:S01]  /*25e60*/  IMAD R12, R13, 0xc00, R14 ;  /* 0x00000c000d0c7824 */ /* 0x004fe200078e020e */
[----:B------:R-:W-:Y:S01]  /*25e70*/  WARPGROUP.ARRIVE ;  /* 0x00000000000079c5 */ /* 0x000fe20000000000 */
[----:B------:R-:W-:Y:S01]  /*25e80*/  IMAD.MOV.U32 R13, RZ, RZ, R15 ;  /* 0x000000ffff0d7224 */ /* 0x000fe200078e000f */
[----:B------:R-:W-:Y:S02]  /*25e90*/  R2UR UR8, R4 ;  /* 0x00000000040872ca */ /* 0x000fe400000e0000 */
[----:B------:R-:W-:-:S02]  /*25ea0*/  R2UR UR6, R12 ;  /* 0x000000000c0672ca */ /* 0x000fc400000e0000 */
[----:B------:R-:W-:Y:S02]  /*25eb0*/  R2UR UR7, R13 ;  /* 0x000000000d0772ca */ /* 0x000fe400000e0000 */
[C---:B------:R-:W-:Y:S02]  /*25ec0*/  R2UR UR9, R5.reuse ;  /* 0x00000000050972ca */ /* 0x040fe400000e0000 */
[----:B------:R-:W-:Y:S02]  /*25ed0*/  R2UR UR10, R4 ;  /* 0x00000000040a72ca */ /* 0x000fe400000e0000 */
[----:B------:R-:W-:Y:S02]  /*25ee0*/  R2UR UR11, R5 ;  /* 0x00000000050b72ca */ /* 0x000fe400000e0000 */
[----:B----4-:R-:W-:Y:S02]  /*25ef0*/  ISETP.NE.U32.AND P0, PT, R11, RZ, PT ;  /* 0x000000ff0b00720c */ /* 0x010fe40003f05070 */
[----:B---3--:R-:W-:-:S02]  /*25f00*/  R2UR UR4, R8 ;  /* 0x00000000080472ca */ /* 0x008fc400000e0000 */
[----:B------:R-:W-:-:S09]  /*25f10*/  R2UR UR5, R9 ;  /* 0x00000000090572ca */ /* 0x000fd200000e0000 */
[----:B------:R-:W-:-:S05]  /*25f20*/  VOTEU.ANY UP0, P0 ;  /* 0x00000000003f7886 */ /* 0x000fca0000000100 */
[----:B------:R-:W-:Y:S03]  /*25f30*/  HGMMA.64x96x16.F32.BF16 R24, gdesc[UR4], R24, UP0, gsb0 ;  /* 0x01600000041879f0 */ /* 0x000fe6000b801818 */
[----:B------:R-:W-:Y:S02]  /*25f40*/  WARPGROUP.DEPBAR.LE gsb0, 0x0 ;  /* 0x00008000000079c5 */ /* 0x000fe40000010000 */
[----:B------:R-:W-:Y:S04]  /*25f50*/  ST.E desc[UR8][R2.64], R193 ;  /* 0x000000c102007985 */ /* 0x000fe8000c101908 */
        /* <DEDUP_REMOVED lines=212> */
[----:B------:R-:W-:Y:S01]  /*26ca0*/  WARPGROUP.ARRIVE ;  /* 0x00000000000079c5 */ /* 0x000fe20000000000 */
[----:B------:R-:W-:-:S05]  /*26cb0*/  IMAD.MOV.U32 R13, RZ, RZ, R15 ;  /* 0x000000ffff0d7224 */ /* 0x000fca00078e000f */
[----:B------:R-:W1:Y:S01]  /*26cc0*/  S2R R199, SR_TID.X ;  /* 0x0000000000c77919 */ /* 0x000e620000002100 */
[----:B------:R-:W-:Y:S02]  /*26cd0*/  R2UR UR8, R4 ;  /* 0x00000000040872ca */ /* 0x000fe400000e0000 */
[----:B------:R-:W-:Y:S02]  /*26ce0*/  R2UR UR6, R12 ;  /* 0x000000000c0672ca */ /* 0x000fe400000e0000 */
[----:B------:R-:W-:Y:S02]  /*26cf0*/  R2UR UR7, R13 ;  /* 0x000000000d0772ca */ /* 0x000fe400000e0000 */
[----:B------:R-:W-:Y:S02]  /*26d00*/  R2UR UR9, R5 ;  /* 0x00000000050972ca */ /* 0x000fe400000e0000 */
[----:B------:R-:W-:Y:S02]  /*26d10*/  LOP3.LUT R163, R163, 0xfffbffff, RZ, 0xc0, !PT ;  /* 0xfffbffffa3a37812 */ /* 0x000fe400078ec0ff */
[----:B-1----:R-:W-:Y:S01]  /*26d20*/  LOP3.LUT P1, RZ, R199, 0x7f, RZ, 0xc0, !PT ;  /* 0x0000007fc7ff7812 */ /* 0x002fe2000782c0ff */
[----:B--2---:R-:W-:Y:S01]  /*26d30*/  VIADD R8, R8, 0xc06 ;  /* 0x00000c0608087836 */ /* 0x004fe20000000000 */
[----:B------:R-:W-:-:S02]  /*26d40*/  R2UR UR5, R9 ;  /* 0x00000000090572ca */ /* 0x000fc400000e0000 */
[----:B------:R-:W-:Y:S02]  /*26d50*/  SHF.R.U32.HI R11, RZ, 0x7, R199 ;  /* 0x00000007ff0b7819 */ /* 0x000fe400000116c7 */
[----:B------:R-:W-:Y:S01]  /*26d60*/  R2UR UR4, R8 ;  /* 0x00000000080472ca */ /* 0x000fe200000e0000 */
[----:B------:R-:W-:Y:S01]  /*26d70*/  IMAD.MOV.U32 R23, RZ, RZ, R158 ;  /* 0x000000ffff177224 */ /* 0x000fe200078e009e */
[C---:B------:R-:W-:Y:S02]  /*26d80*/  R2UR UR12, R4.reuse ;  /* 0x00000000040c72ca */ /* 0x040fe400000e0000 */
[C---:B------:R-:W-:Y:S02]  /*26d90*/  R2UR UR13, R5.reuse ;  /* 0x00000000050d72ca */ /* 0x040fe400000e0000 */
[----:B------:R-:W-:Y:S02]  /*26da0*/  R2UR UR10, R4 ;  /* 0x00000000040a72ca */ /* 0x000fe400000e0000 */
[----:B------:R-:W-:Y:S01]  /*26db0*/  R2UR UR11, R5 ;  /* 0x00000000050b72ca */ /* 0x000fe200000e0000 */
[----:B------:R-:W-:Y:S01]  /*26dc0*/  BSSY B3, `(.L_x_1710) ;  /* 0x00000d4000037945 */ /* 0x000fe20003800000 */
[----:B------:R-:W-:-:S03]  /*26dd0*/  @P1 LOP3.LUT R163, R163, 0x40000, RZ, 0xfc, !PT ;  /* 0x00040000a3a31812 */ /* 0x000fc600078efcff */
[----:B------:R-:W-:Y:S03]  /*26de0*/  HGMMA.64x96x16.F32.BF16 R24, gdesc[UR4], R24, gsb0 ;  /* 0x01600000041879f0 */ /* 0x000fe60008001818 */
[----:B------:R-:W-:Y:S02]  /*26df0*/  WARPGROUP.DEPBAR.LE gsb0, 0x0 ;  /* 0x00008000000079c5 */ /* 0x000fe40000010000 */
[----:B------:R1:W-:Y:S04]  /*26e00*/  ST.E desc[UR8][R2.64], R193 ;  /* 0x000000c102007985 */ /* 0x0003e8000c101908 */
[----:B------:R-:W2:Y:S04]  /*26e10*/  @!P1 LDL.64 R6, [R0+0x18] ;  /* 0x0000180000069983 */ /* 0x000ea80000100a00 */
[----:B------:R-:W3:Y:S01]  /*26e20*/  @!P1 LDL.64 R8, [R0] ;  /* 0x0000000000089983 */ /* 0x000ee20000100a00 */
[----:B------:R-:W-:-:S02]  /*26e30*/  @!P1 R2UR UR4, R4 ;  /* 0x00000000040492ca */ /* 0x000fc400000e0000 */
[C---:B------:R-:W-:Y:S02]  /*26e40*/  @!P1 R2UR UR5, R5.reuse ;  /* 0x00000000050592ca */ /* 0x040fe400000e0000 */
[----:B------:R-:W-:Y:S02]  /*26e50*/  @!P1 R2UR UR6, R4 ;  /* 0x00000000040692ca */ /* 0x000fe400000e0000 */
[----:B------:R-:W-:Y:S02]  /*26e60*/  @!P1 R2UR UR7, R5 ;  /* 0x00000000050792ca */ /* 0x000fe400000e0000 */
[----:B------:R-:W-:-:S05]  /*26e70*/  IADD3 R11, -R11, 0xb, RZ ;  /* 0x0000000b0b0b7810 */ /* 0x000fca0007ffe1ff */
[----:B------:R4:W-:Y:S06]  /*26e80*/  BAR.ARV R11, 0x100 ;  /* 0x0004000b0000751d */ /* 0x0009ec0000002000 */
[----:B--2---:R-:W2:Y:S04]  /*26e90*/  @!P1 LD.E.64 R6, desc[UR4][R6.64+0x30] ;  /* 0x0000300406069980 */ /* 0x004ea8000c101b00 */
[----:B---3--:R-:W1:Y:S01]  /*26ea0*/  @!P1 LD.E R8, desc[UR6][R8.64] ;  /* 0x0000000608089980 */ /* 0x008e62000c101900 */
[----:B--2---:R-:W-:-:S05]  /*26eb0*/  @!P1 MOV R13, R6 ;  /* 0x00000006000d9202 */ /* 0x004fca0000000f00 */
[----:B-1----:R-:W-:-:S05]  /*26ec0*/  @!P1 IMAD R2, R8, 0x8, R13 ;  /* 0x0000000808029824 */ /* 0x002fca00078e020d */
[----:B------:R-:W-:-:S04]  /*26ed0*/  @!P1 PRMT R2, RZ, 0x654, R2 ;  /* 0x00000654ff029816 */ /* 0x000fc80000000002 */
[----:B------:R1:W-:Y:S01]  /*26ee0*/  @!P1 SYNCS.ARRIVE.TRANS64.RED.A1T0 RZ, [R2+URZ], RZ ;  /* 0x000000ff02ff99a7 */ /* 0x0003e2000810043f */
[C---:B------:R-:W-:Y:S02]  /*26ef0*/  R2UR UR4, R4.reuse ;  /* 0x00000000040472ca */ /* 0x040fe400000e0000 */
[C---:B------:R-:W-:Y:S02]  /*26f00*/  R2UR UR5, R5.reuse ;  /* 0x00000000050572ca */ /* 0x040fe400000e0000 */
[C---:B------:R-:W-:Y:S02]  /*26f10*/  R2UR UR8, R4.reuse ;  /* 0x00000000040872ca */ /* 0x040fe400000e0000 */
[C---:B------:R-:W-:Y:S01]  /*26f20*/  R2UR UR9, R5.reuse ;  /* 0x00000000050972ca */ /* 0x040fe200000e0000 */
[----:B-1----:R-:W2:Y:S01]  /*26f30*/  LDL.64 R2, [R0+0x68] ;  /* 0x0000680000027983 */ /* 0x002ea20000100a00 */
[----:B------:R-:W-:Y:S02]  /*26f40*/  IMAD.MOV.U32 R8, RZ, RZ, R18 ;  /* 0x000000ffff087224 */ /* 0x000fe400078e0012 */
[----:B------:R-:W-:Y:S01]  /*26f50*/  IMAD.MOV.U32 R9, RZ, RZ, R19 ;  /* 0x000000ffff097224 */ /* 0x000fe200078e0013 */
[----:B------:R-:W-:Y:S01]  /*26f60*/  R2UR UR6, R4 ;  /* 0x00000000040672ca */ /* 0x000fe200000e0000 */
[----:B------:R-:W3:Y:S01]  /*26f70*/  LD.E R79, desc[UR10][R22.64+0x14] ;  /* 0x0000140a164f7980 */ /* 0x000ee2000c101900 */
[----:B------:R-:W-:-:S06]  /*26f80*/  R2UR UR7, R5 ;  /* 0x00000000050772ca */ /* 0x000fcc00000e0000 */
[----:B------:R1:W4:Y:S04]  /*26f90*/  LD.E R78, desc[UR8][R8.64] ;  /* 0x00000008084e7980 */ /* 0x000328000c101900 */
[----:B--2---:R-:W2:Y:S01]  /*26fa0*/  LD.E.64 R2, desc[UR4][R2.64] ;  /* 0x0000000402027980 */ /* 0x004ea2000c101b00 */
[C---:B------:R-:W-:Y:S02]  /*26fb0*/  R2UR UR4, R4.reuse ;  /* 0x00000000040472ca */ /* 0x040fe400000e0000 */
[C---:B------:R-:W-:Y:S01]  /*26fc0*/  R2UR UR5, R5.reuse ;  /* 0x00000000050572ca */ /* 0x040fe200000e0000 */
[----:B------:R-:W4:Y:S01]  /*26fd0*/  LD.E R6, desc[UR6][R22.64+0x4] ;  /* 0x0000040616067980 */ /* 0x000f22000c101900 */
[----:B------:R-:W-:Y:S02]  /*26fe0*/  R2UR UR8, R4 ;  /* 0x00000000040872ca */ /* 0x000fe400000e0000 */
[----:B------:R-:W-:-:S13]  /*26ff0*/  R2UR UR9, R5 ;  /* 0x00000000050972ca */ /* 0x000fda00000e0000 */
[----:B------:R-:W4:Y:S04]  /*27000*/  LD.E R76, desc[UR8][R22.64+0xc] ;  /* 0x00000c08164c7980 */ /* 0x000f28000c101900 */
[----:B--2---:R-:W2:Y:S01]  /*27010*/  LD.E R74, desc[UR4][R2.64] ;  /* 0x00000004024a7980 */ /* 0x004ea2000c101900 */
[----:B------:R-:W-:Y:S02]  /*27020*/  R2UR UR4, R4 ;  /* 0x00000000040472ca */ /* 0x000fe400000e0000 */
[----:B------:R-:W-:Y:S01]  /*27030*/  R2UR UR5, R5 ;  /* 0x00000000050572ca */ /* 0x000fe200000e0000 */
[----:B------:R-:W4:-:S12]  /*27040*/  LD.E R3, desc[UR12][R22.64+0x18] ;  /* 0x0000180c16037980 */ /* 0x000f18000c101900 */
[----:B------:R-:W4:Y:S01]  /*27050*/  LD.E R75, desc[UR4][R22.64] ;  /* 0x00000004164b7980 */ /* 0x000f22000c101900 */
[----:B------:R-:W-:Y:S02]  /*27060*/  R2UR UR4, R4 ;  /* 0x00000000040472ca */ /* 0x000fe400000e0000 */
[----:B------:R-:W-:-:S13]  /*27070*/  R2UR UR5, R5 ;  /* 0x00000000050572ca */ /* 0x000fda00000e0000 */
[----:B------:R-:W4:Y:S01]  /*27080*/  LD.E R7, desc[UR4][R22.64+0x8] ;  /* 0x0000080416077980 */ /* 0x000f22000c101900 */
[----:B------:R-:W-:Y:S02]  /*27090*/  R2UR UR4, R4 ;  /* 0x00000000040472ca */ /* 0x000fe400000e0000 */
[----:B------:R-:W-:-:S13]  /*270a0*/  R2UR UR5, R5 ;  /* 0x00000000050572ca */ /* 0x000fda00000e0000 */
[----:B------:R-:W4:Y:S01]  /*270b0*/  LD.E R77, desc[UR4][R22.64+0x10] ;  /* 0x00001004164d7980 */ /* 0x000f22000c101900 */
[----:B---3--:R-:W-:Y:S02]  /*270c0*/  IMAD R79, R10, -0x60, R79 ;  /* 0xffffffa00a4f7824 */ /* 0x008fe400078e024f */
[-C--:B--2---:R-:W-:Y:S01]  /*270d0*/  FMUL.FTZ R41, R41, R74.reuse ;  /* 0x0000004a29297220 */ /* 0x084fe20000410000 */
[-C--:B-1----:R-:W-:Y:S01]  /*270e0*/  FMUL.FTZ R9, R49, R74.reuse ;  /* 0x0000004a31097220 */ /* 0x082fe20000410000 */
[-C--:B------:R-:W-:Y:S01]  /*270f0*/  FMUL.FTZ R20, R53, R74.reuse ;  /* 0x0000004a35147220 */ /* 0x080fe20000410000 */
[-C--:B------:R-:W-:Y:S01]  /*27100*/  FMUL.FTZ R8, R25, R74.reuse ;  /* 0x0000004a19087220 */ /* 0x080fe20000410000 */
[-C--:B------:R-:W-:Y:S01]  /*27110*/  FMUL.FTZ R18, R35, R74.reuse ;  /* 0x0000004a23127220 */ /* 0x080fe20000410000 */
[-C--:B------:R-:W-:Y:S01]  /*27120*/  FMUL.FTZ R25, R39, R74.reuse ;  /* 0x0000004a27197220 */ /* 0x080fe20000410000 */
[----:B------:R-:W1:Y:S01]  /*27130*/  MUFU.TANH R35, R41 ;  /* 0x0000002900237308 */ /* 0x000e620000002400 */
[----:B------:R-:W-:-:S07]  /*27140*/  FMUL.FTZ R72, R42, R74 ;  /* 0x0000004a2a487220 */ /* 0x000fce0000410000 */
[----:B------:R2:W3:Y:S08]  /*27150*/  MUFU.TANH R39, R9 ;  /* 0x0000000900277308 */ /* 0x0004f00000002400 */
[----:B------:R4:W1:Y:S01]  /*27160*/  MUFU.TANH R41, R20 ;  /* 0x0000001400297308 */ /* 0x0008620000002400 */
[-C--:B--2---:R-:W-:Y:S01]  /*27170*/  FMUL.FTZ R9, R56, R74.reuse ;  /* 0x0000004a38097220 */ /* 0x084fe20000410000 */
[----:B------:R-:W-:Y:S01]  /*27180*/  FMUL.FTZ R12, R24, R74 ;  /* 0x0000004a180c7220 */ /* 0x000fe20000410000 */
[----:B----4-:R-:W-:-:S05]  /*27190*/  SHF.R.S32.HI R20, RZ, 0x1f, R75 ;  /* 0x0000001fff147819 */ /* 0x010fca000001144b */
[----:B------:R2:W4:Y:S02]  /*271a0*/  MUFU.TANH R42, R9 ;  /* 0x00000009002a7308 */ /* 0x0005240000002400 */
[----:B--2---:R-:W-:-:S04]  /*271b0*/  LEA.HI R9, R20, R75, RZ, 0x7 ;  /* 0x0000004b14097211 */ /* 0x004fc800078f38ff */
[----:B------:R-:W-:Y:S01]  /*271c0*/  LOP3.LUT R24, R9, 0xffffff80, RZ, 0xc0, !PT ;  /* 0xffffff8009187812 */ /* 0x000fe200078ec0ff */
[----:B------:R-:W-:-:S04]  /*271d0*/  FMUL.FTZ R2, R26, R74 ;  /* 0x0000004a1a027220 */ /* 0x000fc80000410000 */
[----:B------:R-:W-:Y:S02]  /*271e0*/  IMAD.IADD R75, R75, 0x1, -R24 ;  /* 0x000000014b4b7824 */ /* 0x000fe400078e0a18 */
[-C--:B------:R-:W-:Y:S01]  /*271f0*/  FMUL.FTZ R11, R27, R74.reuse ;  /* 0x0000004a1b0b7220 */ /* 0x080fe20000410000 */
[-C--:B------:R-:W-:Y:S02]  /*27200*/  FMUL.FTZ R28, R28, R74.reuse ;  /* 0x0000004a1c1c7220 */ /* 0x080fe40000410000 */
[----:B------:R-:W-:Y:S02]  /*27210*/  SHF.R.S32.HI R26, RZ, 0x1f, R75 ;  /* 0x0000001fff1a7819 */ /* 0x000fe4000001144b */
[----:B------:R2:W1:Y:S02]  /*27220*/  MUFU.TANH R80, R28 ;  /* 0x0000001c00507308 */ /* 0x0004640000002400 */
[CC--:B------:R-:W-:Y:S01]  /*27230*/  LEA.HI R27, R26.reuse, R75.reuse, RZ, 0x2 ;  /* 0x0000004b1a1b7211 */ /* 0x0c0fe200078f10ff */
[----:B------:R-:W-:Y:S01]  /*27240*/  FMUL.FTZ R29, R29, R74 ;  /* 0x0000004a1d1d7220 */ /* 0x000fe20000410000 */
[----:B------:R-:W-:-:S02]  /*27250*/  LEA.HI R26, R26, R75, RZ, 0x5 ;  /* 0x0000004b1a1a7211 */ /* 0x000fc400078f28ff */
[----:B--2---:R-:W-:Y:S02]  /*27260*/  LOP3.LUT R28, R27, 0x7ffffffc, RZ, 0xc0, !PT ;  /* 0x7ffffffc1b1c7812 */ /* 0x004fe400078ec0ff */
[----:B------:R2:W1:Y:S03]  /*27270*/  MUFU.TANH R81, R29 ;  /* 0x0000001d00517308 */ /* 0x0004660000002400 */
[----:B------:R-:W-:Y:S01]  /*27280*/  IMAD.IADD R75, R75, 0x1, -R28 ;  /* 0x000000014b4b7824 */ /* 0x000fe200078e0a1c */
[--C-:B------:R-:W-:Y:S02]  /*27290*/  SHF.R.S32.HI R28, RZ, 0x2, R27.reuse ;  /* 0x00000002ff1c7819 */ /* 0x100fe4000001141b */
[----:B--2---:R-:W-:Y:S02]  /*272a0*/  SHF.R.S32.HI R29, RZ, 0x1f, R27 ;  /* 0x0000001fff1d7819 */ /* 0x004fe4000001141b */
[----:B------:R-:W-:-:S02]  /*272b0*/  SHF.R.S32.HI R27, RZ, 0x5, R26 ;  /* 0x00000005ff1b7819 */ /* 0x000fc4000001141a */
[----:B------:R-:W-:Y:S02]  /*272c0*/  SHF.R.S32.HI R26, RZ, 0x7, R9 ;  /* 0x00000007ff1a7819 */ /* 0x000fe40000011409 */
[----:B------:R-:W-:Y:S01]  /*272d0*/  LEA.HI R29, R29, R28, RZ, 0x3 ;  /* 0x0000001c1d1d7211 */ /* 0x000fe200078f18ff */
[----:B------:R-:W-:Y:S01]  /*272e0*/  FMUL.FTZ R40, R40, R74 ;  /* 0x0000004a28287220 */ /* 0x000fe20000410000 */
[----:B------:R-:W-:Y:S01]  /*272f0*/  LEA.HI R9, R9, R26, RZ, 0x1 ;  /* 0x0000001a09097211 */ /* 0x000fe200078f08ff */
[-C--:B------:R-:W-:Y:S01]  /*27300*/  FMUL.FTZ R48, R48, R74.reuse ;  /* 0x0000004a30307220 */ /* 0x080fe20000410000 */
[-C--:B------:R-:W-:Y:S01]  /*27310*/  FMUL.FTZ R19, R52, R74.reuse ;  /* 0x0000004a34137220 */ /* 0x080fe20000410000 */
[----:B------:R-:W-:Y:S01]  /*27320*/  LOP3.LUT R29, R29, 0xfffffff8, RZ, 0xc0, !PT ;  /* 0xfffffff81d1d7812 */ /* 0x000fe200078ec0ff */
[-C--:B------:R-:W-:Y:S01]  /*27330*/  FMUL.FTZ R15, R34, R74.reuse ;  /* 0x0000004a220f7220 */ /* 0x080fe20000410000 */
[-C--:B------:R-:W-:Y:S01]  /*27340*/  FMUL.FTZ R21, R38, R74.reuse ;  /* 0x0000004a26157220 */ /* 0x080fe20000410000 */
[----:B------:R-:W2:Y:S01]  /*27350*/  MUFU.TANH R34, R40 ;  /* 0x0000002800227308 */ /* 0x000ea20000002400 */
[-C--:B------:R-:W-:Y:S01]  /*27360*/  FMUL.FTZ R49, R50, R74.reuse ;  /* 0x0000004a32317220 */ /* 0x080fe20000410000 */
[----:B------:R-:W-:Y:S01]  /*27370*/  LOP3.LUT R9, R9, 0x3fffffe, RZ, 0xc0, !PT ;  /* 0x03fffffe09097812 */ /* 0x000fe200078ec0ff */
[-C--:B------:R-:W-:Y:S01]  /*27380*/  FMUL.FTZ R50, R51, R74.reuse ;  /* 0x0000004a33327220 */ /* 0x080fe20000410000 */
[----:B------:R-:W-:Y:S01]  /*27390*/  FMUL.FTZ R52, R54, R74 ;  /* 0x0000004a36347220 */ /* 0x000fe20000410000 */
[----:B------:R-:W-:-:S02]  /*273a0*/  IMAD R78, R78, 0x8, R27 ;  /* 0x000000084e4e7824 */ /* 0x000fc400078e021b */
[-C--:B------:R-:W-:Y:S01]  /*273b0*/  FMUL.FTZ R13, R30, R74.reuse ;  /* 0x0000004a1e0d7220 */ /* 0x080fe20000410000 */
[-C--:B------:R-:W-:Y:S01]  /*273c0*/  FMUL.FTZ R14, R31, R74.reuse ;  /* 0x0000004a1f0e7220 */ /* 0x080fe20000410000 */
[----:B------:R-:W1:Y:S01]  /*273d0*/  MUFU.TANH R38, R48 ;  /* 0x0000003000267308 */ /* 0x000e620000002400 */
[-C--:B------:R-:W-:Y:S01]  /*273e0*/  FMUL.FTZ R36, R36, R74.reuse ;  /* 0x0000004a24247220 */ /* 0x080fe20000410000 */
[-C--:B------:R-:W-:Y:S01]  /*273f0*/  FMUL.FTZ R37, R37, R74.reuse ;  /* 0x0000004a25257220 */ /* 0x080fe20000410000 */
[-C--:B------:R-:W-:Y:S01]  /*27400*/  FMUL.FTZ R73, R43, R74.reuse ;  /* 0x0000004a2b497220 */ /* 0x080fe20000410000 */
[-C--:B------:R-:W-:Y:S01]  /*27410*/  FMUL.FTZ R44, R44, R74.reuse ;  /* 0x0000004a2c2c7220 */ /* 0x080fe20000410000 */
[-C--:B------:R-:W-:Y:S01]  /*27420*/  FMUL.FTZ R45, R45, R74.reuse ;  /* 0x0000004a2d2d7220 */ /* 0x080fe20000410000 */
[-C--:B------:R-:W-:Y:S01]  /*27430*/  FMUL.FTZ R46, R46, R74.reuse ;  /* 0x0000004a2e2e7220 */ /* 0x080fe20000410000 */
[-C--:B------:R-:W-:Y:S01]  /*27440*/  FMUL.FTZ R47, R47, R74.reuse ;  /* 0x0000004a2f2f7220 */ /* 0x080fe20000410000 */
[----:B------:R3:W1:Y:S01]  /*27450*/  MUFU.TANH R40, R19 ;  /* 0x0000001300287308 */ /* 0x0006620000002400 */
        /* <DEDUP_REMOVED lines=13> */
[----:B------:R-:W-:Y:S01]  /*27530*/  FMUL.FTZ R48, R70, R74 ;  /* 0x0000004a46307220 */ /* 0x000fe20000410000 */
[----:B------:R-:W-:-:S02]  /*27540*/  IMAD R27, R10, -0x60, R7 ;  /* 0xffffffa00a1b7824 */ /* 0x000fc400078e0207 */
[-C--:B------:R-:W-:Y:S01]  /*27550*/  FMUL.FTZ R51, R71, R74.reuse ;  /* 0x0000004a47337220 */ /* 0x080fe20000410000 */
[----:B------:R-:W-:Y:S02]  /*27560*/  IMAD.IADD R29, R28, 0x1, -R29 ;  /* 0x000000011c1d7824 */ /* 0x000fe400078e0a1d */
[-C--:B------:R-:W-:Y:S01]  /*27570*/  FMUL.FTZ R32, R32, R74.reuse ;  /* 0x0000004a20207220 */ /* 0x080fe20000410000 */
[-C--:B------:R-:W-:Y:S01]  /*27580*/  FMUL.FTZ R33, R33, R74.reuse ;  /* 0x0000004a21217220 */ /* 0x080fe20000410000 */
[----:B------:R-:W-:Y:S01]  /*27590*/  FMUL.FTZ R57, R57, R74 ;  /* 0x0000004a39397220 */ /* 0x000fe20000410000 */
[----:B------:R-:W-:Y:S01]  /*275a0*/  IMAD.IADD R9, R26, 0x1, -R9 ;  /* 0x000000011a097824 */ /* 0x000fe200078e0a09 */
[----:B------:R-:W-:Y:S01]  /*275b0*/  ISETP.GE.AND P0, PT, R3, 0x1, PT ;  /* 0x000000010300780c */ /* 0x000fe20003f06270 */
[----:B------:R-:W-:Y:S01]  /*275c0*/  IMAD.U32 R26, R78, 0x10, R29 ;  /* 0x000000104e1a7824 */ /* 0x000fe200078e001d */
[----:B------:R-:W-:Y:S01]  /*275d0*/  IADD3 R28, -R6, 0x1, R27 ;  /* 0x00000001061c7810 */ /* 0x000fe20007ffe11b */
[----:B------:R-:W3:Y:S04]  /*275e0*/  MUFU.TANH R12, R12 ;  /* 0x0000000c000c7308 */ /* 0x000ee80000002400 */
[----:B------:R-:W-:-:S04]  /*275f0*/  IMAD R28, R75, -0x2, R28 ;  /* 0xfffffffe4b1c7824 */ /* 0x000fc800078e021c */
        /* <DEDUP_REMOVED lines=37> */
[----:B------:R-:W-:-:S07]  /*27850*/  IMAD.IADD R66, R28, 0x1, R77 ;  /* 0x000000011c427824 */ /* 0x000fce00078e024d */
[----:B------:R4:W1:Y:S02]  /*27860*/  MUFU.TANH R43, R57 ;  /* 0x00000039002b7308 */ /* 0x0008640000002400 */
[----:B----4-:R-:W-:Y:S01]  /*27870*/  IMAD R57, R9, 0x40, R26 ;  /* 0x0000004009397824 */ /* 0x010fe200078e021a */
[----:B------:R-:W-:Y:S01]  /*27880*/  LOP3.LUT R9, RZ, R76, RZ, 0x33, !PT ;  /* 0x0000004cff097212 */ /* 0x000fe200078e33ff */
[----:B------:R-:W-:-:S04]  /*27890*/  IMAD R26, R10, -0x60, RZ ;  /* 0xffffffa00a1a7824 */ /* 0x000fc800078e02ff */
[----:B------:R-:W-:Y:S02]  /*278a0*/  IMAD.IADD R70, R28, 0x1, R9 ;  /* 0x000000011c467824 */ /* 0x000fe400078e0209 */
[----:B------:R-:W-:Y:S02]  /*278b0*/  IMAD R75, R75, -0x2, R26 ;  /* 0xfffffffe4b4b7824 */ /* 0x000fe400078e021a */
[--C-:B------:R-:W-:Y:S02]  /*278c0*/  IMAD.IADD R58, R66, 0x1, R57.reuse ;  /* 0x00000001423a7824 */ /* 0x100fe400078e0239 */
[----:B------:R-:W-:Y:S01]  /*278d0*/  IMAD.IADD R59, R70, 0x1, R57 ;  /* 0x00000001463b7824 */ /* 0x000fe200078e0239 */
[----:B-123--:R-:W-:Y:S06]  /*278e0*/  @!P0 BRA `(.L_x_1711) ;  /* 0x0000000000848947 */ /* 0x00efec0003800000 */
[----:B------:R-:W-:Y:S01]  /*278f0*/  IADD3 R26, -R6, R7, R57 ;  /* 0x00000007061a7210 */ /* 0x000fe20007ffe139 */
[----:B------:R-:W-:Y:S03]  /*27900*/  BSSY B4, `(.L_x_1712) ;  /* 0x000001c000047945 */ /* 0x000fe60003800000 */
[----:B------:R-:W-:-:S13]  /*27910*/  ISETP.GT.AND P0, PT, R26, -0x1, PT ;  /* 0xffffffff1a00780c */ /* 0x000fda0003f04270 */
[----:B------:R-:W-:Y:S05]  /*27920*/  @P0 BRA `(.L_x_1713) ;  /* 0x00000000003c0947 */ /* 0x000fea0003800000 */
[----:B------:R-:W-:Y:S01]  /*27930*/  ISETP.NE.AND P0, PT, R3, 0x1, PT ;  /* 0x000000010300780c */ /* 0x000fe20003f05270 */
[----:B------:R-:W-:Y:S01]  /*27940*/  BSSY B5, `(.L_x_1714) ;  /* 0x000000b000057945 */ /* 0x000fe20003800000 */
[----:B------:R-:W-:-:S11]  /*27950*/  LOP3.LUT R26, RZ, R26, RZ, 0x33, !PT ;  /* 0x0000001aff1a7212 */ /* 0x000fd600078e33ff */
[----:B------:R-:W-:Y:S05]  /*27960*/  @!P0 BRA `(.L_x_1715) ;  /* 0x0000000000208947 */ /* 0x000fea0003800000 */
[C---:B------:R-:W-:Y:S02]  /*27970*/  R2UR UR4, R4.reuse ;  /* 0x00000000040472ca */ /* 0x040fe400000e0000 */
[C---:B------:R-:W-:Y:S02]  /*27980*/  R2UR UR5, R5.reuse ;  /* 0x00000000050572ca */ /* 0x040fe400000e0000 */
[----:B------:R-:W-:Y:S02]  /*27990*/  R2UR UR6, R4 ;  /* 0x00000000040672ca */ /* 0x000fe400000e0000 */
[----:B------:R-:W-:-:S09]  /*279a0*/  R2UR UR7, R5 ;  /* 0x00000000050772ca */ /* 0x000fd200000e0000 */
[----:B------:R-:W2:Y:S04]  /*279b0*/  LD.E R9, desc[UR4][R22.64+0x1c] ;  /* 0x00001c0416097980 */ /* 0x000ea8000c101900 */
[----:B------:R-:W3:Y:S01]  /*279c0*/  LD.E R28, desc[UR6][R22.64+0x20] ;  /* 0x00002006161c7980 */ /* 0x000ee2000c101900 */
[----:B--2---:R-:W-:-:S05]  /*279d0*/  IMAD.HI.U32 R9, R26, R9, RZ ;  /* 0x000000091a097227 */ /* 0x004fca00078e00ff */
[----:B---3--:R-:W-:-:S07]  /*279e0*/  SHF.R.U32.HI R26, RZ, R28, R9 ;  /* 0x0000001cff1a7219 */ /* 0x008fce0000011609 */
.L_x_1715:
[----:B------:R-:W-:Y:S05]  /*279f0*/  BSYNC B5 ;  /* 0x0000000000057941 */ /* 0x000fea0003800000 */
.L_x_1714:
[----:B------:R-:W-:Y:S01]  /*27a00*/  LOP3.LUT R26, RZ, R26, RZ, 0x33, !PT ;  /* 0x0000001aff1a7212 */ /* 0x000fe200078e33ff */
[----:B------:R-:W-:Y:S06]  /*27a10*/  BRA `(.L_x_1716) ;  /* 0x0000000000287947 */ /* 0x000fec0003800000 */
.L_x_1713:
[----:B------:R-:W-:-:S13]  /*27a20*/  ISETP.NE.AND P0, PT, R3, 0x1, PT ;  /* 0x000000010300780c */ /* 0x000fda0003f05270 */
        /* <DEDUP_REMOVED lines=9> */
.L_x_1716:
[----:B------:R-:W-:Y:S05]  /*27ac0*/  BSYNC B4 ;  /* 0x0000000000047941 */ /* 0x000fea0003800000 */
.L_x_1712:
[----:B------:R-:W-:-:S05]  /*27ad0*/  IMAD R26, R3, R26, R75 ;  /* 0x0000001a031a7224 */ /* 0x000fca00078e024b */
[----:B------:R-:W-:Y:S02]  /*27ae0*/  VIMNMX R59, R59, R26, !PT ;  /* 0x0000001a3b3b7248 */ /* 0x000fe40007fe0100 */
[----:B------:R-:W-:-:S07]  /*27af0*/  VIADDMNMX R58, R26, R3, R58, PT ;  /* 0x000000031a3a7246 */ /* 0x000fce000380013a */
.L_x_1711:
[----:B------:R-:W-:Y:S05]  /*27b00*/  BSYNC B3 ;  /* 0x0000000000037941 */ /* 0x000fea0003800000 */
.L_x_1710:
[----:B------:R-:W-:Y:S01]  /*27b10*/  ISETP.GE.AND P1, PT, R79, 0x9, PT ;  /* 0x000000094f00780c */ /* 0x000fe20003f26270 */
[----:B------:R-:W-:Y:S01]  /*27b20*/  VIADD R57, R57, 0x8 ;  /* 0x0000000839397836 */ /* 0x000fe20000000000 */
[----:B------:R-:W-:Y:S01]  /*27b30*/  ISETP.GE.AND P0, PT, R79, 0x2, PT ;  /* 0x000000024f00780c */ /* 0x000fe20003f06270 */
[----:B------:R-:W-:Y:S01]  /*27b40*/  BSSY B3, `(.L_x_1717) ;  /* 0x0000096000037945 */ /* 0x000fe20003800000 */
[C---:B------:R-:W-:Y:S02]  /*27b50*/  ISETP.GT.AND P2, PT, R59.reuse, 0x8, !P1 ;  /* 0x000000083b00780c */ /* 0x040fe40004f44270 */
[----:B------:R-:W-:Y:S02]  /*27b60*/  ISETP.GT.AND P3, PT, R59, 0x1, !P0 ;  /* 0x000000013b00780c */ /* 0x000fe40004764270 */
[----:B------:R-:W-:Y:S02]  /*27b70*/  ISETP.LT.OR P2, PT, R58, 0x9, P2 ;  /* 0x000000093a00780c */ /* 0x000fe40001741670 */
[----:B------:R-:W-:-:S02]  /*27b80*/  ISETP.GE.AND P4, PT, R79, 0xa, PT ;  /* 0x0000000a4f00780c */ /* 0x000fc40003f86270 */
[----:B------:R-:W-:Y:S02]  /*27b90*/  FSEL R28, R80, -INF , !P2 ;  /* 0xff800000501c7808 */ /* 0x000fe40005000000 */
[----:B------:R-:W-:Y:S02]  /*27ba0*/  ISETP.LT.OR P3, PT, R58, 0x2, P3 ;  /* 0x000000023a00780c */ /* 0x000fe40001f61670 */
[----:B------:R-:W-:Y:S02]  /*27bb0*/  ISETP.GT.AND P2, PT, R59, 0x9, !P4 ;  /* 0x000000093b00780c */ /* 0x000fe40006744270 */
[----:B------:R-:W-:Y:S02]  /*27bc0*/  FSEL R27, R8, -INF , !P3 ;  /* 0xff800000081b7808 */ /* 0x000fe40005800000 */
        /* <DEDUP_REMOVED lines=20> */
[C---:B------:R-:W-:Y:S02]  /*27d10*/  ISETP.LT.OR P2, PT, R58.reuse, 0x1a, P2 ;  /* 0x0000001a3a00780c */ /* 0x040fe40001741670 */
        /* <DEDUP_REMOVED lines=77> */
[----:B------:R-:W-:Y:S02]  /*281f0*/  FSEL R55, R12, -INF , !P6 ;  /* 0xff8000000c377808 */ /* 0x000fe40007000000 */
[----:B------:R-:W-:-:S04]  /*28200*/  ISETP.GE.AND P6, PT, R79, 0x5a, PT ;  /* 0x0000005a4f00780c */ /* 0x000fc80003fc6270 */
[----:B------:R-:W-:Y:S02]  /*28210*/  P2R R61, PR, RZ, 0x40 ;  /* 0x00000040ff3d7803 */ /* 0x000fe40000000000 */
[----:B------:R-:W-:Y:S01]  /*28220*/  ISETP.GT.AND P6, PT, R59, 0x59, !P6 ;  /* 0x000000593b00780c */ /* 0x000fe200077c4270 */
[----:B------:R-:W-:-:S03]  /*28230*/  IMAD.IADD R59, R70, 0x1, R57 ;  /* 0x00000001463b7824 */ /* 0x000fc600078e0239 */
[----:B------:R-:W-:Y:S01]  /*28240*/  ISETP.LT.OR P6, PT, R58, 0x5a, P6 ;  /* 0x0000005a3a00780c */ /* 0x000fe200037c1670 */
[----:B------:R-:W-:-:S03]  /*28250*/  IMAD.IADD R58, R66, 0x1, R57 ;  /* 0x00000001423a7824 */ /* 0x000fc600078e0239 */
[----:B------:R-:W-:Y:S02]  /*28260*/  FSEL R12, R69, -INF , !P6 ;  /* 0xff800000450c7808 */ /* 0x000fe40007000000 */
[----:B------:R-:W-:-:S13]  /*28270*/  ISETP.GE.AND P6, PT, R3, 0x1, PT ;  /* 0x000000010300780c */ /* 0x000fda0003fc6270 */
[----:B------:R-:W-:Y:S05]  /*28280*/  @!P6 BRA `(.L_x_1718) ;  /* 0x000000000084e947 */ /* 0x000fea0003800000 */
        /* <DEDUP_REMOVED lines=16> */
.L_x_1722:
[----:B------:R-:W-:Y:S05]  /*28390*/  BSYNC B5 ;  /* 0x0000000000057941 */ /* 0x000fea0003800000 */
.L_x_1721:
[----:B------:R-:W-:Y:S01]  /*283a0*/  LOP3.LUT R6, RZ, R6, RZ, 0x33, !PT ;  /* 0x00000006ff067212 */ /* 0x000fe200078e33ff */
[----:B------:R-:W-:Y:S06]  /*283b0*/  BRA `(.L_x_1723) ;  /* 0x0000000000287947 */ /* 0x000fec0003800000 */
.L_x_1720:
        /* <DEDUP_REMOVED lines=10> */
.L_x_1723:
[----:B------:R-:W-:Y:S05]  /*28460*/  BSYNC B4 ;  /* 0x0000000000047941 */ /* 0x000fea0003800000 */
.L_x_1719:
[----:B------:R-:W-:-:S05]  /*28470*/  IMAD R6, R3, R6, R75 ;  /* 0x0000000603067224 */ /* 0x000fca00078e024b */
[----:B------:R-:W-:Y:S02]  /*28480*/  VIADDMNMX R58, R6, R3, R58, PT ;  /* 0x00000003063a7246 */ /* 0x000fe4000380013a */
[----:B------:R-:W-:-:S07]  /*28490*/  VIMNMX R59, R59, R6, !PT ;  /* 0x000000063b3b7248 */ /* 0x000fce0007fe0100 */
.L_x_1718:
[----:B------:R-:W-:Y:S05]  /*284a0*/  BSYNC B3 ;  /* 0x0000000000037941 */ /* 0x000fea0003800000 */
.L_x_1717:
[----:B------:R-:W2:Y:S01]  /*284b0*/  LDL.64 R6, [R0+0x70] ;  /* 0x0000700000067983 */ /* 0x000ea20000100a00 */
[C---:B------:R-:W-:Y:S02]  /*284c0*/  ISETP.GT.AND P0, PT, R59.reuse, 0x1, !P0 ;  /* 0x000000013b00780c */ /* 0x040fe40004704270 */
[----:B------:R-:W-:Y:S02]  /*284d0*/  ISETP.GT.AND P1, PT, R59, 0x8, !P1 ;  /* 0x000000083b00780c */ /* 0x000fe40004f24270 */
[C---:B------:R-:W-:Y:S02]  /*284e0*/  ISETP.LT.OR P0, PT, R58.reuse, 0x2, P0 ;  /* 0x000000023a00780c */ /* 0x040fe40000701670 */
[----:B------:R-:W-:Y:S02]  /*284f0*/  ISETP.LT.OR P1, PT, R58, 0x9, P1 ;  /* 0x000000093a00780c */ /* 0x000fe40000f21670 */
[----:B------:R-:W-:Y:S02]  /*28500*/  FSEL R11, R11, -INF , !P0 ;  /* 0xff8000000b0b7808 */ /* 0x000fe40004000000 */
[----:B------:R-:W-:-:S02]  /*28510*/  ISETP.NE.AND P0, PT, R63, RZ, PT ;  /* 0x000000ff3f00720c */ /* 0x000fc40003f05270 */
[----:B------:R-:W-:Y:S02]  /*28520*/  FSEL R13, R13, -INF , !P1 ;  /* 0xff8000000d0d7808 */ /* 0x000fe40004800000 */
[----:B------:R-:W-:Y:S02]  /*28530*/  ISETP.GT.AND P0, PT, R59, 0x9, !P0 ;  /* 0x000000093b00780c */ /* 0x000fe40004704270 */
[----:B------:R-:W-:Y:S02]  /*28540*/  ISETP.NE.AND P1, PT, R76, RZ, PT ;  /* 0x000000ff4c00720c */ /* 0x000fe40003f25270 */
[----:B------:R-:W-:Y:S02]  /*28550*/  ISETP.LT.OR P0, PT, R58, 0xa, P0 ;  /* 0x0000000a3a00780c */ /* 0x000fe40000701670 */
[----:B------:R-:W-:Y:S02]  /*28560*/  ISETP.NE.AND P6, PT, R77, RZ, PT ;  /* 0x000000ff4d00720c */ /* 0x000fe40003fc5270 */
[----:B------:R-:W-:-:S02]  /*28570*/  FSEL R14, R14, -INF , !P0 ;  /* 0xff8000000e0e7808 */ /* 0x000fc40004000000 */
[----:B------:R-:W-:-:S04]  /*28580*/  ISETP.NE.AND P0, PT, R67, RZ, PT ;  /* 0x000000ff4300720c */ /* 0x000fc80003f05270 */
[----:B------:R-:W-:-:S04]  /*28590*/  ISETP.GT.AND P0, PT, R59, 0x10, !P0 ;  /* 0x000000103b00780c */ /* 0x000fc80004704270 */
[----:B------:R-:W-:-:S04]  /*285a0*/  ISETP.LT.OR P0, PT, R58, 0x11, P0 ;  /* 0x000000113a00780c */ /* 0x000fc80000701670 */
[----:B------:R-:W-:Y:S02]  /*285b0*/  FSEL R15, R15, -INF , !P0 ;  /* 0xff8000000f0f7808 */ /* 0x000fe40004000000 */
        /* <DEDUP_REMOVED lines=8> */
[----:B------:R-:W-:Y:S02]  /*28640*/  ISETP.GT.AND P0, PT, R59, 0x19, !P1 ;  /* 0x000000193b00780c */ /* 0x000fe40004f04270 */
[----:B------:R-:W-:Y:S02]  /*28650*/  ISETP.NE.AND P1, PT, R88, RZ, PT ;  /* 0x000000ff5800720c */ /* 0x000fe40003f25270 */
[----:B------:R-:W-:-:S04]  /*28660*/  ISETP.LT.OR P0, PT, R58, 0x1a, P0 ;  /* 0x0000001a3a00780c */ /* 0x000fc80000701670 */
[----:B------:R-:W-:Y:S02]  /*28670*/  FSEL R23, R25, -INF , !P0 ;  /* 0xff80000019177808 */ /* 0x000fe40004000000 */
[----:B------:R-:W-:Y:S02]  /*28680*/  ISETP.GT.AND P0, PT, R59, 0x20, !P6 ;  /* 0x000000203b00780c */ /* 0x000fe40007704270 */
[----:B------:R-:W-:Y:S02]  /*28690*/  ISETP.NE.AND P6, PT, R60, RZ, PT ;  /* 0x000000ff3c00720c */ /* 0x000fe40003fc5270 */
        /* <DEDUP_REMOVED lines=39> */
[----:B------:R-:W-:Y:S02]  /*28910*/  R2UR UR4, R4 ;  /* 0x00000000040472ca */ /* 0x000fe400000e0000 */
[----:B------:R-:W-:Y:S02]  /*28920*/  ISETP.LT.OR P0, PT, R58, 0x49, P0 ;  /* 0x000000493a00780c */ /* 0x000fe40000701670 */
[----:B------:R-:W-:Y:S02]  /*28930*/  R2UR UR5, R5 ;  /* 0x00000000050572ca */ /* 0x000fe400000e0000 */
[----:B------:R-:W-:-:S02]  /*28940*/  FSEL R60, R62, -INF , !P0 ;  /* 0xff8000003e3c7808 */ /* 0x000fc40004000000 */
[----:B------:R-:W-:Y:S02]  /*28950*/  ISETP.GT.AND P0, PT, R59, RZ, !P6 ;  /* 0x000000ff3b00720c */ /* 0x000fe40007704270 */
[----:B------:R-:W-:Y:S02]  /*28960*/  ISETP.NE.AND P6, PT, R61, RZ, PT ;  /* 0x000000ff3d00720c */ /* 0x000fe40003fc5270 */
[----:B------:R-:W-:-:S04]  /*28970*/  ISETP.LT.OR P0, PT, R58, 0x1, P0 ;  /* 0x000000013a00780c */ /* 0x000fc80000701670 */
[----:B------:R-:W-:Y:S02]  /*28980*/  FSEL R50, R2, -INF , !P0 ;  /* 0xff80000002327808 */ /* 0x000fe40004000000 */
[----:B--2---:R-:W2:Y:S01]  /*28990*/  LD.E.64 R2, desc[UR4][R6.64] ;  /* 0x0000000406027980 */ /* 0x004ea2000c101b00 */
[C---:B------:R-:W-:Y:S02]  /*289a0*/  ISETP.GT.AND P2, PT, R59.reuse, 0x49, !P2 ;  /* 0x000000493b00780c */ /* 0x040fe40005744270 */
[C---:B------:R-:W-:Y:S02]  /*289b0*/  ISETP.GT.AND P3, PT, R59.reuse, 0x50, !P3 ;  /* 0x000000503b00780c */ /* 0x040fe40005f64270 */
[C---:B------:R-:W-:Y:S02]  /*289c0*/  ISETP.LT.OR P2, PT, R58.reuse, 0x4a, P2 ;  /* 0x0000004a3a00780c */ /* 0x040fe40001741670 */
[----:B------:R-:W-:Y:S02]  /*289d0*/  ISETP.GT.AND P4, PT, R59, 0x51, !P4 ;  /* 0x000000513b00780c */ /* 0x000fe40006784270 */
[----:B------:R-:W-:-:S02]  /*289e0*/  ISETP.LT.OR P3, PT, R58, 0x51, P3 ;  /* 0x000000513a00780c */ /* 0x000fc40001f61670 */
[----:B------:R-:W-:Y:S02]  /*289f0*/  FSEL R19, R19, -INF , !P2 ;  /* 0xff80000013137808 */ /* 0x000fe40005000000 */
[C---:B------:R-:W-:Y:S02]  /*28a00*/  ISETP.GT.AND P5, PT, R59.reuse, 0x58, !P5 ;  /* 0x000000583b00780c */ /* 0x040fe40006fa4270 */
[----:B------:R-:W-:Y:S02]  /*28a10*/  ISETP.GT.AND P0, PT, R59, 0x59, !P6 ;  /* 0x000000593b00780c */ /* 0x000fe40007704270 */
[----:B------:R-:W-:Y:S02]  /*28a20*/  ISETP.LT.OR P4, PT, R58, 0x52, P4 ;  /* 0x000000523a00780c */ /* 0x000fe40002781670 */
[----:B------:R-:W-:Y:S02]  /*28a30*/  FSEL R20, R20, -INF , !P3 ;  /* 0xff80000014147808 */ /* 0x000fe40005800000 */
[----:B------:R-:W-:-:S02]  /*28a40*/  ISETP.LT.OR P5, PT, R58, 0x59, P5 ;  /* 0x000000593a00780c */ /* 0x000fc40002fa1670 */
[----:B------:R-:W-:Y:S02]  /*28a50*/  ISETP.LT.OR P0, PT, R58, 0x5a, P0 ;  /* 0x0000005a3a00780c */ /* 0x000fe40000701670 */
[----:B------:R-:W-:Y:S02]  /*28a60*/  FSEL R58, R24, -INF , !P4 ;  /* 0xff800000183a7808 */ /* 0x000fe40006000000 */
[----:B------:R-:W-:Y:S02]  /*28a70*/  FSEL R48, R48, -INF , !P5 ;  /* 0xff80000030307808 */ /* 0x000fe40006800000 */
[----:B------:R-:W-:Y:S02]  /*28a80*/  R2UR UR6, R4 ;  /* 0x00000000040672ca */ /* 0x000fe400000e0000 */
[----:B------:R-:W-:Y:S02]  /*28a90*/  R2UR UR7, R5 ;  /* 0x00000000050772ca */ /* 0x000fe400000e0000 */
[----:B------:R-:W-:-:S02]  /*28aa0*/  FSEL R51, R51, -INF , !P0 ;  /* 0xff80000033337808 */ /* 0x000fc40004000000 */
[----:B--2---:R-:W-:Y:S02]  /*28ab0*/  FMNMX.FTZ R62, R55, R2, !PT ;  /* 0x00000002373e7209 */ /* 0x004fe40007810000 */
[----:B------:R-:W-:Y:S02]  /*28ac0*/  FMNMX.FTZ R64, R50, R3, !PT ;  /* 0x0000000332407209 */ /* 0x000fe40007810000 */
[----:B------:R-:W-:Y:S02]  /*28ad0*/  FMNMX.FTZ R25, R27, R62, !PT ;  /* 0x0000003e1b197209 */ /* 0x000fe40007810000 */
[----:B------:R-:W-:Y:S02]  /*28ae0*/  FMNMX.FTZ R64, R11, R64, !PT ;  /* 0x000000400b407209 */ /* 0x000fe40007810000 */
[----:B------:R-:W-:Y:S02]  /*28af0*/  FMNMX.FTZ R62, R28, R25, !PT ;  /* 0x000000191c3e7209 */ /* 0x000fe40007810000 */
[----:B------:R-:W-:-:S02]  /*28b00*/  FMNMX.FTZ R25, R13, R64, !PT ;  /* 0x000000400d197209 */ /* 0x000fc40007810000 */
[----:B------:R-:W-:Y:S02]  /*28b10*/  FMNMX.FTZ R61, R29, R62, !PT ;  /* 0x0000003e1d3d7209 */ /* 0x000fe40007810000 */
        /* <DEDUP_REMOVED lines=33> */
[----:B------:R-:W-:Y:S01]  /*28d30*/  FMNMX.FTZ R62, R26, R25, !PT ;  /* 0x000000191a3e7209 */ /* 0x000fe20007810000 */
[----:B------:R-:W2:Y:S01]  /*28d40*/  LD.E R64, desc[UR4][R6.64+0x20] ;  /* 0x0000200406407980 */ /* 0x000ea2000c101900 */
[----:B------:R-:W-:-:S02]  /*28d50*/  FMNMX.FTZ R59, R20, R59, !PT ;  /* 0x0000003b143b7209 */ /* 0x000fc40007810000 */
[----:B------:R-:W-:Y:S02]  /*28d60*/  FMNMX.FTZ R25, R9, R62, !PT ;  /* 0x0000003e09197209 */ /* 0x000fe40007810000 */
[----:B------:R-:W-:Y:S02]  /*28d70*/  FMNMX.FTZ R59, R58, R59, !PT ;  /* 0x0000003b3a3b7209 */ /* 0x000fe40007810000 */
[----:B------:R-:W-:Y:S02]  /*28d80*/  FMNMX.FTZ R25, R8, R25, !PT ;  /* 0x0000001908197209 */ /* 0x000fe40007810000 */
[----:B------:R-:W-:Y:S02]  /*28d90*/  FMNMX.FTZ R24, R48, R59, !PT ;  /* 0x0000003b30187209 */ /* 0x000fe40007810000 */
[----:B------:R-:W-:Y:S02]  /*28da0*/  FMNMX.FTZ R62, R12, R25, !PT ;  /* 0x000000190c3e7209 */ /* 0x000fe40007810000 */
[----:B------:R-:W-:-:S03]  /*28db0*/  FMNMX.FTZ R63, R51, R24, !PT ;  /* 0x00000018333f7209 */ /* 0x000fc60007810000 */
[----:B------:R-:W1:Y:S04]  /*28dc0*/  SHFL.BFLY PT, R25, R62, 0x2, 0x1f ;  /* 0x0c401f003e197f89 */ /* 0x000e6800000e0000 */
[----:B------:R3:W-:Y:S04]  /*28dd0*/  ST.E.64 desc[UR4][R6.64], R62 ;  /* 0x0000003e06007985 */ /* 0x0007e8000c101b04 */
[----:B------:R-:W4:Y:S04]  /*28de0*/  LD.E R65, desc[UR6][R6.64+0x4] ;  /* 0x0000040606417980 */ /* 0x000f28000c101900 */
[----:B---3--:R-:W3:Y:S01]  /*28df0*/  LD.E R63, desc[UR4][R6.64+0x10] ;  /* 0x00001004063f7980 */ /* 0x008ee2000c101900 */
[----:B-1----:R-:W-:-:S03]  /*28e00*/  FMNMX.FTZ R25, R62, R25, !PT ;  /* 0x000000193e197209 */ /* 0x002fc60007810000 */
[----:B------:R-:W5:Y:S04]  /*28e10*/  LD.E R62, desc[UR6][R6.64+0x14] ;  /* 0x00001406063e7980 */ /* 0x000f68000c101900 */
[----:B------:R-:W1:Y:S02]  /*28e20*/  SHFL.BFLY PT, R24, R25, 0x1, 0x1f ;  /* 0x0c201f0019187f89 */ /* 0x000e6400000e0000 */
[----:B-1----:R-:W-:-:S05]  /*28e30*/  FMNMX.FTZ R59, R25, R24, !PT ;  /* 0x00000018193b7209 */ /* 0x002fca0007810000 */
[----:B------:R-:W-:Y:S04]  /*28e40*/  ST.E desc[UR4][R6.64], R59 ;  /* 0x0000003b06007985 */ /* 0x000fe8000c101904 */
[----:B------:R-:W2:Y:S01]  /*28e50*/  LD.E R61, desc[UR6][R6.64] ;  /* 0x00000006063d7980 */ /* 0x000ea2000c101900 */
[----:B------:R-:W-:Y:S02]  /*28e60*/  R2UR UR8, R4 ;  /* 0x00000000040872ca */ /* 0x000fe400000e0000 */
[----:B------:R-:W-:Y:S01]  /*28e70*/  R2UR UR9, R5 ;  /* 0x00000000050972ca */ /* 0x000fe200000e0000 */
[----:B----4-:R-:W1:Y:S02]  /*28e80*/  SHFL.BFLY PT, R24, R65, 0x2, 0x1f ;  /* 0x0c401f0041187f89 */ /* 0x010e6400000e0000 */
[----:B-1----:R-:W-:-:S05]  /*28e90*/  FMNMX.FTZ R25, R24, R65, !PT ;  /* 0x0000004118197209 */ /* 0x002fca0007810000 */
[----:B------:R-:W1:Y:S02]  /*28ea0*/  SHFL.BFLY PT, R24, R25, 0x1, 0x1f ;  /* 0x0c201f0019187f89 */ /* 0x000e6400000e0000 */
[----:B-1----:R-:W-:Y:S02]  /*28eb0*/  FMNMX.FTZ R59, R25, R24, !PT ;  /* 0x00000018193b7209 */ /* 0x002fe40007810000 */
[----:B--2---:R-:W-:Y:S02]  /*28ec0*/  FSETP.NEU.FTZ.AND P0, PT, R61, -INF , PT ;  /* 0xff8000003d00780b */ /* 0x004fe40003f1d000 */
[----:B------:R-:W-:Y:S02]  /*28ed0*/  FSETP.NEU.FTZ.AND P1, PT, R59, -INF , PT ;  /* 0xff8000003b00780b */ /* 0x000fe40003f3d000 */
[----:B------:R-:W-:Y:S02]  /*28ee0*/  FSEL R61, R61, RZ, P0 ;  /* 0x000000ff3d3d7208 */ /* 0x000fe40000000000 */
[----:B------:R-:W-:-:S03]  /*28ef0*/  FSEL R24, R59, RZ, P1 ;  /* 0x000000ff3b187208 */ /* 0x000fc60000800000 */
[----:B------:R-:W-:Y:S02]  /*28f00*/  FADD.FTZ R61, R2, -R61 ;  /* 0x8000003d023d7221 */ /* 0x000fe40000010000 */
[----:B------:R-:W-:Y:S02]  /*28f10*/  FADD.FTZ R3, R3, -R24 ;  /* 0x8000001803037221 */ /* 0x000fe40000010000 */
[----:B------:R-:W-:Y:S02]  /*28f20*/  FMUL.FTZ R24, R61, R64 ;  /* 0x000000403d187220 */ /* 0x000fe40000410000 */
[----:B------:R-:W-:-:S04]  /*28f30*/  FMUL.FTZ R64, R64, R3 ;  /* 0x0000000340407220 */ /* 0x000fc80000410000 */
[----:B------:R-:W3:Y:S08]  /*28f40*/  MUFU.EX2 R24, R24 ;  /* 0x0000001800187308 */ /* 0x000ef00000000800 */
[----:B------:R-:W5:Y:S01]  /*28f50*/  MUFU.EX2 R25, R64 ;  /* 0x0000004000197308 */ /* 0x000f620000000800 */
[----:B------:R-:W-:Y:S01]  /*28f60*/  ST.E desc[UR4][R6.64+0x4], R59 ;  /* 0x0000043b06007985 */ /* 0x000fe2000c101904 */
[----:B---3--:R-:W-:Y:S01]  /*28f70*/  FMUL.FTZ R63, R24, R63 ;  /* 0x0000003f183f7220 */ /* 0x008fe20000410000 */
[----:B-----5:R-:W-:-:S04]  /*28f80*/  FMUL.FTZ R61, R25, R62 ;  /* 0x0000003e193d7220 */ /* 0x020fc80000410000 */
[----:B------:R-:W-:Y:S04]  /*28f90*/  ST.E desc[UR6][R6.64+0x10], R63 ;  /* 0x0000103f06007985 */ /* 0x000fe8000c101906 */
[----:B------:R1:W-:Y:S04]  /*28fa0*/  ST.E desc[UR8][R6.64+0x14], R61 ;  /* 0x0000143d06007985 */ /* 0x0003e8000c101908 */
[----:B------:R-:W2:Y:S04]  /*28fb0*/  LDL.64 R2, [R0+0x70] ;  /* 0x0000700000027983 */ /* 0x000ea80000100a00 */
[----:B--2---:R-:W1:Y:S04]  /*28fc0*/  LD.E R65, desc[UR6][R2.64+0x20] ;  /* 0x0000200602417980 */ /* 0x004e68000c101900 */
[----:B------:R-:W1:Y:S04]  /*28fd0*/  LD.E R62, desc[UR4][R2.64] ;  /* 0x00000004023e7980 */ /* 0x000e68000c101900 */
[----:B------:R-:W2:Y:S04]  /*28fe0*/  LD.E R64, desc[UR8][R2.64+0x4] ;  /* 0x0000040802407980 */ /* 0x000ea8000c101900 */
[----:B------:R-:W3:Y:S04]  /*28ff0*/  LD.E R66, desc[UR4][R2.64+0x10] ;  /* 0x0000100402427980 */ /* 0x000ee8000c101900 */
[----:B------:R-:W4:Y:S01]  /*29000*/  LD.E R68, desc[UR6][R2.64+0x14] ;  /* 0x0000140602447980 */ /* 0x000f22000c101900 */
[C---:B-1----:R-:W-:Y:S01]  /*29010*/  FMUL.FTZ R6, R62.reuse, R65 ;  /* 0x000000413e067220 */ /* 0x042fe20000410000 */
[----:B------:R-:W-:-:S02]  /*29020*/  FSETP.NEU.FTZ.AND P0, PT, R62, -INF , PT ;  /* 0xff8000003e00780b */ /* 0x000fc40003f1d000 */
[----:B--2---:R-:W-:Y:S01]  /*29030*/  FSETP.NEU.FTZ.AND P1, PT, R64, -INF , PT ;  /* 0xff8000004000780b */ /* 0x004fe20003f3d000 */
[----:B------:R-:W-:Y:S01]  /*29040*/  FMUL.FTZ R64, R65, R64 ;  /* 0x0000004041407220 */ /* 0x000fe20000410000 */
[----:B------:R-:W-:-:S04]  /*29050*/  FSEL R6, R6, RZ, P0 ;  /* 0x000000ff06067208 */ /* 0x000fc80000000000 */
[----:B------:R-:W-:Y:S01]  /*29060*/  FSEL R64, R64, RZ, P1 ;  /* 0x000000ff40407208 */ /* 0x000fe20000800000 */
[-CC-:B------:R-:W-:Y:S01]  /*29070*/  FFMA.FTZ R217, R55, R65.reuse, -R6.reuse ;  /* 0x0000004137d97223 */ /* 0x180fe20000010806 */
[----:B------:R-:W-:-:S03]  /*29080*/  FFMA.FTZ R152, R27, R65, -R6 ;  /* 0x000000411b987223 */ /* 0x000fc60000010806 */
[-CC-:B------:R-:W-:Y:S01]  /*29090*/  FFMA.FTZ R153, R50, R65.reuse, -R64.reuse ;  /* 0x0000004132997223 */ /* 0x180fe20000010840 */
[-C--:B------:R-:W-:Y:S01]  /*290a0*/  FFMA.FTZ R202, R11, R65.reuse, -R64 ;  /* 0x000000410bca7223 */ /* 0x080fe20000010840 */
[----:B------:R-:W3:Y:S01]  /*290b0*/  MUFU.EX2 R217, R217 ;  /* 0x000000d900d97308 */ /* 0x000ee20000000800 */
[-C--:B------:R-:W-:Y:S01]  /*290c0*/  FFMA.FTZ R203, R28, R65.reuse, -R6 ;  /* 0x000000411ccb7223 */ /* 0x080fe20000010806 */
[-C--:B------:R-:W-:Y:S01]  /*290d0*/  FFMA.FTZ R216, R13, R65.reuse, -R64 ;  /* 0x000000410dd87223 */ /* 0x080fe20000010840 */
[----:B------:R-:W-:-:S05]  /*290e0*/  FFMA.FTZ R154, R29, R65, -R6 ;  /* 0x000000411d9a7223 */ /* 0x000fca0000010806 */
[----:B------:R-:W4:Y:S01]  /*290f0*/  MUFU.EX2 R153, R153 ;  /* 0x0000009900997308 */ /* 0x000f220000000800 */
[----:B------:R-:W-:-:S07]  /*29100*/  FFMA.FTZ R155, R14, R65, -R64 ;  /* 0x000000410e9b7223 */ /* 0x000fce0000010840 */
[----:B------:R-:W1:Y:S01]  /*29110*/  MUFU.EX2 R152, R152 ;  /* 0x0000009800987308 */ /* 0x000e620000000800 */
[----:B------:R-:W-:-:S07]  /*29120*/  FFMA.FTZ R15, R15, R65, -R64 ;  /* 0x000000410f0f7223 */ /* 0x000fce0000010840 */
[----:B------:R-:W2:Y:S01]  /*29130*/  MUFU.EX2 R202, R202 ;  /* 0x000000ca00ca7308 */ /* 0x000ea20000000800 */
[----:B------:R-:W-:-:S07]  /*29140*/  FFMA.FTZ R30, R30, R65, -R6 ;  /* 0x000000411e1e7223 */ /* 0x000fce0000010806 */
[----:B------:R-:W5:Y:S01]  /*29150*/  MUFU.EX2 R203, R203 ;  /* 0x000000cb00cb7308 */ /* 0x000f620000000800 */
[-CC-:B------:R-:W-:Y:S01]  /*29160*/  FFMA.FTZ R14, R18, R65.reuse, -R64.reuse ;  /* 0x00000041120e7223 */ /* 0x180fe20000010840 */
[----:B------:R-:W-:-:S06]  /*29170*/  FFMA.FTZ R13, R21, R65, -R64 ;  /* 0x00000041150d7223 */ /* 0x000fcc0000010840 */
[----:B------:R-:W5:Y:S01]  /*29180*/  MUFU.EX2 R216, R216 ;  /* 0x000000d800d87308 */ /* 0x000f620000000800 */
[-CC-:B------:R-:W-:Y:S01]  /*29190*/  FFMA.FTZ R31, R31, R65.reuse, -R6.reuse ;  /* 0x000000411f1f7223 */ /* 0x180fe20000010806 */
[----:B------:R-:W-:Y:S01]  /*291a0*/  FFMA.FTZ R190, R9, R65, -R6 ;  /* 0x0000004109be7223 */ /* 0x000fe20000010806 */
[----:B---3--:R-:W-:-:S05]  /*291b0*/  FADD.FTZ R7, R217, R66 ;  /* 0x00000042d9077221 */ /* 0x008fca0000010000 */
[----:B------:R-:W3:Y:S01]  /*291c0*/  MUFU.EX2 R154, R154 ;  /* 0x0000009a009a7308 */ /* 0x000ee20000000800 */
[----:B----4-:R-:W-:Y:S01]  /*291d0*/  FADD.FTZ R9, R153, R68 ;  /* 0x0000004499097221 */ /* 0x010fe20000010000 */
[----:B------:R-:W-:-:S06]  /*291e0*/  FFMA.FTZ R162, R20, R65, -R64 ;  /* 0x0000004114a27223 */ /* 0x000fcc0000010840 */
[----:B------:R-:W4:Y:S01]  /*291f0*/  MUFU.EX2 R155, R155 ;  /* 0x0000009b009b7308 */ /* 0x000f220000000800 */
[-CC-:B------:R-:W-:Y:S01]  /*29200*/  FFMA.FTZ R32, R32, R65.reuse, -R6.reuse ;  /* 0x0000004120207223 */ /* 0x180fe20000010806 */
[-CC-:B------:R-:W-:Y:S01]  /*29210*/  FFMA.FTZ R33, R33, R65.reuse, -R6.reuse ;  /* 0x0000004121217223 */ /* 0x180fe20000010806 */
[-CC-:B------:R-:W-:Y:S01]  /*29220*/  FFMA.FTZ R165, R34, R65.reuse, -R6.reuse ;  /* 0x0000004122a57223 */ /* 0x180fe20000010806 */
[----:B------:R-:W-:-:S04]  /*29230*/  FFMA.FTZ R164, R35, R65, -R6 ;  /* 0x0000004123a47223 */ /* 0x000fc80000010806 */
[----:B------:R-:W4:Y:S01]  /*29240*/  MUFU.EX2 R21, R30 ;  /* 0x0000001e00157308 */ /* 0x000f220000000800 */
[-CC-:B------:R-:W-:Y:S01]  /*29250*/  FFMA.FTZ R167, R36, R65.reuse, -R6.reuse ;  /* 0x0000004124a77223 */ /* 0x180fe20000010806 */
[-CC-:B------:R-:W-:Y:S01]  /*29260*/  FFMA.FTZ R166, R37, R65.reuse, -R6.reuse ;  /* 0x0000004125a67223 */ /* 0x180fe20000010806 */
[-CC-:B------:R-:W-:Y:S01]  /*29270*/  FFMA.FTZ R172, R38, R65.reuse, -R6.reuse ;  /* 0x0000004126ac7223 */ /* 0x180fe20000010806 */
[-CC-:B------:R-:W-:Y:S01]  /*29280*/  FFMA.FTZ R171, R39, R65.reuse, -R6.reuse ;  /* 0x0000004127ab7223 */ /* 0x180fe20000010806 */
[----:B------:R-:W-:-:S03]  /*29290*/  FFMA.FTZ R174, R40, R65, -R6 ;  /* 0x0000004128ae7223 */ /* 0x000fc60000010806 */
[----:B------:R-:W4:Y:S01]  /*292a0*/  MUFU.EX2 R15, R15 ;  /* 0x0000000f000f7308 */ /* 0x000f220000000800 */
        /* <DEDUP_REMOVED lines=8> */
[----:B------:R-:W4:Y:S01]  /*29330*/  MUFU.EX2 R20, R31 ;  /* 0x0000001f00147308 */ /* 0x000f220000000800 */
[----:B-1----:R-:W-:Y:S01]  /*29340*/  FADD.FTZ R6, R152, R7 ;  /* 0x0000000798067221 */ /* 0x002fe20000010000 */
[-CC-:B------:R-:W-:Y:S01]  /*29350*/  FFMA.FTZ R12, R23, R65.reuse, -R64.reuse ;  /* 0x00000041170c7223 */ /* 0x180fe20000010840 */
[----:B--2---:R-:W-:Y:S01]  /*29360*/  FADD.FTZ R9, R202, R9 ;  /* 0x00000009ca097221 */ /* 0x004fe20000010000 */
[----:B------:R-:W-:-:S04]  /*29370*/  FFMA.FTZ R23, R19, R65, -R64 ;  /* 0x0000004113177223 */ /* 0x000fc80000010840 */
[----:B------:R-:W1:Y:S01]  /*29380*/  MUFU.EX2 R14, R14 ;  /* 0x0000000e000e7308 */ /* 0x000e620000000800 */
[----:B-----5:R-:W-:Y:S01]  /*29390*/  FADD.FTZ R7, R203, R6 ;  /* 0x00000006cb077221 */ /* 0x020fe20000010000 */
[----:B------:R-:W-:Y:S01]  /*293a0*/  FADD.FTZ R6, R216, R9 ;  /* 0x00000009d8067221 */ /* 0x000fe20000010000 */
[----:B------:R-:W-:-:S05]  /*293b0*/  FFMA.FTZ R11, R72, R65, -R64 ;  /* 0x00000041480b7223 */ /* 0x000fca0000010840 */
[----:B------:R-:W2:Y:S01]  /*293c0*/  MUFU.EX2 R19, R32 ;  /* 0x0000002000137308 */ /* 0x000ea20000000800 */
[----:B---3--:R-:W-:Y:S01]  /*293d0*/  FADD.FTZ R8, R154, R7 ;  /* 0x000000079a087221 */ /* 0x008fe20000010000 */
[----:B----4-:R-:W-:-:S06]  /*293e0*/  FADD.FTZ R6, R155, R6 ;  /* 0x000000069b067221 */ /* 0x010fcc0000010000 */
[----:B------:R-:W3:Y:S01]  /*293f0*/  MUFU.EX2 R13, R13 ;  /* 0x0000000d000d7308 */ /* 0x000ee20000000800 */
[----:B------:R-:W-:Y:S01]  /*29400*/  FFMA.FTZ R168, R73, R65, -R64 ;  /* 0x0000004149a87223 */ /* 0x000fe20000010840 */
[----:B------:R-:W-:-:S06]  /*29410*/  FADD.FTZ R7, R21, R8 ;  /* 0x0000000815077221 */ /* 0x000fcc0000010000 */
[----:B------:R-:W4:Y:S01]  /*29420*/  MUFU.EX2 R18, R33 ;  /* 0x0000002100127308 */ /* 0x000f220000000800 */
[----:B------:R-:W-:Y:S01]  /*29430*/  FADD.FTZ R9, R15, R6 ;  /* 0x000000060f097221 */ /* 0x000fe20000010000 */
[----:B------:R-:W-:-:S06]  /*29440*/  FFMA.FTZ R170, R46, R65, -R64 ;  /* 0x000000412eaa7223 */ /* 0x000fcc0000010840 */
[----:B------:R-:W5:Y:S01]  /*29450*/  MUFU.EX2 R12, R12 ;  /* 0x0000000c000c7308 */ /* 0x000f620000000800 */
[----:B------:R-:W-:Y:S01]  /*29460*/  FADD.FTZ R6, R20, R7 ;  /* 0x0000000714067221 */ /* 0x000fe20000010000 */
[----:B-1----:R-:W-:-:S06]  /*29470*/  FADD.FTZ R8, R14, R9 ;  /* 0x000000090e087221 */ /* 0x002fcc0000010000 */
[----:B------:R-:W1:Y:S01]  /*29480*/  MUFU.EX2 R165, R165 ;  /* 0x000000a500a57308 */ /* 0x000e620000000800 */
[----:B------:R-:W-:-:S07]  /*29490*/  FFMA.FTZ R169, R47, R65, -R64 ;  /* 0x000000412fa97223 */ /* 0x000fce0000010840 */
[----:B------:R-:W1:Y:S01]  /*294a0*/  MUFU.EX2 R11, R11 ;  /* 0x0000000b000b7308 */ /* 0x000e620000000800 */
[----:B--2---:R-:W-:Y:S01]  /*294b0*/  FADD.FTZ R7, R19, R6 ;  /* 0x0000000613077221 */ /* 0x004fe20000010000 */
[----:B---3--:R-:W-:-:S06]  /*294c0*/  FADD.FTZ R9, R13, R8 ;  /* 0x000000080d097221 */ /* 0x008fcc0000010000 */
[----:B------:R-:W2:Y:S01]  /*294d0*/  MUFU.EX2 R164, R164 ;  /* 0x000000a400a47308 */ /* 0x000ea20000000800 */
[----:B------:R-:W-:-:S07]  /*294e0*/  FFMA.FTZ R176, R49, R65, -R64 ;  /* 0x0000004131b07223 */ /* 0x000fce0000010840 */
[----:B------:R-:W3:Y:S01]  /*294f0*/  MUFU.EX2 R168, R168 ;  /* 0x000000a800a87308 */ /* 0x000ee20000000800 */
[----:B----4-:R-:W-:Y:S01]  /*29500*/  FADD.FTZ R6, R18, R7 ;  /* 0x0000000712067221 */ /* 0x010fe20000010000 */
[----:B-----5:R-:W-:-:S06]  /*29510*/  FADD.FTZ R8, R12, R9 ;  /* 0x000000090c087221 */ /* 0x020fcc0000010000 */
[----:B------:R-:W4:Y:S01]  /*29520*/  MUFU.EX2 R167, R167 ;  /* 0x000000a700a77308 */ /* 0x000f220000000800 */
[----:B------:R-:W-:-:S07]  /*29530*/  FFMA.FTZ R175, R57, R65, -R64 ;  /* 0x0000004139af7223 */ /* 0x000fce0000010840 */
[----:B------:R-:W5:Y:S01]  /*29540*/  MUFU.EX2 R170, R170 ;  /* 0x000000aa00aa7308 */ /* 0x000f620000000800 */
[----:B-1----:R-:W-:Y:S01]  /*29550*/  FADD.FTZ R7, R165, R6 ;  /* 0x00000006a5077221 */ /* 0x002fe20000010000 */
[----:B------:R-:W-:-:S06]  /*29560*/  FADD.FTZ R9, R11, R8 ;  /* 0x000000080b097221 */ /* 0x000fcc0000010000 */
        /* <DEDUP_REMOVED lines=25> */
[----:B------:R-:W4:Y:S08]  /*29700*/  MUFU.EX2 R180, R180 ;  /* 0x000000b400b47308 */ /* 0x000f300000000800 */
[----:B------:R-:W5:Y:S01]  /*29710*/  MUFU.EX2 R183, R183 ;  /* 0x000000b700b77308 */ /* 0x000f620000000800 */
[----:B-1----:R-:W-:Y:S01]  /*29720*/  FADD.FTZ R6, R174, R7 ;  /* 0x00000007ae067221 */ /* 0x002fe20000010000 */
[----:B------:R-:W-:-:S06]  /*29730*/  FADD.FTZ R8, R178, R9 ;  /* 0x00000009b2087221 */ /* 0x000fcc0000010000 */
[----:B------:R-:W1:Y:S08]  /*29740*/  MUFU.EX2 R179, R179 ;  /* 0x000000b300b37308 */ /* 0x000e700000000800 */
        /* <DEDUP_REMOVED lines=18> */
[----:B------:R-:W2:Y:S08]  /*29870*/  MUFU.EX2 R190, R190 ;  /* 0x000000be00be7308 */ /* 0x000eb00000000800 */
        /* <DEDUP_REMOVED lines=10> */
[----:B---3--:R-:W-:-:S03]  /*29920*/  FADD.FTZ R7, R161, R6 ;  /* 0x00000006a1077221 */ /* 0x008fc60000010000 */
[----:B----4-:R-:W-:Y:S01]  /*29930*/  FADD.FTZ R9, R189, R8 ;  /* 0x00000008bd097221 */ /* 0x010fe20000010000 */
[----:B-----5:R-:W-:-:S03]  /*29940*/  FADD.FTZ R6, R160, R7 ;  /* 0x00000007a0067221 */ /* 0x020fc60000010000 */
[----:B-1----:R-:W-:Y:S01]  /*29950*/  FADD.FTZ R9, R188, R9 ;  /* 0x00000009bc097221 */ /* 0x002fe20000010000 */
[----:B------:R-:W-:-:S04]  /*29960*/  FADD.FTZ R27, R159, R6 ;  /* 0x000000069f1b7221 */ /* 0x000fc80000010000 */
[----:B------:R1:W-:Y:S04]  /*29970*/  ST.E desc[UR4][R2.64+0x10], R9 ;  /* 0x0000100902007985 */ /* 0x0003e8000c101904 */
[----:B------:R2:W-:Y:S04]  /*29980*/  ST.E desc[UR6][R2.64+0x14], R27 ;  /* 0x0000141b02007985 */ /* 0x0005e8000c101906 */
[----:B------:R-:W1:Y:S01]  /*29990*/  LDL.64 R6, [R0+0x80] ;  /* 0x0000800000067983 */ /* 0x000e620000100a00 */
[----:B------:R-:W-:Y:S02]  /*299a0*/  R2UR UR10, R4 ;  /* 0x00000000040a72ca */ /* 0x000fe400000e0000 */
[----:B------:R-:W-:-:S02]  /*299b0*/  R2UR UR11, R5 ;  /* 0x00000000050b72ca */ /* 0x000fc400000e0000 */
[C---:B------:R-:W-:Y:S02]  /*299c0*/  R2UR UR12, R4.reuse ;  /* 0x00000000040c72ca */ /* 0x040fe400000e0000 */
[----:B------:R-:W-:Y:S01]  /*299d0*/  R2UR UR13, R5 ;  /* 0x00000000050d72ca */ /* 0x000fe200000e0000 */
[----:B-1----:R-:W3:Y:S08]  /*299e0*/  LD.E R9, desc[UR8][R6.64+0x10] ;  /* 0x0000100806097980 */ /* 0x002ef0000c101900 */
[----:B--2---:R-:W2:Y:S04]  /*299f0*/  LD.E R3, desc[UR10][R6.64+0x14] ;  /* 0x0000140a06037980 */ /* 0x004ea8000c101900 */
[----:B------:R-:W4:Y:S01]  /*29a00*/  LD.E R27, desc[UR12][R6.64+0x20] ;  /* 0x0000200c061b7980 */ /* 0x000f22000c101900 */
[----:B------:R-:W-:-:S02]  /*29a10*/  R2UR UR18, R4 ;  /* 0x00000000041272ca */ /* 0x000fc400000e0000 */
[C---:B------:R-:W-:Y:S01]  /*29a20*/  R2UR UR19, R5.reuse ;  /* 0x00000000051372ca */ /* 0x040fe200000e0000 */
[----:B------:R-:W5:Y:S01]  /*29a30*/  LD.E R2, desc[UR6][R6.64+0x8] ;  /* 0x0000080606027980 */ /* 0x000f62000c101900 */
[C---:B------:R-:W-:Y:S02]  /*29a40*/  R2UR UR14, R4.reuse ;  /* 0x00000000040e72ca */ /* 0x040fe400000e0000 */
[C---:B------:R-:W-:Y:S01]  /*29a50*/  R2UR UR15, R5.reuse ;  /* 0x00000000050f72ca */ /* 0x040fe200000e0000 */
[----:B------:R-:W5:Y:S01]  /*29a60*/  LD.E R29, desc[UR4][R6.64] ;  /* 0x00000004061d7980 */ /* 0x000f62000c101900 */
[----:B------:R-:W-:Y:S02]  /*29a70*/  R2UR UR16, R4 ;  /* 0x00000000041072ca */ /* 0x000fe400000e0000 */
[----:B------:R-:W-:Y:S01]  /*29a80*/  R2UR UR17, R5 ;  /* 0x00000000051172ca */ /* 0x000fe200000e0000 */
        /* <DEDUP_REMOVED lines=38> */
[----:B---3--:R-:W-:-:S05]  /*29cf0*/  FMUL.FTZ R9, R24, R9 ;  /* 0x0000000918097220 */ /* 0x008fca0000410000 */
[----:B------:R1:W-:Y:S04]  /*29d00*/  ST.E desc[UR8][R6.64+0x10], R9 ;  /* 0x0000100906007985 */ /* 0x0003e8000c101908 */
[----:B-1----:R-:W3:Y:S01]  /*29d10*/  LD.E R9, desc[UR6][R6.64+0x154] ;  /* 0x0001540606097980 */ /* 0x002ee2000c101900 */
[C---:B--2---:R-:W-:Y:S01]  /*29d20*/  FMUL.FTZ R3, R24.reuse, R3 ;  /* 0x0000000318037220 */ /* 0x044fe20000410000 */
[----:B----4-:R-:W-:-:S04]  /*29d30*/  FMUL.FTZ R27, R24, R27 ;  /* 0x0000001b181b7220 */ /* 0x010fc80000410000 */
[----:B------:R1:W-:Y:S04]  /*29d40*/  ST.E desc[UR10][R6.64+0x14], R3 ;  /* 0x0000140306007985 */ /* 0x0003e8000c10190a */
[----:B------:R2:W-:Y:S04]  /*29d50*/  ST.E desc[UR12][R6.64+0x20], R27 ;  /* 0x0000201b06007985 */ /* 0x0005e8000c10190c */
[----:B-1----:R-:W4:Y:S04]  /*29d60*/  LD.E R3, desc[UR18][R6.64+0x150] ;  /* 0x0001501206037980 */ /* 0x002f28000c101900 */
[----:B--2---:R-:W2:Y:S01]  /*29d70*/  LD.E R27, desc[UR6][R6.64+0x160] ;  /* 0x00016006061b7980 */ /* 0x004ea2000c101900 */
[----:B---3--:R-:W-:-:S05]  /*29d80*/  FMUL.FTZ R9, R24, R9 ;  /* 0x0000000918097220 */ /* 0x008fca0000410000 */
[----:B------:R1:W-:Y:S04]  /*29d90*/  ST.E desc[UR4][R6.64+0x154], R9 ;  /* 0x0001540906007985 */ /* 0x0003e8000c101904 */
[----:B-1----:R-:W3:Y:S01]  /*29da0*/  LD.E R9, desc[UR6][R6.64+0x170] ;  /* 0x0001700606097980 */ /* 0x002ee2000c101900 */
[C---:B----4-:R-:W-:Y:S01]  /*29db0*/  FMUL.FTZ R3, R24.reuse, R3 ;  /* 0x0000000318037220 */ /* 0x050fe20000410000 */
[----:B--2---:R-:W-:-:S04]  /*29dc0*/  FMUL.FTZ R27, R24, R27 ;  /* 0x0000001b181b7220 */ /* 0x004fc80000410000 */
        /* <DEDUP_REMOVED lines=50> */
[----:B------:R5:W-:Y:S02]  /*2a0f0*/  ST.E desc[UR4][R6.64+0x1e4], R9 ;  /* 0x0001e40906007985 */ /* 0x000be4000c101904 */
[----:B-----5:R-:W-:Y:S02]  /*2a100*/  FMUL.FTZ R9, R25, R2 ;  /* 0x0000000219097220 */ /* 0x020fe40000410000 */
[----:B------:R-:W3:Y:S01]  /*2a110*/  LD.E R2, desc[UR6][R6.64+0xc] ;  /* 0x00000c0606027980 */ /* 0x000ee2000c101900 */
[C---:B----4-:R-:W-:Y:S01]  /*2a120*/  FMUL.FTZ R3, R24.reuse, R3 ;  /* 0x0000000318037220 */ /* 0x050fe20000410000 */
[----:B--2---:R-:W-:-:S04]  /*2a130*/  FMUL.FTZ R27, R24, R27 ;  /* 0x0000001b181b7220 */ /* 0x004fc80000410000 */
[----:B------:R1:W-:Y:S04]  /*2a140*/  ST.E desc[UR4][R6.64+0x1e0], R3 ;  /* 0x0001e00306007985 */ /* 0x0003e8000c101904 */
[----:B------:R3:W-:Y:S04]  /*2a150*/  ST.E desc[UR4][R6.64+0x1f0], R27 ;  /* 0x0001f01b06007985 */ /* 0x0007e8000c101904 */
[----:B-1----:R-:W2:Y:S01]  /*2a160*/  LD.E R3, desc[UR6][R6.64+0x1f4] ;  /* 0x0001f40606037980 */ /* 0x002ea2000c101900 */
[----:B---3--:R-:W-:-:S03]  /*2a170*/  FMUL.FTZ R27, R25, R2 ;  /* 0x00000002191b7220 */ /* 0x008fc60000410000 */
[----:B------:R-:W3:Y:S01]  /*2a180*/  LD.E R2, desc[UR6][R6.64+0x18] ;  /* 0x0000180606027980 */ /* 0x000ee2000c101900 */
[----:B--2---:R-:W-:-:S05]  /*2a190*/  FMUL.FTZ R3, R24, R3 ;  /* 0x0000000318037220 */ /* 0x004fca0000410000 */
[----:B------:R3:W-:Y:S02]  /*2a1a0*/  ST.E desc[UR4][R6.64+0x1f4], R3 ;  /* 0x0001f40306007985 */ /* 0x0007e4000c101904 */
[C---:B---3--:R-:W-:Y:S02]  /*2a1b0*/  FMUL.FTZ R3, R25.reuse, R2 ;  /* 0x0000000219037220 */ /* 0x048fe40000410000 */
[----:B------:R-:W2:Y:S04]  /*2a1c0*/  LD.E R2, desc[UR6][R6.64+0x1c] ;  /* 0x00001c0606027980 */ /* 0x000ea8000c101900 */
[----:B------:R2:W-:Y:S02]  /*2a1d0*/  ST.E desc[UR4][R6.64+0x8], R9 ;  /* 0x0000080906007985 */ /* 0x0005e4000c101904 */
[----:B--2---:R-:W-:-:S02]  /*2a1e0*/  FMUL.FTZ R9, R25, R2 ;  /* 0x0000000219097220 */ /* 0x004fc40000410000 */
[----:B------:R-:W2:Y:S04]  /*2a1f0*/  LD.E R2, desc[UR6][R6.64+0x28] ;  /* 0x0000280606027980 */ /* 0x000ea8000c101900 */
[----:B------:R2:W-:Y:S02]  /*2a200*/  ST.E desc[UR4][R6.64+0xc], R27 ;  /* 0x00000c1b06007985 */ /* 0x0005e4000c101904 */
[C---:B--2---:R-:W-:Y:S02]  /*2a210*/  FMUL.FTZ R27, R25.reuse, R2 ;  /* 0x00000002191b7220 */ /* 0x044fe40000410000 */
        /* <DEDUP_REMOVED lines=42> */
[----:B------:R-:W2:Y:S01]  /*2a4c0*/  LD.E R2, desc[UR6][R6.64+0x9c] ;  /* 0x00009c0606027980 */ /* 0x000ea2000c101900 */
        /* <DEDUP_REMOVED lines=80> */
[----:B------:R3:W-:Y:S01]  /*2a9d0*/  ST.E desc[UR4][R6.64+0x98], R9 ;  /* 0x0000980906007985 */ /* 0x0007e2000c101904 */
[----:B--2---:R-:W-:-:S05]  /*2a9e0*/  FMUL.FTZ R27, R25, R2 ;  /* 0x00000002191b7220 */ /* 0x004fca0000410000 */
[----:B------:R2:W-:Y:S04]  /*2a9f0*/  ST.E desc[UR4][R6.64+0x9c], R27 ;  /* 0x00009c1b06007985 */ /* 0x0005e8000c101904 */
[----:B------:R-:W1:Y:S02]  /*2aa00*/  LD.E R2, desc[UR6][R6.64+0xa8] ;  /* 0x0000a80606027980 */ /* 0x000e64000c101900 */
[----:B-1----:R-:W-:-:S05]  /*2aa10*/  FMUL.FTZ R3, R25, R2 ;  /* 0x0000000219037220 */ /* 0x002fca0000410000 */
[----:B------:R1:W-:Y:S04]  /*2aa20*/  ST.E desc[UR4][R6.64+0xa8], R3 ;  /* 0x0000a80306007985 */ /* 0x0003e8000c101904 */
[----:B------:R-:W3:Y:S02]  /*2aa30*/  LD.E R2, desc[UR6][R6.64+0xac] ;  /* 0x0000ac0606027980 */ /* 0x000ee4000c101900 */
[----:B---3--:R-:W-:-:S05]  /*2aa40*/  FMUL.FTZ R9, R25, R2 ;  /* 0x0000000219097220 */ /* 0x008fca0000410000 */
[----:B------:R3:W-:Y:S04]  /*2aa50*/  ST.E desc[UR4][R6.64+0xac], R9 ;  /* 0x0000ac0906007985 */ /* 0x0007e8000c101904 */
[----:B------:R-:W2:Y:S02]  /*2aa60*/  LD.E R2, desc[UR6][R6.64+0xb8] ;  /* 0x0000b80606027980 */ /* 0x000ea4000c101900 */
        /* <DEDUP_REMOVED lines=112> */
[----:B------:R-:W-:Y:S04]  /*2b170*/  ST.E desc[UR4][R6.64+0x1dc], R3 ;  /* 0x0001dc0306007985 */ /* 0x000fe8000c101904 */
[----:B------:R-:W3:Y:S02]  /*2b180*/  LD.E R2, desc[UR6][R6.64+0x1e8] ;  /* 0x0001e80606027980 */ /* 0x000ee4000c101900 */
[----:B---3--:R-:W-:-:S05]  /*2b190*/  FMUL.FTZ R9, R25, R2 ;  /* 0x0000000219097220 */ /* 0x008fca0000410000 */
[----:B------:R1:W-:Y:S04]  /*2b1a0*/  ST.E desc[UR4][R6.64+0x1e8], R9 ;  /* 0x0001e80906007985 */ /* 0x0003e8000c101904 */
[----:B------:R-:W2:Y:S02]  /*2b1b0*/  LD.E R2, desc[UR6][R6.64+0x1ec] ;  /* 0x0001ec0606027980 */ /* 0x000ea4000c101900 */
[----:B--2---:R-:W-:-:S05]  /*2b1c0*/  FMUL.FTZ R27, R25, R2 ;  /* 0x00000002191b7220 */ /* 0x004fca0000410000 */
[----:B------:R2:W-:Y:S04]  /*2b1d0*/  ST.E desc[UR4][R6.64+0x1ec], R27 ;  /* 0x0001ec1b06007985 */ /* 0x0005e8000c101904 */
[----:B------:R-:W3:Y:S02]  /*2b1e0*/  LD.E R2, desc[UR6][R6.64+0x1f8] ;  /* 0x0001f80606027980 */ /* 0x000ee4000c101900 */
[----:B---3--:R-:W-:-:S05]  /*2b1f0*/  FMUL.FTZ R29, R25, R2 ;  /* 0x00000002191d7220 */ /* 0x008fca0000410000 */
[----:B------:R-:W-:Y:S04]  /*2b200*/  ST.E desc[UR4][R6.64+0x1f8], R29 ;  /* 0x0001f81d06007985 */ /* 0x000fe8000c101904 */
[----:B------:R-:W1:Y:S01]  /*2b210*/  LD.E R2, desc[UR6][R6.64+0x1fc] ;  /* 0x0001fc0606027980 */ /* 0x000e62000c101900 */
[----:B------:R-:W-:Y:S01]  /*2b220*/  LEA.HI R28, R199, 0x8, RZ, 0x19 ;  /* 0x00000008c71c7811 */ /* 0x000fe200078fc8ff */
[----:B-1----:R-:W-:-:S05]  /*2b230*/  FMUL.FTZ R9, R25, R2 ;  /* 0x0000000219097220 */ /* 0x002fca0000410000 */
[----:B------:R1:W-:Y:S04]  /*2b240*/  ST.E desc[UR4][R6.64+0x1fc], R9 ;  /* 0x0001fc0906007985 */ /* 0x0003e8000c101904 */
[----:B------:R-:W3:Y:S01]  /*2b250*/  LDL.64 R2, [R0+0x80] ;  /* 0x0000800000027983 */ /* 0x000ee20000100a00 */
[----:B------:R4:W-:Y:S06]  /*2b260*/  BAR.SYNC.DEFER_BLOCKING R28, 0x100 ;  /* 0x0004001c0000751d */ /* 0x0009ec0000010000 */
[----:B--2---:R-:W2:Y:S04]  /*2b270*/  LDL.64 R26, [R0] ;  /* 0x00000000001a7983 */ /* 0x004ea80000100a00 */
[----:B------:R-:W5:Y:S04]  /*2b280*/  LDL.64 R24, [R0+0x98] ;  /* 0x0000980000187983 */ /* 0x000f680000100a00 */
[----:B-1----:R-:W4:Y:S04]  /*2b290*/  LDL.64 R8, [R0+0x88] ;  /* 0x0000880000087983 */ /* 0x002f280000100a00 */
[----:B---3--:R-:W3:Y:S04]  /*2b2a0*/  LD.E R29, desc[UR4][R2.64] ;  /* 0x00000004021d7980 */ /* 0x008ee8000c101900 */
[----:B--2---:R-:W2:Y:S04]  /*2b2b0*/  LD.E R219, desc[UR6][R26.64] ;  /* 0x000000061adb7980 */ /* 0x004ea8000c101900 */
[----:B-----5:R-:W2:Y:S04]  /*2b2c0*/  LD.E.64 R6, desc[UR4][R24.64] ;  /* 0x0000000418067980 */ /* 0x020ea8000c101b00 */
[----:B---3--:R1:W-:Y:S04]  /*2b2d0*/  ST.E desc[UR8][R2.64], R29 ;  /* 0x0000001d02007985 */ /* 0x0083e8000c101908 */
[----:B------:R-:W3:Y:S04]  /*2b2e0*/  LD.E R31, desc[UR10][R2.64+0x4] ;  /* 0x0000040a021f7980 */ /* 0x000ee8000c101900 */
[----:B---3--:R3:W-:Y:S04]  /*2b2f0*/  ST.E desc[UR4][R2.64+0x4], R31 ;  /* 0x0000041f02007985 */ /* 0x0087e8000c101904 */
[----:B------:R-:W5:Y:S04]  /*2b300*/  LD.E R33, desc[UR6][R2.64+0x8] ;  /* 0x0000080602217980 */ /* 0x000f68000c101900 */
[----:B-----5:R-:W-:Y:S04]  /*2b310*/  ST.E desc[UR4][R2.64+0x8], R33 ;  /* 0x0000082102007985 */ /* 0x020fe8000c101904 */
[----:B------:R-:W5:Y:S04]  /*2b320*/  LD.E R27, desc[UR6][R2.64+0xc] ;  /* 0x00000c06021b7980 */ /* 0x000f68000c101900 */
[----:B-----5:R5:W-:Y:S04]  /*2b330*/  ST.E desc[UR4][R2.64+0xc], R27 ;  /* 0x00000c1b02007985 */ /* 0x020be8000c101904 */
[----:B------:R-:W4:Y:S04]  /*2b340*/  LD.E R25, desc[UR6][R2.64+0x10] ;  /* 0x0000100602197980 */ /* 0x000f28000c101900 */
[----:B----4-:R4:W-:Y:S04]  /*2b350*/  ST.E desc[UR4][R2.64+0x10], R25 ;  /* 0x0000101902007985 */ /* 0x0109e8000c101904 */
[----:B-1----:R-:W2:Y:S04]  /*2b360*/  LD.E R29, desc[UR6][R2.64+0x14] ;  /* 0x00001406021d7980 */ /* 0x002ea8000c101900 */
[----:B--2---:R1:W-:Y:S04]  /*2b370*/  ST.E desc[UR4][R2.64+0x14], R29 ;  /* 0x0000141d02007985 */ /* 0x0043e8000c101904 */
[----:B---3--:R-:W2:Y:S04]  /*2b380*/  LD.E R31, desc[UR6][R2.64+0x18] ;  /* 0x00001806021f7980 */ /* 0x008ea8000c101900 */
[----:B--2---:R2:W-:Y:S04]  /*2b390*/  ST.E desc[UR4][R2.64+0x18], R31 ;  /* 0x0000181f02007985 */ /* 0x0045e8000c101904 */
[----:B-----5:R-:W3:Y:S04]  /*2b3a0*/  LD.E R27, desc[UR6][R2.64+0x1c] ;  /* 0x00001c06021b7980 */ /* 0x020ee8000c101900 */
[----:B---3--:R3:W-:Y:S04]  /*2b3b0*/  ST.E desc[UR4][R2.64+0x1c], R27 ;  /* 0x00001c1b02007985 */ /* 0x0087e8000c101904 */
[----:B----4-:R-:W4:Y:S04]  /*2b3c0*/  LD.E R25, desc[UR6][R2.64+0x20] ;  /* 0x0000200602197980 */ /* 0x010f28000c101900 */
[----:B----4-:R4:W-:Y:S04]  /*2b3d0*/  ST.E desc[UR4][R2.64+0x20], R25 ;  /* 0x0000201902007985 */ /* 0x0109e8000c101904 */
[----:B-1----:R-:W5:Y:S04]  /*2b3e0*/  LD.E R29, desc[UR6][R2.64+0x24] ;  /* 0x00002406021d7980 */ /* 0x002f68000c101900 */
[----:B-----5:R1:W-:Y:S04]  /*2b3f0*/  ST.E desc[UR4][R2.64+0x24], R29 ;  /* 0x0000241d02007985 */ /* 0x0203e8000c101904 */
[----:B--2---:R-:W2:Y:S04]  /*2b400*/  LD.E R31, desc[UR6][R2.64+0x28] ;  /* 0x00002806021f7980 */ /* 0x004ea8000c101900 */
[----:B--2---:R2:W-:Y:S04]  /*2b410*/  ST.E desc[UR4][R2.64+0x28], R31 ;  /* 0x0000281f02007985 */ /* 0x0045e8000c101904 */
[----:B---3--:R-:W3:Y:S04]  /*2b420*/  LD.E R27, desc[UR6][R2.64+0x2c] ;  /* 0x00002c06021b7980 */ /* 0x008ee8000c101900 */
        /* <DEDUP_REMOVED lines=228> */
[----:B-----5:R-:W-:Y:S04]  /*2c270*/  ST.E desc[UR4][R2.64+0x1f4], R29 ;  /* 0x0001f41d02007985 */ /* 0x020fe8000c101904 */
[----:B--2---:R-:W2:Y:S04]  /*2c280*/  LD.E R31, desc[UR6][R2.64+0x1f8] ;  /* 0x0001f806021f7980 */ /* 0x004ea8000c101900 */
[----:B--2---:R-:W-:Y:S04]  /*2c290*/  ST.E desc[UR4][R2.64+0x1f8], R31 ;  /* 0x0001f81f02007985 */ /* 0x004fe8000c101904 */
[----:B---3--:R-:W2:Y:S01]  /*2c2a0*/  LD.E R27, desc[UR6][R2.64+0x1fc] ;  /* 0x0001fc06021b7980 */ /* 0x008ea2000c101900 */
[----:B------:R-:W-:-:S02]  /*2c2b0*/  R2UR UR20, R4 ;  /* 0x00000000041472ca */ /* 0x000fc400000e0000 */
[C---:B------:R-:W-:Y:S02]  /*2c2c0*/  R2UR UR21, R5.reuse ;  /* 0x00000000051572ca */ /* 0x040fe400000e0000 */
[C---:B------:R-:W-:Y:S02]  /*2c2d0*/  R2UR UR22, R4.reuse ;  /* 0x00000000041672ca */ /* 0x040fe400000e0000 */
[C---:B------:R-:W-:Y:S02]  /*2c2e0*/  R2UR UR23, R5.reuse ;  /* 0x00000000051772ca */ /* 0x040fe400000e0000 */
[C---:B------:R-:W-:Y:S02]  /*2c2f0*/  R2UR UR24, R4.reuse ;  /* 0x00000000041872ca */ /* 0x040fe400000e0000 */
[----:B------:R-:W-:Y:S02]  /*2c300*/  R2UR UR25, R5 ;  /* 0x00000000051972ca */ /* 0x000fe400000e0000 */
        /* <DEDUP_REMOVED lines=20> */
[----:B------:R-:W-:Y:S02]  /*2c450*/  R2UR UR58, R4 ;  /* 0x00000000043a72ca */ /* 0x000fe400000e0000 */
[----:B------:R-:W-:Y:S01]  /*2c460*/  R2UR UR59, R5 ;  /* 0x00000000053b72ca */ /* 0x000fe200000e0000 */
[----:B--2---:R1:W-:Y:S04]  /*2c470*/  ST.E desc[UR4][R2.64+0x1fc], R27 ;  /* 0x0001fc1b02007985 */ /* 0x0043e8000c101904 */
[----:B------:R-:W2:Y:S04]  /*2c480*/  LD.E R218, desc[UR6][R8.64] ;  /* 0x0000000608da7980 */ /* 0x000ea8000c101900 */
[----:B------:R-:W3:Y:S04]  /*2c490*/  LD.E R24, desc[UR8][R2.64] ;  /* 0x0000000802187980 */ /* 0x000ee8000c101900 */
[----:B----4-:R-:W3:Y:S04]  /*2c4a0*/  LD.E R25, desc[UR10][R2.64+0x4] ;  /* 0x0000040a02197980 */ /* 0x010ee8000c101900 */
[----:B------:R-:W3:Y:S04]  /*2c4b0*/  LD.E R26, desc[UR12][R2.64+0x8] ;  /* 0x0000080c021a7980 */ /* 0x000ee8000c101900 */
[----:B-1----:R-:W3:Y:S04]  /*2c4c0*/  LD.E R27, desc[UR14][R2.64+0xc] ;  /* 0x00000c0e021b7980 */ /* 0x002ee8000c101900 */
        /* <DEDUP_REMOVED lines=124> */
[----:B------:R-:W-:Y:S01]  /*2cc90*/  IMAD R6, R219, 0xc00, R6 ;  /* 0x00000c00db067824 */ /* 0x000fe200078e0206 */
[----:B--2---:R-:W-:-:S02]  /*2cca0*/  ISETP.NE.U32.AND P0, PT, R218, RZ, PT ;  /* 0x000000ffda00720c */ /* 0x004fc40003f05070 */
[----:B------:R-:W-:Y:S02]  /*2ccb0*/  R2UR UR7, R7 ;  /* 0x00000000070772ca */ /* 0x000fe400000e0000 */
[----:B------:R-:W-:Y:S02]  /*2ccc0*/  R2UR UR6, R6 ;  /* 0x00000000060672ca */ /* 0x000fe400000e0000 */
[----:B------:R-:W-:Y:S02]  /*2ccd0*/  F2FP.BF16.F32.PACK_AB R152, R152, R217 ;  /* 0x000000d99898723e */ /* 0x000fe400000010ff */
[----:B------:R-:W-:Y:S02]  /*2cce0*/  F2FP.BF16.F32.PACK_AB R154, R154, R203 ;  /* 0x000000cb9a9a723e */ /* 0x000fe400000010ff */
[----:B------:R-:W-:Y:S02]  /*2ccf0*/  F2FP.BF16.F32.PACK_AB R153, R202, R153 ;  /* 0x00000099ca99723e */ /* 0x000fe400000010ff */
[----:B------:R-:W-:Y:S01]  /*2cd00*/  F2FP.BF16.F32.PACK_AB R155, R155, R216 ;  /* 0x000000d89b9b723e */ /* 0x000fe200000010ff */
[----:B------:R-:W-:Y:S01]  /*2cd10*/  VOTEU.ANY UP0, P0 ;  /* 0x00000000003f7886 */ /* 0x000fe20000000100 */
        /* <DEDUP_REMOVED lines=19> */
[----:B------:R-:W-:Y:S01]  /*2ce50*/  R2UR UR25, R5 ;  /* 0x00000000051972ca */ /* 0x000fe200000e0000 */
[----:B---3--:R-:W-:-:S06]  /*2ce60*/  WARPGROUP.ARRIVE ;  /* 0x00000000000079c5 */ /* 0x008fcc0000000000 */
[----:B------:R-:W-:Y:S01]  /*2ce70*/  HGMMA.64x256x16.F32.BF16 R24, R152, gdesc[UR4].tnspB, R24, UP0, gsb0 ;  /* 0x43e0000498187df0 */ /* 0x000fe2000b801818 */
        /* <DEDUP_REMOVED lines=17> */
[----:B------:R-:W-:Y:S01]  /*2cf90*/  R2UR UR55, R5 ;  /* 0x00000000053772ca */ /* 0x000fe200000e0000 */
[----:B------:R-:W-:-:S02]  /*2cfa0*/  WARPGROUP.DEPBAR.LE gsb0, 0x0 ;  /* 0x00008000000079c5 */ /* 0x000fc40000010000 */
[----:B------:R1:W-:Y:S01]  /*2cfb0*/  ST.E desc[UR4][R2.64], R24 ;  /* 0x0000001802007985 */ /* 0x0003e2000c101904 */
[C---:B------:R-:W-:Y:S02]  /*2cfc0*/  R2UR UR4, R4.reuse ;  /* 0x00000000040472ca */ /* 0x040fe400000e0000 */
[C---:B------:R-:W-:Y:S01]  /*2cfd0*/  R2UR UR5, R5.reuse ;  /* 0x00000000050572ca */ /* 0x040fe200000e0000 */
[----:B------:R2:W-:Y:S01]  /*2cfe0*/  ST.E desc[UR6][R2.64+0x4], R25 ;  /* 0x0000041902007985 */ /* 0x0005e2000c101906 */
[C---:B------:R-:W-:Y:S02]  /*2cff0*/  R2UR UR6, R4.reuse ;  /* 0x00000000040672ca */ /* 0x040fe400000e0000 */
[C---:B------:R-:W-:Y:S01]  /*2d000*/  R2UR UR7, R5.reuse ;  /* 0x00000000050772ca */ /* 0x040fe200000e0000 */
[----:B------:R3:W-:Y:S01]  /*2d010*/  ST.E desc[UR8][R2.64+0x8], R26 ;  /* 0x0000081a02007985 */ /* 0x0007e2000c101908 */
[C---:B------:R-:W-:Y:S02]  /*2d020*/  R2UR UR8, R4.reuse ;  /* 0x00000000040872ca */ /* 0x040fe400000e0000 */
[----:B------:R-:W-:Y:S01]  /*2d030*/  R2UR UR9, R5 ;  /* 0x00000000050972ca */ /* 0x000fe200000e0000 */
[----:B------:R4:W-:Y:S01]  /*2d040*/  ST.E desc[UR10][R2.64+0xc], R27 ;  /* 0x00000c1b02007985 */ /* 0x0009e2000c10190a */
[----:B------:R-:W-:-:S02]  /*2d050*/  R2UR UR10, R4 ;  /* 0x00000000040a72ca */ /* 0x000fc400000e0000 */
        /* <DEDUP_REMOVED lines=27> */
[----:B------:R-:W-:Y:S01]  /*2d210*/  R2UR UR7, R5 ;  /* 0x00000000050772ca */ /* 0x000fe200000e0000 */
[----:B------:R5:W-:Y:S04]  /*2d220*/  ST.E desc[UR8][R2.64+0x34], R37 ;  /* 0x0000342502007985 */ /* 0x000be8000c101908 */
[----:B------:R5:W-:Y:S04]  /*2d230*/  ST.E desc[UR10][R2.64+0x38], R38 ;  /* 0x0000382602007985 */ /* 0x000be8000c10190a */
[----:B------:R5:W-:Y:S04]  /*2d240*/  ST.E desc[UR12][R2.64+0x3c], R39 ;  /* 0x00003c2702007985 */ /* 0x000be8000c10190c */
[----:B------:R5:W-:Y:S04]  /*2d250*/  ST.E desc[UR14][R2.64+0x40], R40 ;  /* 0x0000402802007985 */ /* 0x000be8000c10190e */
[----:B------:R5:W-:Y:S04]  /*2d260*/  ST.E desc[UR16][R2.64+0x44], R41 ;  /* 0x0000442902007985 */ /* 0x000be8000c101910 */
[----:B------:R5:W-:Y:S01]  /*2d270*/  ST.E desc[UR18][R2.64+0x48], R42 ;  /* 0x0000482a02007985 */ /* 0x000be2000c101912 */
[----:B------:R-:W-:-:S03]  /*2d280*/  R2UR UR8, R4 ;  /* 0x00000000040872ca */ /* 0x000fc600000e0000 */
[----:B------:R5:W-:Y:S01]  /*2d290*/  ST.E desc[UR20][R2.64+0x4c], R43 ;  /* 0x00004c2b02007985 */ /* 0x000be2000c101914 */
[----:B------:R-:W-:-:S03]  /*2d2a0*/  R2UR UR9, R5 ;  /* 0x00000000050972ca */ /* 0x000fc600000e0000 */
[----:B------:R5:W-:Y:S04]  /*2d2b0*/  ST.E desc[UR22][R2.64+0x50], R44 ;  /* 0x0000502c02007985 */ /* 0x000be8000c101916 */
[----:B------:R5:W-:Y:S04]  /*2d2c0*/  ST.E desc[UR24][R2.64+0x54], R45 ;  /* 0x0000542d02007985 */ /* 0x000be8000c101918 */
[----:B------:R5:W-:Y:S01]  /*2d2d0*/  ST.E desc[UR4][R2.64+0x58], R46 ;  /* 0x0000582e02007985 */ /* 0x000be2000c101904 */
[C---:B------:R-:W-:Y:S02]  /*2d2e0*/  R2UR UR4, R4.reuse ;  /* 0x00000000040472ca */ /* 0x040fe400000e0000 */
[----:B------:R-:W-:Y:S01]  /*2d2f0*/  R2UR UR5, R5 ;  /* 0x00000000050572ca */ /* 0x000fe200000e0000 */
[----:B------:R5:W-:Y:S01]  /*2d300*/  ST.E desc[UR6][R2.64+0x5c], R47 ;  /* 0x00005c2f02007985 */ /* 0x000be2000c101906 */
        /* <DEDUP_REMOVED lines=13> */
[C---:B------:R-:W-:Y:S01]  /*2d3e0*/  R2UR UR21, R5.reuse ;  /* 0x00000000051572ca */ /* 0x040fe200000e0000 */
[----:B------:R5:W-:Y:S01]  /*2d3f0*/  ST.E desc[UR8][R2.64+0x60], R48 ;  /* 0x0000603002007985 */ /* 0x000be2000c101908 */
[C---:B------:R-:W-:Y:S02]  /*2d400*/  R2UR UR22, R4.reuse ;  /* 0x00000000041672ca */ /* 0x040fe400000e0000 */
[C---:B------:R-:W-:Y:S01]  /*2d410*/  R2UR UR23, R5.reuse ;  /* 0x00000000051772ca */ /* 0x040fe200000e0000 */
[----:B------:R5:W-:Y:S01]  /*2d420*/  ST.E desc[UR4][R2.64+0x64], R49 ;  /* 0x0000643102007985 */ /* 0x000be2000c101904 */
[C---:B------:R-:W-:Y:S02]  /*2d430*/  R2UR UR24, R4.reuse ;  /* 0x00000000041872ca */ /* 0x040fe400000e0000 */
[----:B------:R-:W-:Y:S02]  /*2d440*/  R2UR UR25, R5 ;  /* 0x00000000051972ca */ /* 0x000fe400000e0000 */
[----:B------:R-:W-:-:S02]  /*2d450*/  R2UR UR8, R4 ;  /* 0x00000000040872ca */ /* 0x000fc400000e0000 */
[C---:B------:R-:W-:Y:S02]  /*2d460*/  R2UR UR9, R5.reuse ;  /* 0x00000000050972ca */ /* 0x040fe400000e0000 */
[C---:B------:R-:W-:Y:S02]  /*2d470*/  R2UR UR4, R4.reuse ;  /* 0x00000000040472ca */ /* 0x040fe400000e0000 */
[----:B------:R-:W-:Y:S01]  /*2d480*/  R2UR UR5, R5 ;  /* 0x00000000050572ca */ /* 0x000fe200000e0000 */
        /* <DEDUP_REMOVED lines=8> */
[----:B------:R5:W-:Y:S04]  /*2d510*/  ST.E desc[UR20][R2.64+0x80], R56 ;  /* 0x0000803802007985 */ /* 0x000be8000c101914 */
[----:B------:R5:W-:Y:S04]  /*2d520*/  ST.E desc[UR22][R2.64+0x84], R57 ;  /* 0x0000843902007985 */ /* 0x000be8000c101916 */
[----:B------:R5:W-:Y:S01]  /*2d530*/  ST.E desc[UR24][R2.64+0x88], R58 ;  /* 0x0000883a02007985 */ /* 0x000be2000c101918 */
[----:B------:R-:W-:-:S03]  /*2d540*/  R2UR UR10, R4 ;  /* 0x00000000040a72ca */ /* 0x000fc600000e0000 */
[----:B------:R5:W-:Y:S01]  /*2d550*/  ST.E desc[UR8][R2.64+0x8c], R59 ;  /* 0x00008c3b02007985 */ /* 0x000be2000c101908 */
[C---:B------:R-:W-:Y:S02]  /*2d560*/  R2UR UR8, R4.reuse ;  /* 0x00000000040872ca */ /* 0x040fe400000e0000 */
[C---:B------:R-:W-:Y:S01]  /*2d570*/  R2UR UR9, R5.reuse ;  /* 0x00000000050972ca */ /* 0x040fe200000e0000 */
[----:B------:R5:W-:Y:S01]  /*2d580*/  ST.E desc[UR4][R2.64+0x90], R60 ;  /* 0x0000903c02007985 */ /* 0x000be2000c101904 */
        /* <DEDUP_REMOVED lines=289> */
[----:B------:R-:W-:Y:S01]  /*2e7a0*/  R2UR UR57, R5 ;  /* 0x00000000053972ca */ /* 0x000fe200000e0000 */
[----:B------:R-:W-:Y:S01]  /*2e7b0*/  ST.E desc[UR6][R8.64], R193 ;  /* 0x000000c108007985 */ /* 0x000fe2000c101906 */
[----:B------:R-:W-:-:S02]  /*2e7c0*/  R2UR UR60, R4 ;  /* 0x00000000043c72ca */ /* 0x000fc400000e0000 */
[C---:B------:R-:W-:Y:S01]  /*2e7d0*/  R2UR UR61, R5.reuse ;  /* 0x00000000053d72ca */ /* 0x040fe200000e0000 */
[----:B-1----:R-:W5:Y:S01]  /*2e7e0*/  LD.E R24, desc[UR8][R2.64] ;  /* 0x0000000802187980 */ /* 0x002f62000c101900 */
[C---:B------:R-:W-:Y:S02]  /*2e7f0*/  R2UR UR58, R4.reuse ;  /* 0x00000000043a72ca */ /* 0x040fe400000e0000 */
[C---:B------:R-:W-:Y:S01]  /*2e800*/  R2UR UR59, R5.reuse ;  /* 0x00000000053b72ca */ /* 0x040fe200000e0000 */
[----:B--2---:R-:W2:Y:S01]  /*2e810*/  LD.E R25, desc[UR10][R2.64+0x4] ;  /* 0x0000040a02197980 */ /* 0x004ea2000c101900 */
[C---:B------:R-:W-:Y:S02]  /*2e820*/  R2UR UR4, R4.reuse ;  /* 0x00000000040472ca */ /* 0x040fe400000e0000 */
[----:B------:R-:W-:Y:S01]  /*2e830*/  R2UR UR5, R5 ;  /* 0x00000000050572ca */ /* 0x000fe200000e0000 */
[----:B---3--:R-:W2:Y:S01]  /*2e840*/  LD.E R26, desc[UR12][R2.64+0x8] ;  /* 0x0000080c021a7980 */ /* 0x008ea2000c101900 */
[----:B------:R-:W-:-:S02]  /*2e850*/  R2UR UR6, R4 ;  /* 0x00000000040672ca */ /* 0x000fc400000e0000 */
[C---:B------:R-:W-:Y:S01]  /*2e860*/  R2UR UR7, R5.reuse ;  /* 0x00000000050772ca */ /* 0x040fe200000e0000 */
[----:B----4-:R-:W2:Y:S01]  /*2e870*/  LD.E R27, desc[UR14][R2.64+0xc] ;  /* 0x00000c0e021b7980 */ /* 0x010ea2000c101900 */
[C---:B------:R-:W-:Y:S02]  /*2e880*/  R2UR UR8, R4.reuse ;  /* 0x00000000040872ca */ /* 0x040fe400000e0000 */
[C---:B------:R-:W-:Y:S01]  /*2e890*/  R2UR UR9, R5.reuse ;  /* 0x00000000050972ca */ /* 0x040fe200000e0000 */
[----:B-----5:R-:W2:Y:S01]  /*2e8a0*/  LD.E R28, desc[UR16][R2.64+0x10] ;  /* 0x00001010021c7980 */ /* 0x020ea2000c101900 */
[C---:B------:R-:W-:Y:S02]  /*2e8b0*/  R2UR UR10, R4.reuse ;  /* 0x00000000040a72ca */ /* 0x040fe400000e0000 */
[----:B------:R-:W-:Y:S01]  /*2e8c0*/  R2UR UR11, R5 ;  /* 0x00000000050b72ca */ /* 0x000fe200000e0000 */
[----:B------:R-:W2:Y:S01]  /*2e8d0*/  LD.E R29, desc[UR18][R2.64+0x14] ;  /* 0x00001412021d7980 */ /* 0x000ea2000c101900 */
[----:B------:R-:W-:-:S02]  /*2e8e0*/  R2UR UR12, R4 ;  /* 0x00000000040c72ca */ /* 0x000fc400000e0000 */
[C---:B------:R-:W-:Y:S01]  /*2e8f0*/  R2UR UR13, R5.reuse ;  /* 0x00000000050d72ca */ /* 0x040fe200000e0000 */
[----:B------:R-:W2:Y:S01]  /*2e900*/  LD.E R30, desc[UR20][R2.64+0x18] ;  /* 0x00001814021e7980 */ /* 0x000ea2000c101900 */
[C---:B------:R-:W-:Y:S02]  /*2e910*/  R2UR UR14, R4.reuse ;  /* 0x00000000040e72ca */ /* 0x040fe400000e0000 */
[C---:B------:R-:W-:Y:S01]  /*2e920*/  R2UR UR15, R5.reuse ;  /* 0x00000000050f72ca */ /* 0x040fe200000e0000 */
[----:B------:R-:W2:Y:S01]  /*2e930*/  LD.E R31, desc[UR22][R2.64+0x1c] ;  /* 0x00001c16021f7980 */ /* 0x000ea2000c101900 */
        /* <DEDUP_REMOVED lines=303> */
[----:B------:R-:W-:Y:S02]  /*2fc30*/  R2UR UR56, R4 ;  /* 0x00000000043872ca */ /* 0x000fe400000e0000 */
[----:B------:R-:W-:Y:S01]  /*2fc40*/  R2UR UR57, R5 ;  /* 0x00000000053972ca */ /* 0x000fe200000e0000 */
        /* <DEDUP_REMOVED lines=19> */
[----:B------:R-:W-:-:S02]  /*2fd80*/  VIADD R152, R6, 0x80 ;  /* 0x0000008006987836 */ /* 0x000fc40000000000 */
[----:B------:R-:W-:-:S03]  /*2fd90*/  IMAD.MOV.U32 R153, RZ, RZ, R7 ;  /* 0x000000ffff997224 */ /* 0x000fc600078e0007 */
[----:B------:R-:W-:Y:S02]  /*2fda0*/  R2UR UR6, R152 ;  /* 0x00000000980672ca */ /* 0x000fe400000e0000 */
[----:B------:R-:W-:Y:S02]  /*2fdb0*/  R2UR UR7, R153 ;  /* 0x00000000990772ca */ /* 0x000fe400000e0000 */
[----:B------:R-:W-:Y:S02]  /*2fdc0*/  F2FP.BF16.F32.PACK_AB R152, R20, R21 ;  /* 0x000000151498723e */ /* 0x000fe400000010ff */
[----:B------:R-:W-:Y:S02]  /*2fdd0*/  F2FP.BF16.F32.PACK_AB R154, R18, R19 ;  /* 0x00000013129a723e */ /* 0x000fe400000010ff */
[----:B------:R-:W-:Y:S02]  /*2fde0*/  F2FP.BF16.F32.PACK_AB R153, R14, R15 ;  /* 0x0000000f0e99723e */ /* 0x000fe400000010ff */
[----:B------:R-:W-:-:S02]  /*2fdf0*/  F2FP.BF16.F32.PACK_AB R155, R12, R13 ;  /* 0x0000000d0c9b723e */ /* 0x000fc400000010ff */
        /* <DEDUP_REMOVED lines=18> */
[----:B------:R-:W-:Y:S02]  /*2ff20*/  R2UR UR24, R4 ;  /* 0x00000000041872ca */ /* 0x000fe400000e0000 */
[----:B------:R-:W-:Y:S01]  /*2ff30*/  R2UR UR25, R5 ;  /* 0x00000000051972ca */ /* 0x000fe200000e0000 */
[----:B--2---:R-:W-:-:S06]  /*2ff40*/  WARPGROUP.ARRIVE ;  /* 0x00000000000079c5 */ /* 0x004fcc0000000000 */
[----:B------:R-:W-:Y:S01]  /*2ff50*/  HGMMA.64x256x16.F32.BF16 R24, R152, gdesc[UR4].tnspB, R24, gsb0 ;  /* 0x43e0000498187df0 */ /* 0x000fe20008001818 */
        /* <DEDUP_REMOVED lines=2359> */
[C---:B------:R-:W-:Y:S01]  /*392d0*/  R2UR UR51, R5.reuse ;  /* 0x00000000053372ca */ /* 0x040fe200000e0000 */
[----:B------:R-:W-:Y:S02]  /*392e0*/  WARPGROUP.DEPBAR.LE gsb0, 0x0 ;  /* 0x00008000000079c5 */ /* 0x000fe40000010000 */
        /* <DEDUP_REMOVED lines=351> */
[----:B------:R-:W-:Y:S01]  /*3a8e0*/  ST.E desc[UR6][R2.64+0x1ec], R147 ;  /* 0x0001ec9302007985 */ /* 0x000fe2000c101906 */
[----:B------:R-:W-:-:S03]  /*3a8f0*/  R2UR UR5, R5 ;  /* 0x00000000050572ca */ /* 0x000fc600000e0000 */
[----:B------:R-:W-:Y:S01]  /*3a900*/  ST.E desc[UR8][R2.64+0x1f0], R148 ;  /* 0x0001f09402007985 */ /* 0x000fe2000c101908 */
[----:B------:R-:W-:-:S03]  /*3a910*/  R2UR UR6, R4 ;  /* 0x00000000040672ca */ /* 0x000fc600000e0000 */
[----:B------:R-:W-:Y:S01]  /*3a920*/  ST.E desc[UR10][R2.64+0x1f4], R149 ;  /* 0x0001f49502007985 */ /* 0x000fe2000c10190a */
[----:B------:R-:W-:-:S03]  /*3a930*/  R2UR UR7, R5 ;  /* 0x00000000050772ca */ /* 0x000fc600000e0000 */
[----:B------:R-:W-:Y:S01]  /*3a940*/  ST.E desc[UR12][R2.64+0x1f8], R150 ;  /* 0x0001f89602007985 */ /* 0x000fe2000c10190c */
[C---:B------:R-:W-:Y:S02]  /*3a950*/  R2UR UR8, R4.reuse ;  /* 0x00000000040872ca */ /* 0x040fe400000e0000 */
[C---:B------:R-:W-:Y:S01]  /*3a960*/  R2UR UR9, R5.reuse ;  /* 0x00000000050972ca */ /* 0x040fe200000e0000 */
[----:B------:R-:W-:Y:S01]  /*3a970*/  ST.E desc[UR14][R2.64+0x1fc], R151 ;  /* 0x0001fc9702007985 */ /* 0x000fe2000c10190e */
        /* <DEDUP_REMOVED lines=25> */
[----:B------:R-:W-:Y:S01]  /*3ab10*/  R2UR UR57, R5 ;  /* 0x00000000053972ca */ /* 0x000fe200000e0000 */
[----:B------:R5:W-:Y:S01]  /*3ab20*/  ST.E desc[UR4][R2.64+0x1e8], R146 ;  /* 0x0001e89202007985 */ /* 0x000be2000c101904 */
[----:B------:R-:W-:-:S03]  /*3ab30*/  R2UR UR60, R4 ;  /* 0x00000000043c72ca */ /* 0x000fc600000e0000 */
[----:B------:R-:W-:Y:S01]  /*3ab40*/  ST.E desc[UR6][R8.64], R193 ;  /* 0x000000c108007985 */ /* 0x000fe2000c101906 */
[C---:B------:R-:W-:Y:S02]  /*3ab50*/  R2UR UR61, R5.reuse ;  /* 0x00000000053d72ca */ /* 0x040fe400000e0000 */
        /* <DEDUP_REMOVED lines=324> */
[----:B------:R-:W-:Y:S01]  /*3bfa0*/  R2UR UR56, R4 ;  /* 0x00000000043872ca */ /* 0x000fe200000e0000 */
[----:B------:R-:W2:Y:S01]  /*3bfb0*/  LD.E R132, desc[UR4][R2.64+0x1b0] ;  /* 0x0001b00402847980 */ /* 0x000ea2000c101900 */
[----:B------:R-:W-:-:S03]  /*3bfc0*/  R2UR UR57, R5 ;  /* 0x00000000053972ca */ /* 0x000fc600000e0000 */
        /* <DEDUP_REMOVED lines=19> */
[----:B------:R-:W-:Y:S01]  /*3c100*/  VIADD R6, R6, 0x280 ;  /* 0x0000028006067836 */ /* 0x000fe20000000000 */
[----:B------:R-:W-:-:S04]  /*3c110*/  R2UR UR7, R7 ;  /* 0x00000000070772ca */ /* 0x000fc800000e0000 */
[----:B------:R-:W-:Y:S02]  /*3c120*/  R2UR UR6, R6 ;  /* 0x00000000060672ca */ /* 0x000fe400000e0000 */
[----:B------:R-:W-:Y:S02]  /*3c130*/  F2FP.BF16.F32.PACK_AB R152, R190, R191 ;  /* 0x000000bfbe98723e */ /* 0x000fe400000010ff */
[----:B------:R-:W-:Y:S02]  /*3c140*/  F2FP.BF16.F32.PACK_AB R154, R188, R189 ;  /* 0x000000bdbc9a723e */ /* 0x000fe400000010ff */
[----:B------:R-:W-:Y:S02]  /*3c150*/  F2FP.BF16.F32.PACK_AB R153, R161, R162 ;  /* 0x000000a2a199723e */ /* 0x000fe400000010ff */
[----:B------:R-:W-:Y:S02]  /*3c160*/  F2FP.BF16.F32.PACK_AB R155, R159, R160 ;  /* 0x000000a09f9b723e */ /* 0x000fe400000010ff */
        /* <DEDUP_REMOVED lines=27> */
[----:B------:R-:W-:Y:S01]  /*3c320*/  R2UR UR29, R5 ;  /* 0x00000000051d72ca */ /* 0x000fe200000e0000 */
[----:B------:R-:W-:-:S02]  /*3c330*/  WARPGROUP.DEPBAR.LE gsb0, 0x0 ;  /* 0x00008000000079c5 */ /* 0x000fc40000010000 */
[----:B------:R-:W-:Y:S01]  /*3c340*/  ST.E desc[UR4][R2.64], R24 ;  /* 0x0000001802007985 */ /* 0x000fe2000c101904 */
[C---:B------:R-:W-:Y:S02]  /*3c350*/  R2UR UR4, R4.reuse ;  /* 0x00000000040472ca */ /* 0x040fe400000e0000 */
[C---:B------:R-:W-:Y:S01]  /*3c360*/  R2UR UR5, R5.reuse ;  /* 0x00000000050572ca */ /* 0x040fe200000e0000 */
[----:B------:R-:W-:Y:S01]  /*3c370*/  ST.E desc[UR6][R2.64+0x4], R25 ;  /* 0x0000041902007985 */ /* 0x000fe2000c101906 */
[C---:B------:R-:W-:Y:S02]  /*3c380*/  R2UR UR6, R4.reuse ;  /* 0x00000000040672ca */ /* 0x040fe400000e0000 */
[----:B------:R-:W-:Y:S01]  /*3c390*/  R2UR UR7, R5 ;  /* 0x00000000050772ca */ /* 0x000fe200000e0000 */
[----:B------:R-:W-:Y:S04]  /*3c3a0*/  ST.E desc[UR8][R2.64+0x8], R26 ;  /* 0x0000081a02007985 */ /* 0x000fe8000c101908 */
[----:B------:R-:W-:Y:S04]  /*3c3b0*/  ST.E desc[UR10][R2.64+0xc], R27 ;  /* 0x00000c1b02007985 */ /* 0x000fe8000c10190a */
[----:B------:R-:W-:Y:S01]  /*3c3c0*/  ST.E desc[UR12][R2.64+0x10], R28 ;  /* 0x0000101c02007985 */ /* 0x000fe2000c10190c */
[----:B------:R-:W-:-:S03]  /*3c3d0*/  R2UR UR8, R4 ;  /* 0x00000000040872ca */ /* 0x000fc600000e0000 */
[----:B------:R-:W-:Y:S01]  /*3c3e0*/  ST.E desc[UR14][R2.64+0x14], R29 ;  /* 0x0000141d02007985 */ /* 0x000fe2000c10190e */
[----:B------:R-:W-:-:S03]  /*3c3f0*/  R2UR UR9, R5 ;  /* 0x00000000050972ca */ /* 0x000fc600000e0000 */
[----:B------:R-:W-:Y:S04]  /*3c400*/  ST.E desc[UR16][R2.64+0x18], R30 ;  /* 0x0000181e02007985 */ /* 0x000fe8000c101910 */
[----:B------:R-:W-:Y:S04]  /*3c410*/  ST.E desc[UR18][R2.64+0x1c], R31 ;  /* 0x00001c1f02007985 */ /* 0x000fe8000c101912 */
[----:B------:R-:W-:Y:S04]  /*3c420*/  ST.E desc[UR20][R2.64+0x20], R32 ;  /* 0x0000202002007985 */ /* 0x000fe8000c101914 */
[----:B------:R-:W-:Y:S04]  /*3c430*/  ST.E desc[UR22][R2.64+0x24], R33 ;  /* 0x0000242102007985 */ /* 0x000fe8000c101916 */
        /* <DEDUP_REMOVED lines=19> */
[----:B------:R-:W-:Y:S01]  /*3c570*/  ST.E desc[UR8][R2.64+0x34], R37 ;  /* 0x0000342502007985 */ /* 0x000fe2000c101908 */
        /* <DEDUP_REMOVED lines=8> */
[----:B------:R-:W-:Y:S01]  /*3c600*/  R2UR UR5, R5 ;  /* 0x00000000050572ca */ /* 0x000fe200000e0000 */
[----:B------:R-:W-:Y:S04]  /*3c610*/  ST.E desc[UR6][R2.64+0x3c], R39 ;  /* 0x00003c2702007985 */ /* 0x000fe8000c101906 */
[----:B------:R-:W-:Y:S04]  /*3c620*/  ST.E desc[UR10][R2.64+0x40], R40 ;  /* 0x0000402802007985 */ /* 0x000fe8000c10190a */
[----:B------:R-:W-:Y:S04]  /*3c630*/  ST.E desc[UR12][R2.64+0x44], R41 ;  /* 0x0000442902007985 */ /* 0x000fe8000c10190c */
        /* <DEDUP_REMOVED lines=8> */
[----:B------:R-:W-:Y:S01]  /*3c6c0*/  ST.E desc[UR8][R2.64+0x60], R48 ;  /* 0x0000603002007985 */ /* 0x000fe2000c101908 */
[C---:B------:R-:W-:Y:S02]  /*3c6d0*/  R2UR UR8, R4.reuse ;  /* 0x00000000040872ca */ /* 0x040fe400000e0000 */
[----:B------:R-:W-:Y:S01]  /*3c6e0*/  R2UR UR9, R5 ;  /* 0x00000000050972ca */ /* 0x000fe200000e0000 */
[----:B------:R-:W-:Y:S01]  /*3c6f0*/  ST.E desc[UR4][R2.64+0x64], R49 ;  /* 0x0000643102007985 */ /* 0x000fe2000c101904 */
        /* <DEDUP_REMOVED lines=14> */
[----:B------:R-:W-:Y:S01]  /*3c7e0*/  ST.E desc[UR6][R2.64+0x68], R50 ;  /* 0x0000683202007985 */ /* 0x000fe2000c101906 */
        /* <DEDUP_REMOVED lines=288> */
[----:B------:R-:W2:Y:S01]  /*3d9f0*/  LD.E R7, desc[UR28][R2.64] ;  /* 0x0000001c02077980 */ /* 0x000ea2000c101900 */
[----:B------:R-:W-:-:S02]  /*3da00*/  R2UR UR4, R4 ;  /* 0x00000000040472ca */ /* 0x000fc400000e0000 */
[C---:B------:R-:W-:Y:S02]  /*3da10*/  R2UR UR5, R5.reuse ;  /* 0x00000000050572ca */ /* 0x040fe400000e0000 */
[----:B------:R-:W-:Y:S02]  /*3da20*/  R2UR UR6, R4 ;  /* 0x00000000040672ca */ /* 0x000fe400000e0000 */
[----:B------:R-:W-:-:S09]  /*3da30*/  R2UR UR7, R5 ;  /* 0x00000000050772ca */ /* 0x000fd200000e0000 */
[----:B--2---:R2:W-:Y:S04]  /*3da40*/  ST.E desc[UR4][R2.64], R7 ;  /* 0x0000000702007985 */ /* 0x0045e8000c101904 */
[----:B------:R-:W3:Y:S01]  /*3da50*/  LD.E R11, desc[UR6][R2.64+0x4] ;  /* 0x00000406020b7980 */ /* 0x000ee2000c101900 */
[C---:B------:R-:W-:Y:S02]  /*3da60*/  R2UR UR4, R4.reuse ;  /* 0x00000000040472ca */ /* 0x040fe400000e0000 */
[C---:B------:R-:W-:Y:S02]  /*3da70*/  R2UR UR5, R5.reuse ;  /* 0x00000000050572ca */ /* 0x040fe400000e0000 */
[----:B------:R-:W-:Y:S02]  /*3da80*/  R2UR UR6, R4 ;  /* 0x00000000040672ca */ /* 0x000fe400000e0000 */
[----:B------:R-:W-:-:S09]  /*3da90*/  R2UR UR7, R5 ;  /* 0x00000000050772ca */ /* 0x000fd200000e0000 */
[----:B---3--:R3:W-:Y:S04]  /*3daa0*/  ST.E desc[UR4][R2.64+0x4], R11 ;  /* 0x0000040b02007985 */ /* 0x0087e8000c101904 */
[----:B------:R-:W4:Y:S01]  /*3dab0*/  LD.E R13, desc[UR6][R2.64+0x8] ;  /* 0x00000806020d7980 */ /* 0x000f22000c101900 */
[C---:B------:R-:W-:Y:S02]  /*3dac0*/  R2UR UR4, R4.reuse ;  /* 0x00000000040472ca */ /* 0x040fe400000e0000 */
[C---:B------:R-:W-:Y:S02]  /*3dad0*/  R2UR UR5, R5.reuse ;  /* 0x00000000050572ca */ /* 0x040fe400000e0000 */
[----:B------:R-:W-:Y:S02]  /*3dae0*/  R2UR UR6, R4 ;  /* 0x00000000040672ca */ /* 0x000fe400000e0000 */
[----:B------:R-:W-:-:S09]  /*3daf0*/  R2UR UR7, R5 ;  /* 0x00000000050772ca */ /* 0x000fd200000e0000 */
[----:B----4-:R4:W-:Y:S04]  /*3db00*/  ST.E desc[UR4][R2.64+0x8], R13 ;  /* 0x0000080d02007985 */ /* 0x0109e8000c101904 */
[----:B-1----:R-:W5:Y:S01]  /*3db10*/  LD.E R9, desc[UR6][R2.64+0xc] ;  /* 0x00000c0602097980 */ /* 0x002f62000c101900 */
[C---:B------:R-:W-:Y:S02]  /*3db20*/  R2UR UR4, R4.reuse ;  /* 0x00000000040472ca */ /* 0x040fe400000e0000 */
[C---:B------:R-:W-:Y:S02]  /*3db30*/  R2UR UR5, R5.reuse ;  /* 0x00000000050572ca */ /* 0x040fe400000e0000 */
[----:B------:R-:W-:Y:S02]  /*3db40*/  R2UR UR6, R4 ;  /* 0x00000000040672ca */ /* 0x000fe400000e0000 */
[----:B------:R-:W-:-:S09]  /*3db50*/  R2UR UR7, R5 ;  /* 0x00000000050772ca */ /* 0x000fd200000e0000 */
[----:B-----5:R1:W-:Y:S04]  /*3db60*/  ST.E desc[UR4][R2.64+0xc], R9 ;  /* 0x00000c0902007985 */ /* 0x0203e8000c101904 */
[----:B--2---:R-:W2:Y:S01]  /*3db70*/  LD.E R7, desc[UR6][R2.64+0x10] ;  /* 0x0000100602077980 */ /* 0x004ea2000c101900 */
[C---:B------:R-:W-:Y:S02]  /*3db80*/  R2UR UR4, R4.reuse ;  /* 0x00000000040472ca */ /* 0x040fe400000e0000 */
[C---:B------:R-:W-:Y:S02]  /*3db90*/  R2UR UR5, R5.reuse ;  /* 0x00000000050572ca */ /* 0x040fe400000e0000 */
[----:B------:R-:W-:Y:S02]  /*3dba0*/  R2UR UR6, R4 ;  /* 0x00000000040672ca */ /* 0x000fe400000e0000 */
[----:B------:R-:W-:-:S09]  /*3dbb0*/  R2UR UR7, R5 ;  /* 0x00000000050772ca */ /* 0x000fd200000e0000 */
[----:B--2---:R2:W-:Y:S04]  /*3dbc0*/  ST.E desc[UR4][R2.64+0x10], R7 ;  /* 0x0000100702007985 */ /* 0x0045e8000c101904 */
[----:B---3--:R-:W3:Y:S01]  /*3dbd0*/  LD.E R11, desc[UR6][R2.64+0x14] ;  /* 0x00001406020b7980 */ /* 0x008ee2000c101900 */
[C---:B------:R-:W-:Y:S02]  /*3dbe0*/  R2UR UR4, R4.reuse ;  /* 0x00000000040472ca */ /* 0x040fe400000e0000 */
[C---:B------:R-:W-:Y:S02]  /*3dbf0*/  R2UR UR5, R5.reuse ;  /* 0x00000000050572ca */ /* 0x040fe400000e0000 */
[----:B------:R-:W-:Y:S02]  /*3dc00*/  R2UR UR6, R4 ;  /* 0x00000000040672ca */ /* 0x000fe400000e0000 */
[----:B------:R-:W-:-:S09]  /*3dc10*/  R2UR UR7, R5 ;  /* 0x00000000050772ca */ /* 0x000fd200000e0000 */
[----:B---3--:R3:W-:Y:S04]  /*3dc20*/  ST.E desc[UR4][R2.64+0x14], R11 ;  /* 0x0000140b02007985 */ /* 0x0087e8000c101904 */
[----:B----4-:R-:W4:Y:S01]  /*3dc30*/  LD.E R13, desc[UR6][R2.64+0x18] ;  /* 0x00001806020d7980 */ /* 0x010f22000c101900 */
        /* <DEDUP_REMOVED lines=719> */
[----:B----4-:R-:W3:Y:S01]  /*40930*/  LD.E R13, desc[UR6][R2.64+0x1f8] ;  /* 0x0001f806020d7980 */ /* 0x010ee2000c101900 */
[C---:B------:R-:W-:Y:S02]  /*40940*/  R2UR UR4, R4.reuse ;  /* 0x00000000040472ca */ /* 0x040fe400000e0000 */
[C---:B------:R-:W-:Y:S02]  /*40950*/  R2UR UR5, R5.reuse ;  /* 0x00000000050572ca */ /* 0x040fe400000e0000 */
[----:B------:R-:W-:Y:S02]  /*40960*/  R2UR UR6, R4 ;  /* 0x00000000040672ca */ /* 0x000fe400000e0000 */
[----:B------:R-:W-:-:S02]  /*40970*/  R2UR UR7, R5 ;  /* 0x00000000050772ca */ /* 0x000fc400000e0000 */
[----:B------:R-:W-:-:S07]  /*40980*/  LOP3.LUT P6, RZ, R199, 0x7f, RZ, 0xc0, !PT ;  /* 0x0000007fc7ff7812 */ /* 0x000fce00078cc0ff */
[----:B---3--:R2:W-:Y:S04]  /*40990*/  ST.E desc[UR4][R2.64+0x1f8], R13 ;  /* 0x0001f80d02007985 */ /* 0x0085e8000c101904 */
[----:B-1----:R-:W3:Y:S01]  /*409a0*/  LD.E R9, desc[UR6][R2.64+0x1fc] ;  /* 0x0001fc0602097980 */ /* 0x002ee2000c101900 */
[----:B------:R-:W-:Y:S02]  /*409b0*/  R2UR UR4, R4 ;  /* 0x00000000040472ca */ /* 0x000fe400000e0000 */
[----:B------:R-:W-:-:S13]  /*409c0*/  R2UR UR5, R5 ;  /* 0x00000000050572ca */ /* 0x000fda00000e0000 */
[----:B---3--:R2:W-:Y:S01]  /*409d0*/  ST.E desc[UR4][R2.64+0x1fc], R9 ;  /* 0x0001fc0902007985 */ /* 0x0085e2000c101904 */
[----:B------:R-:W-:Y:S05]  /*409e0*/  @P6 BRA `(.L_x_1724) ;  /* 0x0000000000306947 */ /* 0x000fea0003800000 */
[----:B--2---:R-:W2:Y:S04]  /*409f0*/  LDL.64 R2, [R0+0x40] ;  /* 0x0000400000027983 */ /* 0x004ea80000100a00 */
[----:B------:R-:W3:Y:S01]  /*40a00*/  LDL.64 R6, [R0] ;  /* 0x0000000000067983 */ /* 0x000ee20000100a00 */
[C---:B------:R-:W-:Y:S02]  /*40a10*/  R2UR UR4, R4.reuse ;  /* 0x00000000040472ca */ /* 0x040fe400000e0000 */
[C---:B------:R-:W-:Y:S02]  /*40a20*/  R2UR UR5, R5.reuse ;  /* 0x00000000050572ca */ /* 0x040fe400000e0000 */
[----:B------:R-:W-:Y:S02]  /*40a30*/  R2UR UR6, R4 ;  /* 0x00000000040672ca */ /* 0x000fe400000e0000 */
[----:B------:R-:W-:-:S09]  /*40a40*/  R2UR UR7, R5 ;  /* 0x00000000050772ca */ /* 0x000fd200000e0000 */
[----:B--2---:R-:W2:Y:S04]  /*40a50*/  LD.E.64 R2, desc[UR4][R2.64+0x30] ;  /* 0x0000300402027980 */ /* 0x004ea8000c101b00 */
[----:B---3--:R-:W3:Y:S01]  /*40a60*/  LD.E R6, desc[UR6][R6.64] ;  /* 0x0000000606067980 */ /* 0x008ee2000c101900 */
[----:B--2---:R-:W-:-:S05]  /*40a70*/  MOV R5, R2 ;  /* 0x0000000200057202 */ /* 0x004fca0000000f00 */
[----:B---3--:R-:W-:-:S05]  /*40a80*/  IMAD R4, R6, 0x8, R5 ;  /* 0x0000000806047824 */ /* 0x008fca00078e0205 */
[----:B------:R-:W-:-:S04]  /*40a90*/  PRMT R4, RZ, 0x654, R4 ;  /* 0x00000654ff047816 */ /* 0x000fc80000000004 */
[----:B------:R1:W-:Y:S03]  /*40aa0*/  SYNCS.ARRIVE.TRANS64.RED.A1T0 RZ, [R4+URZ], RZ ;  /* 0x000000ff04ff79a7 */ /* 0x0003e6000810043f */
.L_x_1724:
[----:B--2---:R-:W-:Y:S02]  /*40ab0*/  IMAD.MOV.U32 R2, RZ, RZ, R201 ;  /* 0x000000ffff027224 */ /* 0x004fe400078e00c9 */
[----:B------:R-:W-:-:S04]  /*40ac0*/  IMAD.MOV.U32 R3, RZ, RZ, 0x0 ;  /* 0x00000000ff037424 */ /* 0x000fc800078e00ff */
[----:B-1----:R-:W-:Y:S05]  /*40ad0*/  RET.REL.NODEC R2 `(_ZN7cutlass13device_kernelIN5flash11enable_sm90INS1_16FlashAttnFwdSm90INS1_25CollectiveMainloopFwdSm90ILi2EN4cute5tupleIJNS5_1CILi1EEES8_S8_EEENS6_IJNS7_ILi128EEENS7_ILi96EEENS7_ILi64EEEEEELi256ENS_10bfloat16_tEfNS_4arch4Sm90ELb0ELb1ELb1ELb0ELb0ELb0ELb1ELb1ELb0ELb0ELb0ELb0EEENS1_21CollectiveEpilogueFwdINS6_IJSA_NS7_ILi256EEESB_EEES9_SE_SG_Li256ELb0ELb0ELb0ELb0EEENS1_30DynamicPersistentTileSchedulerILi256ELi32ELb0ELb0ELb1EEEEEEEEEvNT_6ParamsE) ;  /* 0xfffffbf402487950 */ /* 0x002fea0003c3ffff */
.L_x_1702:
[----:B-1----:R1:W2:Y:S02]  /*40ae0*/  SYNCS.PHASECHK.TRANS64.TRYWAIT P0, [R2+URZ], R3 ;  /* 0x00000003020075a7 */ /* 0x0022a4000800017f */
[----:B--2---:R-:W-:Y:S05]  /*40af0*/  @!P0 NANOSLEEP.SYNCS 0x989680 ;  /* 0x009896800000895d */ /* 0x004fea0003900000 */
[----:B------:R-:W2:Y:S02]  /*40b00*/  @!P0 SYNCS.PHASECHK.TRANS64 P0, [R2+URZ], R3 ;  /* 0x00000003020085a7 */ /* 0x000ea4000800007f */
[----:B--2---:R-:W-:Y:S05]  /*40b10*/  @!P0 BRA `(.L_x_1702) ;  /* 0xfffffffc00f08947 */ /* 0x004fea000383ffff */
[----:B------:R-:W-:Y:S05]  /*40b20*/  BRA `(.L_x_1701) ;  /* 0xfffffe4800947947 */ /* 0x000fea000383ffff */
.L_x_1709:
[----:B-1----:R1:W2:Y:S02]  /*40b30*/  SYNCS.PHASECHK.TRANS64.TRYWAIT P0, [R8+URZ], R9 ;  /* 0x00000009080075a7 */ /* 0x0022a4000800017f */
[----:B--2---:R-:W-:Y:S05]  /*40b40*/  @!P0 NANOSLEEP.SYNCS 0x989680 ;  /* 0x009896800000895d */ /* 0x004fea0003900000 */
[----:B------:R-:W2:Y:S02]  /*40b50*/  @!P0 SYNCS.PHASECHK.TRANS64 P0, [R8+URZ], R9 ;  /* 0x00000009080085a7 */ /* 0x000ea4000800007f */
[----:B--2---:R-:W-:Y:S05]  /*40b60*/  @!P0 BRA `(.L_x_1709) ;  /* 0xfffffffc00f08947 */ /* 0x004fea000383ffff */
[----:B------:R-:W-:Y:S05]  /*40b70*/  BRA `(.L_x_1708) ;  /* 0xfffffe5000687947 */ /* 0x000fea000383ffff */
.L_x_1725:
        /* <DEDUP_REMOVED lines=16> */
.L_x_4721:


//--------------------- .text._ZN7cutlass13device_kernelIN5flash11enable_sm90INS1_16FlashAttnFwdSm90INS1_25CollectiveMainloopFwdSm90ILi2EN4cute5tupleIJNS5_1CILi1EEES8_S8_EEENS6_IJNS7_ILi128EEENS7_ILi96EEENS7_ILi64EEEEEELi256ENS_10bfloat16_tEfNS_4arch4Sm90ELb0ELb1ELb1ELb1ELb0ELb0ELb0ELb1ELb0ELb0ELb0ELb0EEENS1_21CollectiveEpilogueFwdINS6_IJSA_NS7_ILi256EEESB_EEES9_SE_SG_Li256ELb1ELb0ELb0ELb0EEENS1_36VarlenDynamicPersistentTileSchedulerILi128ELi96ELi256ELi32ELb0ELb0ELb1ELb1ELb0ELb1EEEEEEEEEvNT_6ParamsE --------------------------
	.section	.text._ZN7cutlass13device_kernelIN5flash11enable_sm90INS1_16FlashAttnFwdSm90INS1_25CollectiveMainloopFwdSm90ILi2EN4cute5tupleIJNS5_1CILi1EEES8_S8_EEENS6_IJNS7_ILi128EEENS7_ILi96EEENS7_ILi64EEEEEELi256ENS_10bfloat16_tEfNS_4arch4Sm90ELb0ELb1ELb1ELb1ELb0ELb0ELb0ELb1ELb0ELb0ELb0ELb0EEENS1_21CollectiveEpilogueFwdINS6_IJSA_NS7_ILi256EEESB_EEES9_SE_SG_Li256ELb1ELb0ELb0ELb0EEENS1_36VarlenDynamicPersistentTileSchedulerILi128ELi96ELi256ELi32ELb0ELb0ELb1ELb1ELb0ELb1EEEEEEEEEvNT_6ParamsE,"ax",@progbits
	.align	128
.text._ZN7cutlass13device_kernelIN5flash11enable_sm90INS1_16FlashAttnFwdSm90INS1_25CollectiveMainloopFwdSm90ILi2EN4cute5tupleIJNS5_1CILi1EEES8_S8_EEENS6_IJNS7_ILi128EEENS7_ILi96EEENS7_ILi64EEEEEELi256ENS_10bfloat16_tEfNS_4arch4Sm90ELb0ELb1ELb1ELb1ELb0ELb0ELb0ELb1ELb0ELb0ELb0ELb0EEENS1_21CollectiveEpilogueFwdINS6_IJSA_NS7_ILi256EEESB_EEES9_SE_SG_Li256ELb1ELb0ELb0ELb0EEENS1_36VarlenDynamicPersistentTileSchedulerILi128ELi96ELi256ELi32ELb0ELb0ELb1ELb1ELb0ELb1EEEEEEEEEvNT_6ParamsE:
        .type           _ZN7cutlass13device_kernelIN5flash11enable_sm90INS1_16FlashAttnFwdSm90INS1_25CollectiveMainloopFwdSm90ILi2EN4cute5tupleIJNS5_1CILi1EEES8_S8_EEENS6_IJNS7_ILi128EEENS7_ILi96EEENS7_ILi64EEEEEELi256ENS_10bfloat16_tEfNS_4arch4Sm90ELb0ELb1ELb1ELb1ELb0ELb0ELb0ELb1ELb0ELb0ELb0ELb0EEENS1_21CollectiveEpilogueFwdINS6_IJSA_NS7_ILi256EEESB_EEES9_SE_SG_Li256ELb1ELb0ELb0ELb0EEENS1_36VarlenDynamicPersistentTileSchedulerILi128ELi96ELi256ELi32ELb0ELb0ELb1ELb1ELb0ELb1EEEEEEEEEvNT_6ParamsE,@function
        .size           _ZN7cutlass13device_kernelIN5flash11enable_sm90INS1_16FlashAttnFwdSm90INS1_25CollectiveMainloopFwdSm90ILi2EN4cute5tupleIJNS5_1CILi1EEES8_S8_EEENS6_IJNS7_ILi128EEENS7_ILi96EEENS7_ILi64EEEEEELi256ENS_10bfloat16_tEfNS_4arch4Sm90ELb0ELb1ELb1ELb1ELb0ELb0ELb0ELb1ELb0ELb0ELb0ELb0EEENS1_21CollectiveEpilogueFwdINS6_IJSA_NS7_ILi256EEESB_EEES9_SE_SG_Li256ELb1ELb0ELb0ELb0EEENS1_36VarlenDynamicPersistentTileSchedulerILi128ELi96ELi256ELi32ELb0ELb0ELb1ELb1ELb0ELb1EEEEEEEEEvNT_6ParamsE,(.L_x_4723 - _ZN7cutlass13device_kernelIN5flash11enable_sm90INS1_16FlashAttnFwdSm90INS1_25CollectiveMainloopFwdSm90ILi2EN4cute5tupleIJNS5_1CILi1EEES8_S8_EEENS6_IJNS7_ILi128EEENS7_ILi96EEENS7_ILi64EEEEEELi256ENS_10bfloat16_tEfNS_4arch4Sm90ELb0ELb1ELb1ELb1ELb0ELb0ELb0ELb1ELb0ELb0ELb0ELb0EEENS1_21CollectiveEpilogueFwdINS6_IJSA_NS7_ILi256EEESB_EEES9_SE_SG_Li256ELb1ELb0ELb0ELb0EEENS1_36VarlenDynamicPersistentTileSchedulerILi128ELi96ELi256ELi32ELb0ELb0ELb1ELb1ELb0ELb1EEEEEEEEEvNT_6ParamsE)
        .other          _ZN7cutlass13device_kernelIN5flash11enable_sm90INS1_16FlashAttnFwdSm90INS1_25CollectiveMainloopFwdSm90ILi2EN4cute5tupleIJNS5_1CILi1EEES8_S8_EEENS6_IJNS7_ILi128EEENS7_ILi96EEENS7_ILi64EEEEEELi256ENS_10bfloat16_tEfNS_4arch4Sm90ELb0ELb1ELb1ELb1ELb0ELb0ELb0ELb1ELb0ELb0ELb0ELb0EEENS1_21CollectiveEpilogueFwdINS6_IJSA_NS7_ILi256EEESB_EEES9_SE_SG_Li256ELb1ELb0ELb0ELb0EEENS1_36VarlenDynamicPersistentTileSchedulerILi128ELi96ELi256ELi32ELb0ELb0ELb1ELb1ELb0ELb1EEEEEEEEEvNT_6ParamsE,@"STO_CUDA_ENTRY STV_DEFAULT"
_ZN7cutlass13device_kernelIN5flash11enable_sm90INS1_16FlashAttnFwdSm90INS1_25CollectiveMainloopFwdSm90ILi2EN4cute5tupleIJNS5_1CILi1EEES8_S8_EEENS6_IJNS7_ILi128EEENS7_ILi96EEENS7_ILi64EEEEEELi256ENS_10bfloat16_tEfNS_4arch4Sm90ELb0ELb1ELb1ELb1ELb0ELb0ELb0ELb1ELb0ELb0ELb0ELb0EEENS1_21CollectiveEpilogueFwdINS6_IJSA_NS7_ILi256EEESB_EEES9_SE_SG_Li256ELb1ELb0ELb0ELb0EEENS1_36VarlenDynamicPersistentTileSchedulerILi128ELi96ELi256ELi32ELb0ELb0ELb1ELb1ELb0ELb1EEEEEEEEEvNT_6ParamsE:
        /* <DEDUP_REMOVED lines=21> */
.L_x_1727:
[----:B------:R-:W-:Y:S05]  /*0150*/  BSYNC B0 ;  /* 0x0000000000007941 */ /* 0x000fea0003800000 */
.L_x_1726:
        /* <DEDUP_REMOVED lines=41> */
.L_x_1728:
        /* <DEDUP_REMOVED lines=22> */
.L_x_1729:
        /* <DEDUP_REMOVED lines=18> */
.L_x_1730:
        /* <DEDUP_REMOVED lines=22> */
.L_x_1731:
        /* <DEDUP_REMOVED lines=22> */
.L_x_1732:
[----:B------:R-:W-:Y:S01]  /*0930*/  PLOP3.LUT P0, PT, PT, PT, UP0, 0x80, 0x0 ;  /* 0x000000000000781c */ /* 0x000fe20003f0f008 */
[----:B------:R-:W-:Y:S01]  /*0940*/  UMOV UR36, 0x1 ;  /* 0x0000000100247882 */ /* 0x000fe20000000000 */
[----:B------:R-:W-:Y:S01]  /*0950*/  NOP ;  /* 0x0000000000007918 */ /* 0x000fe20000000000 */
[----:B------:R-:W-:Y:S01]  /*0960*/  USEL UR36, UR36, 0x2, !UP0 ;  /* 0x0000000224247887 */ /* 0x000fe2000c000000 */
[----:B------:R-:W-:Y:S01]  /*0970*/  ULDC.64 UR38, c[0x0][0x208] ;  /* 0x0000820000267ab9 */ /* 0x000fe20000000a00 */
[----:B012-4-:R-:W-:Y:S08]  /*0980*/  BAR.SYNC.DEFER_BLOCKING 0x0 ;  /* 0x0000000000007b1d */ /* 0x017ff00000010000 */
[----:B------:R-:W-:Y:S05]  /*0990*/  @!P0 BRA `(.L_x_1733) ;  /* 0x0000010400f08947 */ /* 0x000fea0003800000 */
.L_x_1734:
        /* <DEDUP_REMOVED lines=8> */
[----:B-1----:R-:W-:Y:S01]  /*0a20*/  ULEA UR4, UR5, UR4, 0x18 ;  /* 0x0000000405047291 */ /* 0x002fe2000f8ec03f */
[----:B0-----:R-:W-:-:S04]  /*0a30*/  SHF.R.U32.HI R0, RZ, 0x7, R0 ;  /* 0x00000007ff007819 */ /* 0x001fc80000011600 */
[----:B------:R-:W-:-:S13]  /*0a40*/  ISETP.NE.AND P0, PT, R0, 0x1, PT ;  /* 0x000000010000780c */ /* 0x000fda0003f05270 */
[----:B------:R-:W-:Y:S08]  /*0a50*/  @!P0 BAR.ARV 0x9, 0x100 ;  /* 0x0244000000008b1d */ /* 0x000ff00000002000 */
[----:B------:R-:W-:Y:S06]  /*0a60*/  BAR.SYNC.DEFER_BLOCKING 0x5, 0x120 ;  /* 0x0144800000007b1d */ /* 0x000fec0000010000 */
        /* <DEDUP_REMOVED lines=8> */
[----:B------:R-:W-:Y:S01]  /*0af0*/  R2UR UR5, R203 ;  /* 0x00000000cb0572ca */ /* 0x000fe200000e0000 */
[----:B------:R-:W-:Y:S01]  /*0b00*/  UMOV UR41, URZ ;  /* 0x0000003f00297c82 */ /* 0x000fe20008000000 */
[----:B------:R-:W-:Y:S01]  /*0b10*/  UMOV UR40, URZ ;  /* 0x0000003f00287c82 */ /* 0x000fe20008000000 */
[----:B------:R-:W-:Y:S01]  /*0b20*/  UMOV UR37, URZ ;  /* 0x0000003f00257c82 */ /* 0x000fe20008000000 */
[----:B0-----:R-:W-:-:S05]  /*0b30*/  VIADD R209, R0, 0xffffff80 ;  /* 0xffffff8000d17836 */ /* 0x001fca0000000000 */
[----:B------:R-:W-:-:S04]  /*0b40*/  SHF.R.S32.HI R0, RZ, 0x1f, R209 ;  /* 0x0000001fff007819 */ /* 0x000fc800000114d1 */
[CC--:B------:R-:W-:Y:S02]  /*0b50*/  LEA.HI R2, R0.reuse, R209.reuse, RZ, 0x7 ;  /* 0x000000d100027211 */ /* 0x0c0fe400078f38ff */
[----:B------:R-:W-:Y:S02]  /*0b60*/  LEA.HI R3, R0, R209, RZ, 0x4 ;  /* 0x000000d100037211 */ /* 0x000fe400078f20ff */
[----:B------:R-:W-:Y:S02]  /*0b70*/  LOP3.LUT R4, R2, 0xffffff80, RZ, 0xc0, !PT ;  /* 0xffffff8002047812 */ /* 0x000fe400078ec0ff */
[----:B------:R-:W-:-:S03]  /*0b80*/  SHF.R.S32.HI R207, RZ, 0x7, R2 ;  /* 0x00000007ffcf7819 */ /* 0x000fc60000011402 */
        /* <DEDUP_REMOVED lines=10> */
[----:B------:R-:W-:-:S04]  /*0c30*/  LEA.HI R4, R4, R5, RZ, 0x3 ;  /* 0x0000000504047211 */ /* 0x000fc800078f18ff */
[----:B------:R-:W-:Y:S02]  /*0c40*/  LOP3.LUT R6, R4, 0xfffffff8, RZ, 0xc0, !PT ;  /* 0xfffffff804067812 */ /* 0x000fe400078ec0ff */
[CC--:B------:R-:W-:Y:S02]  /*0c50*/  LEA.HI R4, R0.reuse, R209.reuse, RZ, 0x5 ;  /* 0x000000d100047211 */ /* 0x0c0fe400078f28ff */
[----:B------:R-:W-:Y:S01]  /*0c60*/  LEA.HI R0, R0, R209, RZ, 0x3 ;  /* 0x000000d100007211 */ /* 0x000fe200078f18ff */
[----:B------:R-:W-:Y:S01]  /*0c70*/  IMAD.IADD R9, R5, 0x1, -R6 ;  /* 0x0000000105097824 */ /* 0x000fe200078e0a06 */
[----:B------:R-:W-:Y:S01]  /*0c80*/  SHF.R.S32.HI R6, RZ, 0x4, R3 ;  /* 0x00000004ff067819 */ /* 0x000fe20000011403 */
[----:B------:R-:W-:Y:S01]  /*0c90*/  IMAD.SHL.U32 R5, R4, 0x20, RZ ;  /* 0x0000002004057824 */ /* 0x000fe200078e00ff */
[C---:B------:R-:W-:Y:S01]  /*0ca0*/  LOP3.LUT R4, R3.reuse, 0x3fffff0, RZ, 0xc0, !PT ;  /* 0x03fffff003047812 */ /* 0x040fe200078ec0ff */
[----:B------:R-:W-:Y:S01]  /*0cb0*/  IMAD R9, R8, 0x10, R9 ;  /* 0x0000001008097824 */ /* 0x000fe200078e0209 */
[----:B------:R-:W-:-:S02]  /*0cc0*/  LEA.HI R3, R3, R6, RZ, 0x1 ;  /* 0x0000000603037211 */ /* 0x000fc400078f08ff */
[----:B------:R-:W-:Y:S01]  /*0cd0*/  LOP3.LUT R5, R5, 0xfffffc00, RZ, 0xc0, !PT ;  /* 0xfffffc0005057812 */ /* 0x000fe200078ec0ff */
[----:B------:R-:W-:Y:S01]  /*0ce0*/  IMAD.IADD R4, R209, 0x1, -R4 ;  /* 0x00000001d1047824 */ /* 0x000fe200078e0a04 */
[----:B------:R-:W-:Y:S01]  /*0cf0*/  LOP3.LUT R3, R3, 0x1ffffffe, RZ, 0xc0, !PT ;  /* 0x1ffffffe03037812 */ /* 0x000fe200078ec0ff */
[----:B------:R-:W-:Y:S01]  /*0d00*/  IMAD R206, R2, 0x40, R9 ;  /* 0x0000004002ce7824 */ /* 0x000fe200078e0209 */
[----:B------:R-:W-:Y:S01]  /*0d10*/  LOP3.LUT R2, R0, 0x1ffffff8, RZ, 0xc0, !PT ;  /* 0x1ffffff800027812 */ /* 0x000fe200078ec0ff */
[----:B------:R-:W-:Y:S01]  /*0d20*/  IMAD R4, R4, 0x40, R5 ;  /* 0x0000004004047824 */ /* 0x000fe200078e0205 */
[----:B------:R-:W-:Y:S01]  /*0d30*/  SHF.R.S32.HI R22, RZ, 0x3, R0 ;  /* 0x00000003ff167819 */ /* 0x000fe20000011400 */
[----:B------:R-:W-:Y:S02]  /*0d40*/  IMAD.IADD R3, R6, 0x1, -R3 ;  /* 0x0000000106037824 */ /* 0x000fe400078e0a03 */
[----:B------:R-:W-:Y:S02]  /*0d50*/  IMAD.IADD R2, R209, 0x1, -R2 ;  /* 0x00000001d1027824 */ /* 0x000fe400078e0a02 */
[----:B------:R-:W-:Y:S01]  /*0d60*/  IMAD R208, R3, 0x8, R4 ;  /* 0x0000000803d07824 */ /* 0x000fe200078e0204 */
[----:B------:R-:W-:Y:S01]  /*0d70*/  LOP3.LUT R4, R7, 0x7ffffffc, RZ, 0xc0, !PT ;  /* 0x7ffffffc07047812 */ /* 0x000fe200078ec0ff */
[----:B------:R-:W-:-:S04]  /*0d80*/  IMAD.SHL.U32 R19, R2, 0x8, RZ ;  /* 0x0000000802137824 */ /* 0x000fc800078e00ff */
[----:B------:R-:W-:-:S04]  /*0d90*/  IMAD.IADD R4, R205, 0x1, -R4 ;  /* 0x00000001cd047824 */ /* 0x000fc800078e0a04 */
[----:B------:R-:W-:-:S07]  /*0da0*/  IMAD.SHL.U32 R16, R4, 0x2, RZ ;  /* 0x0000000204107824 */ /* 0x000fce00078e00ff */
.L_x_1834:
[----:B------:R-:W-:Y:S01]  /*0db0*/  ULDC.64 UR8, c[0x0][0xa28] ;  /* 0x00028a0000087ab9 */ /* 0x000fe20000000a00 */
[----:B0-----:R-:W0:Y:S01]  /*0dc0*/  LDC R18, c[0x0][0x288] ;  /* 0x0000a200ff127b82 */ /* 0x001e220000000800 */
[----:B------:R-:W-:Y:S01]  /*0dd0*/  UISETP.NE.U32.AND UP0, UPT, UR8, URZ, UPT ;  /* 0x0000003f0800728c */ /* 0x000fe2000bf05070 */
[----:B--2--5:R-:W-:-:S03]  /*0de0*/  IMAD.MOV.U32 R8, RZ, RZ, RZ ;  /* 0x000000ffff087224 */ /* 0x024fc600078e00ff */
[----:B------:R-:W-:-:S03]  /*0df0*/  UISETP.NE.AND.EX UP0, UPT, UR9, URZ, UPT, UP0 ;  /* 0x0000003f0900728c */ /* 0x000fc6000bf05300 */
[----:B------:R-:W-:Y:S01]  /*0e00*/  ULDC.64 UR8, c[0x0][0xa18] ;  /* 0x0002860000087ab9 */ /* 0x000fe20000000a00 */
[----:B-1--4-:R-:W1:Y:S01]  /*0e10*/  LDC.64 R10, c[0x0][0x3f8] ;  /* 0x0000fe00ff0a7b82 */ /* 0x012e620000000a00 */
[----:B------:R-:W-:Y:S01]  /*0e20*/  UISETP.NE.U32.AND UP1, UPT, UR8, URZ, UPT ;  /* 0x0000003f0800728c */ /* 0x000fe2000bf25070 */
[----:B------:R-:W-:-:S03]  /*0e30*/  PLOP3.LUT P0, PT, PT, PT, UP0, 0x80, 0x0 ;  /* 0x000000000000781c */ /* 0x000fc60003f0f008 */
[----:B------:R-:W-:-:S03]  /*0e40*/  UISETP.NE.AND.EX UP1, UPT, UR9, URZ, UPT, UP1 ;  /* 0x0000003f0900728c */ /* 0x000fc6000bf25310 */
[----:B------:R-:W-:Y:S01]  /*0e50*/  @UP0 ULDC.64 UR8, c[0x0][0xa28] ;  /* 0x00028a0000080ab9 */ /* 0x000fe20000000a00 */
[----:B------:R-:W2:Y:S01]  /*0e60*/  LDC R0, c[0x0][0x404] ;  /* 0x00010100ff007b82 */ /* 0x000ea20000000800 */
[----:B------:R-:W-:Y:S01]  /*0e70*/  @UP0 UIMAD.WIDE UR8, UR5, 0x4, UR8 ;  /* 0x00000004050808a5 */ /* 0x000fe2000f8e0208 */
[----:B------:R-:W-:-:S05]  /*0e80*/  PLOP3.LUT P2, PT, PT, PT, UP1, 0x80, 0x0 ;  /* 0x000000000000781c */ /* 0x000fca0003f4f018 */
[----:B------:R-:W-:Y:S01]  /*0e90*/  @UP1 ULDC.64 UR10, c[0x0][0xa18] ;  /* 0x00028600000a1ab9 */ /* 0x000fe20000000a00 */
[----:B------:R-:W-:Y:S01]  /*0ea0*/  IMAD.U32 R4, RZ, RZ, UR8 ;  /* 0x00000008ff047e24 */ /* 0x000fe2000f8e00ff */
[----:B---3--:R-:W3:Y:S01]  /*0eb0*/  LDC R17, c[0x0][0x2e0] ;  /* 0x0000b800ff117b82 */ /* 0x008ee20000000800 */
[----:B------:R-:W-:Y:S01]  /*0ec0*/  IMAD.U32 R5, RZ, RZ, UR9 ;  /* 0x00000009ff057e24 */ /* 0x000fe2000f8e00ff */
[----:B------:R-:W-:-:S04]  /*0ed0*/  @UP1 UIMAD.WIDE UR8, UR5, 0x4, UR10 ;  /* 0x00000004050818a5 */ /* 0x000fc8000f8e020a */
[----:B------:R4:W5:Y:S02]  /*0ee0*/  @P0 LDG.E R8, desc[UR38][R4.64] ;  /* 0x0000002604080981 */ /* 0x000964000c1e1900 */
[----:B------:R-:W-:Y:S02]  /*0ef0*/  IMAD.U32 R6, RZ, RZ, UR8 ;  /* 0x00000008ff067e24 */ /* 0x000fe4000f8e00ff */
[----:B------:R-:W-:Y:S01]  /*0f00*/  IMAD.U32 R7, RZ, RZ, UR9 ;  /* 0x00000009ff077e24 */ /* 0x000fe2000f8e00ff */
[----:B------:R-:W-:-:S04]  /*0f10*/  ULDC.64 UR8, c[0x0][0xa20] ;  /* 0x0002880000087ab9 */ /* 0x000fc80000000a00 */
[----:B0-----:R4:W5:Y:S01]  /*0f20*/  @P2 LDG.E R18, desc[UR38][R6.64] ;  /* 0x0000002606122981 */ /* 0x001962000c1e1900 */
[----:B-1----:R-:W-:Y:S01]  /*0f30*/  ISETP.NE.U32.AND P0, PT, R10, RZ, PT ;  /* 0x000000ff0a00720c */ /* 0x002fe20003f05070 */
[----:B------:R-:W-:Y:S01]  /*0f40*/  UMOV UR44, UR6 ;  /* 0x00000006002c7c82 */ /* 0x000fe20008000000 */
[----:B------:R-:W-:Y:S02]  /*0f50*/  ISETP.NE.U32.AND P1, PT, RZ, UR8, PT ;  /* 0x00000008ff007c0c */ /* 0x000fe4000bf25070 */
[----:B------:R-:W-:Y:S02]  /*0f60*/  ISETP.NE.AND.EX P0, PT, R11, RZ, PT, P0 ;  /* 0x000000ff0b00720c */ /* 0x000fe40003f05300 */
[----:B------:R-:W-:Y:S02]  /*0f70*/  ISETP.NE.AND.EX P1, PT, RZ, UR9, PT, P1 ;  /* 0x00000009ff007c0c */ /* 0x000fe4000bf25310 */
[----:B--2---:R-:W-:Y:S01]  /*0f80*/  SEL R0, R0, 0x1, P0 ;  /* 0x0000000100007807 */ /* 0x004fe20000000000 */
[----:B----4-:R-:W-:Y:S10]  /*0f90*/  @P2 BRA `(.L_x_1735) ;  /* 0x00000000002c2947 */ /* 0x010ff40003800000 */
        /* <DEDUP_REMOVED lines=8> */
[----:B-----5:R-:W2:Y:S04]  /*1020*/  LDG.E R18, desc[UR38][R4.64] ;  /* 0x0000002604127981 */ /* 0x020ea8000c1e1900 */
[----:B------:R-:W2:Y:S02]  /*1030*/  LDG.E R3, desc[UR38][R4.64+0x4] ;  /* 0x0000042604037981 */ /* 0x000ea4000c1e1900 */
[----:B--2---:R-:W-:-:S07]  /*1040*/  IMAD.IADD R18, R3, 0x1, -R18 ;  /* 0x0000000103127824 */ /* 0x004fce00078e0a12 */
.L_x_1735:
[----:B------:R-:W-:Y:S01]  /*1050*/  UMOV UR43, UR5 ;  /* 0x00000005002b7c82 */ /* 0x000fe20008000000 */
[----:B---3--:R-:W-:Y:S02]  /*1060*/  IMAD R17, R0, R17, RZ ;  /* 0x0000001100117224 */ /* 0x008fe400078e02ff */
[----:B------:R-:W-:Y:S01]  /*1070*/  IMAD.MOV.U32 R204, RZ, RZ, R201 ;  /* 0x000000ffffcc7224 */ /* 0x000fe200078e00c9 */
[----:B------:R-:W-:Y:S06]  /*1080*/  @!P1 BRA `(.L_x_1736) ;  /* 0x0000000000189947 */ /* 0x000fec0003800000 */
[----:B------:R-:W-:Y:S02]  /*1090*/  ULDC.64 UR6, c[0x0][0xa20] ;  /* 0x0002880000067ab9 */ /* 0x000fe40000000a00 */
[----:B------:R-:W-:-:S06]  /*10a0*/  UIMAD.WIDE UR4, UR5, 0x4, UR6 ;  /* 0x00000004050478a5 */ /* 0x000fcc000f8e0206 */
[----:B------:R-:W-:Y:S02]  /*10b0*/  IMAD.U32 R4, RZ, RZ, UR4 ;  /* 0x00000004ff047e24 */ /* 0x000fe4000f8e00ff */
[----:B------:R-:W-:-:S05]  /*10c0*/  IMAD.U32 R5, RZ, RZ, UR5 ;  /* 0x00000005ff057e24 */ /* 0x000fca000f8e00ff */
[----:B------:R0:W5:Y:S01]  /*10d0*/  LDG.E R17, desc[UR38][R4.64] ;  /* 0x0000002604117981 */ /* 0x000162000c1e1900 */
[----:B------:R-:W-:Y:S05]  /*10e0*/  BRA `(.L_x_1737) ;  /* 0x00000000002c7947 */ /* 0x000fea0003800000 */
.L_x_1736:
        /* <DEDUP_REMOVED lines=9> */
[----:B------:R-:W2:Y:S02]  /*1180*/  LDG.E R0, desc[UR38][R4.64+0x4] ;  /* 0x0000042604007981 */ /* 0x000ea4000c1e1900 */
[----:B--2---:R-:W-:-:S07]  /*1190*/  IMAD.IADD R17, R0, 0x1, -R17 ;  /* 0x0000000100117824 */ /* 0x004fce00078e0a11 */
.L_x_1737:
[----:B------:R-:W1:Y:S01]  /*11a0*/  LDC.64 R6, c[0x0][0x9e0] ;  /* 0x00027800ff067b82 */ /* 0x000e620000000a00 */
[----:B-----5:R-:W-:Y:S01]  /*11b0*/  IMAD.IADD R17, R17, 0x1, -R8 ;  /* 0x0000000111117824 */ /* 0x020fe200078e0a08 */
[----:B------:R-:W-:-:S04]  /*11c0*/  LEA R0, R201, 0x80, 0x7 ;  /* 0x00000080c9007811 */ /* 0x000fc800078e38ff */
[----:B------:R-:W-:Y:S02]  /*11d0*/  IADD3 R9, R17, R0, -R18 ;  /* 0x0000000011097210 */ /* 0x000fe40007ffe812 */
[----:B-1----:R-:W-:-:S03]  /*11e0*/  ISETP.GE.AND P1, PT, R7, 0x1, PT ;  /* 0x000000010700780c */ /* 0x002fc60003f26270 */
[----:B------:R-:W-:-:S10]  /*11f0*/  IMAD.IADD R0, R9, 0x1, R6 ;  /* 0x0000000109007824 */ /* 0x000fd400078e0206 */
[----:B------:R-:W-:Y:S05]  /*1200*/  @!P1 BRA `(.L_x_1738) ;  /* 0x0000000000409947 */ /* 0x000fea0003800000 */
[C---:B------:R-:W-:Y:S01]  /*1210*/  ISETP.GT.AND P0, PT, R9.reuse, RZ, PT ;  /* 0x000000ff0900720c */ /* 0x040fe20003f04270 */
[----:B------:R-:W-:-:S12]  /*1220*/  VIADD R3, R9, 0xffffffff ;  /* 0xffffffff09037836 */ /* 0x000fd80000000000 */
[----:B------:R-:W-:Y:S05]  /*1230*/  @P0 BRA `(.L_x_1739) ;  /* 0x00000000001c0947 */ /* 0x000fea0003800000 */
[----:B------:R-:W-:Y:S01]  /*1240*/  ISETP.NE.AND P0, PT, R7, 0x1, PT ;  /* 0x000000010700780c */ /* 0x000fe20003f05270 */
[----:B------:R-:W-:-:S12]  /*1250*/  IMAD.MOV R3, RZ, RZ, -R9 ;  /* 0x000000ffff037224 */ /* 0x000fd800078e0a09 */
[----:B0-----:R-:W0:Y:S02]  /*1260*/  @P0 LDC.64 R4, c[0x0][0x9e8] ;  /* 0x00027a00ff040b82 */ /* 0x001e240000000a00 */
[----:B0-----:R-:W-:-:S05]  /*1270*/  @P0 IMAD.HI.U32 R4, R3, R4, RZ ;  /* 0x0000000403040227 */ /* 0x001fca00078e00ff */
[----:B------:R-:W-:-:S04]  /*1280*/  @P0 SHF.R.U32.HI R3, RZ, R5, R4 ;  /* 0x00000005ff030219 */ /* 0x000fc80000011604 */
[----:B------:R-:W-:Y:S01]  /*1290*/  LOP3.LUT R3, RZ, R3, RZ, 0x33, !PT ;  /* 0x00000003ff037212 */ /* 0x000fe200078e33ff */
[----:B------:R-:W-:Y:S06]  /*12a0*/  BRA `(.L_x_1740) ;  /* 0x0000000000107947 */ /* 0x000fec0003800000 */
.L_x_1739:
[----:B------:R-:W-:-:S13]  /*12b0*/  ISETP.NE.AND P0, PT, R7, 0x1, PT ;  /* 0x000000010700780c */ /* 0x000fda0003f05270 */
[----:B0-----:R-:W0:Y:S02]  /*12c0*/  @P0 LDC.64 R4, c[0x0][0x9e8] ;  /* 0x00027a00ff040b82 */ /* 0x001e240000000a00 */
[----:B0-----:R-:W-:-:S05]  /*12d0*/  @P0 IMAD.HI.U32 R4, R3, R4, RZ ;  /* 0x0000000403040227 */ /* 0x001fca00078e00ff */
[----:B------:R-:W-:-:S07]  /*12e0*/  @P0 SHF.R.U32.HI R3, RZ, R5, R4 ;  /* 0x00000005ff030219 */ /* 0x000fce0000011604 */
.L_x_1740:
[----:B------:R-:W-:-:S05]  /*12f0*/  IMAD R3, R3, R7, R7 ;  /* 0x0000000703037224 */ /* 0x000fca00078e0207 */
[----:B------:R-:W-:-:S07]  /*1300*/  VIMNMX R0, R0, R3, PT ;  /* 0x0000000300007248 */ /* 0x000fce0003fe0100 */
.L_x_1738:
[----:B------:R-:W-:Y:S01]  /*1310*/  VIADD R3, R0, 0x5f ;  /* 0x0000005f00037836 */ /* 0x000fe20000000000 */
[----:B------:R-:W-:Y:S01]  /*1320*/  ULDC UR4, c[0x0][0x9dc] ;  /* 0x0002770000047ab9 */ /* 0x000fe20000000800 */
[----:B0-----:R-:W-:Y:S02]  /*1330*/  IMAD R4, R201, 0x80, -R18 ;  /* 0x00000080c9047824 */ /* 0x001fe400078e0a12 */
[C---:B------:R-:W-:Y:S02]  /*1340*/  VIADD R0, R17.reuse, 0x5f ;  /* 0x0000005f11007836 */ /* 0x040fe40000000000 */
[----:B------:R-:W-:Y:S02]  /*1350*/  IMAD.IADD R6, R17, 0x1, R4 ;  /* 0x0000000111067824 */ /* 0x000fe400078e0204 */
        /* <DEDUP_REMOVED lines=14> */
[----:B------:R-:W0:Y:S02]  /*1440*/  @P0 LDC.64 R4, c[0x0][0x9e8] ;  /* 0x00027a00ff040b82 */ /* 0x000e240000000a00 */
[----:B0-----:R-:W-:-:S05]  /*1450*/  @P0 IMAD.HI.U32 R0, R3, R4, RZ ;  /* 0x0000000403000227 */ /* 0x001fca00078e00ff */
[----:B------:R-:W-:-:S04]  /*1460*/  @P0 SHF.R.U32.HI R3, RZ, R5, R0 ;  /* 0x00000005ff030219 */ /* 0x000fc80000011600 */
[----:B------:R-:W-:Y:S01]  /*1470*/  LOP3.LUT R6, RZ, R3, RZ, 0x33, !PT ;  /* 0x00000003ff067212 */ /* 0x000fe200078e33ff */
[----:B------:R-:W-:Y:S06]  /*1480*/  BRA `(.L_x_1743) ;  /* 0x0000000000107947 */ /* 0x000fec0003800000 */
.L_x_1742:
[----:B------:R-:W-:-:S13]  /*1490*/  ISETP.NE.AND P0, PT, R7, 0x1, PT ;  /* 0x000000010700780c */ /* 0x000fda0003f05270 */
[----:B------:R-:W0:Y:S02]  /*14a0*/  @P0 LDC.64 R4, c[0x0][0x9e8] ;  /* 0x00027a00ff040b82 */ /* 0x000e240000000a00 */
[----:B0-----:R-:W-:-:S05]  /*14b0*/  @P0 IMAD.HI.U32 R0, R6, R4, RZ ;  /* 0x0000000406000227 */ /* 0x001fca00078e00ff */
[----:B------:R-:W-:-:S07]  /*14c0*/  @P0 SHF.R.U32.HI R6, RZ, R5, R0 ;  /* 0x00000005ff060219 */ /* 0x000fce0000011600 */
.L_x_1743:
[----:B------:R-:W-:-:S05]  /*14d0*/  IMAD R6, R6, R7, RZ ;  /* 0x0000000706067224 */ /* 0x000fca00078e02ff */
[----:B------:R-:W-:-:S13]  /*14e0*/  R2UR UR5, R6 ;  /* 0x00000000060572ca */ /* 0x000fda00000e0000 */
[----:B------:R-:W-:-:S04]  /*14f0*/  UISETP.LT.AND UP0, UPT, UR4, UR5, UPT ;  /* 0x000000050400728c */ /* 0x000fc8000bf01270 */
[----:B------:R-:W-:-:S12]  /*1500*/  USEL UR4, UR4, UR5, !UP0 ;  /* 0x0000000504047287 */ /* 0x000fd8000c000000 */
.L_x_1741:
[----:B------:R-:W-:Y:S01]  /*1510*/  UIMAD.WIDE UR4, UR4, 0x2aaaaaab, URZ ;  /* 0x2aaaaaab040478a5 */ /* 0x000fe2000f8e023f */
[----:B------:R-:W-:Y:S02]  /*1520*/  PLOP3.LUT P0, PT, PT, PT, PT, 0x80, 0x0 ;  /* 0x000000000000781c */ /* 0x000fe40003f0f070 */
[----:B------:R-:W-:Y:S02]  /*1530*/  CS2R R40, SRZ ;  /* 0x0000000000287805 */ /* 0x000fe4000001ff00 */
[----:B------:R-:W-:Y:S01]  /*1540*/  CS2R R20, SRZ ;  /* 0x0000000000147805 */ /* 0x000fe2000001ff00 */
        /* <DEDUP_REMOVED lines=72> */
[----:B------:R-:W-:Y:S06]  /*19d0*/  @!P1 BRA `(.L_x_1744) ;  /* 0x000000cc00289947 */ /* 0x000fec0003800000 */
        /* <DEDUP_REMOVED lines=31> */
.L_x_1745:
[----:B------:R-:W0:Y:S01]  /*1bd0*/  S2R R0, SR_CgaCtaId ;  /* 0x0000000000007919 */ /* 0x000e220000008800 */
[----:B------:R-:W-:Y:S01]  /*1be0*/  ULEA.HI UR4, UR41, UR41, URZ, 0x1 ;  /* 0x0000002929047291 */ /* 0x000fe2000f8f083f */
[----:B------:R-:W-:Y:S01]  /*1bf0*/  MOV R9, 0x400 ;  /* 0x0000040000097802 */ /* 0x000fe20000000f00 */
[----:B------:R-:W1:Y:S02]  /*1c00*/  S2R R20, SR_TID.X ;  /* 0x0000000000147919 */ /* 0x000e640000002100 */
[----:B------:R-:W-:-:S04]  /*1c10*/  ULOP3.LUT UR4, UR4, 0xfffffffe, URZ, 0xc0, !UPT ;  /* 0xfffffffe04047892 */ /* 0x000fc8000f8ec03f */
[----:B------:R-:W-:-:S06]  /*1c20*/  UIADD3 UR4, UR41, -UR4, URZ ;  /* 0x8000000429047290 */ /* 0x000fcc000fffe03f */
[----:B------:R-:W-:Y:S01]  /*1c30*/  IMAD.U32 R3, RZ, RZ, UR4 ;  /* 0x00000004ff037e24 */ /* 0x000fe2000f8e00ff */
[----:B0-----:R-:W-:-:S04]  /*1c40*/  LEA R9, R0, R9, 0x18 ;  /* 0x0000000900097211 */ /* 0x001fc800078ec0ff */
[----:B------:R-:W-:Y:S02]  /*1c50*/  SHF.L.U32 R0, R3, 0x1f, RZ ;  /* 0x0000001f03007819 */ /* 0x000fe400000006ff */
[----:B-1----:R-:W-:Y:S02]  /*1c60*/  SHF.R.U32.HI R20, RZ, 0x7, R20 ;  /* 0x00000007ff147819 */ /* 0x002fe40000011614 */
[----:B------:R-:W0:Y:S03]  /*1c70*/  SYNCS.PHASECHK.TRANS64.TRYWAIT P0, [R9+URZ+0x22800], R0 ;  /* 0x02280000090075a7 */ /* 0x000e26000800017f */
[----:B------:R-:W-:Y:S01]  /*1c80*/  VIADD R10, R20, 0x8 ;  /* 0x00000008140a7836 */ /* 0x000fe20000000000 */
[----:B0-----:R-:W-:Y:S06]  /*1c90*/  @!P0 BRA `(.L_x_1746) ;  /* 0x0000014000dc8947 */ /* 0x001fec0003800000 */
.L_x_1928:
[----:B0-----:R-:W-:Y:S01]  /*1ca0*/  IMAD.U32 R0, RZ, RZ, UR45 ;  /* 0x0000002dff007e24 */ /* 0x001fe2000f8e00ff */
[----:B------:R-:W-:Y:S05]  /*1cb0*/  WARPSYNC.ALL ;  /* 0x0000000000007948 */ /* 0x000fea0003800000 */
[----:B------:R0:W-:Y:S01]  /*1cc0*/  BAR.SYNC.DEFER_BLOCKING R10, 0x100 ;  /* 0x0004000a0000751d */ /* 0x0001e20000010000 */
[----:B------:R-:W-:-:S13]  /*1cd0*/  ISETP.NE.AND P0, PT, R0, 0x3, PT ;  /* 0x000000030000780c */ /* 0x000fda0003f05270 */
[----:B0-----:R-:W-:Y:S05]  /*1ce0*/  @!P0 BRA `(.L_x_1747) ;  /* 0x0000000000048947 */ /* 0x001fea0003800000 */
[----:B------:R-:W-:Y:S01]  /*1cf0*/  BPT.TRAP 0x1 ;  /* 0x000000040000795c */ /* 0x000fe20000300000 */
.L_x_1747:
[----:B------:R-:W-:Y:S02]  /*1d00*/  IMAD.U32 R12, RZ, RZ, UR40 ;  /* 0x00000028ff0c7e24 */ /* 0x000fe4000f8e00ff */
[----:B------:R-:W-:-:S03]  /*1d10*/  IMAD.U32 R0, RZ, RZ, UR37 ;  /* 0x00000025ff007e24 */ /* 0x000fc6000f8e00ff */
[----:B------:R-:W-:Y:S01]  /*1d20*/  SHF.L.U32 R12, R12, 0x1f, RZ ;  /* 0x0000001f0c0c7819 */ /* 0x000fe200000006ff */
[----:B------:R-:W-:-:S04]  /*1d30*/  IMAD R5, R0, 0x8, R9 ;  /* 0x0000000800057824 */ /* 0x000fc800078e0209 */
[----:B------:R0:W1:Y:S01]  /*1d40*/  SYNCS.PHASECHK.TRANS64.TRYWAIT P1, [R5+URZ+0x22830], R12 ;  /* 0x0228300c050075a7 */ /* 0x000062000802017f */
[----:B------:R-:W-:Y:S05]  /*1d50*/  @!P0 BRA `(.L_x_1748) ;  /* 0x0000000000048947 */ /* 0x000fea0003800000 */
[----:B------:R-:W-:Y:S01]  /*1d60*/  BPT.TRAP 0x1 ;  /* 0x000000040000795c */ /* 0x000fe20000300000 */
.L_x_1748:
[----:B-1----:R-:W-:Y:S05]  /*1d70*/  @P1 BRA `(.L_x_1749) ;  /* 0x0000000000081947 */ /* 0x002fea0003800000 */
[----:B------:R-:W1:Y:S02]  /*1d80*/  SYNCS.PHASECHK.TRANS64.TRYWAIT P1, [R5+URZ+0x22830], R12 ;  /* 0x0228300c050075a7 */ /* 0x000e64000802017f */
[----:B-1----:R-:W-:Y:S05]  /*1d90*/  @!P1 BRA `(.L_x_1750) ;  /* 0x0000014000b09947 */ /* 0x002fea0003800000 */
.L_x_1749:
[----:B------:R-:W-:Y:S01]  /*1da0*/  R2UR UR4, R9 ;  /* 0x00000000090472ca */ /* 0x000fe200000e0000 */
[----:B------:R-:W-:Y:S01]  /*1db0*/  ULOP3.LUT UR20, UR46, 0x10000, URZ, 0xfc, !UPT ;  /* 0x000100002e147892 */ /* 0x000fe2000f8efc3f */
[----:B------:R-:W-:Y:S01]  /*1dc0*/  WARPGROUP.ARRIVE ;  /* 0x00000000000079c5 */ /* 0x000fe20000000000 */
[----:B------:R-:W-:Y:S01]  /*1dd0*/  UMOV UR21, 0x40000040 ;  /* 0x4000004000157882 */ /* 0x000fe20000000000 */
[----:B------:R-:W-:Y:S01]  /*1de0*/  UMOV UR23, 0x40000040 ;  /* 0x4000004000177882 */ /* 0x000fe20000000000 */
[----:B------:R-:W-:-:S03]  /*1df0*/  UIADD3 UR8, UR20, 0x2, URZ ;  /* 0x0000000214087890 */ /* 0x000fc6000fffe03f */
[----:B------:R-:W2:Y:S01]  /*1e00*/  S2R R0, SR_TID.X ;  /* 0x0000000000007919 */ /* 0x000ea20000002100 */
[----:B------:R-:W-:Y:S01]  /*1e10*/  UMOV UR9, 0x40000040 ;  /* 0x4000004000097882 */ /* 0x000fe20000000000 */
[----:B------:R-:W-:Y:S01]  /*1e20*/  UMOV UR11, 0x40000040 ;  /* 0x40000040000b7882 */ /* 0x000fe20000000000 */
[----:B------:R-:W-:Y:S01]  /*1e30*/  UIADD3 UR12, UR20, 0x4, URZ ;  /* 0x00000004140c7890 */ /* 0x000fe2000fffe03f */
[----:B------:R-:W-:Y:S01]  /*1e40*/  IMAD.MOV.U32 R7, RZ, RZ, -0x60 ;  /* 0xffffffa0ff077424 */ /* 0x000fe200078e00ff */
[----:B------:R-:W-:Y:S01]  /*1e50*/  UMOV UR13, 0x40000040 ;  /* 0x40000040000d7882 */ /* 0x000fe20000000000 */
[----:B------:R-:W-:Y:S01]  /*1e60*/  UMOV UR15, 0x40000040 ;  /* 0x40000040000f7882 */ /* 0x000fe20000000000 */
[----:B------:R-:W-:Y:S01]  /*1e70*/  UIADD3 UR4, UR4, 0x1c400, URZ ;  /* 0x0001c40004047890 */ /* 0x000fe2000fffe03f */
[----:B------:R-:W-:Y:S01]  /*1e80*/  LOP3.LUT R2, R2, 0xfff7ffff, RZ, 0xc0, !PT ;  /* 0xfff7ffff02027812 */ /* 0x000fe200078ec0ff */
[----:B------:R-:W-:Y:S02]  /*1e90*/  UIADD3 UR16, UR20, 0x6, URZ ;  /* 0x0000000614107890 */ /* 0x000fe4000fffe03f */
[----:B------:R-:W-:Y:S01]  /*1ea0*/  USHF.R.U32.HI UR4, URZ, 0x4, UR4 ;  /* 0x000000043f047899 */ /* 0x000fe20008011604 */
[----:B------:R-:W-:Y:S01]  /*1eb0*/  UMOV UR17, 0x40000040 ;  /* 0x4000004000117882 */ /* 0x000fe20000000000 */
[----:B------:R-:W-:-:S02]  /*1ec0*/  UMOV UR19, 0x40000040 ;  /* 0x4000004000137882 */ /* 0x000fc40000000000 */
[----:B------:R-:W-:Y:S01]  /*1ed0*/  ULOP3.LUT UR4, UR4, 0x3fff, URZ, 0xc0, !UPT ;  /* 0x00003fff04047892 */ /* 0x000fe2000f8ec03f */
[----:B------:R-:W-:-:S03]  /*1ee0*/  ULDC.64 UR6, c[0x0][0x9d8] ;  /* 0x0002760000067ab9 */ /* 0x000fc60000000a00 */
[----:B------:R-:W-:-:S04]  /*1ef0*/  ULOP3.LUT UR4, UR4, 0x10000, URZ, 0xfc, !UPT ;  /* 0x0001000004047892 */ /* 0x000fc8000f8efc3f */
[----:B------:R-:W-:-:S04]  /*1f00*/  UIMAD UR22, UR37, 0x300, UR4 ;  /* 0x00000300251678a4 */ /* 0x000fc8000f8e0204 */
[----:B------:R-:W-:Y:S02]  /*1f10*/  UIADD3 UR10, UR22, 0x2, URZ ;  /* 0x00000002160a7890 */ /* 0x000fe4000fffe03f */
[----:B------:R-:W-:Y:S02]  /*1f20*/  UIADD3 UR14, UR22, 0x4, URZ ;  /* 0x00000004160e7890 */ /* 0x000fe4000fffe03f */
[----:B------:R-:W-:Y:S02]  /*1f30*/  UIADD3 UR18, UR22, 0x6, URZ ;  /* 0x0000000616127890 */ /* 0x000fe4000fffe03f */
[----:B------:R-:W-:Y:S01]  /*1f40*/  HGMMA.64x96x16.F32.BF16 R24, gdesc[UR20], RZ, !UPT, gsb0 ;  /* 0x01600000141879f0 */ /* 0x000fe2000c0018ff */
[----:B--2---:R-:W-:Y:S02]  /*1f50*/  LOP3.LUT P1, RZ, R0, 0x7f, RZ, 0xc0, !PT ;  /* 0x0000007f00ff7812 */ /* 0x004fe4000782c0ff */
[----:B------:R-:W-:-:S04]  /*1f60*/  SHF.R.U32.HI R6, RZ, 0x7, R0 ;  /* 0x00000007ff067819 */ /* 0x000fc80000011600 */
[----:B------:R-:W-:-:S07]  /*1f70*/  IADD3 R8, -R6, 0xb, RZ ;  /* 0x0000000b06087810 */ /* 0x000fce0007ffe1ff */
[----:B------:R-:W-:Y:S01]  /*1f80*/  @!P1 VIADD R0, R5, 0x22840 ;  /* 0x0002284005009836 */ /* 0x000fe20000000000 */
[----:B------:R-:W-:-:S04]  /*1f90*/  @P1 LOP3.LUT R2, R2, 0x80000, RZ, 0xfc, !PT ;  /* 0x0008000002021812 */ /* 0x000fc800078efcff */
[----:B------:R-:W-:Y:S01]  /*1fa0*/  @!P1 PRMT R0, RZ, 0x654, R0 ;  /* 0x00000654ff009816 */ /* 0x000fe20000000000 */
        /* <DEDUP_REMOVED lines=16> */
[----:B------:R2:W3:Y:S01]  /*20b0*/  MUFU.TANH R26, R42 ;  /* 0x0000002a001a7308 */ /* 0x0004e20000002400 */
        /* <DEDUP_REMOVED lines=8> */
[----:B--2---:R-:W-:-:S02]  /*2140*/  IMAD R42, R176, R7, 0x60 ;  /* 0x00000060b02a7424 */ /* 0x004fc400078e0207 */
[----:B------:R-:W-:Y:S01]  /*2150*/  FMUL.FTZ R39, R39, UR6 ;  /* 0x0000000627277c20 */ /* 0x000fe20008410000 */
[----:B------:R-:W-:Y:S01]  /*2160*/  FMUL.FTZ R40, R40, UR6 ;  /* 0x0000000628287c20 */ /* 0x000fe20008410000 */
[----:B------:R-:W-:Y:S01]  /*2170*/  FMUL.FTZ R41, R41, UR6 ;  /* 0x0000000629297c20 */ /* 0x000fe20008410000 */
[----:B------:R-:W-:Y:S02]  /*2180*/  IMAD.IADD R7, R17, 0x1, R42 ;  /* 0x0000000111077824 */ /* 0x000fe400078e022a */
        /* <DEDUP_REMOVED lines=26> */
[----:B------:R4:W-:Y:S01]  /*2330*/  @!P1 SYNCS.ARRIVE.TRANS64.RED.A1T0 RZ, [R0+URZ], RZ ;  /* 0x000000ff00ff99a7 */ /* 0x0009e2000810043f */
[----:B------:R-:W-:Y:S01]  /*2340*/  PLOP3.LUT P1, PT, PT, PT, UP0, 0x40, 0x0 ;  /* 0x000000000000781c */ /* 0x000fe20003f2e808 */
[----:B------:R-:W0:Y:S01]  /*2350*/  MUFU.TANH R21, R35 ;  /* 0x0000002300157308 */ /* 0x000e220000002400 */
[----:B------:R-:W-:Y:S01]  /*2360*/  IADD3 R11, -R18, 0x1, R7 ;  /* 0x00000001120b7810 */ /* 0x000fe20007ffe107 */
[----:B------:R-:W-:Y:S01]  /*2370*/  FMUL.FTZ R27, R27, UR6 ;  /* 0x000000061b1b7c20 */ /* 0x000fe20008410000 */
[----:B------:R-:W-:Y:S01]  /*2380*/  FMUL.FTZ R30, R30, UR6 ;  /* 0x000000061e1e7c20 */ /* 0x000fe20008410000 */
[----:B------:R-:W-:Y:S01]  /*2390*/  FMUL.FTZ R31, R31, UR6 ;  /* 0x000000061f1f7c20 */ /* 0x000fe20008410000 */
[----:B------:R-:W-:Y:S01]  /*23a0*/  FMUL.FTZ R34, R34, UR6 ;  /* 0x0000000622227c20 */ /* 0x000fe20008410000 */
[----:B------:R-:W-:Y:S01]  /*23b0*/  FMUL.FTZ R43, R43, UR6 ;  /* 0x000000062b2b7c20 */ /* 0x000fe20008410000 */
[----:B------:R-:W-:Y:S01]  /*23c0*/  FMUL.FTZ R50, R50, UR6 ;  /* 0x0000000632327c20 */ /* 0x000fe20008410000 */
[----:B------:R-:W0:Y:S01]  /*23d0*/  MUFU.TANH R24, R24 ;  /* 0x0000001800187308 */ /* 0x000e220000002400 */
[----:B------:R-:W-:Y:S01]  /*23e0*/  FMUL.FTZ R51, R51, UR6 ;  /* 0x0000000633337c20 */ /* 0x000fe20008410000 */
[----:B------:R-:W-:Y:S01]  /*23f0*/  FMUL.FTZ R58, R58, UR6 ;  /* 0x000000063a3a7c20 */ /* 0x000fe20008410000 */
[----:B------:R-:W-:Y:S01]  /*2400*/  ULOP3.LUT UR6, URZ, UR7, URZ, 0x33, !UPT ;  /* 0x000000073f067292 */ /* 0x000fe2000f8e333f */
[----:B------:R-:W-:-:S02]  /*2410*/  IMAD.IADD R11, R11, 0x1, -R16 ;  /* 0x000000010b0b7824 */ /* 0x000fc400078e0a10 */
[----:B----4-:R-:W-:Y:S02]  /*2420*/  IMAD R0, R201, 0x80, R206 ;  /* 0x00000080c9007824 */ /* 0x010fe400078e02ce */
[----:B------:R-:W4:Y:S08]  /*2430*/  MUFU.TANH R25, R25 ;  /* 0x0000001900197308 */ /* 0x000f300000002400 */
[----:B------:R-:W0:Y:S08]  /*2440*/  MUFU.TANH R3, R3 ;  /* 0x0000000300037308 */ /* 0x000e300000002400 */
        /* <DEDUP_REMOVED lines=38> */
[----:B------:R5:W0:Y:S08]  /*26b0*/  MUFU.TANH R27, R43 ;  /* 0x0000002b001b7308 */ /* 0x000a300000002400 */
[----:B------:R1:W0:Y:S01]  /*26c0*/  MUFU.TANH R30, R50 ;  /* 0x00000032001e7308 */ /* 0x0002220000002400 */
[----:B-----5:R-:W-:-:S07]  /*26d0*/  IMAD.IADD R43, R7, 0x1, -R16 ;  /* 0x00000001072b7824 */ /* 0x020fce00078e0a10 */
[----:B------:R5:W0:Y:S01]  /*26e0*/  MUFU.TANH R31, R51 ;  /* 0x00000033001f7308 */ /* 0x000a220000002400 */
[----:B-1----:R-:W-:-:S05]  /*26f0*/  VIADD R50, R11, UR14 ;  /* 0x0000000e0b327c36 */ /* 0x002fca0008000000 */
[----:B------:R-:W-:Y:S02]  /*2700*/  VIADDMNMX R6, R0, R50, R43, PT ;  /* 0x0000003200067246 */ /* 0x000fe4000380012b */
[----:B------:R-:W1:Y:S01]  /*2710*/  MUFU.TANH R20, R34 ;  /* 0x0000002200147308 */ /* 0x000e620000002400 */
[----:B-----5:R-:W-:-:S04]  /*2720*/  VIADD R51, R11, UR6 ;  /* 0x000000060b337c36 */ /* 0x020fc80008000000 */
[----:B------:R-:W-:-:S03]  /*2730*/  IMAD.IADD R7, R51, 0x1, R0 ;  /* 0x0000000133077824 */ /* 0x000fc600078e0200 */
[----:B------:R5:W0:Y:S02]  /*2740*/  MUFU.TANH R34, R58 ;  /* 0x0000003a00227308 */ /* 0x000a240000002400 */
[----:B-----5:R-:W-:Y:S01]  /*2750*/  IMAD.IADD R58, R42, 0x1, -R16 ;  /* 0x000000012a3a7824 */ /* 0x020fe200078e0a10 */
[----:B-1234-:R-:W-:Y:S06]  /*2760*/  @P1 BRA `(.L_x_1751) ;  /* 0x0000000000541947 */ /* 0x01efec0003800000 */
[----:B------:R-:W-:Y:S01]  /*2770*/  IADD3 R11, R0, R17, -R18 ;  /* 0x00000011000b7210 */ /* 0x000fe20007ffe812 */
        /* <DEDUP_REMOVED lines=11> */
.L_x_1753:
[----:B------:R-:W-:-:S06]  /*2830*/  UISETP.NE.AND UP1, UPT, UR15, 0x1, UPT ;  /* 0x000000010f00788c */ /* 0x000fcc000bf25270 */
[----:B------:R-:W-:-:S05]  /*2840*/  PLOP3.LUT P1, PT, PT, PT, UP1, 0x80, 0x0 ;  /* 0x000000000000781c */ /* 0x000fca0003f2f018 */
[----:B------:R-:W-:-:S08]  /*2850*/  @UP1 ULDC.64 UR10, c[0x0][0x9e8] ;  /* 0x00027a00000a1ab9 */ /* 0x000fd00000000a00 */
[----:B------:R-:W-:-:S05]  /*2860*/  @P1 IMAD.HI.U32 R59, R11, UR10, RZ ;  /* 0x0000000a0b3b1c27 */ /* 0x000fca000f8e00ff */
[----:B------:R-:W-:-:S07]  /*2870*/  @P1 SHF.R.U32.HI R11, RZ, UR11, R59 ;  /* 0x0000000bff0b1c19 */ /* 0x000fce000801163b */
.L_x_1754:
[----:B------:R-:W-:Y:S05]  /*2880*/  BSYNC B0 ;  /* 0x0000000000007941 */ /* 0x000fea0003800000 */
.L_x_1752:
[----:B------:R-:W-:-:S05]  /*2890*/  IMAD R11, R11, UR15, R58 ;  /* 0x0000000f0b0b7c24 */ /* 0x000fca000f8e023a */
[----:B------:R-:W-:Y:S02]  /*28a0*/  VIMNMX R7, R7, R11, !PT ;  /* 0x0000000b07077248 */ /* 0x000fe40007fe0100 */
[----:B------:R-:W-:-:S07]  /*28b0*/  VIADDMNMX R6, R11, UR15, R6, PT ;  /* 0x0000000f0b067c46 */ /* 0x000fce000b800106 */
.L_x_1751:
[C---:B------:R-:W-:Y:S02]  /*28c0*/  ISETP.GE.AND P1, PT, R42.reuse, 0x2, PT ;  /* 0x000000022a00780c */ /* 0x040fe40003f26270 */
[C---:B------:R-:W-:Y:S02]  /*28d0*/  ISETP.GE.AND P5, PT, R42.reuse, 0xa, PT ;  /* 0x0000000a2a00780c */ /* 0x040fe40003fa6270 */
[C---:B------:R-:W-:Y:S02]  /*28e0*/  ISETP.GT.AND P3, PT, R7.reuse, 0x1, !P1 ;  /* 0x000000010700780c */ /* 0x040fe40004f64270 */
[----:B------:R-:W-:Y:S02]  /*28f0*/  ISETP.GE.AND P2, PT, R42, 0x9, PT ;  /* 0x000000092a00780c */ /* 0x000fe40003f46270 */
[----:B------:R-:W-:Y:S02]  /*2900*/  ISETP.LT.OR P3, PT, R6, 0x2, P3 ;  /* 0x000000020600780c */ /* 0x000fe40001f61670 */
[----:B------:R-:W-:-:S02]  /*2910*/  ISETP.GT.AND P4, PT, R7, 0x8, !P2 ;  /* 0x000000080700780c */ /* 0x000fc40005784270 */
[----:B------:R-:W-:Y:S02]  /*2920*/  FSEL R59, R25, -INF , !P3 ;  /* 0xff800000193b7808 */ /* 0x000fe40005800000 */
[----:B------:R-:W-:Y:S02]  /*2930*/  ISETP.GT.AND P3, PT, R7, 0x9, !P5 ;  /* 0x000000090700780c */ /* 0x000fe40006f64270 */
[----:B------:R-:W-:Y:S02]  /*2940*/  P2R R25, PR, RZ, 0x20 ;  /* 0x00000020ff197803 */ /* 0x000fe40000000000 */
[----:B------:R-:W-:Y:S02]  /*2950*/  ISETP.LT.OR P3, PT, R6, 0xa, P3 ;  /* 0x0000000a0600780c */ /* 0x000fe40001f61670 */
[----:B------:R-:W-:Y:S02]  /*2960*/  ISETP.GE.AND P5, PT, R42, 0x11, PT ;  /* 0x000000112a00780c */ /* 0x000fe40003fa6270 */
[----:B0-----:R-:W-:-:S02]  /*2970*/  FSEL R73, R29, -INF , !P3 ;  /* 0xff8000001d497808 */ /* 0x001fc40005800000 */
        /* <DEDUP_REMOVED lines=88> */
[----:B------:R-:W-:Y:S02]  /*2f00*/  ISETP.GT.AND P4, PT, R7, 0x51, !P3 ;  /* 0x000000510700780c */ /* 0x000fe40005f84270 */
[----:B------:R-:W-:-:S02]  /*2f10*/  IADD3 R11, R51, 0x8, R0 ;  /* 0x00000008330b7810 */ /* 0x000fc40007ffe000 */
        /* <DEDUP_REMOVED lines=14> */
[----:B------:R-:W-:Y:S02]  /*3000*/  FSEL R69, R69, -INF , !P5 ;  /* 0xff80000045457808 */ /* 0x000fe40006800000 */
[----:B------:R-:W-:Y:S02]  /*3010*/  PLOP3.LUT P5, PT, PT, PT, UP0, 0x40, 0x0 ;  /* 0x000000000000781c */ /* 0x000fe40003fae808 */
[----:B------:R-:W-:-:S11]  /*3020*/  VIADDMNMX R6, R6, R50, R43, PT ;  /* 0x0000003206067246 */ /* 0x000fd6000380012b */
[----:B------:R-:W-:Y:S05]  /*3030*/  @P5 BRA `(.L_x_1755) ;  /* 0x0000000000605947 */ /* 0x000fea0003800000 */
[----:B------:R-:W-:Y:S01]  /*3040*/  IADD3 R7, R0, R17, -R18 ;  /* 0x0000001100077210 */ /* 0x000fe20007ffe812 */
[----:B------:R-:W-:Y:S04]  /*3050*/  BSSY B0, `(.L_x_1756) ;  /* 0x0000013000007945 */ /* 0x000fe80003800000 */
[----:B------:R-:W-:-:S05]  /*3060*/  VIADD R7, R7, 0x8 ;  /* 0x0000000807077836 */ /* 0x000fca0000000000 */
        /* <DEDUP_REMOVED lines=11> */
.L_x_1757:
[----:B------:R-:W-:-:S06]  /*3120*/  UISETP.NE.AND UP1, UPT, UR15, 0x1, UPT ;  /* 0x000000010f00788c */ /* 0x000fcc000bf25270 */
[----:B------:R-:W-:-:S05]  /*3130*/  PLOP3.LUT P5, PT, PT, PT, UP1, 0x80, 0x0 ;  /* 0x000000000000781c */ /* 0x000fca0003faf018 */
[----:B------:R-:W-:-:S08]  /*3140*/  @UP1 ULDC.64 UR10, c[0x0][0x9e8] ;  /* 0x00027a00000a1ab9 */ /* 0x000fd00000000a00 */
[----:B------:R-:W-:Y:S01]  /*3150*/  @P5 IMAD.HI.U32 R24, R7, UR10, RZ ;  /* 0x0000000a07185c27 */ /* 0x000fe2000f8e00ff */
[----:B------:R-:W-:-:S13]  /*3160*/  PLOP3.LUT P5, PT, PT, PT, UP1, 0x80, 0x0 ;  /* 0x000000000000781c */ /* 0x000fda0003faf018 */
[----:B------:R-:W-:-:S07]  /*3170*/  @P5 SHF.R.U32.HI R7, RZ, UR11, R24 ;  /* 0x0000000bff075c19 */ /* 0x000fce0008011618 */
.L_x_1758:
[----:B------:R-:W-:Y:S05]  /*3180*/  BSYNC B0 ;  /* 0x0000000000007941 */ /* 0x000fea0003800000 */
.L_x_1756:
[----:B------:R-:W-:-:S05]  /*3190*/  IMAD R7, R7, UR15, R58 ;  /* 0x0000000f07077c24 */ /* 0x000fca000f8e023a */
[----:B------:R-:W-:Y:S02]  /*31a0*/  VIMNMX R11, R11, R7, !PT ;  /* 0x000000070b0b7248 */ /* 0x000fe40007fe0100 */
[----:B------:R-:W-:-:S07]  /*31b0*/  VIADDMNMX R6, R7, UR15, R6, PT ;  /* 0x0000000f07067c46 */ /* 0x000fce000b800106 */
.L_x_1755:
[C---:B------:R-:W-:Y:S01]  /*31c0*/  ISETP.GT.AND P1, PT, R11.reuse, 0x1, !P1 ;  /* 0x000000010b00780c */ /* 0x040fe20004f24270 */
[----:B------:R-:W-:Y:S01]  /*31d0*/  ULDC UR7, c[0x0][0x988] ;  /* 0x0002620000077ab9 */ /* 0x000fe20000000800 */
        /* <DEDUP_REMOVED lines=9> */
[----:B------:R-:W-:Y:S02]  /*3270*/  FMNMX.FTZ R7, R41, R59, !PT ;  /* 0x0000003b29077209 */ /* 0x000fe40007810000 */
[----:B------:R-:W-:-:S02]  /*3280*/  FSEL R15, R15, -INF , !P1 ;  /* 0xff8000000f0f7808 */ /* 0x000fc40004800000 */
[----:B------:R-:W-:Y:S02]  /*3290*/  ISETP.NE.AND P1, PT, R28, RZ, PT ;  /* 0x000000ff1c00720c */ /* 0x000fe40003f25270 */
[----:B------:R-:W-:Y:S02]  /*32a0*/  FMNMX.FTZ R7, R63, R7, !PT ;  /* 0x000000073f077209 */ /* 0x000fe40007810000 */
[----:B------:R-:W-:Y:S02]  /*32b0*/  ISETP.GT.AND P1, PT, R11, 0x10, !P1 ;  /* 0x000000100b00780c */ /* 0x000fe40004f24270 */
[----:B------:R-:W-:Y:S02]  /*32c0*/  ISETP.NE.AND P5, PT, R32, RZ, PT ;  /* 0x000000ff2000720c */ /* 0x000fe40003fa5270 */
[----:B------:R-:W-:Y:S02]  /*32d0*/  ISETP.LT.OR P1, PT, R6, 0x11, P1 ;  /* 0x000000110600780c */ /* 0x000fe40000f21670 */
[----:B------:R-:W-:-:S02]  /*32e0*/  FMNMX.FTZ R7, R73, R7, !PT ;  /* 0x0000000749077209 */ /* 0x000fc40007810000 */
[----:B------:R-:W-:Y:S02]  /*32f0*/  FSEL R20, R20, -INF , !P1 ;  /* 0xff80000014147808 */ /* 0x000fe40004800000 */
[----:B------:R-:W-:Y:S02]  /*3300*/  ISETP.GT.AND P1, PT, R11, 0x11, !P2 ;  /* 0x000000110b00780c */ /* 0x000fe40005724270 */
[----:B------:R-:W-:Y:S02]  /*3310*/  FMNMX.FTZ R7, R75, R7, !PT ;  /* 0x000000074b077209 */ /* 0x000fe40007810000 */
[----:B------:R-:W-:Y:S02]  /*3320*/  ISETP.LT.OR P1, PT, R6, 0x12, P1 ;  /* 0x000000120600780c */ /* 0x000fe40000f21670 */
[----:B------:R-:W-:Y:S02]  /*3330*/  FMNMX.FTZ R7, R77, R7, !PT ;  /* 0x000000074d077209 */ /* 0x000fe40007810000 */
[----:B------:R-:W-:-:S02]  /*3340*/  FSEL R21, R21, -INF , !P1 ;  /* 0xff80000015157808 */ /* 0x000fc40004800000 */
[----:B------:R-:W-:Y:S02]  /*3350*/  ISETP.GT.AND P1, PT, R11, 0x18, !P5 ;  /* 0x000000180b00780c */ /* 0x000fe40006f24270 */
[----:B------:R-:W-:Y:S02]  /*3360*/  FMNMX.FTZ R7, R79, R7, !PT ;  /* 0x000000074f077209 */ /* 0x000fe40007810000 */
[----:B------:R-:W-:Y:S02]  /*3370*/  ISETP.LT.OR P1, PT, R6, 0x19, P1 ;  /* 0x000000190600780c */ /* 0x000fe40000f21670 */
[----:B------:R-:W-:Y:S02]  /*3380*/  FMNMX.FTZ R7, R81, R7, !PT ;  /* 0x0000000751077209 */ /* 0x000fe40007810000 */
[----:B------:R-:W-:Y:S02]  /*3390*/  FSEL R24, R38, -INF , !P1 ;  /* 0xff80000026187808 */ /* 0x000fe40004800000 */
[----:B------:R-:W-:-:S02]  /*33a0*/  ISETP.NE.AND P1, PT, R33, RZ, PT ;  /* 0x000000ff2100720c */ /* 0x000fc40003f25270 */
[----:B------:R-:W-:Y:S02]  /*33b0*/  FMNMX.FTZ R7, R83, R7, !PT ;  /* 0x0000000753077209 */ /* 0x000fe40007810000 */
[----:B------:R-:W-:Y:S02]  /*33c0*/  ISETP.GT.AND P1, PT, R11, 0x19, !P1 ;  /* 0x000000190b00780c */ /* 0x000fe40004f24270 */
[----:B------:R-:W-:Y:S02]  /*33d0*/  FMNMX.FTZ R7, R85, R7, !PT ;  /* 0x0000000755077209 */ /* 0x000fe40007810000 */
[----:B------:R-:W-:Y:S02]  /*33e0*/  ISETP.LT.OR P1, PT, R6, 0x1a, P1 ;  /* 0x0000001a0600780c */ /* 0x000fe40000f21670 */
[----:B------:R-:W-:Y:S02]  /*33f0*/  FMNMX.FTZ R7, R87, R7, !PT ;  /* 0x0000000757077209 */ /* 0x000fe40007810000 */
[----:B------:R-:W-:-:S02]  /*3400*/  FSEL R25, R39, -INF , !P1 ;  /* 0xff80000027197808 */ /* 0x000fc40004800000 */
        /* <DEDUP_REMOVED lines=28> */
[----:B------:R-:W-:Y:S02]  /*35d0*/  ISETP.NE.AND P1, PT, R45, RZ, PT ;  /* 0x000000ff2d00720c */ /* 0x000fe40003f25270 */
[----:B------:R-:W-:-:S02]  /*35e0*/  FMNMX.FTZ R37, R69, R7, !PT ;  /* 0x0000000745257209 */ /* 0x000fc40007810000 */
[C---:B------:R-:W-:Y:S02]  /*35f0*/  ISETP.GT.AND P1, PT, R11.reuse, 0x30, !P1 ;  /* 0x000000300b00780c */ /* 0x040fe40004f24270 */
[----:B------:R-:W-:Y:S01]  /*3600*/  ISETP.GT.AND P6, PT, R11, RZ, !P6 ;  /* 0x000000ff0b00720c */ /* 0x000fe200077c4270 */
[----:B------:R-:W0:Y:S01]  /*3610*/  SHFL.BFLY PT, R36, R37, 0x2, 0x1f ;  /* 0x0c401f0025247f89 */ /* 0x000e2200000e0000 */
[C---:B------:R-:W-:Y:S02]  /*3620*/  ISETP.LT.OR P1, PT, R6.reuse, 0x31, P1 ;  /* 0x000000310600780c */ /* 0x040fe40000f21670 */
[----:B------:R-:W-:Y:S02]  /*3630*/  ISETP.LT.OR P6, PT, R6, 0x1, P6 ;  /* 0x000000010600780c */ /* 0x000fe400037c1670 */
[----:B------:R-:W-:Y:S02]  /*3640*/  FSEL R30, R30, -INF , !P1 ;  /* 0xff8000001e1e7808 */ /* 0x000fe40004800000 */
[----:B------:R-:W-:-:S02]  /*3650*/  ISETP.NE.AND P1, PT, R48, RZ, PT ;  /* 0x000000ff3000720c */ /* 0x000fc40003f25270 */
[----:B------:R-:W-:Y:S02]  /*3660*/  FSEL R3, R3, -INF , !P6 ;  /* 0xff80000003037808 */ /* 0x000fe40007000000 */
[----:B------:R-:W-:Y:S02]  /*3670*/  ISETP.GT.AND P1, PT, R11, 0x31, !P1 ;  /* 0x000000310b00780c */ /* 0x000fe40004f24270 */
[----:B------:R-:W-:Y:S02]  /*3680*/  FMNMX.FTZ R38, R3, R14, !PT ;  /* 0x0000000e03267209 */ /* 0x000fe40007810000 */
[----:B------:R-:W-:Y:S02]  /*3690*/  ISETP.LT.OR P1, PT, R6, 0x32, P1 ;  /* 0x000000320600780c */ /* 0x000fe40000f21670 */
[----:B------:R-:W-:Y:S02]  /*36a0*/  FMNMX.FTZ R38, R13, R38, !PT ;  /* 0x000000260d267209 */ /* 0x000fe40007810000 */
[----:B------:R-:W-:-:S02]  /*36b0*/  FSEL R31, R31, -INF , !P1 ;  /* 0xff8000001f1f7808 */ /* 0x000fc40004800000 */
[----:B------:R-:W-:Y:S02]  /*36c0*/  ISETP.NE.AND P1, PT, R49, RZ, PT ;  /* 0x000000ff3100720c */ /* 0x000fe40003f25270 */
[----:B------:R-:W-:Y:S02]  /*36d0*/  ISETP.NE.AND P2, PT, R53, RZ, PT ;  /* 0x000000ff3500720c */ /* 0x000fe40003f45270 */
[----:B------:R-:W-:Y:S02]  /*36e0*/  ISETP.GT.AND P1, PT, R11, 0x38, !P1 ;  /* 0x000000380b00780c */ /* 0x000fe40004f24270 */
[----:B0-----:R-:W-:Y:S02]  /*36f0*/  FMNMX.FTZ R39, R37, R36, !PT ;  /* 0x0000002425277209 */ /* 0x001fe40007810000 */
[----:B------:R-:W-:Y:S02]  /*3700*/  FMNMX.FTZ R37, R15, R38, !PT ;  /* 0x000000260f257209 */ /* 0x000fe40007810000 */
[----:B------:R-:W-:Y:S01]  /*3710*/  ISETP.LT.OR P1, PT, R6, 0x39, P1 ;  /* 0x000000390600780c */ /* 0x000fe20000f21670 */
[----:B------:R-:W0:Y:S01]  /*3720*/  SHFL.BFLY PT, R36, R39, 0x1, 0x1f ;  /* 0x0c201f0027247f89 */ /* 0x000e2200000e0000 */
        /* <DEDUP_REMOVED lines=9> */
[----:B------:R-:W-:Y:S02]  /*37c0*/  ISETP.GT.AND P1, PT, R11, 0x40, !P2 ;  /* 0x000000400b00780c */ /* 0x000fe40005724270 */
[----:B------:R-:W-:Y:S02]  /*37d0*/  FMNMX.FTZ R38, R26, R37, !PT ;  /* 0x000000251a267209 */ /* 0x000fe40007810000 */
[----:B------:R-:W-:Y:S02]  /*37e0*/  ISETP.LT.OR P1, PT, R6, 0x41, P1 ;  /* 0x000000410600780c */ /* 0x000fe40000f21670 */
[----:B------:R-:W-:-:S02]  /*37f0*/  FMNMX.FTZ R37, R27, R38, !PT ;  /* 0x000000261b257209 */ /* 0x000fc40007810000 */
[----:B------:R-:W-:Y:S02]  /*3800*/  ISETP.NE.AND P5, PT, R56, RZ, PT ;  /* 0x000000ff3800720c */ /* 0x000fe40003fa5270 */
[----:B------:R-:W-:Y:S02]  /*3810*/  FSEL R34, R34, -INF , !P1 ;  /* 0xff80000022227808 */ /* 0x000fe40004800000 */
[----:B------:R-:W-:Y:S02]  /*3820*/  FMNMX.FTZ R38, R28, R37, !PT ;  /* 0x000000251c267209 */ /* 0x000fe40007810000 */
[----:B------:R-:W-:Y:S02]  /*3830*/  ISETP.GT.AND P1, PT, R11, 0x41, !P5 ;  /* 0x000000410b00780c */ /* 0x000fe40006f24270 */
[----:B0-----:R-:W-:Y:S02]  /*3840*/  FMNMX.FTZ R7, R39, R36, !PT ;  /* 0x0000002427077209 */ /* 0x001fe40007810000 */
[----:B------:R-:W-:-:S02]  /*3850*/  FMNMX.FTZ R37, R29, R38, !PT ;  /* 0x000000261d257209 */ /* 0x000fc40007810000 */
[----:B------:R-:W-:Y:S01]  /*3860*/  ISETP.LT.OR P1, PT, R6, 0x42, P1 ;  /* 0x000000420600780c */ /* 0x000fe20000f21670 */
[----:B------:R-:W-:Y:S01]  /*3870*/  FMUL.FTZ R36, R7, UR7 ;  /* 0x0000000707247c20 */ /* 0x000fe20008410000 */
[----:B------:R-:W-:Y:S02]  /*3880*/  FMNMX.FTZ R38, R30, R37, !PT ;  /* 0x000000251e267209 */ /* 0x000fe40007810000 */
[----:B------:R-:W-:Y:S02]  /*3890*/  FSEL R35, R35, -INF , !P1 ;  /* 0xff80000023237808 */ /* 0x000fe40004800000 */
        /* <DEDUP_REMOVED lines=9> */
[----:B------:R-:W-:Y:S01]  /*3930*/  ISETP.NE.AND P6, PT, R60, RZ, PT ;  /* 0x000000ff3c00720c */ /* 0x000fe20003fc5270 */
[----:B------:R0:W-:Y:S01]  /*3940*/  MUFU.EX2 R152, R40 ;  /* 0x0000002800987308 */ /* 0x0001e20000000800 */
[----:B------:R-:W-:Y:S01]  /*3950*/  FMNMX.FTZ R37, R33, R38, !PT ;  /* 0x0000002621257209 */ /* 0x000fe20007810000 */
[--C-:B------:R-:W-:Y:S01]  /*3960*/  FFMA.FTZ R39, R59, UR7, -R42.reuse ;  /* 0x000000073b277c23 */ /* 0x100fe2000801082a */
[----:B------:R-:W-:Y:S01]  /*3970*/  ISETP.NE.AND P2, PT, R72, RZ, PT ;  /* 0x000000ff4800720c */ /* 0x000fe20003f45270 */
[--C-:B------:R-:W-:Y:S01]  /*3980*/  FFMA.FTZ R48, R89, UR7, -R42.reuse ;  /* 0x0000000759307c23 */ /* 0x100fe2000801082a */
[----:B------:R-:W-:Y:S01]  /*3990*/  ISETP.NE.AND P5, PT, R64, RZ, PT ;  /* 0x000000ff4000720c */ /* 0x000fe20003fa5270 */
[--C-:B------:R-:W-:Y:S01]  /*39a0*/  FFMA.FTZ R44, R73, UR7, -R42.reuse ;  /* 0x00000007492c7c23 */ /* 0x100fe2000801082a */
[----:B------:R-:W-:Y:S01]  /*39b0*/  FSEL R36, R62, -INF , !P1 ;  /* 0xff8000003e247808 */ /* 0x000fe20004800000 */
[----:B------:R1:W-:Y:S01]  /*39c0*/  MUFU.EX2 R154, R41 ;  /* 0x00000029009a7308 */ /* 0x0003e20000000800 */
[----:B------:R-:W-:Y:S01]  /*39d0*/  ISETP.GT.AND P1, PT, R11, 0x49, !P6 ;  /* 0x000000490b00780c */ /* 0x000fe20007724270 */
[--C-:B0-----:R-:W-:Y:S01]  /*39e0*/  FFMA.FTZ R40, R75, UR7, -R42.reuse ;  /* 0x000000074b287c23 */ /* 0x101fe2000801082a */
[----:B------:R-:W-:Y:S01]  /*39f0*/  FMNMX.FTZ R38, R34, R37, !PT ;  /* 0x0000002522267209 */ /* 0x000fe20007810000 */
[--C-:B------:R-:W-:Y:S01]  /*3a00*/  FFMA.FTZ R58, R61, UR7, -R42.reuse ;  /* 0x000000073d3a7c23 */ /* 0x100fe2000801082a */
[----:B------:R-:W-:Y:S01]  /*3a10*/  ISETP.GT.AND P2, PT, R11, 0x50, !P2 ;  /* 0x000000500b00780c */ /* 0x000fe20005744270 */
[--C-:B------:R-:W-:Y:S01]  /*3a20*/  FFMA.FTZ R60, R65, UR7, -R42.reuse ;  /* 0x00000007413c7c23 */ /* 0x100fe2000801082a */
[C---:B------:R-:W-:Y:S01]  /*3a30*/  ISETP.GT.AND P3, PT, R11.reuse, 0x51, !P3 ;  /* 0x000000510b00780c */ /* 0x040fe20005f64270 */
[----:B------:R0:W-:Y:S01]  /*3a40*/  MUFU.EX2 R156, R40 ;  /* 0x00000028009c7308 */ /* 0x0001e20000000800 */
[----:B------:R-:W-:Y:S01]  /*3a50*/  ISETP.GT.AND P4, PT, R11, 0x58, !P4 ;  /* 0x000000580b00780c */ /* 0x000fe20006784270 */
[--C-:B-1----:R-:W-:Y:S01]  /*3a60*/  FFMA.FTZ R41, R79, UR7, -R42.reuse ;  /* 0x000000074f297c23 */ /* 0x102fe2000801082a */
[----:B------:R-:W-:Y:S01]  /*3a70*/  ISETP.GT.AND P5, PT, R11, 0x59, !P5 ;  /* 0x000000590b00780c */ /* 0x000fe20006fa4270 */
[--C-:B------:R-:W-:Y:S01]  /*3a80*/  FFMA.FTZ R46, R85, UR7, -R42.reuse ;  /* 0x00000007552e7c23 */ /* 0x100fe2000801082a */
[C---:B------:R-:W-:Y:S01]  /*3a90*/  ISETP.LT.OR P1, PT, R6.reuse, 0x4a, P1 ;  /* 0x0000004a0600780c */ /* 0x040fe20000f21670 */
[--C-:B------:R-:W-:Y:S01]  /*3aa0*/  FFMA.FTZ R50, R91, UR7, -R42.reuse ;  /* 0x000000075b327c23 */ /* 0x100fe2000801082a */
[----:B------:R-:W-:Y:S01]  /*3ab0*/  FMNMX.FTZ R11, R35, R38, !PT ;  /* 0x00000026230b7209 */ /* 0x000fe20007810000 */
[----:B------:R1:W-:Y:S01]  /*3ac0*/  MUFU.EX2 R43, R39 ;  /* 0x00000027002b7308 */ /* 0x0003e20000000800 */
[----:B------:R-:W-:Y:S01]  /*3ad0*/  ISETP.LT.OR P2, PT, R6, 0x51, P2 ;  /* 0x000000510600780c */ /* 0x000fe20001741670 */
[--C-:B0-----:R-:W-:Y:S01]  /*3ae0*/  FFMA.FTZ R40, R81, UR7, -R42.reuse ;  /* 0x0000000751287c23 */ /* 0x101fe2000801082a */
[----:B------:R-:W-:Y:S01]  /*3af0*/  FSEL R4, R4, -INF , !P1 ;  /* 0xff80000004047808 */ /* 0x000fe20004800000 */
[--C-:B------:R-:W-:Y:S01]  /*3b00*/  FFMA.FTZ R52, R95, UR7, -R42.reuse ;  /* 0x000000075f347c23 */ /* 0x100fe2000801082a */
[----:B------:R-:W-:Y:S01]  /*3b10*/  FMNMX.FTZ R37, R36, R11, !PT ;  /* 0x0000000b24257209 */ /* 0x000fe20007810000 */
[--C-:B------:R-:W-:Y:S01]  /*3b20*/  FFMA.FTZ R54, R97, UR7, -R42.reuse ;  /* 0x0000000761367c23 */ /* 0x100fe2000801082a */
[----:B------:R-:W-:Y:S01]  /*3b30*/  ISETP.LT.OR P3, PT, R6, 0x52, P3 ;  /* 0x000000520600780c */ /* 0x000fe20001f61670 */
[----:B------:R0:W-:Y:S01]  /*3b40*/  MUFU.EX2 R49, R40 ;  /* 0x0000002800317308 */ /* 0x0001e20000000800 */
[----:B------:R-:W-:Y:S01]  /*3b50*/  FSEL R11, R66, -INF , !P2 ;  /* 0xff800000420b7808 */ /* 0x000fe20005000000 */
[--C-:B-1----:R-:W-:Y:S01]  /*3b60*/  FFMA.FTZ R39, R77, UR7, -R42.reuse ;  /* 0x000000074d277c23 */ /* 0x102fe2000801082a */
[----:B------:R-:W-:Y:S01]  /*3b70*/  FMNMX.FTZ R38, R4, R37, !PT ;  /* 0x0000002504267209 */ /* 0x000fe20007810000 */
[----:B------:R-:W-:Y:S01]  /*3b80*/  FFMA.FTZ R56, R99, UR7, -R42 ;  /* 0x0000000763387c23 */ /* 0x000fe2000801082a */
[----:B------:R-:W-:-:S02]  /*3b90*/  ISETP.LT.OR P4, PT, R6, 0x59, P4 ;  /* 0x000000590600780c */ /* 0x000fc40002781670 */
[----:B------:R-:W-:Y:S01]  /*3ba0*/  FSEL R37, R67, -INF , !P3 ;  /* 0xff80000043257808 */ /* 0x000fe20005800000 */
[----:B------:R1:W-:Y:S01]  /*3bb0*/  MUFU.EX2 R158, R41 ;  /* 0x00000029009e7308 */ /* 0x0003e20000000800 */
[----:B0-----:R-:W-:Y:S02]  /*3bc0*/  FMNMX.FTZ R40, R11, R38, !PT ;  /* 0x000000260b287209 */ /* 0x001fe40007810000 */
[----:B------:R-:W-:Y:S02]  /*3bd0*/  ISETP.LT.OR P5, PT, R6, 0x5a, P5 ;  /* 0x0000005a0600780c */ /* 0x000fe40002fa1670 */
[----:B------:R-:W-:-:S03]  /*3be0*/  FSEL R38, R70, -INF , !P4 ;  /* 0xff80000046267808 */ /* 0x000fc60006000000 */
[----:B------:R0:W-:Y:S01]  /*3bf0*/  MUFU.EX2 R47, R39 ;  /* 0x00000027002f7308 */ /* 0x0001e20000000800 */
[----:B-1----:R-:W-:Y:S01]  /*3c00*/  FMNMX.FTZ R41, R37, R40, !PT ;  /* 0x0000002825297209 */ /* 0x002fe20007810000 */
[----:B------:R-:W-:-:S03]  /*3c10*/  FFMA.FTZ R40, R87, UR7, -R42 ;  /* 0x0000000757287c23 */ /* 0x000fc6000801082a */
[----:B------:R-:W-:-:S03]  /*3c20*/  FMNMX.FTZ R6, R38, R41, !PT ;  /* 0x0000002926067209 */ /* 0x000fc60007810000 */
[----:B------:R1:W-:Y:S01]  /*3c30*/  MUFU.EX2 R53, R48 ;  /* 0x0000003000357308 */ /* 0x0003e20000000800 */
[----:B0-----:R-:W-:-:S04]  /*3c40*/  FSEL R39, R71, -INF , !P5 ;  /* 0xff80000047277808 */ /* 0x001fc80006800000 */
[----:B------:R-:W-:-:S03]  /*3c50*/  FMNMX.FTZ R6, R39, R6, !PT ;  /* 0x0000000627067209 */ /* 0x000fc60007810000 */
[----:B------:R0:W-:Y:S01]  /*3c60*/  MUFU.EX2 R45, R44 ;  /* 0x0000002c002d7308 */ /* 0x0001e20000000800 */
[--C-:B-1----:R-:W-:Y:S01]  /*3c70*/  FFMA.FTZ R48, R101, UR7, -R42.reuse ;  /* 0x0000000765307c23 */ /* 0x102fe2000801082a */
[----:B------:R-:W1:Y:S06]  /*3c80*/  SHFL.BFLY PT, R41, R6, 0x2, 0x1f ;  /* 0x0c401f0006297f89 */ /* 0x000e6c00000e0000 */
[----:B------:R-:W-:Y:S01]  /*3c90*/  MUFU.EX2 R59, R48 ;  /* 0x00000030003b7308 */ /* 0x000fe20000000800 */
[----:B0-----:R-:W-:-:S07]  /*3ca0*/  FFMA.FTZ R44, R83, UR7, -R42 ;  /* 0x00000007532c7c23 */ /* 0x001fce000801082a */
[----:B------:R-:W-:Y:S08]  /*3cb0*/  MUFU.EX2 R61, R58 ;  /* 0x0000003a003d7308 */ /* 0x000ff00000000800 */
[----:B------:R-:W-:Y:S01]  /*3cc0*/  MUFU.EX2 R63, R60 ;  /* 0x0000003c003f7308 */ /* 0x000fe20000000800 */
[----:B-1----:R-:W-:-:S05]  /*3cd0*/  FMNMX.FTZ R41, R6, R41, !PT ;  /* 0x0000002906297209 */ /* 0x002fca0007810000 */
[----:B------:R-:W0:Y:S02]  /*3ce0*/  SHFL.BFLY PT, R6, R41, 0x1, 0x1f ;  /* 0x0c201f0029067f89 */ /* 0x000e2400000e0000 */
[----:B------:R-:W-:Y:S08]  /*3cf0*/  MUFU.EX2 R44, R44 ;  /* 0x0000002c002c7308 */ /* 0x000ff00000000800 */
[----:B------:R1:W2:Y:S08]  /*3d00*/  MUFU.EX2 R51, R46 ;  /* 0x0000002e00337308 */ /* 0x0002b00000000800 */
[----:B------:R-:W3:Y:S01]  /*3d10*/  MUFU.EX2 R40, R40 ;  /* 0x0000002800287308 */ /* 0x000ee20000000800 */
[----:B-1----:R-:W-:Y:S01]  /*3d20*/  FFMA.FTZ R46, R93, UR7, -R42 ;  /* 0x000000075d2e7c23 */ /* 0x002fe2000801082a */
[----:B0-----:R-:W-:-:S06]  /*3d30*/  FMNMX.FTZ R6, R41, R6, !PT ;  /* 0x0000000629067209 */ /* 0x001fcc0007810000 */
[----:B------:R-:W-:Y:S01]  /*3d40*/  MUFU.EX2 R50, R50 ;  /* 0x0000003200327308 */ /* 0x000fe20000000800 */
[----:B------:R-:W-:Y:S01]  /*3d50*/  FFMA.FTZ R41, R107, UR7, -R42 ;  /* 0x000000076b297c23 */ /* 0x000fe2000801082a */
[----:B--2---:R-:W-:Y:S01]  /*3d60*/  F2FP.BF16.F32.PACK_AB R160, R51, R44 ;  /* 0x0000002c33a0723e */ /* 0x004fe200000010ff */
[C---:B------:R-:W-:Y:S01]  /*3d70*/  FMUL.FTZ R48, R6.reuse, UR7 ;  /* 0x0000000706307c20 */ /* 0x040fe20008410000 */
[----:B------:R-:W-:-:S04]  /*3d80*/  FSETP.NEU.FTZ.AND P1, PT, R6, -INF , PT ;  /* 0xff8000000600780b */ /* 0x000fc80003f3d000 */
[----:B------:R0:W1:Y:S01]  /*3d90*/  MUFU.EX2 R55, R46 ;  /* 0x0000002e00377308 */ /* 0x0000620000000800 */
[----:B------:R-:W-:Y:S02]  /*3da0*/  FSEL R48, R48, RZ, P1 ;  /* 0x000000ff30307208 */ /* 0x000fe40000800000 */
[----:B---3--:R-:W-:-:S03]  /*3db0*/  F2FP.BF16.F32.PACK_AB R162, R53, R40 ;  /* 0x0000002835a2723e */ /* 0x008fc600000010ff */
        /* <DEDUP_REMOVED lines=16> */
[----:B------:R-:W-:Y:S01]  /*3ec0*/  FFMA.FTZ R32, R32, UR7, -R48 ;  /* 0x0000000720207c23 */ /* 0x000fe20008010830 */
[----:B0-----:R-:W-:Y:S01]  /*3ed0*/  FFMA.FTZ R46, R103, UR7, -R42 ;  /* 0x00000007672e7c23 */ /* 0x001fe2000801082a */
        /* <DEDUP_REMOVED lines=8> */
[----:B------:R-:W-:Y:S01]  /*3f60*/  FFMA.FTZ R39, R39, UR7, -R48 ;  /* 0x0000000727277c23 */ /* 0x000fe20008010830 */
[----:B-1----:R-:W-:-:S03]  /*3f70*/  F2FP.BF16.F32.PACK_AB R164, R55, R50 ;  /* 0x0000003237a4723e */ /* 0x002fc600000010ff */
[----:B------:R-:W1:Y:S01]  /*3f80*/  MUFU.EX2 R13, R13 ;  /* 0x0000000d000d7308 */ /* 0x000e620000000800 */
[----:B0-----:R-:W-:Y:S01]  /*3f90*/  FADD.FTZ R15, R152, R43 ;  /* 0x0000002b980f7221 */ /* 0x001fe20000010000 */
[----:B------:R-:W-:Y:S02]  /*3fa0*/  F2FP.BF16.F32.PACK_AB R152, R43, R152 ;  /* 0x000000982b98723e */ /* 0x000fe400000010ff */
[----:B--2---:R-:W-:Y:S01]  /*3fb0*/  F2FP.BF16.F32.PACK_AB R153, R14, R3 ;  /* 0x000000030e99723e */ /* 0x004fe200000010ff */
[----:B------:R-:W-:Y:S01]  /*3fc0*/  FADD.FTZ R60, R154, R15 ;  /* 0x0000000f9a3c7221 */ /* 0x000fe20000010000 */
[C---:B------:R-:W-:Y:S02]  /*3fd0*/  F2FP.BF16.F32.PACK_AB R154, R45.reuse, R154 ;  /* 0x0000009a2d9a723e */ /* 0x040fe400000010ff */
[----:B------:R-:W0:Y:S01]  /*3fe0*/  MUFU.EX2 R20, R20 ;  /* 0x0000001400147308 */ /* 0x000e220000000800 */
[----:B------:R-:W-:Y:S01]  /*3ff0*/  FADD.FTZ R15, R45, R60 ;  /* 0x0000003c2d0f7221 */ /* 0x000fe20000010000 */
[----:B------:R-:W-:-:S03]  /*4000*/  FADD.FTZ R60, R3, R14 ;  /* 0x0000000e033c7221 */ /* 0x000fc60000010000 */
[----:B------:R-:W-:Y:S01]  /*4010*/  FADD.FTZ R62, R156, R15 ;  /* 0x0000000f9c3e7221 */ /* 0x000fe20000010000 */
[C---:B------:R-:W-:Y:S02]  /*4020*/  F2FP.BF16.F32.PACK_AB R156, R47.reuse, R156 ;  /* 0x0000009c2f9c723e */ /* 0x040fe400000010ff */
[----:B------:R-:W2:Y:S01]  /*4030*/  MUFU.EX2 R21, R21 ;  /* 0x0000001500157308 */ /* 0x000ea20000000800 */
[----:B------:R-:W-:Y:S01]  /*4040*/  FADD.FTZ R65, R47, R62 ;  /* 0x0000003e2f417221 */ /* 0x000fe20000010000 */
[----:B-1----:R-:W-:Y:S01]  /*4050*/  FADD.FTZ R15, R13, R60 ;  /* 0x0000003c0d0f7221 */ /* 0x002fe20000010000 */
[----:B------:R-:W-:Y:S02]  /*4060*/  F2FP.BF16.F32.PACK_AB R155, R58, R13 ;  /* 0x0000000d3a9b723e */ /* 0x000fe400000010ff */
[----:B------:R-:W-:Y:S01]  /*4070*/  FADD.FTZ R60, R158, R65 ;  /* 0x000000419e3c7221 */ /* 0x000fe20000010000 */
[----:B------:R-:W-:Y:S01]  /*4080*/  FADD.FTZ R15, R58, R15 ;  /* 0x0000000f3a0f7221 */ /* 0x000fe20000010000 */
[C---:B------:R-:W-:Y:S01]  /*4090*/  F2FP.BF16.F32.PACK_AB R158, R49.reuse, R158 ;  /* 0x0000009e319e723e */ /* 0x040fe200000010ff */
[----:B------:R-:W1:Y:S01]  /*40a0*/  MUFU.EX2 R24, R24 ;  /* 0x0000001800187308 */ /* 0x000e620000000800 */
[----:B------:R-:W-:Y:S01]  /*40b0*/  FADD.FTZ R65, R49, R60 ;  /* 0x0000003c31417221 */ /* 0x000fe20000010000 */
[----:B0-----:R-:W-:-:S03]  /*40c0*/  FADD.FTZ R60, R20, R15 ;  /* 0x0000000f143c7221 */ /* 0x001fc60000010000 */
[----:B------:R-:W-:-:S03]  /*40d0*/  FADD.FTZ R62, R44, R65 ;  /* 0x000000412c3e7221 */ /* 0x000fc60000010000 */
[----:B------:R-:W0:Y:S01]  /*40e0*/  MUFU.EX2 R25, R25 ;  /* 0x0000001900197308 */ /* 0x000e220000000800 */
[----:B--2---:R-:W-:Y:S01]  /*40f0*/  FADD.FTZ R15, R21, R60 ;  /* 0x0000003c150f7221 */ /* 0x004fe20000010000 */
[----:B------:R-:W-:Y:S01]  /*4100*/  FADD.FTZ R65, R51, R62 ;  /* 0x0000003e33417221 */ /* 0x000fe20000010000 */
[----:B------:R-:W-:-:S03]  /*4110*/  F2FP.BF16.F32.PACK_AB R157, R21, R20 ;  /* 0x00000014159d723e */ /* 0x000fc600000010ff */
[----:B------:R-:W-:Y:S02]  /*4120*/  FADD.FTZ R62, R40, R65 ;  /* 0x00000041283e7221 */ /* 0x000fe40000010000 */
[----:B------:R-:W2:Y:S01]  /*4130*/  MUFU.EX2 R26, R26 ;  /* 0x0000001a001a7308 */ /* 0x000ea20000000800 */
[----:B-1----:R-:W-:Y:S01]  /*4140*/  FADD.FTZ R60, R24, R15 ;  /* 0x0000000f183c7221 */ /* 0x002fe20000010000 */
[----:B------:R-:W-:-:S04]  /*4150*/  FADD.FTZ R65, R53, R62 ;  /* 0x0000003e35417221 */ /* 0x000fc80000010000 */
[----:B------:R-:W-:Y:S02]  /*4160*/  FADD.FTZ R62, R50, R65 ;  /* 0x00000041323e7221 */ /* 0x000fe40000010000 */
[----:B------:R-:W1:Y:S01]  /*4170*/  MUFU.EX2 R27, R27 ;  /* 0x0000001b001b7308 */ /* 0x000e620000000800 */
[----:B0-----:R-:W-:Y:S01]  /*4180*/  FADD.FTZ R15, R25, R60 ;  /* 0x0000003c190f7221 */ /* 0x001fe20000010000 */
[----:B------:R-:W-:Y:S01]  /*4190*/  FADD.FTZ R65, R55, R62 ;  /* 0x0000003e37417221 */ /* 0x000fe20000010000 */
[----:B------:R-:W-:-:S05]  /*41a0*/  F2FP.BF16.F32.PACK_AB R159, R25, R24 ;  /* 0x00000018199f723e */ /* 0x000fca00000010ff */
[----:B------:R-:W0:Y:S01]  /*41b0*/  MUFU.EX2 R28, R28 ;  /* 0x0000001c001c7308 */ /* 0x000e220000000800 */
[----:B--2---:R-:W-:-:S07]  /*41c0*/  FADD.FTZ R60, R26, R15 ;  /* 0x0000000f1a3c7221 */ /* 0x004fce0000010000 */
[----:B------:R-:W2:Y:S01]  /*41d0*/  MUFU.EX2 R52, R52 ;  /* 0x0000003400347308 */ /* 0x000ea20000000800 */
[C---:B-1----:R-:W-:Y:S01]  /*41e0*/  FADD.FTZ R15, R27.reuse, R60 ;  /* 0x0000003c1b0f7221 */ /* 0x042fe20000010000 */
[----:B------:R-:W-:-:S06]  /*41f0*/  F2FP.BF16.F32.PACK_AB R161, R27, R26 ;  /* 0x0000001a1ba1723e */ /* 0x000fcc00000010ff */
[----:B------:R-:W1:Y:S01]  /*4200*/  MUFU.EX2 R29, R29 ;  /* 0x0000001d001d7308 */ /* 0x000e620000000800 */
[----:B0-----:R-:W-:Y:S01]  /*4210*/  FADD.FTZ R60, R28, R15 ;  /* 0x0000000f1c3c7221 */ /* 0x001fe20000010000 */
[----:B------:R-:W-:-:S06]  /*4220*/  FFMA.FTZ R15, R38, UR7, -R48 ;  /* 0x00000007260f7c23 */ /* 0x000fcc0008010830 */
[----:B------:R0:W3:Y:S01]  /*4230*/  MUFU.EX2 R57, R54 ;  /* 0x0000003600397308 */ /* 0x0000e20000000800 */
[----:B--2---:R-:W-:-:S07]  /*4240*/  FADD.FTZ R62, R52, R65 ;  /* 0x00000041343e7221 */ /* 0x004fce0000010000 */
[----:B------:R-:W2:Y:S01]  /*4250*/  MUFU.EX2 R30, R30 ;  /* 0x0000001e001e7308 */ /* 0x000ea20000000800 */
[----:B0-----:R-:W-:Y:S01]  /*4260*/  FFMA.FTZ R54, R105, UR7, -R42 ;  /* 0x0000000769367c23 */ /* 0x001fe2000801082a */
[----:B-1----:R-:W-:Y:S01]  /*4270*/  FADD.FTZ R65, R29, R60 ;  /* 0x0000003c1d417221 */ /* 0x002fe20000010000 */
[----:B------:R-:W-:Y:S01]  /*4280*/  FFMA.FTZ R42, R69, UR7, -R42 ;  /* 0x00000007452a7c23 */ /* 0x000fe2000801082a */
[----:B------:R-:W-:-:S04]  /*4290*/  F2FP.BF16.F32.PACK_AB R163, R29, R28 ;  /* 0x0000001c1da3723e */ /* 0x000fc800000010ff */
[----:B------:R-:W0:Y:S01]  /*42a0*/  MUFU.EX2 R56, R56 ;  /* 0x0000003800387308 */ /* 0x000e220000000800 */
[C---:B---3--:R-:W-:Y:S01]  /*42b0*/  FADD.FTZ R67, R57.reuse, R62 ;  /* 0x0000003e39437221 */ /* 0x048fe20000010000 */
[----:B------:R-:W-:-:S06]  /*42c0*/  F2FP.BF16.F32.PACK_AB R166, R57, R52 ;  /* 0x0000003439a6723e */ /* 0x000fcc00000010ff */
[----:B------:R-:W1:Y:S01]  /*42d0*/  MUFU.EX2 R31, R31 ;  /* 0x0000001f001f7308 */ /* 0x000e620000000800 */
[----:B--2---:R-:W-:-:S07]  /*42e0*/  FADD.FTZ R38, R30, R65 ;  /* 0x000000411e267221 */ /* 0x004fce0000010000 */
[----:B------:R-:W-:Y:S01]  /*42f0*/  MUFU.EX2 R32, R32 ;  /* 0x0000002000207308 */ /* 0x000fe20000000800 */
[----:B0-----:R-:W-:Y:S01]  /*4300*/  FADD.FTZ R48, R56, R67 ;  /* 0x0000004338307221 */ /* 0x001fe20000010000 */
[----:B------:R-:W-:-:S03]  /*4310*/  F2FP.BF16.F32.PACK_AB R168, R59, R56 ;  /* 0x000000383ba8723e */ /* 0x000fc600000010ff */
[----:B------:R-:W-:-:S03]  /*4320*/  FADD.FTZ R45, R59, R48 ;  /* 0x000000303b2d7221 */ /* 0x000fc60000010000 */
[----:B------:R-:W0:Y:S01]  /*4330*/  MUFU.EX2 R46, R46 ;  /* 0x0000002e002e7308 */ /* 0x000e220000000800 */
[C---:B-1----:R-:W-:Y:S01]  /*4340*/  FADD.FTZ R43, R31.reuse, R38 ;  /* 0x000000261f2b7221 */ /* 0x042fe20000010000 */
[----:B------:R-:W-:-:S06]  /*4350*/  F2FP.BF16.F32.PACK_AB R165, R31, R30 ;  /* 0x0000001e1fa5723e */ /* 0x000fcc00000010ff */
[----:B------:R-:W1:Y:S08]  /*4360*/  MUFU.EX2 R33, R33 ;  /* 0x0000002100217308 */ /* 0x000e700000000800 */
[----:B------:R-:W-:Y:S01]  /*4370*/  MUFU.EX2 R34, R34 ;  /* 0x0000002200227308 */ /* 0x000fe20000000800 */
[----:B0-----:R-:W-:Y:S01]  /*4380*/  FADD.FTZ R48, R46, R45 ;  /* 0x0000002d2e307221 */ /* 0x001fe20000010000 */
[----:B------:R-:W-:-:S03]  /*4390*/  F2FP.BF16.F32.PACK_AB R170, R61, R46 ;  /* 0x0000002e3daa723e */ /* 0x000fc600000010ff */
[----:B------:R-:W-:-:S03]  /*43a0*/  FADD.FTZ R45, R61, R48 ;  /* 0x000000303d2d7221 */ /* 0x000fc60000010000 */
[----:B------:R-:W0:Y:S01]  /*43b0*/  MUFU.EX2 R54, R54 ;  /* 0x0000003600367308 */ /* 0x000e220000000800 */
[----:B-1----:R-:W-:-:S07]  /*43c0*/  F2FP.BF16.F32.PACK_AB R167, R33, R32 ;  /* 0x0000002021a7723e */ /* 0x002fce00000010ff */
[----:B------:R-:W1:Y:S08]  /*43d0*/  MUFU.EX2 R35, R35 ;  /* 0x0000002300237308 */ /* 0x000e700000000800 */
[----:B------:R-:W2:Y:S01]  /*43e0*/  MUFU.EX2 R36, R36 ;  /* 0x0000002400247308 */ /* 0x000ea20000000800 */
[----:B0-----:R-:W-:Y:S01]  /*43f0*/  FADD.FTZ R40, R54, R45 ;  /* 0x0000002d36287221 */ /* 0x001fe20000010000 */
[----:B------:R-:W-:-:S03]  /*4400*/  F2FP.BF16.F32.PACK_AB R172, R63, R54 ;  /* 0x000000363fac723e */ /* 0x000fc600000010ff */
[----:B------:R-:W-:-:S03]  /*4410*/  FADD.FTZ R40, R63, R40 ;  /* 0x000000283f287221 */ /* 0x000fc60000010000 */
[----:B------:R0:W3:Y:S01]  /*4420*/  MUFU.EX2 R171, R4 ;  /* 0x0000000400ab7308 */ /* 0x0000e20000000800 */
[----:B-1----:R-:W-:-:S07]  /*4430*/  F2FP.BF16.F32.PACK_AB R169, R35, R34 ;  /* 0x0000002223a9723e */ /* 0x002fce00000010ff */
[----:B------:R-:W1:Y:S01]  /*4440*/  MUFU.EX2 R41, R41 ;  /* 0x0000002900297308 */ /* 0x000e620000000800 */
[----:B0-----:R-:W-:-:S04]  /*4450*/  FADD.FTZ R4, R32, R43 ;  /* 0x0000002b20047221 */ /* 0x001fc80000010000 */
[----:B------:R-:W-:-:S03]  /*4460*/  FADD.FTZ R43, R33, R4 ;  /* 0x00000004212b7221 */ /* 0x000fc60000010000 */
[----:B------:R-:W0:Y:S01]  /*4470*/  MUFU.EX2 R11, R11 ;  /* 0x0000000b000b7308 */ /* 0x000e220000000800 */
[----:B------:R-:W-:-:S04]  /*4480*/  FADD.FTZ R4, R34, R43 ;  /* 0x0000002b22047221 */ /* 0x000fc80000010000 */
[----:B------:R-:W-:-:S03]  /*4490*/  FADD.FTZ R43, R35, R4 ;  /* 0x00000004232b7221 */ /* 0x000fc60000010000 */
[----:B------:R1:W4:Y:S01]  /*44a0*/  MUFU.EX2 R38, R37 ;  /* 0x0000002500267308 */ /* 0x0003220000000800 */
[----:B--2---:R-:W-:-:S04]  /*44b0*/  FADD.FTZ R4, R36, R43 ;  /* 0x0000002b24047221 */ /* 0x004fc80000010000 */
[C---:B---3--:R-:W-:Y:S01]  /*44c0*/  FADD.FTZ R44, R171.reuse, R4 ;  /* 0x00000004ab2c7221 */ /* 0x048fe20000010000 */
[----:B------:R-:W-:Y:S02]  /*44d0*/  F2FP.BF16.F32.PACK_AB R171, R171, R36 ;  /* 0x00000024abab723e */ /* 0x000fe400000010ff */
[----:B------:R-:W2:Y:S01]  /*44e0*/  MUFU.EX2 R15, R15 ;  /* 0x0000000f000f7308 */ /* 0x000ea20000000800 */
[----:B-1----:R-:W-:Y:S01]  /*44f0*/  FADD.FTZ R37, R41, R40 ;  /* 0x0000002829257221 */ /* 0x002fe20000010000 */
[----:B0-----:R-:W-:-:S06]  /*4500*/  FADD.FTZ R3, R11, R44 ;  /* 0x0000002c0b037221 */ /* 0x001fcc0000010000 */
[----:B------:R-:W0:Y:S01]  /*4510*/  MUFU.EX2 R42, R42 ;  /* 0x0000002a002a7308 */ /* 0x000e220000000800 */
[C---:B----4-:R-:W-:Y:S01]  /*4520*/  FADD.FTZ R14, R38.reuse, R3 ;  /* 0x00000003260e7221 */ /* 0x050fe20000010000 */
[----:B------:R-:W-:-:S06]  /*4530*/  F2FP.BF16.F32.PACK_AB R173, R38, R11 ;  /* 0x0000000b26ad723e */ /* 0x000fcc00000010ff */
[----:B------:R-:W1:Y:S01]  /*4540*/  MUFU.EX2 R40, R39 ;  /* 0x0000002700287308 */ /* 0x000e620000000800 */
[----:B--2---:R-:W-:Y:S01]  /*4550*/  FADD.FTZ R3, R15, R14 ;  /* 0x0000000e0f037221 */ /* 0x004fe20000010000 */
[C---:B0-----:R-:W-:Y:S01]  /*4560*/  FADD.FTZ R4, R42.reuse, R37 ;  /* 0x000000252a047221 */ /* 0x041fe20000010000 */
[----:B------:R-:W-:Y:S02]  /*4570*/  F2FP.BF16.F32.PACK_AB R174, R42, R41 ;  /* 0x000000292aae723e */ /* 0x000fe400000010ff */
[C---:B-1----:R-:W-:Y:S01]  /*4580*/  FADD.FTZ R3, R40.reuse, R3 ;  /* 0x0000000328037221 */ /* 0x042fe20000010000 */
[----:B------:R-:W-:Y:S01]  /*4590*/  F2FP.BF16.F32.PACK_AB R175, R40, R15 ;  /* 0x0000000f28af723e */ /* 0x000fe200000010ff */
[----:B------:R-:W-:Y:S06]  /*45a0*/  @!P0 BRA `(.L_x_1759) ;  /* 0x0000000000048947 */ /* 0x000fec0003800000 */
[----:B------:R-:W-:Y:S01]  /*45b0*/  BPT.TRAP 0x1 ;  /* 0x000000040000795c */ /* 0x000fe20000300000 */
.L_x_1759:
[----:B------:R0:W1:Y:S01]  /*45c0*/  SYNCS.PHASECHK.TRANS64.TRYWAIT P1, [R5+URZ+0x22850], R12 ;  /* 0x0228500c050075a7 */ /* 0x000062000802017f */
[----:B------:R-:W-:Y:S05]  /*45d0*/  @!P0 BRA `(.L_x_1760) ;  /* 0x0000000000048947 */ /* 0x000fea0003800000 */
[----:B------:R-:W-:Y:S01]  /*45e0*/  BPT.TRAP 0x1 ;  /* 0x000000040000795c */ /* 0x000fe20000300000 */
.L_x_1760:
[----:B-1----:R-:W-:Y:S05]  /*45f0*/  @P1 BRA `(.L_x_1761) ;  /* 0x0000000000081947 */ /* 0x002fea0003800000 */
[----:B------:R-:W1:Y:S02]  /*4600*/  SYNCS.PHASECHK.TRANS64.TRYWAIT P1, [R5+URZ+0x22850], R12 ;  /* 0x0228500c050075a7 */ /* 0x000e64000802017f */
[----:B-1----:R-:W-:Y:S05]  /*4610*/  @!P1 BRA `(.L_x_1762) ;  /* 0x0000011800a49947 */ /* 0x002fea0003800000 */
.L_x_1761:
[----:B------:R-:W-:Y:S01]  /*4620*/  R2UR UR5, R9 ;  /* 0x00000000090572ca */ /* 0x000fe200000e0000 */
[----:B------:R2:W-:Y:S01]  /*4630*/  BAR.SYNC.DEFER_BLOCKING R10, 0x100 ;  /* 0x0004000a0000751d */ /* 0x0005e20000010000 */
[----:B------:R-:W-:-:S05]  /*4640*/  IMAD.IADD R9, R17, 0x1, -R18 ;  /* 0x0000000111097824 */ /* 0x000fca00078e0a12 */
[----:B------:R-:W-:Y:S01]  /*4650*/  UMOV UR11, 0x40000040 ;  /* 0x40000040000b7882 */ /* 0x000fe20000000000 */
[----:B------:R-:W3:Y:S05]  /*4660*/  S2R R11, SR_TID.X ;  /* 0x00000000000b7919 */ /* 0x000eea0000002100 */
        /* <DEDUP_REMOVED lines=10> */
[----:B---3--:R-:W-:Y:S01]  /*4710*/  LOP3.LUT P1, RZ, R11, 0x7f, RZ, 0xc0, !PT ;  /* 0x0000007f0bff7812 */ /* 0x008fe2000782c0ff */
[----:B------:R-:W-:-:S12]  /*4720*/  IMAD R11, R201, 0x80, R9 ;  /* 0x00000080c90b7824 */ /* 0x000fd800078e0209 */
[----:B01----:R-:W-:-:S05]  /*4730*/  @!P1 VIADD R5, R5, 0x22860 ;  /* 0x0002286005059836 */ /* 0x003fca0000000000 */
        /* <DEDUP_REMOVED lines=33> */
[----:B0-----:R-:W-:-:S12]  /*4950*/  VIADD R5, R176, 0xfffffffe ;  /* 0xfffffffeb0057836 */ /* 0x001fd80000000000 */
[----:B--2---:R-:W-:Y:S05]  /*4960*/  @P1 BRA `(.L_x_1763) ;  /* 0x0000000000481947 */ /* 0x004fea0003800000 */
        /* <DEDUP_REMOVED lines=11> */
.L_x_1764:
[----:B------:R-:W-:-:S11]  /*4a20*/  UISETP.NE.AND UP1, UPT, UR15, 0x1, UPT ;  /* 0x000000010f00788c */ /* 0x000fd6000bf25270 */
[----:B------:R-:W-:Y:S02]  /*4a30*/  @UP1 ULDC.64 UR22, c[0x0][0x9e8] ;  /* 0x00027a0000161ab9 */ /* 0x000fe40000000a00 */
[----:B------:R-:W-:-:S04]  /*4a40*/  UIMAD.WIDE.U32 UR10, UR18, UR22, URZ ;  /* 0x00000016120a72a5 */ /* 0x000fc8000f8e003f */
[----:B------:R-:W-:-:S12]  /*4a50*/  @UP1 USHF.R.U32.HI UR18, URZ, UR23, UR11 ;  /* 0x000000173f121299 */ /* 0x000fd8000801160b */
.L_x_1765:
[----:B------:R-:W-:-:S04]  /*4a60*/  UIMAD UR15, UR18, UR15, UR15 ;  /* 0x0000000f120f72a4 */ /* 0x000fc8000f8e020f */
[----:B------:R-:W-:-:S04]  /*4a70*/  UISETP.LT.AND UP1, UPT, UR14, UR15, UPT ;  /* 0x0000000f0e00728c */ /* 0x000fc8000bf21270 */
[----:B------:R-:W-:-:S12]  /*4a80*/  USEL UR14, UR14, UR15, UP1 ;  /* 0x0000000f0e0e7287 */ /* 0x000fd80008800000 */
.L_x_1763:
        /* <DEDUP_REMOVED lines=11> */
[----:B------:R-:W-:Y:S01]  /*4b40*/  VIADD R13, R15, 0x8 ;  /* 0x000000080f0d7836 */ /* 0x000fe20000000000 */
[----:B------:R-:W-:-:S04]  /*4b50*/  ULDC UR27, c[0x0][0x9e0] ;  /* 0x00027800001b7ab9 */ /* 0x000fc80000000800 */
[----:B------:R-:W-:-:S07]  /*4b60*/  LOP3.LUT R11, RZ, R13, RZ, 0x33, !PT ;  /* 0x0000000dff0b7212 */ /* 0x000fce00078e33ff */
.L_x_1783:
[----:B------:R-:W-:-:S04]  /*4b70*/  UIADD3 UR37, UR37, 0x1, URZ ;  /* 0x0000000125257890 */ /* 0x000fc8000fffe03f */
[----:B------:R-:W-:-:S04]  /*4b80*/  UISETP.NE.AND UP1, UPT, UR37, 0x2, UPT ;  /* 0x000000022500788c */ /* 0x000fc8000bf25270 */
[----:B------:R-:W-:Y:S02]  /*4b90*/  USEL UR10, URZ, 0x1, UP1 ;  /* 0x000000013f0a7887 */ /* 0x000fe40008800000 */
[----:B------:R-:W-:Y:S02]  /*4ba0*/  USEL UR37, UR37, URZ, UP1 ;  /* 0x0000003f25257287 */ /* 0x000fe40008800000 */
[----:B------:R-:W-:Y:S01]  /*4bb0*/  ULOP3.LUT UR40, UR40, UR10, URZ, 0x3c, !UPT ;  /* 0x0000000a28287292 */ /* 0x000fe2000f8e3c3f */
[----:B0-----:R-:W-:Y:S11]  /*4bc0*/  @!P0 BRA `(.L_x_1767) ;  /* 0x0000000000048947 */ /* 0x001ff60003800000 */
[----:B------:R-:W-:Y:S01]  /*4bd0*/  BPT.TRAP 0x1 ;  /* 0x000000040000795c */ /* 0x000fe20000300000 */
.L_x_1767:
        /* <DEDUP_REMOVED lines=9> */
.L_x_1768:
[----:B-1----:R-:W-:Y:S05]  /*4c70*/  @P1 BRA `(.L_x_1769) ;  /* 0x0000000000081947 */ /* 0x002fea0003800000 */
[----:B------:R-:W1:Y:S02]  /*4c80*/  SYNCS.PHASECHK.TRANS64.TRYWAIT P1, [UR28+0x22830], R10 ;  /* 0x0228300aff0075a7 */ /* 0x000e64000802015c */
[----:B-1----:R-:W-:Y:S05]  /*4c90*/  @!P1 BRA `(.L_x_1770) ;  /* 0x0000011400189947 */ /* 0x002fea0003800000 */
.L_x_1769:
[----:B------:R-:W-:Y:S01]  /*4ca0*/  UIMAD UR22, UR37, 0x300, UR4 ;  /* 0x00000300251678a4 */ /* 0x000fe2000f8e0204 */
[----:B------:R-:W-:Y:S01]  /*4cb0*/  WARPGROUP.ARRIVE ;  /* 0x00000000000079c5 */ /* 0x000fe20000000000 */
[----:B------:R-:W-:Y:S01]  /*4cc0*/  UMOV UR23, 0x40000040 ;  /* 0x4000004000177882 */ /* 0x000fe20000000000 */
[----:B------:R-:W-:Y:S01]  /*4cd0*/  UMOV UR11, 0x40000040 ;  /* 0x40000040000b7882 */ /* 0x000fe20000000000 */
[----:B------:R-:W-:-:S03]  /*4ce0*/  UIADD3 UR10, UR22, 0x2, URZ ;  /* 0x00000002160a7890 */ /* 0x000fc6000fffe03f */
[----:B------:R-:W2:Y:S01]  /*4cf0*/  S2R R8, SR_TID.X ;  /* 0x0000000000087919 */ /* 0x000ea20000002100 */
[----:B------:R-:W-:Y:S01]  /*4d00*/  UIADD3 UR14, UR22, 0x4, URZ ;  /* 0x00000004160e7890 */ /* 0x000fe2000fffe03f */
[----:B-1----:R-:W-:Y:S01]  /*4d10*/  IMAD R21, R5, -0x60, R17 ;  /* 0xffffffa005157824 */ /* 0x002fe200078e0211 */
[----:B------:R-:W-:Y:S01]  /*4d20*/  UMOV UR15, 0x40000040 ;  /* 0x40000040000f7882 */ /* 0x000fe20000000000 */
[----:B------:R-:W-:Y:S01]  /*4d30*/  HGMMA.64x96x16.F32.BF16 R152, gdesc[UR20], RZ, !UPT, gsb0 ;  /* 0x01600000149879f0 */ /* 0x000fe2000c0018ff */
[----:B------:R-:W-:Y:S01]  /*4d40*/  UIADD3 UR18, UR22, 0x6, URZ ;  /* 0x0000000616127890 */ /* 0x000fe2000fffe03f */
[----:B------:R-:W-:Y:S01]  /*4d50*/  UMOV UR19, 0x40000040 ;  /* 0x4000004000137882 */ /* 0x000fe20000000000 */
[----:B------:R-:W-:-:S05]  /*4d60*/  IADD3 R21, -R18, 0x1, R21 ;  /* 0x0000000112157810 */ /* 0x000fca0007ffe115 */
[----:B------:R-:W-:Y:S01]  /*4d70*/  IMAD.IADD R21, R21, 0x1, -R16 ;  /* 0x0000000115157824 */ /* 0x000fe200078e0a10 */
[----:B--2---:R-:W-:Y:S02]  /*4d80*/  LOP3.LUT P1, RZ, R8, 0x7f, RZ, 0xc0, !PT ;  /* 0x0000007f08ff7812 */ /* 0x004fe4000782c0ff */
[----:B------:R-:W-:-:S04]  /*4d90*/  SHF.R.U32.HI R8, RZ, 0x7, R8 ;  /* 0x00000007ff087819 */ /* 0x000fc80000011608 */
        /* <DEDUP_REMOVED lines=12> */
[----:B------:R-:W-:Y:S02]  /*4e60*/  IMAD.U32 R177, RZ, RZ, UR28 ;  /* 0x0000001cffb17e24 */ /* 0x000fe4000f8e00ff */
        /* <DEDUP_REMOVED lines=8> */
[----:B------:R-:W-:-:S02]  /*4ef0*/  @!P1 VIADD R20, R177, 0x22840 ;  /* 0x00022840b1149836 */ /* 0x000fc40000000000 */
        /* <DEDUP_REMOVED lines=43> */
[----:B------:R-:W2:Y:S01]  /*51b0*/  MUFU.TANH R152, R152 ;  /* 0x0000009800987308 */ /* 0x000ea20000002400 */
[----:B------:R-:W-:-:S02]  /*51c0*/  VIADD R195, R21, UR27 ;  /* 0x0000001b15c37c36 */ /* 0x000fc40008000000 */
[----:B------:R-:W-:Y:S02]  /*51d0*/  VIADD R199, R21, UR6 ;  /* 0x0000000615c77c36 */ /* 0x000fe40008000000 */
[C---:B------:R-:W-:Y:S02]  /*51e0*/  IMAD.IADD R198, R0.reuse, 0x1, R195 ;  /* 0x0000000100c67824 */ /* 0x040fe400078e02c3 */
[----:B------:R-:W-:Y:S01]  /*51f0*/  IMAD.IADD R196, R0, 0x1, R199 ;  /* 0x0000000100c47824 */ /* 0x000fe200078e02c7 */
[----:B------:R-:W3:Y:S08]  /*5200*/  MUFU.TANH R153, R153 ;  /* 0x0000009900997308 */ /* 0x000ef00000002400 */
        /* <DEDUP_REMOVED lines=45> */
[----:B------:R-:W0:Y:S01]  /*54e0*/  MUFU.TANH R187, R187 ;  /* 0x000000bb00bb7308 */ /* 0x000e220000002400 */
[----:B-1234-:R-:W-:Y:S05]  /*54f0*/  @P1 BRA `(.L_x_1771) ;  /* 0x00000000005c1947 */ /* 0x01efea0003800000 */
[----:B------:R-:W-:Y:S01]  /*5500*/  ISETP.GT.AND P1, PT, R15, -0x1, PT ;  /* 0xffffffff0f00780c */ /* 0x000fe20003f24270 */
[----:B------:R-:W-:-:S12]  /*5510*/  BSSY B0, `(.L_x_1772) ;  /* 0x0000011000007945 */ /* 0x000fd80003800000 */
[----:B------:R-:W-:Y:S05]  /*5520*/  @P1 BRA `(.L_x_1773) ;  /* 0x0000000000241947 */ /* 0x000fea0003800000 */
[----:B------:R-:W-:Y:S02]  /*5530*/  IMAD.U32 R212, RZ, RZ, UR25 ;  /* 0x00000019ffd47e24 */ /* 0x000fe4000f8e00ff */
[----:B------:R-:W-:-:S03]  /*5540*/  IMAD.IADD R197, R0, 0x1, R9 ;  /* 0x0000000100c57824 */ /* 0x000fc600078e0209 */
[----:B------:R-:W-:Y:S02]  /*5550*/  ISETP.NE.AND P1, PT, R212, 0x1, PT ;  /* 0x00000001d400780c */ /* 0x000fe40003f25270 */
[----:B------:R-:W-:-:S11]  /*5560*/  LOP3.LUT R197, RZ, R197, RZ, 0x33, !PT ;  /* 0x000000c5ffc57212 */ /* 0x000fd600078e33ff */
[----:B------:R-:W1:Y:S02]  /*5570*/  @P1 LDC.64 R20, c[0x0][0x9e8] ;  /* 0x00027a00ff141b82 */ /* 0x000e640000000a00 */
[----:B-1----:R-:W-:-:S05]  /*5580*/  @P1 IMAD.HI.U32 R20, R197, R20, RZ ;  /* 0x00000014c5141227 */ /* 0x002fca00078e00ff */
[----:B------:R-:W-:-:S04]  /*5590*/  @P1 SHF.R.U32.HI R197, RZ, R21, R20 ;  /* 0x00000015ffc51219 */ /* 0x000fc80000011614 */
[----:B------:R-:W-:Y:S01]  /*55a0*/  LOP3.LUT R20, RZ, R197, RZ, 0x33, !PT ;  /* 0x000000c5ff147212 */ /* 0x000fe200078e33ff */
[----:B------:R-:W-:Y:S06]  /*55b0*/  BRA `(.L_x_1774) ;  /* 0x0000000000187947 */ /* 0x000fec0003800000 */
.L_x_1773:
[----:B------:R-:W-:-:S05]  /*55c0*/  IMAD.U32 R212, RZ, RZ, UR25 ;  /* 0x00000019ffd47e24 */ /* 0x000fca000f8e00ff */
[----:B------:R-:W-:-:S13]  /*55d0*/  ISETP.NE.AND P1, PT, R212, 0x1, PT ;  /* 0x00000001d400780c */ /* 0x000fda0003f25270 */
[----:B------:R-:W1:Y:S02]  /*55e0*/  @P1 LDC.64 R20, c[0x0][0x9e8] ;  /* 0x00027a00ff141b82 */ /* 0x000e640000000a00 */
[----:B-1----:R-:W-:-:S04]  /*55f0*/  @P1 IMAD.HI.U32 R194, R15, R20, RZ ;  /* 0x000000140fc21227 */ /* 0x002fc800078e00ff */
[----:B------:R-:W-:Y:S01]  /*5600*/  IMAD.MOV.U32 R20, RZ, RZ, R15 ;  /* 0x000000ffff147224 */ /* 0x000fe200078e000f */
[----:B------:R-:W-:-:S07]  /*5610*/  @P1 SHF.R.U32.HI R20, RZ, R21, R194 ;  /* 0x00000015ff141219 */ /* 0x000fce00000116c2 */
.L_x_1774:
[----:B------:R-:W-:Y:S05]  /*5620*/  BSYNC B0 ;  /* 0x0000000000007941 */ /* 0x000fea0003800000 */
.L_x_1772:
[----:B------:R-:W-:-:S04]  /*5630*/  IMAD R21, R5, -0x60, -R16 ;  /* 0xffffffa005157824 */ /* 0x000fc800078e0a10 */
[----:B------:R-:W-:-:S05]  /*5640*/  IMAD R21, R20, R212, R21 ;  /* 0x000000d414157224 */ /* 0x000fca00078e0215 */
[----:B------:R-:W-:Y:S02]  /*5650*/  VIADDMNMX R198, R21, R212, R198, PT ;  /* 0x000000d415c67246 */ /* 0x000fe400038001c6 */
[----:B------:R-:W-:-:S07]  /*5660*/  VIMNMX R196, R196, R21, !PT ;  /* 0x00000015c4c47248 */ /* 0x000fce0007fe0100 */
.L_x_1771:
[----:B------:R-:W-:Y:S01]  /*5670*/  IMAD R197, R5, -0x60, RZ ;  /* 0xffffffa005c57824 */ /* 0x000fe200078e02ff */
[----:B------:R-:W-:Y:S02]  /*5680*/  LOP3.LUT R2, R2, 0xfffbffff, RZ, 0xc0, !PT ;  /* 0xfffbffff02027812 */ /* 0x000fe400078ec0ff */
[----:B------:R-:W-:Y:S02]  /*5690*/  IADD3 R195, R195, 0x8, R0 ;  /* 0x00000008c3c37810 */ /* 0x000fe40007ffe000 */
        /* <DEDUP_REMOVED lines=17> */
[----:B0-----:R-:W-:Y:S02]  /*57b0*/  FSEL R156, R156, -INF , !P2 ;  /* 0xff8000009c9c7808 */ /* 0x001fe40005000000 */
        /* <DEDUP_REMOVED lines=106> */
[----:B------:R-:W-:Y:S02]  /*5e60*/  ISETP.GE.AND P5, PT, R197, 0x59, PT ;  /* 0x00000059c500780c */ /* 0x000fe40003fa6270 */
[----:B------:R-:W-:Y:S02]  /*5e70*/  IADD3 R191, R199, 0x8, R0 ;  /* 0x00000008c7bf7810 */ /* 0x000fe40007ffe000 */
[----:B------:R-:W-:-:S04]  /*5e80*/  ISETP.GT.AND P6, PT, R196, 0x58, !P5 ;  /* 0x00000058c400780c */ /* 0x000fc80006fc4270 */
[----:B------:R-:W-:-:S04]  /*5e90*/  ISETP.LT.OR P6, PT, R198, 0x59, P6 ;  /* 0x00000059c600780c */ /* 0x000fc800037c1670 */
[----:B------:R-:W-:Y:S02]  /*5ea0*/  FSEL R192, R192, -INF , !P6 ;  /* 0xff800000c0c07808 */ /* 0x000fe40007000000 */
[----:B------:R-:W-:-:S13]  /*5eb0*/  ISETP.GE.AND P6, PT, R197, 0x5a, PT ;  /* 0x0000005ac500780c */ /* 0x000fda0003fc6270 */
[----:B------:R-:W-:Y:S02]  /*5ec0*/  @P6 LOP3.LUT R2, R2, 0x1, RZ, 0xfc, !PT ;  /* 0x0000000102026812 */ /* 0x000fe400078efcff */
[----:B------:R-:W-:-:S04]  /*5ed0*/  ISETP.GT.AND P6, PT, R196, 0x59, !P6 ;  /* 0x00000059c400780c */ /* 0x000fc800077c4270 */
[----:B------:R-:W-:-:S04]  /*5ee0*/  ISETP.LT.OR P6, PT, R198, 0x5a, P6 ;  /* 0x0000005ac600780c */ /* 0x000fc800037c1670 */
[----:B------:R-:W-:Y:S02]  /*5ef0*/  FSEL R193, R193, -INF , !P6 ;  /* 0xff800000c1c17808 */ /* 0x000fe40007000000 */
[----:B------:R-:W-:-:S13]  /*5f00*/  PLOP3.LUT P6, PT, PT, PT, UP0, 0x40, 0x0 ;  /* 0x000000000000781c */ /* 0x000fda0003fce808 */
[----:B------:R-:W-:Y:S05]  /*5f10*/  @P6 BRA `(.L_x_1775) ;  /* 0x0000000000586947 */ /* 0x000fea0003800000 */
[----:B------:R-:W-:Y:S01]  /*5f20*/  ISETP.GT.AND P6, PT, R13, -0x1, PT ;  /* 0xffffffff0d00780c */ /* 0x000fe20003fc4270 */
[----:B------:R-:W-:-:S12]  /*5f30*/  BSSY B0, `(.L_x_1776) ;  /* 0x0000010000007945 */ /* 0x000fd80003800000 */
[----:B------:R-:W-:Y:S05]  /*5f40*/  @P6 BRA `(.L_x_1777) ;  /* 0x0000000000206947 */ /* 0x000fea0003800000 */
[----:B------:R-:W-:-:S05]  /*5f50*/  IMAD.U32 R198, RZ, RZ, UR25 ;  /* 0x00000019ffc67e24 */ /* 0x000fca000f8e00ff */
[----:B------:R-:W-:-:S13]  /*5f60*/  ISETP.NE.AND P6, PT, R198, 0x1, PT ;  /* 0x00000001c600780c */ /* 0x000fda0003fc5270 */
[----:B------:R-:W0:Y:S02]  /*5f70*/  @P6 LDC.64 R20, c[0x0][0x9e8] ;  /* 0x00027a00ff146b82 */ /* 0x000e240000000a00 */
[----:B0-----:R-:W-:-:S04]  /*5f80*/  @P6 IMAD.HI.U32 R196, R11, R20, RZ ;  /* 0x000000140bc46227 */ /* 0x001fc800078e00ff */
[----:B------:R-:W-:Y:S01]  /*5f90*/  IMAD.MOV.U32 R20, RZ, RZ, R11 ;  /* 0x000000ffff147224 */ /* 0x000fe200078e000b */
[----:B------:R-:W-:-:S04]  /*5fa0*/  @P6 SHF.R.U32.HI R20, RZ, R21, R196 ;  /* 0x00000015ff146219 */ /* 0x000fc800000116c4 */
[----:B------:R-:W-:Y:S01]  /*5fb0*/  LOP3.LUT R20, RZ, R20, RZ, 0x33, !PT ;  /* 0x00000014ff147212 */ /* 0x000fe200078e33ff */
[----:B------:R-:W-:Y:S06]  /*5fc0*/  BRA `(.L_x_1778) ;  /* 0x0000000000187947 */ /* 0x000fec0003800000 */
.L_x_1777:
[----:B------:R-:W-:-:S05]  /*5fd0*/  IMAD.U32 R198, RZ, RZ, UR25 ;  /* 0x00000019ffc67e24 */ /* 0x000fca000f8e00ff */
[----:B------:R-:W-:-:S13]  /*5fe0*/  ISETP.NE.AND P6, PT, R198, 0x1, PT ;  /* 0x00000001c600780c */ /* 0x000fda0003fc5270 */
[----:B------:R-:W0:Y:S02]  /*5ff0*/  @P6 LDC.64 R20, c[0x0][0x9e8] ;  /* 0x00027a00ff146b82 */ /* 0x000e240000000a00 */
[----:B0-----:R-:W-:-:S04]  /*6000*/  @P6 IMAD.HI.U32 R196, R13, R20, RZ ;  /* 0x000000140dc46227 */ /* 0x001fc800078e00ff */
[----:B------:R-:W-:Y:S01]  /*6010*/  IMAD.MOV.U32 R20, RZ, RZ, R13 ;  /* 0x000000ffff147224 */ /* 0x000fe200078e000d */
[----:B------:R-:W-:-:S07]  /*6020*/  @P6 SHF.R.U32.HI R20, RZ, R21, R196 ;  /* 0x00000015ff146219 */ /* 0x000fce00000116c4 */
.L_x_1778:
[----:B------:R-:W-:Y:S05]  /*6030*/  BSYNC B0 ;  /* 0x0000000000007941 */ /* 0x000fea0003800000 */
.L_x_1776:
[----:B------:R-:W-:-:S04]  /*6040*/  IMAD.IADD R197, R197, 0x1, -R16 ;  /* 0x00000001c5c57824 */ /* 0x000fc800078e0a10 */
[----:B------:R-:W-:-:S05]  /*6050*/  IMAD R20, R20, R198, R197 ;  /* 0x000000c614147224 */ /* 0x000fca00078e02c5 */
[----:B------:R-:W-:Y:S02]  /*6060*/  VIADDMNMX R195, R20, R198, R195, PT ;  /* 0x000000c614c37246 */ /* 0x000fe400038001c3 */
[----:B------:R-:W-:-:S07]  /*6070*/  VIMNMX R191, R191, R20, !PT ;  /* 0x00000014bfbf7248 */ /* 0x000fce0007fe0100 */
.L_x_1775:
[----:B------:R-:W-:Y:S02]  /*6080*/  ISETP.GT.AND P1, PT, R191, 0x1, !P1 ;  /* 0x00000001bf00780c */ /* 0x000fe40004f24270 */
[----:B------:R-:W-:Y:S02]  /*6090*/  LOP3.LUT P6, RZ, R2, 0x10000, RZ, 0xc0, !PT ;  /* 0x0001000002ff7812 */ /* 0x000fe400078cc0ff */
[----:B------:R-:W-:Y:S02]  /*60a0*/  ISETP.LT.OR P1, PT, R195, 0x2, P1 ;  /* 0x00000002c300780c */ /* 0x000fe40000f21670 */
[----:B------:R-:W-:Y:S02]  /*60b0*/  ISETP.GT.AND P2, PT, R191, 0x49, !P2 ;  /* 0x00000049bf00780c */ /* 0x000fe40005744270 */
        /* <DEDUP_REMOVED lines=55> */
[----:B------:R-:W-:-:S02]  /*6430*/  LOP3.LUT P1, RZ, R2, 0x2000, RZ, 0xc0, !PT ;  /* 0x0000200002ff7812 */ /* 0x000fc4000782c0ff */
[----:B------:R-:W-:Y:S02]  /*6440*/  FMNMX.FTZ R196, R193, R14, !PT ;  /* 0x0000000ec1c47209 */ /* 0x000fe40007810000 */
[----:B------:R-:W-:Y:S02]  /*6450*/  ISETP.GT.AND P1, PT, R191, 0x28, !P1 ;  /* 0x00000028bf00780c */ /* 0x000fe40004f24270 */
[----:B------:R-:W-:Y:S01]  /*6460*/  LOP3.LUT P6, RZ, R2, 0x20, RZ, 0xc0, !PT ;  /* 0x0000002002ff7812 */ /* 0x000fe200078cc0ff */
[----:B------:R-:W0:Y:S01]  /*6470*/  SHFL.BFLY PT, R21, R196, 0x2, 0x1f ;  /* 0x0c401f00c4157f89 */ /* 0x000e2200000e0000 */
[C---:B------:R-:W-:Y:S02]  /*6480*/  ISETP.LT.OR P1, PT, R195.reuse, 0x29, P1 ;  /* 0x00000029c300780c */ /* 0x040fe40000f21670 */
[----:B------:R-:W-:Y:S02]  /*6490*/  ISETP.LT.OR P2, PT, R195, 0x4a, P2 ;  /* 0x0000004ac300780c */ /* 0x000fe40001741670 */
[----:B------:R-:W-:-:S02]  /*64a0*/  FSEL R170, R170, -INF , !P1 ;  /* 0xff800000aaaa7808 */ /* 0x000fc40004800000 */
[----:B------:R-:W-:Y:S02]  /*64b0*/  LOP3.LUT P1, RZ, R2, 0x1000, RZ, 0xc0, !PT ;  /* 0x0000100002ff7812 */ /* 0x000fe4000782c0ff */
[C---:B------:R-:W-:Y:S02]  /*64c0*/  ISETP.GT.AND P3, PT, R191.reuse, 0x50, !P3 ;  /* 0x00000050bf00780c */ /* 0x040fe40005f64270 */
[----:B------:R-:W-:Y:S02]  /*64d0*/  ISETP.GT.AND P1, PT, R191, 0x29, !P1 ;  /* 0x00000029bf00780c */ /* 0x000fe40004f24270 */
[----:B------:R-:W-:Y:S02]  /*64e0*/  FSEL R183, R183, -INF , !P2 ;  /* 0xff800000b7b77808 */ /* 0x000fe40005000000 */
[----:B------:R-:W-:Y:S02]  /*64f0*/  ISETP.LT.OR P1, PT, R195, 0x2a, P1 ;  /* 0x0000002ac300780c */ /* 0x000fe40000f21670 */
[----:B------:R-:W-:-:S02]  /*6500*/  ISETP.GT.AND P4, PT, R191, 0x51, !P4 ;  /* 0x00000051bf00780c */ /* 0x000fc40006784270 */
[----:B------:R-:W-:Y:S02]  /*6510*/  FSEL R171, R171, -INF , !P1 ;  /* 0xff800000abab7808 */ /* 0x000fe40004800000 */
[----:B------:R-:W-:Y:S02]  /*6520*/  LOP3.LUT P1, RZ, R2, 0x800, RZ, 0xc0, !PT ;  /* 0x0000080002ff7812 */ /* 0x000fe4000782c0ff */
[----:B------:R-:W-:Y:S02]  /*6530*/  ISETP.LT.OR P3, PT, R195, 0x51, P3 ;  /* 0x00000051c300780c */ /* 0x000fe40001f61670 */
[----:B------:R-:W-:Y:S02]  /*6540*/  ISETP.GT.AND P1, PT, R191, 0x30, !P1 ;  /* 0x00000030bf00780c */ /* 0x000fe40004f24270 */
[----:B0-----:R-:W-:Y:S02]  /*6550*/  FMNMX.FTZ R198, R196, R21, !PT ;  /* 0x00000015c4c67209 */ /* 0x001fe40007810000 */
[----:B------:R-:W-:-:S02]  /*6560*/  ISETP.LT.OR P1, PT, R195, 0x31, P1 ;  /* 0x00000031c300780c */ /* 0x000fc40000f21670 */
[----:B------:R-:W-:Y:S01]  /*6570*/  ISETP.GT.AND P5, PT, R191, 0x58, !P5 ;  /* 0x00000058bf00780c */ /* 0x000fe20006fa4270 */
[----:B------:R-:W0:Y:S01]  /*6580*/  SHFL.BFLY PT, R21, R198, 0x1, 0x1f ;  /* 0x0c201f00c6157f89 */ /* 0x000e2200000e0000 */
[----:B------:R-:W-:Y:S02]  /*6590*/  FSEL R174, R174, -INF , !P1 ;  /* 0xff800000aeae7808 */ /* 0x000fe40004800000 */
[----:B------:R-:W-:Y:S02]  /*65a0*/  LOP3.LUT P1, RZ, R2, 0x400, RZ, 0xc0, !PT ;  /* 0x0000040002ff7812 */ /* 0x000fe4000782c0ff */
[----:B------:R-:W-:Y:S02]  /*65b0*/  ISETP.LT.OR P4, PT, R195, 0x52, P4 ;  /* 0x00000052c300780c */ /* 0x000fe40002781670 */
[----:B------:R-:W-:Y:S02]  /*65c0*/  ISETP.GT.AND P1, PT, R191, 0x31, !P1 ;  /* 0x00000031bf00780c */ /* 0x000fe40004f24270 */
[----:B------:R-:W-:-:S02]  /*65d0*/  FSEL R184, R184, -INF , !P3 ;  /* 0xff800000b8b87808 */ /* 0x000fc40005800000 */
[C---:B------:R-:W-:Y:S02]  /*65e0*/  ISETP.LT.OR P1, PT, R195.reuse, 0x32, P1 ;  /* 0x00000032c300780c */ /* 0x040fe40000f21670 */
[----:B------:R-:W-:Y:S02]  /*65f0*/  ISETP.LT.OR P5, PT, R195, 0x59, P5 ;  /* 0x00000059c300780c */ /* 0x000fe40002fa1670 */
[----:B------:R-:W-:Y:S02]  /*6600*/  FSEL R175, R175, -INF , !P1 ;  /* 0xff800000afaf7808 */ /* 0x000fe40004800000 */
[----:B------:R-:W-:Y:S02]  /*6610*/  LOP3.LUT P1, RZ, R2, 0x200, RZ, 0xc0, !PT ;  /* 0x0000020002ff7812 */ /* 0x000fe4000782c0ff */
[----:B------:R-:W-:Y:S02]  /*6620*/  FSEL R185, R185, -INF , !P4 ;  /* 0xff800000b9b97808 */ /* 0x000fe40006000000 */
[----:B------:R-:W-:-:S02]  /*6630*/  ISETP.GT.AND P1, PT, R191, 0x38, !P1 ;  /* 0x00000038bf00780c */ /* 0x000fc40004f24270 */
[----:B0-----:R-:W-:Y:S02]  /*6640*/  FMNMX.FTZ R14, R198, R21, !PT ;  /* 0x00000015c60e7209 */ /* 0x001fe40007810000 */
[----:B------:R-:W-:-:S03]  /*6650*/  ISETP.LT.OR P1, PT, R195, 0x39, P1 ;  /* 0x00000039c300780c */ /* 0x000fc60000f21670 */
[----:B------:R-:W-:Y:S01]  /*6660*/  FMUL.FTZ R197, R14, UR7 ;  /* 0x000000070ec57c20 */ /* 0x000fe20008410000 */
        /* <DEDUP_REMOVED lines=26> */
[----:B------:R-:W-:Y:S01]  /*6810*/  ISETP.LT.OR P2, PT, R195, 0x5a, P2 ;  /* 0x0000005ac300780c */ /* 0x000fe20001741670 */
[--C-:B------:R-:W-:Y:S01]  /*6820*/  FFMA.FTZ R199, R152, UR7, -R197.reuse ;  /* 0x0000000798c77c23 */ /* 0x100fe200080108c5 */
[----:B------:R-:W-:Y:S01]  /*6830*/  FMNMX.FTZ R12, R154, R213, !PT ;  /* 0x000000d59a0c7209 */ /* 0x000fe20007810000 */
[--C-:B------:R-:W-:Y:S01]  /*6840*/  FFMA.FTZ R152, R153, UR7, -R197.reuse ;  /* 0x0000000799987c23 */ /* 0x100fe200080108c5 */
[--C-:B------:R-:W-:Y:S01]  /*6850*/  FFMA.FTZ R196, R156, UR7, -R197.reuse ;  /* 0x000000079cc47c23 */ /* 0x100fe200080108c5 */
[--C-:B------:R-:W-:Y:S01]  /*6860*/  FFMA.FTZ R198, R160, UR7, -R197.reuse ;  /* 0x00000007a0c67c23 */ /* 0x100fe200080108c5 */
[----:B------:R-:W-:Y:S01]  /*6870*/  FMNMX.FTZ R153, R155, R12, !PT ;  /* 0x0000000c9b997209 */ /* 0x000fe20007810000 */
[--C-:B------:R-:W-:Y:S01]  /*6880*/  FFMA.FTZ R191, R172, UR7, -R197.reuse ;  /* 0x00000007acbf7c23 */ /* 0x100fe200080108c5 */
[----:B------:R0:W-:Y:S01]  /*6890*/  MUFU.EX2 R12, R196 ;  /* 0x000000c4000c7308 */ /* 0x0001e20000000800 */
[----:B------:R-:W-:Y:S01]  /*68a0*/  FSEL R195, R186, -INF , !P5 ;  /* 0xff800000bac37808 */ /* 0x000fe20006800000 */
[--C-:B------:R-:W-:Y:S01]  /*68b0*/  FFMA.FTZ R186, R203, UR7, -R197.reuse ;  /* 0x00000007cbba7c23 */ /* 0x100fe200080108c5 */
[----:B------:R-:W-:Y:S01]  /*68c0*/  FMNMX.FTZ R156, R158, R153, !PT ;  /* 0x000000999e9c7209 */ /* 0x000fe20007810000 */
[--C-:B------:R-:W-:Y:S01]  /*68d0*/  FFMA.FTZ R153, R157, UR7, -R197.reuse ;  /* 0x000000079d997c23 */ /* 0x100fe200080108c5 */
[--C-:B------:R-:W-:Y:S01]  /*68e0*/  FFMA.FTZ R203, R194, UR7, -R197.reuse ;  /* 0x00000007c2cb7c23 */ /* 0x100fe200080108c5 */
[----:B------:R-:W-:Y:S01]  /*68f0*/  FSEL R194, R14, RZ, P1 ;  /* 0x000000ff0ec27208 */ /* 0x000fe20000800000 */
[--C-:B------:R-:W-:Y:S01]  /*6900*/  FFMA.FTZ R188, R188, UR7, -R197.reuse ;  /* 0x00000007bcbc7c23 */ /* 0x100fe200080108c5 */
[----:B------:R-:W-:Y:S01]  /*6910*/  FMNMX.FTZ R157, R159, R156, !PT ;  /* 0x0000009c9f9d7209 */ /* 0x000fe20007810000 */
[----:B0-----:R-:W-:Y:S01]  /*6920*/  FFMA.FTZ R196, R164, UR7, -R197 ;  /* 0x00000007a4c47c23 */ /* 0x001fe200080108c5 */
[----:B------:R-:W-:Y:S01]  /*6930*/  MUFU.EX2 R199, R199 ;  /* 0x000000c700c77308 */ /* 0x000fe20000000800 */
[----:B------:R-:W-:Y:S01]  /*6940*/  FADD.FTZ R194, -R194, R7 ;  /* 0x00000007c2c27221 */ /* 0x000fe20000010100 */
[----:B------:R-:W-:Y:S01]  /*6950*/  FMNMX.FTZ R156, R162, R157, !PT ;  /* 0x0000009da29c7209 */ /* 0x000fe20007810000 */
[--C-:B------:R-:W-:Y:S01]  /*6960*/  FFMA.FTZ R189, R189, UR7, -R197.reuse ;  /* 0x00000007bdbd7c23 */ /* 0x100fe200080108c5 */
[----:B------:R-:W-:-:S02]  /*6970*/  FFMA.FTZ R190, R190, UR7, -R197 ;  /* 0x00000007bebe7c23 */ /* 0x000fc400080108c5 */
[----:B------:R-:W-:Y:S02]  /*6980*/  FMNMX.FTZ R157, R163, R156, !PT ;  /* 0x0000009ca39d7209 */ /* 0x000fe40007810000 */
[----:B------:R0:W-:Y:S02]  /*6990*/  MUFU.EX2 R156, R198 ;  /* 0x000000c6009c7308 */ /* 0x0001e40000000800 */
[----:B------:R-:W-:Y:S01]  /*69a0*/  FMNMX.FTZ R160, R166, R157, !PT ;  /* 0x0000009da6a07209 */ /* 0x000fe20007810000 */
[----:B------:R-:W-:-:S03]  /*69b0*/  FFMA.FTZ R157, R161, UR7, -R197 ;  /* 0x00000007a19d7c23 */ /* 0x000fc600080108c5 */
[----:B------:R-:W-:Y:S02]  /*69c0*/  FMNMX.FTZ R161, R167, R160, !PT ;  /* 0x000000a0a7a17209 */ /* 0x000fe40007810000 */
[----:B------:R-:W-:Y:S01]  /*69d0*/  MUFU.EX2 R152, R152 ;  /* 0x0000009800987308 */ /* 0x000fe20000000800 */
[----:B0-----:R-:W-:Y:S01]  /*69e0*/  FFMA.FTZ R198, R168, UR7, -R197 ;  /* 0x00000007a8c67c23 */ /* 0x001fe200080108c5 */
[----:B------:R-:W-:-:S04]  /*69f0*/  FMNMX.FTZ R160, R170, R161, !PT ;  /* 0x000000a1aaa07209 */ /* 0x000fc80007810000 */
[----:B------:R-:W-:Y:S02]  /*6a00*/  FMNMX.FTZ R161, R171, R160, !PT ;  /* 0x000000a0aba17209 */ /* 0x000fe40007810000 */
[----:B------:R-:W-:Y:S02]  /*6a10*/  MUFU.EX2 R153, R153 ;  /* 0x0000009900997308 */ /* 0x000fe40000000800 */
[----:B------:R-:W-:Y:S01]  /*6a20*/  FMNMX.FTZ R164, R174, R161, !PT ;  /* 0x000000a1aea47209 */ /* 0x000fe20007810000 */
[----:B------:R-:W-:-:S03]  /*6a30*/  FFMA.FTZ R161, R165, UR7, -R197 ;  /* 0x00000007a5a17c23 */ /* 0x000fc600080108c5 */
[----:B------:R-:W-:Y:S02]  /*6a40*/  FMNMX.FTZ R165, R175, R164, !PT ;  /* 0x000000a4afa57209 */ /* 0x000fe40007810000 */
[----:B------:R-:W-:Y:S02]  /*6a50*/  MUFU.EX2 R157, R157 ;  /* 0x0000009d009d7308 */ /* 0x000fe40000000800 */
[----:B------:R-:W-:-:S04]  /*6a60*/  FMNMX.FTZ R164, R178, R165, !PT ;  /* 0x000000a5b2a47209 */ /* 0x000fc80007810000 */
[----:B------:R-:W-:Y:S02]  /*6a70*/  FMNMX.FTZ R165, R179, R164, !PT ;  /* 0x000000a4b3a57209 */ /* 0x000fe40007810000 */
[----:B------:R0:W-:Y:S02]  /*6a80*/  MUFU.EX2 R164, R198 ;  /* 0x000000c600a47308 */ /* 0x0001e40000000800 */
[----:B------:R-:W-:Y:S01]  /*6a90*/  FMNMX.FTZ R168, R180, R165, !PT ;  /* 0x000000a5b4a87209 */ /* 0x000fe20007810000 */
[----:B------:R-:W-:-:S03]  /*6aa0*/  FFMA.FTZ R165, R169, UR7, -R197 ;  /* 0x00000007a9a57c23 */ /* 0x000fc600080108c5 */
[----:B------:R-:W-:Y:S02]  /*6ab0*/  FMNMX.FTZ R169, R181, R168, !PT ;  /* 0x000000a8b5a97209 */ /* 0x000fe40007810000 */
[----:B------:R1:W-:Y:S01]  /*6ac0*/  MUFU.EX2 R160, R196 ;  /* 0x000000c400a07308 */ /* 0x0003e20000000800 */
[----:B0-----:R-:W-:Y:S01]  /*6ad0*/  FSEL R198, R187, -INF , !P2 ;  /* 0xff800000bbc67808 */ /* 0x001fe20005000000 */
[--C-:B------:R-:W-:Y:S01]  /*6ae0*/  FFMA.FTZ R187, R202, UR7, -R197.reuse ;  /* 0x00000007cabb7c23 */ /* 0x100fe200080108c5 */
[----:B------:R-:W-:Y:S01]  /*6af0*/  FMNMX.FTZ R168, R182, R169, !PT ;  /* 0x000000a9b6a87209 */ /* 0x000fe20007810000 */
[--C-:B------:R-:W-:Y:S01]  /*6b00*/  FFMA.FTZ R202, R192, UR7, -R197.reuse ;  /* 0x00000007c0ca7c23 */ /* 0x100fe200080108c5 */
[----:B------:R-:W-:Y:S01]  /*6b10*/  FMUL.FTZ R192, R194, UR7 ;  /* 0x00000007c2c07c20 */ /* 0x000fe20008410000 */
[--C-:B------:R-:W-:Y:S01]  /*6b20*/  FFMA.FTZ R194, R193, UR7, -R197.reuse ;  /* 0x00000007c1c27c23 */ /* 0x100fe200080108c5 */
[----:B------:R-:W-:Y:S01]  /*6b30*/  FMNMX.FTZ R169, R183, R168, !PT ;  /* 0x000000a8b7a97209 */ /* 0x000fe20007810000 */
[----:B------:R-:W-:Y:S01]  /*6b40*/  MUFU.EX2 R161, R161 ;  /* 0x000000a100a17308 */ /* 0x000fe20000000800 */
[----:B-1----:R-:W-:-:S02]  /*6b50*/  FFMA.FTZ R196, R210, UR7, -R197 ;  /* 0x00000007d2c47c23 */ /* 0x002fc400080108c5 */
[----:B------:R-:W-:Y:S01]  /*6b60*/  FMNMX.FTZ R172, R184, R169, !PT ;  /* 0x000000a9b8ac7209 */ /* 0x000fe20007810000 */
[----:B------:R-:W-:-:S03]  /*6b70*/  FFMA.FTZ R169, R173, UR7, -R197 ;  /* 0x00000007ada97c23 */ /* 0x000fc600080108c5 */
[----:B------:R-:W-:Y:S01]  /*6b80*/  FMNMX.FTZ R172, R185, R172, !PT ;  /* 0x000000acb9ac7209 */ /* 0x000fe20007810000 */
[----:B------:R-:W0:Y:S03]  /*6b90*/  MUFU.EX2 R192, R192 ;  /* 0x000000c000c07308 */ /* 0x000e260000000800 */
[----:B------:R-:W-:Y:S01]  /*6ba0*/  FMNMX.FTZ R173, R195, R172, !PT ;  /* 0x000000acc3ad7209 */ /* 0x000fe20007810000 */
[----:B------:R-:W-:-:S03]  /*6bb0*/  FFMA.FTZ R172, R176, UR7, -R197 ;  /* 0x00000007b0ac7c23 */ /* 0x000fc600080108c5 */
[----:B------:R-:W-:Y:S01]  /*6bc0*/  FMNMX.FTZ R176, R198, R173, !PT ;  /* 0x000000adc6b07209 */ /* 0x000fe20007810000 */
[----:B------:R1:W-:Y:S01]  /*6bd0*/  MUFU.EX2 R168, R191 ;  /* 0x000000bf00a87308 */ /* 0x0003e20000000800 */
[----:B------:R-:W-:-:S03]  /*6be0*/  FFMA.FTZ R173, R200, UR7, -R197 ;  /* 0x00000007c8ad7c23 */ /* 0x000fc600080108c5 */
[----:B------:R-:W2:Y:S04]  /*6bf0*/  SHFL.BFLY PT, R213, R176, 0x2, 0x1f ;  /* 0x0c401f00b0d57f89 */ /* 0x000ea800000e0000 */
[----:B------:R-:W3:Y:S01]  /*6c00*/  MUFU.EX2 R165, R165 ;  /* 0x000000a500a57308 */ /* 0x000ee20000000800 */
[----:B0-----:R-:W-:Y:S01]  /*6c10*/  FFMA.FTZ R193, R192, R4, R199 ;  /* 0x00000004c0c17223 */ /* 0x001fe200000100c7 */
[----:B-1----:R-:W-:Y:S01]  /*6c20*/  FFMA.FTZ R191, R211, UR7, -R197 ;  /* 0x00000007d3bf7c23 */ /* 0x002fe200080108c5 */
[-C--:B------:R-:W-:Y:S01]  /*6c30*/  FMUL.FTZ R24, R24, R192.reuse ;  /* 0x000000c018187220 */ /* 0x080fe20000410000 */
[-C--:B------:R-:W-:Y:S01]  /*6c40*/  FMUL.FTZ R25, R25, R192.reuse ;  /* 0x000000c019197220 */ /* 0x080fe20000410000 */
[C---:B------:R-:W-:Y:S01]  /*6c50*/  FADD.FTZ R193, R152.reuse, R193 ;  /* 0x000000c198c17221 */ /* 0x040fe20000010000 */
[----:B------:R-:W-:Y:S01]  /*6c60*/  F2FP.BF16.F32.PACK_AB R152, R152, R199 ;  /* 0x000000c79898723e */ /* 0x000fe200000010ff */
[-C--:B------:R-:W-:Y:S01]  /*6c70*/  FMUL.FTZ R28, R28, R192.reuse ;  /* 0x000000c01c1c7220 */ /* 0x080fe20000410000 */
[----:B------:R-:W0:Y:S01]  /*6c80*/  MUFU.EX2 R169, R169 ;  /* 0x000000a900a97308 */ /* 0x000e220000000800 */
[----:B------:R-:W-:Y:S01]  /*6c90*/  FADD.FTZ R4, R12, R193 ;  /* 0x000000c10c047221 */ /* 0x000fe20000010000 */
[-C--:B------:R-:W-:Y:S01]  /*6ca0*/  FMUL.FTZ R29, R29, R192.reuse ;  /* 0x000000c01d1d7220 */ /* 0x080fe20000410000 */
[-C--:B------:R-:W-:Y:S01]  /*6cb0*/  FMUL.FTZ R32, R32, R192.reuse ;  /* 0x000000c020207220 */ /* 0x080fe20000410000 */
[-C--:B------:R-:W-:Y:S01]  /*6cc0*/  FMUL.FTZ R33, R33, R192.reuse ;  /* 0x000000c021217220 */ /* 0x080fe20000410000 */
[----:B------:R-:W-:Y:S01]  /*6cd0*/  FADD.FTZ R193, R153, R4 ;  /* 0x0000000499c17221 */ /* 0x000fe20000010000 */
[-C--:B------:R-:W-:Y:S01]  /*6ce0*/  FMUL.FTZ R36, R36, R192.reuse ;  /* 0x000000c024247220 */ /* 0x080fe20000410000 */
[----:B------:R-:W-:Y:S01]  /*6cf0*/  FMUL.FTZ R37, R37, R192 ;  /* 0x000000c025257220 */ /* 0x000fe20000410000 */
[----:B------:R-:W1:Y:S01]  /*6d00*/  MUFU.EX2 R172, R172 ;  /* 0x000000ac00ac7308 */ /* 0x000e620000000800 */
[----:B------:R-:W-:Y:S01]  /*6d10*/  FADD.FTZ R4, R156, R193 ;  /* 0x000000c19c047221 */ /* 0x000fe20000010000 */
[C---:B------:R-:W-:Y:S01]  /*6d20*/  F2FP.BF16.F32.PACK_AB R156, R157.reuse, R156 ;  /* 0x0000009c9d9c723e */ /* 0x040fe200000010ff */
[-C--:B------:R-:W-:Y:S01]  /*6d30*/  FMUL.FTZ R40, R40, R192.reuse ;  /* 0x000000c028287220 */ /* 0x080fe20000410000 */
[----:B--2---:R-:W-:Y:S01]  /*6d40*/  FMNMX.FTZ R213, R176, R213, !PT ;  /* 0x000000d5b0d57209 */ /* 0x004fe20007810000 */
[----:B------:R-:W-:Y:S01]  /*6d50*/  FADD.FTZ R211, R157, R4 ;  /* 0x000000049dd37221 */ /* 0x000fe20000010000 */
[-C--:B------:R-:W-:Y:S01]  /*6d60*/  FMUL.FTZ R41, R41, R192.reuse ;  /* 0x000000c029297220 */ /* 0x080fe20000410000 */
[-C--:B------:R-:W-:Y:S01]  /*6d70*/  FMUL.FTZ R44, R44, R192.reuse ;  /* 0x000000c02c2c7220 */ /* 0x080fe20000410000 */
[----:B------:R-:W2:Y:S01]  /*6d80*/  MUFU.EX2 R173, R173 ;  /* 0x000000ad00ad7308 */ /* 0x000ea20000000800 */
[----:B------:R-:W4:Y:S01]  /*6d90*/  SHFL.BFLY PT, R176, R213, 0x1, 0x1f ;  /* 0x0c201f00d5b07f89 */ /* 0x000f2200000e0000 */
[----:B------:R-:W-:Y:S01]  /*6da0*/  FADD.FTZ R4, R160, R211 ;  /* 0x000000d3a0047221 */ /* 0x000fe20000010000 */
[-C--:B------:R-:W-:Y:S01]  /*6db0*/  FMUL.FTZ R45, R45, R192.reuse ;  /* 0x000000c02d2d7220 */ /* 0x080fe20000410000 */
[-C--:B------:R-:W-:Y:S01]  /*6dc0*/  FMUL.FTZ R48, R48, R192.reuse ;  /* 0x000000c030307220 */ /* 0x080fe20000410000 */
[-C--:B------:R-:W-:Y:S01]  /*6dd0*/  FMUL.FTZ R49, R49, R192.reuse ;  /* 0x000000c031317220 */ /* 0x080fe20000410000 */
[----:B------:R-:W-:Y:S01]  /*6de0*/  FADD.FTZ R211, R161, R4 ;  /* 0x00000004a1d37221 */ /* 0x000fe20000010000 */
[-C--:B------:R-:W-:Y:S01]  /*6df0*/  FMUL.FTZ R52, R52, R192.reuse ;  /* 0x000000c034347220 */ /* 0x080fe20000410000 */
[----:B------:R-:W5:Y:S01]  /*6e00*/  MUFU.EX2 R186, R186 ;  /* 0x000000ba00ba7308 */ /* 0x000f620000000800 */
[-C--:B------:R-:W-:Y:S01]  /*6e10*/  FMUL.FTZ R53, R53, R192.reuse ;  /* 0x000000c035357220 */ /* 0x080fe20000410000 */
[----:B------:R-:W-:Y:S01]  /*6e20*/  FADD.FTZ R4, R164, R211 ;  /* 0x000000d3a4047221 */ /* 0x000fe20000010000 */
        /* <DEDUP_REMOVED lines=12> */
[----:B------:R-:W-:Y:S01]  /*6ef0*/  FMUL.FTZ R77, R77, R192 ;  /* 0x000000c04d4d7220 */ /* 0x000fe20000410000 */
[----:B------:R-:W5:Y:S01]  /*6f00*/  MUFU.EX2 R191, R191 ;  /* 0x000000bf00bf7308 */ /* 0x000f620000000800 */
[----:B----4-:R-:W-:Y:S01]  /*6f10*/  FMNMX.FTZ R176, R213, R176, !PT ;  /* 0x000000b0d5b07209 */ /* 0x010fe20007810000 */
[----:B---3--:R-:W-:Y:S01]  /*6f20*/  FADD.FTZ R213, R165, R4 ;  /* 0x00000004a5d57221 */ /* 0x008fe20000010000 */
[-C--:B------:R-:W-:Y:S01]  /*6f30*/  FMUL.FTZ R80, R80, R192.reuse ;  /* 0x000000c050507220 */ /* 0x080fe20000410000 */
[-C--:B------:R-:W-:Y:S01]  /*6f40*/  FMUL.FTZ R81, R81, R192.reuse ;  /* 0x000000c051517220 */ /* 0x080fe20000410000 */
[C---:B------:R-:W-:Y:S01]  /*6f50*/  FSETP.NEU.FTZ.AND P1, PT, R176.reuse, -INF , PT ;  /* 0xff800000b000780b */ /* 0x040fe20003f3d000 */
[----:B------:R-:W-:Y:S01]  /*6f60*/  FMUL.FTZ R200, R176, UR7 ;  /* 0x00000007b0c87c20 */ /* 0x000fe20008410000 */
[----:B------:R-:W-:Y:S01]  /*6f70*/  FADD.FTZ R4, R168, R213 ;  /* 0x000000d5a8047221 */ /* 0x000fe20000010000 */
[----:B------:R-:W3:Y:S01]  /*6f80*/  MUFU.EX2 R196, R196 ;  /* 0x000000c400c47308 */ /* 0x000ee20000000800 */
[----:B------:R-:W-:Y:S01]  /*6f90*/  FSEL R211, R176, RZ, P1 ;  /* 0x000000ffb0d37208 */ /* 0x000fe20000800000 */
[-C--:B------:R-:W-:Y:S01]  /*6fa0*/  FMUL.FTZ R84, R84, R192.reuse ;  /* 0x000000c054547220 */ /* 0x080fe20000410000 */
[----:B------:R-:W-:Y:S01]  /*6fb0*/  FSEL R197, R200, RZ, P1 ;  /* 0x000000ffc8c57208 */ /* 0x000fe20000800000 */
[----:B0-----:R-:W-:Y:S01]  /*6fc0*/  FADD.FTZ R213, R169, R4 ;  /* 0x00000004a9d57221 */ /* 0x001fe20000010000 */
[-C--:B------:R-:W-:Y:S01]  /*6fd0*/  FMUL.FTZ R85, R85, R192.reuse ;  /* 0x000000c055557220 */ /* 0x080fe20000410000 */
[----:B------:R-:W-:Y:S01]  /*6fe0*/  FADD.FTZ R4, -R211, R6 ;  /* 0x00000006d3047221 */ /* 0x000fe20000010100 */
[----:B------:R-:W-:Y:S01]  /*6ff0*/  FMUL.FTZ R88, R88, R192 ;  /* 0x000000c058587220 */ /* 0x000fe20000410000 */
[--C-:B------:R-:W-:Y:S01]  /*7000*/  FFMA.FTZ R200, R21, UR7, -R197.reuse ;  /* 0x0000000715c87c23 */ /* 0x100fe200080108c5 */
[--C-:B------:R-:W-:Y:S01]  /*7010*/  FFMA.FTZ R21, R20, UR7, -R197.reuse ;  /* 0x0000000714157c23 */ /* 0x100fe200080108c5 */
[----:B------:R-:W-:Y:S01]  /*7020*/  FFMA.FTZ R20, R154, UR7, -R197 ;  /* 0x000000079a147c23 */ /* 0x000fe200080108c5 */
[----:B-1----:R-:W-:Y:S01]  /*7030*/  FADD.FTZ R154, R172, R213 ;  /* 0x000000d5ac9a7221 */ /* 0x002fe20000010000 */
[--C-:B------:R-:W-:Y:S01]  /*7040*/  FFMA.FTZ R193, R158, UR7, -R197.reuse ;  /* 0x000000079ec17c23 */ /* 0x100fe200080108c5 */
[--C-:B------:R-:W-:Y:S01]  /*7050*/  FFMA.FTZ R158, R167, UR7, -R197.reuse ;  /* 0x00000007a79e7c23 */ /* 0x100fe200080108c5 */
[----:B------:R-:W0:Y:S01]  /*7060*/  MUFU.EX2 R188, R188 ;  /* 0x000000bc00bc7308 */ /* 0x000e220000000800 */
[----:B--2---:R-:W-:Y:S01]  /*7070*/  FADD.FTZ R167, R173, R154 ;  /* 0x0000009aada77221 */ /* 0x004fe20000010000 */
[--C-:B------:R-:W-:Y:S01]  /*7080*/  FFMA.FTZ R6, R163, UR7, -R197.reuse ;  /* 0x00000007a3067c23 */ /* 0x100fe200080108c5 */
[--C-:B------:R-:W-:Y:S01]  /*7090*/  FFMA.FTZ R163, R166, UR7, -R197.reuse ;  /* 0x00000007a6a37c23 */ /* 0x100fe200080108c5 */
[----:B------:R-:W-:Y:S01]  /*70a0*/  FFMA.FTZ R155, R155, UR7, -R197 ;  /* 0x000000079b9b7c23 */ /* 0x000fe200080108c5 */
[----:B-----5:R-:W-:Y:S01]  /*70b0*/  FADD.FTZ R154, R186, R167 ;  /* 0x000000a7ba9a7221 */ /* 0x020fe20000010000 */
[--C-:B------:R-:W-:Y:S01]  /*70c0*/  FFMA.FTZ R167, R178, UR7, -R197.reuse ;  /* 0x00000007b2a77c23 */ /* 0x100fe200080108c5 */
[--C-:B------:R-:W-:Y:S01]  /*70d0*/  FFMA.FTZ R170, R170, UR7, -R197.reuse ;  /* 0x00000007aaaa7c23 */ /* 0x100fe200080108c5 */
[----:B------:R-:W1:Y:S01]  /*70e0*/  MUFU.EX2 R189, R189 ;  /* 0x000000bd00bd7308 */ /* 0x000e620000000800 */
[----:B------:R-:W-:Y:S01]  /*70f0*/  FADD.FTZ R154, R187, R154 ;  /* 0x0000009abb9a7221 */ /* 0x000fe20000010000 */
[--C-:B------:R-:W-:Y:S01]  /*7100*/  FFMA.FTZ R210, R171, UR7, -R197.reuse ;  /* 0x00000007abd27c23 */ /* 0x100fe200080108c5 */
[--C-:B------:R-:W-:Y:S01]  /*7110*/  FFMA.FTZ R171, R174, UR7, -R197.reuse ;  /* 0x00000007aeab7c23 */ /* 0x100fe200080108c5 */
[--C-:B------:R-:W-:Y:S01]  /*7120*/  FFMA.FTZ R175, R175, UR7, -R197.reuse ;  /* 0x00000007afaf7c23 */ /* 0x100fe200080108c5 */
[----:B------:R-:W-:Y:S01]  /*7130*/  FADD.FTZ R211, R191, R154 ;  /* 0x0000009abfd37221 */ /* 0x000fe20000010000 */
[----:B------:R-:W-:Y:S01]  /*7140*/  F2FP.BF16.F32.PACK_AB R154, R153, R12 ;  /* 0x0000000c999a723e */ /* 0x000fe200000010ff */
[----:B------:R-:W-:Y:S01]  /*7150*/  FFMA.FTZ R180, R180, UR7, -R197 ;  /* 0x00000007b4b47c23 */ /* 0x000fe200080108c5 */
[----:B------:R-:W2:Y:S01]  /*7160*/  MUFU.EX2 R190, R190 ;  /* 0x000000be00be7308 */ /* 0x000ea20000000800 */
[----:B---3--:R-:W-:Y:S01]  /*7170*/  FADD.FTZ R211, R196, R211 ;  /* 0x000000d3c4d37221 */ /* 0x008fe20000010000 */
[--C-:B------:R-:W-:Y:S01]  /*7180*/  FFMA.FTZ R179, R179, UR7, -R197.reuse ;  /* 0x00000007b3b37c23 */ /* 0x100fe200080108c5 */
[--C-:B------:R-:W-:Y:S01]  /*7190*/  FFMA.FTZ R181, R181, UR7, -R197.reuse ;  /* 0x00000007b5b57c23 */ /* 0x100fe200080108c5 */
[--C-:B------:R-:W-:Y:S01]  /*71a0*/  FFMA.FTZ R182, R182, UR7, -R197.reuse ;  /* 0x00000007b6b67c23 */ /* 0x100fe200080108c5 */
[--C-:B------:R-:W-:Y:S01]  /*71b0*/  FFMA.FTZ R183, R183, UR7, -R197.reuse ;  /* 0x00000007b7b77c23 */ /* 0x100fe200080108c5 */
[--C-:B------:R-:W-:Y:S01]  /*71c0*/  FFMA.FTZ R184, R184, UR7, -R197.reuse ;  /* 0x00000007b8b87c23 */ /* 0x100fe200080108c5 */
[--C-:B------:R-:W-:Y:S01]  /*71d0*/  FFMA.FTZ R185, R185, UR7, -R197.reuse ;  /* 0x00000007b9b97c23 */ /* 0x100fe200080108c5 */
[----:B------:R-:W3:Y:S01]  /*71e0*/  MUFU.EX2 R203, R203 ;  /* 0x000000cb00cb7308 */ /* 0x000ee20000000800 */
[--C-:B------:R-:W-:Y:S01]  /*71f0*/  FFMA.FTZ R195, R195, UR7, -R197.reuse ;  /* 0x00000007c3c37c23 */ /* 0x100fe200080108c5 */
[-C--:B------:R-:W-:Y:S01]  /*7200*/  FMUL.FTZ R89, R89, R192.reuse ;  /* 0x000000c059597220 */ /* 0x080fe20000410000 */
[-C--:B------:R-:W-:Y:S01]  /*7210*/  FMUL.FTZ R92, R92, R192.reuse ;  /* 0x000000c05c5c7220 */ /* 0x080fe20000410000 */
[-C--:B------:R-:W-:Y:S01]  /*7220*/  FMUL.FTZ R93, R93, R192.reuse ;  /* 0x000000c05d5d7220 */ /* 0x080fe20000410000 */
[-C--:B------:R-:W-:Y:S01]  /*7230*/  FMUL.FTZ R96, R96, R192.reuse ;  /* 0x000000c060607220 */ /* 0x080fe20000410000 */
[-C--:B------:R-:W-:Y:S01]  /*7240*/  FMUL.FTZ R97, R97, R192.reuse ;  /* 0x000000c061617220 */ /* 0x080fe20000410000 */
[-C--:B------:R-:W-:Y:S01]  /*7250*/  FMUL.FTZ R100, R100, R192.reuse ;  /* 0x000000c064647220 */ /* 0x080fe20000410000 */
[----:B------:R4:W5:Y:S01]  /*7260*/  MUFU.EX2 R7, R202 ;  /* 0x000000ca00077308 */ /* 0x0009620000000800 */
        /* <DEDUP_REMOVED lines=8> */
[--C-:B----4-:R-:W-:Y:S01]  /*72f0*/  FFMA.FTZ R202, R159, UR7, -R197.reuse ;  /* 0x000000079fca7c23 */ /* 0x110fe200080108c5 */
[----:B------:R-:W-:Y:S01]  /*7300*/  FFMA.FTZ R159, R162, UR7, -R197 ;  /* 0x00000007a29f7c23 */ /* 0x000fe200080108c5 */
[----:B0-----:R-:W-:Y:S01]  /*7310*/  FADD.FTZ R162, R188, R211 ;  /* 0x000000d3bca27221 */ /* 0x001fe20000010000 */
[----:B------:R-:W-:Y:S01]  /*7320*/  FFMA.FTZ R197, R198, UR7, -R197 ;  /* 0x00000007c6c57c23 */ /* 0x000fe200080108c5 */
[-C--:B------:R-:W-:Y:S01]  /*7330*/  FMUL.FTZ R116, R116, R192.reuse ;  /* 0x000000c074747220 */ /* 0x080fe20000410000 */
[----:B------:R-:W-:Y:S01]  /*7340*/  FMUL.FTZ R117, R117, R192 ;  /* 0x000000c075757220 */ /* 0x000fe20000410000 */
[----:B-1----:R-:W-:Y:S01]  /*7350*/  FADD.FTZ R153, R189, R162 ;  /* 0x000000a2bd997221 */ /* 0x002fe20000010000 */
[----:B------:R-:W-:Y:S01]  /*7360*/  MUFU.EX2 R200, R200 ;  /* 0x000000c800c87308 */ /* 0x000fe20000000800 */
[----:B--2---:R-:W-:Y:S01]  /*7370*/  F2FP.BF16.F32.PACK_AB R158, R161, R160 ;  /* 0x000000a0a19e723e */ /* 0x004fe200000010ff */
[----:B------:R-:W-:Y:S01]  /*7380*/  FMUL.FTZ R120, R120, R192 ;  /* 0x000000c078787220 */ /* 0x000fe20000410000 */
[----:B------:R-:W-:Y:S01]  /*7390*/  FADD.FTZ R166, R190, R153 ;  /* 0x00000099bea67221 */ /* 0x000fe20000010000 */
[----:B------:R-:W-:Y:S01]  /*73a0*/  F2FP.BF16.F32.PACK_AB R160, R165, R164 ;  /* 0x000000a4a5a0723e */ /* 0x000fe200000010ff */
[----:B------:R-:W-:Y:S01]  /*73b0*/  FMUL.FTZ R121, R121, R192 ;  /* 0x000000c079797220 */ /* 0x000fe20000410000 */
[----:B------:R-:W-:Y:S01]  /*73c0*/  F2FP.BF16.F32.PACK_AB R164, R173, R172 ;  /* 0x000000acada4723e */ /* 0x000fe200000010ff */
[----:B---3--:R-:W-:Y:S01]  /*73d0*/  FADD.FTZ R172, R203, R166 ;  /* 0x000000a6cbac7221 */ /* 0x008fe20000010000 */
[----:B------:R-:W-:Y:S01]  /*73e0*/  F2FP.BF16.F32.PACK_AB R166, R187, R186 ;  /* 0x000000babba6723e */ /* 0x000fe200000010ff */
[----:B------:R-:W-:Y:S01]  /*73f0*/  FMUL.FTZ R187, R4, UR7 ;  /* 0x0000000704bb7c20 */ /* 0x000fe20008410000 */
[----:B------:R-:W-:Y:S01]  /*7400*/  MUFU.EX2 R21, R21 ;  /* 0x0000001500157308 */ /* 0x000fe20000000800 */
[----:B-----5:R-:W-:Y:S01]  /*7410*/  FADD.FTZ R153, R7, R172 ;  /* 0x000000ac07997221 */ /* 0x020fe20000010000 */
[----:B------:R-:W-:Y:S01]  /*7420*/  F2FP.BF16.F32.PACK_AB R172, R203, R190 ;  /* 0x000000becbac723e */ /* 0x000fe200000010ff */
[----:B------:R-:W-:Y:S01]  /*7430*/  FMUL.FTZ R124, R124, R192 ;  /* 0x000000c07c7c7220 */ /* 0x000fe20000410000 */
[----:B------:R-:W-:Y:S01]  /*7440*/  F2FP.BF16.F32.PACK_AB R162, R169, R168 ;  /* 0x000000a8a9a2723e */ /* 0x000fe200000010ff */
[-C--:B------:R-:W-:Y:S01]  /*7450*/  FMUL.FTZ R125, R125, R192.reuse ;  /* 0x000000c07d7d7220 */ /* 0x080fe20000410000 */
[----:B------:R-:W-:Y:S01]  /*7460*/  F2FP.BF16.F32.PACK_AB R168, R196, R191 ;  /* 0x000000bfc4a8723e */ /* 0x000fe200000010ff */
[-C--:B------:R-:W-:Y:S01]  /*7470*/  FMUL.FTZ R128, R128, R192.reuse ;  /* 0x000000c080807220 */ /* 0x080fe20000410000 */
[----:B------:R-:W0:Y:S01]  /*7480*/  MUFU.EX2 R187, R187 ;  /* 0x000000bb00bb7308 */ /* 0x000e220000000800 */
        /* <DEDUP_REMOVED lines=11> */
[----:B------:R-:W-:-:S04]  /*7540*/  FMUL.FTZ R149, R149, R192 ;  /* 0x000000c095957220 */ /* 0x000fc80000410000 */
[----:B------:R-:W2:Y:S01]  /*7550*/  MUFU.EX2 R155, R155 ;  /* 0x0000009b009b7308 */ /* 0x000ea20000000800 */
[-C--:B0-----:R-:W-:Y:S01]  /*7560*/  FMUL.FTZ R26, R26, R187.reuse ;  /* 0x000000bb1a1a7220 */ /* 0x081fe20000410000 */
        /* <DEDUP_REMOVED lines=13> */
[----:B------:R-:W-:Y:S01]  /*7640*/  FMUL.FTZ R51, R51, R187 ;  /* 0x000000bb33337220 */ /* 0x000fe20000410000 */
[----:B------:R-:W3:Y:S01]  /*7650*/  MUFU.EX2 R193, R193 ;  /* 0x000000c100c17308 */ /* 0x000ee20000000800 */
[----:B0-----:R-:W-:Y:S01]  /*7660*/  F2FP.BF16.F32.PACK_AB R170, R189, R188 ;  /* 0x000000bcbdaa723e */ /* 0x001fe200000010ff */
[----:B------:R-:W-:Y:S01]  /*7670*/  FFMA.FTZ R188, R187, R3, R200 ;  /* 0x00000003bbbc7223 */ /* 0x000fe200000100c8 */
[-C--:B------:R-:W-:Y:S01]  /*7680*/  FMUL.FTZ R54, R54, R187.reuse ;  /* 0x000000bb36367220 */ /* 0x080fe20000410000 */
[-C--:B------:R-:W-:Y:S01]  /*7690*/  FMUL.FTZ R55, R55, R187.reuse ;  /* 0x000000bb37377220 */ /* 0x080fe20000410000 */
[-C--:B------:R-:W-:Y:S01]  /*76a0*/  FMUL.FTZ R58, R58, R187.reuse ;  /* 0x000000bb3a3a7220 */ /* 0x080fe20000410000 */
[----:B------:R-:W-:Y:S01]  /*76b0*/  FADD.FTZ R3, R21, R188 ;  /* 0x000000bc15037221 */ /* 0x000fe20000010000 */
[-C--:B------:R-:W-:Y:S01]  /*76c0*/  FMUL.FTZ R59, R59, R187.reuse ;  /* 0x000000bb3b3b7220 */ /* 0x080fe20000410000 */
[----:B------:R-:W0:Y:S01]  /*76d0*/  MUFU.EX2 R202, R202 ;  /* 0x000000ca00ca7308 */ /* 0x000e220000000800 */
[-C--:B------:R-:W-:Y:S01]  /*76e0*/  FMUL.FTZ R62, R62, R187.reuse ;  /* 0x000000bb3e3e7220 */ /* 0x080fe20000410000 */
[----:B-1----:R-:W-:Y:S01]  /*76f0*/  FADD.FTZ R190, R20, R3 ;  /* 0x0000000314be7221 */ /* 0x002fe20000010000 */
[-C--:B------:R-:W-:Y:S01]  /*7700*/  FMUL.FTZ R63, R63, R187.reuse ;  /* 0x000000bb3f3f7220 */ /* 0x080fe20000410000 */
[-C--:B------:R-:W-:Y:S01]  /*7710*/  FMUL.FTZ R66, R66, R187.reuse ;  /* 0x000000bb42427220 */ /* 0x080fe20000410000 */
[-C--:B------:R-:W-:Y:S01]  /*7720*/  FMUL.FTZ R67, R67, R187.reuse ;  /* 0x000000bb43437220 */ /* 0x080fe20000410000 */
[C---:B--2---:R-:W-:Y:S01]  /*7730*/  FADD.FTZ R190, R155.reuse, R190 ;  /* 0x000000be9bbe7221 */ /* 0x044fe20000010000 */
[----:B------:R-:W-:Y:S01]  /*7740*/  F2FP.BF16.F32.PACK_AB R155, R155, R20 ;  /* 0x000000149b9b723e */ /* 0x000fe200000010ff */
[----:B------:R-:W1:Y:S01]  /*7750*/  MUFU.EX2 R159, R159 ;  /* 0x0000009f009f7308 */ /* 0x000e620000000800 */
[-C--:B------:R-:W-:Y:S01]  /*7760*/  FMUL.FTZ R70, R70, R187.reuse ;  /* 0x000000bb46467220 */ /* 0x080fe20000410000 */
[----:B---3--:R-:W-:Y:S01]  /*7770*/  FADD.FTZ R3, R193, R190 ;  /* 0x000000bec1037221 */ /* 0x008fe20000010000 */
[-C--:B------:R-:W-:Y:S01]  /*7780*/  FMUL.FTZ R71, R71, R187.reuse ;  /* 0x000000bb47477220 */ /* 0x080fe20000410000 */
[-C--:B------:R-:W-:Y:S01]  /*7790*/  FMUL.FTZ R74, R74, R187.reuse ;  /* 0x000000bb4a4a7220 */ /* 0x080fe20000410000 */
[-C--:B------:R-:W-:Y:S01]  /*77a0*/  FMUL.FTZ R75, R75, R187.reuse ;  /* 0x000000bb4b4b7220 */ /* 0x080fe20000410000 */
[-C--:B------:R-:W-:Y:S01]  /*77b0*/  FMUL.FTZ R78, R78, R187.reuse ;  /* 0x000000bb4e4e7220 */ /* 0x080fe20000410000 */
[----:B------:R-:W-:Y:S01]  /*77c0*/  FMUL.FTZ R79, R79, R187 ;  /* 0x000000bb4f4f7220 */ /* 0x000fe20000410000 */
[----:B------:R-:W2:Y:S01]  /*77d0*/  MUFU.EX2 R194, R194 ;  /* 0x000000c200c27308 */ /* 0x000ea20000000800 */
[C---:B0-----:R-:W-:Y:S01]  /*77e0*/  FADD.FTZ R190, R202.reuse, R3 ;  /* 0x00000003cabe7221 */ /* 0x041fe20000010000 */
[----:B------:R-:W-:Y:S01]  /*77f0*/  F2FP.BF16.F32.PACK_AB R157, R202, R193 ;  /* 0x000000c1ca9d723e */ /* 0x000fe200000010ff */
        /* <DEDUP_REMOVED lines=14> */
[C---:B--2---:R-:W-:Y:S01]  /*78e0*/  FADD.FTZ R4, R194.reuse, R153 ;  /* 0x00000099c2047221 */ /* 0x044fe20000010000 */
[----:B------:R-:W-:Y:S01]  /*78f0*/  F2FP.BF16.F32.PACK_AB R174, R194, R7 ;  /* 0x00000007c2ae723e */ /* 0x000fe200000010ff */
[-C--:B------:R-:W-:Y:S01]  /*7900*/  FMUL.FTZ R103, R103, R187.reuse ;  /* 0x000000bb67677220 */ /* 0x080fe20000410000 */
[----:B------:R-:W-:Y:S01]  /*7910*/  F2FP.BF16.F32.PACK_AB R153, R21, R200 ;  /* 0x000000c81599723e */ /* 0x000fe200000010ff */
        /* <DEDUP_REMOVED lines=10> */
[----:B------:R-:W-:Y:S01]  /*79c0*/  FMUL.FTZ R119, R119, R187 ;  /* 0x000000bb77777220 */ /* 0x000fe20000410000 */
[----:B------:R-:W-:Y:S01]  /*79d0*/  MUFU.EX2 R171, R171 ;  /* 0x000000ab00ab7308 */ /* 0x000fe20000000800 */
[----:B-1----:R-:W-:Y:S01]  /*79e0*/  FADD.FTZ R3, R163, R194 ;  /* 0x000000c2a3037221 */ /* 0x002fe20000010000 */
[----:B------:R-:W-:Y:S01]  /*79f0*/  F2FP.BF16.F32.PACK_AB R161, R178, R163 ;  /* 0x000000a3b2a1723e */ /* 0x000fe200000010ff */
[-C--:B------:R-:W-:Y:S01]  /*7a00*/  FMUL.FTZ R122, R122, R187.reuse ;  /* 0x000000bb7a7a7220 */ /* 0x080fe20000410000 */
[-C--:B------:R-:W-:Y:S01]  /*7a10*/  FMUL.FTZ R123, R123, R187.reuse ;  /* 0x000000bb7b7b7220 */ /* 0x080fe20000410000 */
[----:B------:R-:W-:Y:S01]  /*7a20*/  FADD.FTZ R3, R178, R3 ;  /* 0x00000003b2037221 */ /* 0x000fe20000010000 */
[-C--:B------:R-:W-:Y:S01]  /*7a30*/  FMUL.FTZ R126, R126, R187.reuse ;  /* 0x000000bb7e7e7220 */ /* 0x080fe20000410000 */
[-C--:B------:R-:W-:Y:S01]  /*7a40*/  FMUL.FTZ R127, R127, R187.reuse ;  /* 0x000000bb7f7f7220 */ /* 0x080fe20000410000 */
[----:B------:R-:W0:Y:S01]  /*7a50*/  MUFU.EX2 R186, R175 ;  /* 0x000000af00ba7308 */ /* 0x000e220000000800 */
[----:B--2---:R-:W-:Y:S01]  /*7a60*/  F2FP.BF16.F32.PACK_AB R163, R165, R12 ;  /* 0x0000000ca5a3723e */ /* 0x004fe200000010ff */
        /* <DEDUP_REMOVED lines=12> */
[----:B------:R-:W-:-:S02]  /*7b30*/  FMUL.FTZ R151, R151, R187 ;  /* 0x000000bb97977220 */ /* 0x000fc40000410000 */
[----:B------:R2:W-:Y:S08]  /*7b40*/  MUFU.EX2 R169, R180 ;  /* 0x000000b400a97308 */ /* 0x0005f00000000800 */
[----:B------:R-:W3:Y:S01]  /*7b50*/  MUFU.EX2 R188, R179 ;  /* 0x000000b300bc7308 */ /* 0x000ee20000000800 */
[----:B--2---:R-:W-:-:S04]  /*7b60*/  FADD.FTZ R180, R12, R3 ;  /* 0x000000030cb47221 */ /* 0x004fc80000010000 */
[----:B------:R-:W-:Y:S01]  /*7b70*/  FADD.FTZ R180, R165, R180 ;  /* 0x000000b4a5b47221 */ /* 0x000fe20000010000 */
[----:B0-----:R-:W-:Y:S02]  /*7b80*/  F2FP.BF16.F32.PACK_AB R165, R186, R171 ;  /* 0x000000abbaa5723e */ /* 0x001fe400000010ff */
[----:B------:R-:W0:Y:S01]  /*7b90*/  MUFU.EX2 R190, R181 ;  /* 0x000000b500be7308 */ /* 0x000e220000000800 */
[----:B------:R-:W-:-:S04]  /*7ba0*/  FADD.FTZ R3, R171, R180 ;  /* 0x000000b4ab037221 */ /* 0x000fc80000010000 */
[----:B------:R-:W-:-:S03]  /*7bb0*/  FADD.FTZ R180, R186, R3 ;  /* 0x00000003bab47221 */ /* 0x000fc60000010000 */
[----:B------:R-:W2:Y:S01]  /*7bc0*/  MUFU.EX2 R182, R182 ;  /* 0x000000b600b67308 */ /* 0x000ea20000000800 */
[----:B-1----:R-:W-:Y:S01]  /*7bd0*/  FADD.FTZ R3, R167, R180 ;  /* 0x000000b4a7037221 */ /* 0x002fe20000010000 */
[----:B---3--:R-:W-:-:S03]  /*7be0*/  F2FP.BF16.F32.PACK_AB R167, R188, R167 ;  /* 0x000000a7bca7723e */ /* 0x008fc600000010ff */
[----:B------:R-:W-:-:S03]  /*7bf0*/  FADD.FTZ R194, R188, R3 ;  /* 0x00000003bcc27221 */ /* 0x000fc60000010000 */
[----:B------:R-:W1:Y:S01]  /*7c00*/  MUFU.EX2 R183, R183 ;  /* 0x000000b700b77308 */ /* 0x000e620000000800 */
[----:B------:R-:W-:Y:S01]  /*7c10*/  FADD.FTZ R3, R169, R194 ;  /* 0x000000c2a9037221 */ /* 0x000fe20000010000 */
[----:B0-----:R-:W-:-:S03]  /*7c20*/  F2FP.BF16.F32.PACK_AB R169, R190, R169 ;  /* 0x000000a9bea9723e */ /* 0x001fc600000010ff */
[----:B------:R-:W-:-:S03]  /*7c30*/  FADD.FTZ R3, R190, R3 ;  /* 0x00000003be037221 */ /* 0x000fc60000010000 */
[----:B------:R-:W0:Y:S01]  /*7c40*/  MUFU.EX2 R173, R184 ;  /* 0x000000b800ad7308 */ /* 0x000e220000000800 */
[----:B--2---:R-:W-:-:S07]  /*7c50*/  FADD.FTZ R194, R182, R3 ;  /* 0x00000003b6c27221 */ /* 0x004fce0000010000 */
[----:B------:R-:W2:Y:S01]  /*7c60*/  MUFU.EX2 R180, R185 ;  /* 0x000000b900b47308 */ /* 0x000ea20000000800 */
[C---:B-1----:R-:W-:Y:S01]  /*7c70*/  FADD.FTZ R194, R183.reuse, R194 ;  /* 0x000000c2b7c27221 */ /* 0x042fe20000010000 */
[----:B------:R-:W-:-:S06]  /*7c80*/  F2FP.BF16.F32.PACK_AB R171, R183, R182 ;  /* 0x000000b6b7ab723e */ /* 0x000fcc00000010ff */
[----:B------:R-:W1:Y:S01]  /*7c90*/  MUFU.EX2 R175, R195 ;  /* 0x000000c300af7308 */ /* 0x000e620000000800 */
[----:B0-----:R-:W-:-:S07]  /*7ca0*/  FADD.FTZ R3, R173, R194 ;  /* 0x000000c2ad037221 */ /* 0x001fce0000010000 */
[----:B------:R-:W0:Y:S01]  /*7cb0*/  MUFU.EX2 R184, R197 ;  /* 0x000000c500b87308 */ /* 0x000e220000000800 */
[C---:B--2---:R-:W-:Y:S01]  /*7cc0*/  FADD.FTZ R6, R180.reuse, R3 ;  /* 0x00000003b4067221 */ /* 0x044fe20000010000 */
[----:B------:R-:W-:-:S03]  /*7cd0*/  F2FP.BF16.F32.PACK_AB R173, R180, R173 ;  /* 0x000000adb4ad723e */ /* 0x000fc600000010ff */
[----:B-1----:R-:W-:-:S04]  /*7ce0*/  FADD.FTZ R3, R175, R6 ;  /* 0x00000006af037221 */ /* 0x002fc80000010000 */
[C---:B0-----:R-:W-:Y:S01]  /*7cf0*/  FADD.FTZ R3, R184.reuse, R3 ;  /* 0x00000003b8037221 */ /* 0x041fe20000010000 */
[----:B------:R-:W-:Y:S01]  /*7d00*/  F2FP.BF16.F32.PACK_AB R175, R184, R175 ;  /* 0x000000afb8af723e */ /* 0x000fe200000010ff */
[----:B------:R-:W-:Y:S06]  /*7d10*/  @!P0 BRA `(.L_x_1779) ;  /* 0x0000000000048947 */ /* 0x000fec0003800000 */
[----:B------:R-:W-:Y:S01]  /*7d20*/  BPT.TRAP 0x1 ;  /* 0x000000040000795c */ /* 0x000fe20000300000 */
.L_x_1779:
[----:B------:R0:W1:Y:S01]  /*7d30*/  SYNCS.PHASECHK.TRANS64.TRYWAIT P1, [UR28+0x22850], R10 ;  /* 0x0228500aff0075a7 */ /* 0x000062000802015c */
[----:B------:R-:W-:Y:S05]  /*7d40*/  @!P0 BRA `(.L_x_1780) ;  /* 0x0000000000048947 */ /* 0x000fea0003800000 */
[----:B------:R-:W-:Y:S01]  /*7d50*/  BPT.TRAP 0x1 ;  /* 0x000000040000795c */ /* 0x000fe20000300000 */
.L_x_1780:
[----:B-1----:R-:W-:Y:S05]  /*7d60*/  @P1 BRA `(.L_x_1781) ;  /* 0x0000000000081947 */ /* 0x002fea0003800000 */
[----:B------:R-:W1:Y:S02]  /*7d70*/  SYNCS.PHASECHK.TRANS64.TRYWAIT P1, [UR28+0x22850], R10 ;  /* 0x0228500aff0075a7 */ /* 0x000e64000802015c */
[----:B-1----:R-:W-:Y:S05]  /*7d80*/  @!P1 BRA `(.L_x_1782) ;  /* 0x000000e000f49947 */ /* 0x002fea0003800000 */
.L_x_1781:
[----:B------:R-:W2:Y:S01]  /*7d90*/  S2R R6, SR_TID.X ;  /* 0x0000000000067919 */ /* 0x000ea20000002100 */
[----:B------:R-:W-:Y:S01]  /*7da0*/  UIMAD UR14, UR37, 0xc00, UR5 ;  /* 0x00000c00250e78a4 */ /* 0x000fe2000f8e0205 */
[----:B------:R-:W-:Y:S01]  /*7db0*/  UMOV UR11, 0x40000040 ;  /* 0x40000040000b7882 */ /* 0x000fe20000000000 */
[----:B------:R-:W3:Y:S05]  /*7dc0*/  S2R R7, SR_TID.X ;  /* 0x0000000000077919 */ /* 0x000eea0000002100 */
[----:B------:R-:W-:Y:S01]  /*7dd0*/  UMOV UR10, UR14 ;  /* 0x0000000e000a7c82 */ /* 0x000fe20008000000 */
[----:B--2---:R-:W-:Y:S02]  /*7de0*/  SHF.R.U32.HI R6, RZ, 0x7, R6 ;  /* 0x00000007ff067819 */ /* 0x004fe40000011606 */
[----:B---3--:R-:W-:-:S03]  /*7df0*/  LOP3.LUT P1, RZ, R7, 0x7f, RZ, 0xc0, !PT ;  /* 0x0000007f07ff7812 */ /* 0x008fc6000782c0ff */
[----:B------:R-:W-:Y:S02]  /*7e00*/  VIADD R6, R6, 0x8 ;  /* 0x0000000806067836 */ /* 0x000fe40000000000 */
[----:B------:R-:W-:-:S03]  /*7e10*/  IMAD.MOV.U32 R7, RZ, RZ, R14 ;  /* 0x000000ffff077224 */ /* 0x000fc600078e000e */
[----:B------:R2:W-:Y:S05]  /*7e20*/  BAR.SYNC.DEFER_BLOCKING R6, 0x100 ;  /* 0x000400060000751d */ /* 0x0005ea0000010000 */
[----:B-1----:R-:W-:Y:S02]  /*7e30*/  @!P1 VIADD R177, R177, 0x22860 ;  /* 0x00022860b1b19836 */ /* 0x002fe40000000000 */
[----:B--2---:R-:W-:-:S03]  /*7e40*/  IMAD.MOV.U32 R6, RZ, RZ, R176 ;  /* 0x000000ffff067224 */ /* 0x004fc600078e00b0 */
[----:B------:R-:W-:Y:S01]  /*7e50*/  @!P1 PRMT R177, RZ, 0x654, R177 ;  /* 0x00000654ffb19816 */ /* 0x000fe200000000b1 */
        /* <DEDUP_REMOVED lines=36> */
[----:B-1----:R-:W-:Y:S05]  /*80a0*/  @P1 BRA `(.L_x_1783) ;  /* 0xffffffc800b01947 */ /* 0x002fea000383ffff */
[----:B------:R-:W-:Y:S02]  /*80b0*/  IMAD.MOV.U32 R6, RZ, RZ, R176 ;  /* 0x000000ffff067224 */ /* 0x000fe400078e00b0 */
[----:B------:R-:W-:-:S07]  /*80c0*/  IMAD.MOV.U32 R7, RZ, RZ, R14 ;  /* 0x000000ffff077224 */ /* 0x000fce00078e000e */
.L_x_1766:
[----:B0-----:R-:W-:Y:S01]  /*80d0*/  IADD3 R10, R17, 0x80, -R18 ;  /* 0x00000080110a7810 */ /* 0x001fe20007ffe812 */
[----:B------:R-:W-:Y:S01]  /*80e0*/  ULDC UR18, c[0x0][0x9e4] ;  /* 0x0002790000127ab9 */ /* 0x000fe20000000800 */
[----:B------:R-:W-:Y:S01]  /*80f0*/  ULDC UR15, c[0x0][0x9dc] ;  /* 0x00027700000f7ab9 */ /* 0x000fe20000000800 */
[----:B------:R-:W-:Y:S02]  /*8100*/  UISETP.GE.AND UP0, UPT, UR18, 0x1, UPT ;  /* 0x000000011200788c */ /* 0x000fe4000bf06270 */
[----:B------:R-:W-:-:S04]  /*8110*/  IMAD R10, R201, 0x80, R10 ;  /* 0x00000080c90a7824 */ /* 0x000fc800078e020a */
[----:B------:R-:W-:Y:S02]  /*8120*/  PLOP3.LUT P1, PT, PT, PT, UP0, 0x40, 0x0 ;  /* 0x000000000000781c */ /* 0x000fe40003f2e808 */
[----:B------:R-:W-:-:S13]  /*8130*/  R2UR UR14, R10 ;  /* 0x000000000a0e72ca */ /* 0x000fda00000e0000 */
[----:B------:R-:W-:Y:S01]  /*8140*/  UIADD3 UR15, UR14, -UR15, URZ ;  /* 0x8000000f0e0f7290 */ /* 0x000fe2000fffe03f */
[----:B------:R-:W-:Y:S11]  /*8150*/  @P1 BRA `(.L_x_1784) ;  /* 0x0000000000441947 */ /* 0x000ff60003800000 */
        /* <DEDUP_REMOVED lines=10> */
.L_x_1785:
[----:B------:R-:W-:-:S11]  /*8200*/  UISETP.NE.AND UP1, UPT, UR18, 0x1, UPT ;  /* 0x000000011200788c */ /* 0x000fd6000bf25270 */
[----:B------:R-:W-:Y:S02]  /*8210*/  @UP1 ULDC.64 UR22, c[0x0][0x9e8] ;  /* 0x00027a0000161ab9 */ /* 0x000fe40000000a00 */
[----:B------:R-:W-:-:S04]  /*8220*/  UIMAD.WIDE.U32 UR10, UR14, UR22, URZ ;  /* 0x000000160e0a72a5 */ /* 0x000fc8000f8e003f */
[----:B------:R-:W-:-:S12]  /*8230*/  @UP1 USHF.R.U32.HI UR14, URZ, UR23, UR11 ;  /* 0x000000173f0e1299 */ /* 0x000fd8000801160b */
.L_x_1786:
[----:B------:R-:W-:-:S04]  /*8240*/  UIMAD UR14, UR14, UR18, URZ ;  /* 0x000000120e0e72a4 */ /* 0x000fc8000f8e023f */
[----:B------:R-:W-:-:S04]  /*8250*/  UISETP.LT.AND UP1, UPT, UR15, UR14, UPT ;  /* 0x0000000e0f00728c */ /* 0x000fc8000bf21270 */
[----:B------:R-:W-:-:S12]  /*8260*/  USEL UR15, UR15, UR14, !UP1 ;  /* 0x0000000e0f0f7287 */ /* 0x000fd8000c800000 */
.L_x_1784:
        /* <DEDUP_REMOVED lines=13> */
.L_x_1796:
[----:B------:R-:W-:Y:S01]  /*8340*/  UIADD3 UR37, UR37, 0x1, URZ ;  /* 0x0000000125257890 */ /* 0x000fe2000fffe03f */
[C---:B------:R-:W-:Y:S01]  /*8350*/  ISETP.GT.AND P1, PT, R9.reuse, UR24, PT ;  /* 0x0000001809007c0c */ /* 0x040fe2000bf24270 */
[----:B------:R-:W-:Y:S02]  /*8360*/  VIADD R9, R9, 0xffffffff ;  /* 0xffffffff09097836 */ /* 0x000fe40000000000 */
[----:B------:R-:W-:-:S04]  /*8370*/  UISETP.NE.AND UP1, UPT, UR37, 0x2, UPT ;  /* 0x000000022500788c */ /* 0x000fc8000bf25270 */
[----:B------:R-:W-:Y:S02]  /*8380*/  USEL UR10, URZ, 0x1, UP1 ;  /* 0x000000013f0a7887 */ /* 0x000fe40008800000 */
[----:B------:R-:W-:Y:S02]  /*8390*/  USEL UR37, UR37, URZ, UP1 ;  /* 0x0000003f25257287 */ /* 0x000fe40008800000 */
[----:B------:R-:W-:Y:S01]  /*83a0*/  ULOP3.LUT UR40, UR40, UR10, URZ, 0x3c, !UPT ;  /* 0x0000000a28287292 */ /* 0x000fe2000f8e3c3f */
[----:B-1----:R-:W-:Y:S11]  /*83b0*/  @!P0 BRA `(.L_x_1788) ;  /* 0x0000000000048947 */ /* 0x002ff60003800000 */
[----:B------:R-:W-:Y:S01]  /*83c0*/  BPT.TRAP 0x1 ;  /* 0x000000040000795c */ /* 0x000fe20000300000 */
.L_x_1788:
        /* <DEDUP_REMOVED lines=9> */
.L_x_1789:
[----:B-1----:R-:W-:Y:S05]  /*8460*/  @P2 BRA `(.L_x_1790) ;  /* 0x0000000000082947 */ /* 0x002fea0003800000 */
[----:B------:R-:W1:Y:S02]  /*8470*/  SYNCS.PHASECHK.TRANS64.TRYWAIT P2, [UR25+0x22830], R5 ;  /* 0x02283005ff0075a7 */ /* 0x000e640008040159 */
[----:B-1----:R-:W-:Y:S05]  /*8480*/  @!P2 BRA `(.L_x_1791) ;  /* 0x000000dc0048a947 */ /* 0x002fea0003800000 */
.L_x_1790:
[----:B------:R-:W-:Y:S01]  /*8490*/  UIMAD UR22, UR37, 0x300, UR4 ;  /* 0x00000300251678a4 */ /* 0x000fe2000f8e0204 */
[----:B------:R-:W-:Y:S01]  /*84a0*/  WARPGROUP.ARRIVE ;  /* 0x00000000000079c5 */ /* 0x000fe20000000000 */
[----:B------:R-:W-:Y:S01]  /*84b0*/  UMOV UR23, 0x40000040 ;  /* 0x4000004000177882 */ /* 0x000fe20000000000 */
[----:B------:R-:W-:Y:S01]  /*84c0*/  UMOV UR11, 0x40000040 ;  /* 0x40000040000b7882 */ /* 0x000fe20000000000 */
[----:B------:R-:W-:-:S03]  /*84d0*/  UIADD3 UR10, UR22, 0x2, URZ ;  /* 0x00000002160a7890 */ /* 0x000fc6000fffe03f */
[----:B------:R-:W2:Y:S01]  /*84e0*/  S2R R213, SR_TID.X ;  /* 0x0000000000d57919 */ /* 0x000ea20000002100 */
[----:B------:R-:W-:Y:S01]  /*84f0*/  UIADD3 UR14, UR22, 0x4, URZ ;  /* 0x00000004160e7890 */ /* 0x000fe2000fffe03f */
[----:B------:R-:W-:Y:S01]  /*8500*/  IMAD.U32 R214, RZ, RZ, UR25 ;  /* 0x00000019ffd67e24 */ /* 0x000fe2000f8e00ff */
[----:B------:R-:W-:Y:S01]  /*8510*/  UMOV UR15, 0x40000040 ;  /* 0x40000040000f7882 */ /* 0x000fe20000000000 */
[----:B------:R-:W-:Y:S01]  /*8520*/  HGMMA.64x96x16.F32.BF16 R152, gdesc[UR20], RZ, !UPT, gsb0 ;  /* 0x01600000149879f0 */ /* 0x000fe2000c0018ff */
[----:B------:R-:W-:Y:S01]  /*8530*/  UIADD3 UR18, UR22, 0x6, URZ ;  /* 0x0000000616127890 */ /* 0x000fe2000fffe03f */
[----:B------:R-:W-:Y:S01]  /*8540*/  UMOV UR19, 0x40000040 ;  /* 0x4000004000137882 */ /* 0x000fe20000000000 */
[----:B--2---:R-:W-:Y:S02]  /*8550*/  LOP3.LUT P2, RZ, R213, 0x7f, RZ, 0xc0, !PT ;  /* 0x0000007fd5ff7812 */ /* 0x004fe4000784c0ff */
[----:B------:R-:W-:Y:S01]  /*8560*/  SHF.R.U32.HI R213, RZ, 0x7, R213 ;  /* 0x00000007ffd57819 */ /* 0x000fe200000116d5 */
        /* <DEDUP_REMOVED lines=11> */
[----:B-1----:R-:W-:Y:S01]  /*8620*/  FMUL.FTZ R6, R153, UR26 ;  /* 0x0000001a99067c20 */ /* 0x002fe20008410000 */
        /* <DEDUP_REMOVED lines=48> */
[----:B------:R-:W-:-:S04]  /*8930*/  FMUL.FTZ R186, R199, UR26 ;  /* 0x0000001ac7ba7c20 */ /* 0x000fc80008410000 */
[----:B------:R-:W1:Y:S01]  /*8940*/  MUFU.TANH R156, R156 ;  /* 0x0000009c009c7308 */ /* 0x000e620000002400 */
[----:B--2---:R-:W-:-:S07]  /*8950*/  FMNMX.FTZ R7, R152, R7, !PT ;  /* 0x0000000798077209 */ /* 0x004fce0007810000 */
[----:B------:R-:W2:Y:S01]  /*8960*/  MUFU.TANH R157, R157 ;  /* 0x0000009d009d7308 */ /* 0x000ea20000002400 */
[----:B---3--:R-:W-:-:S07]  /*8970*/  FMNMX.FTZ R7, R154, R7, !PT ;  /* 0x000000079a077209 */ /* 0x008fce0007810000 */
[----:B------:R-:W3:Y:S01]  /*8980*/  MUFU.TANH R160, R160 ;  /* 0x000000a000a07308 */ /* 0x000ee20000002400 */
[----:B-1----:R-:W-:-:S07]  /*8990*/  FMNMX.FTZ R168, R156, R7, !PT ;  /* 0x000000079ca87209 */ /* 0x002fce0007810000 */
        /* <DEDUP_REMOVED lines=19> */
[----:B--2---:R-:W-:Y:S01]  /*8ad0*/  FMNMX.FTZ R7, R201, R168, !PT ;  /* 0x000000a8c9077209 */ /* 0x004fe20007810000 */
[----:B------:R-:W-:Y:S01]  /*8ae0*/  FMUL.FTZ R168, R175, UR26 ;  /* 0x0000001aafa87c20 */ /* 0x000fe20008410000 */
[----:B------:R-:W-:-:S05]  /*8af0*/  FMUL.FTZ R175, R190, UR26 ;  /* 0x0000001abeaf7c20 */ /* 0x000fca0008410000 */
        /* <DEDUP_REMOVED lines=15> */
[----:B---3--:R-:W-:Y:S01]  /*8bf0*/  FMNMX.FTZ R7, R167, R172, !PT ;  /* 0x000000aca7077209 */ /* 0x008fe20007810000 */
[----:B------:R-:W-:Y:S01]  /*8c00*/  FMUL.FTZ R172, R183, UR26 ;  /* 0x0000001ab7ac7c20 */ /* 0x000fe20008410000 */
[----:B------:R-:W-:-:S03]  /*8c10*/  FMUL.FTZ R183, R198, UR26 ;  /* 0x0000001ac6b77c20 */ /* 0x000fc60008410000 */
[----:B------:R-:W3:Y:S02]  /*8c20*/  SHFL.BFLY PT, R178, R7, 0x2, 0x1f ;  /* 0x0c401f0007b27f89 */ /* 0x000ee400000e0000 */
[----:B------:R-:W4:Y:S01]  /*8c30*/  MUFU.TANH R15, R15 ;  /* 0x0000000f000f7308 */ /* 0x000f220000002400 */
[----:B-1----:R-:W-:-:S07]  /*8c40*/  FMNMX.FTZ R189, R8, R11, !PT ;  /* 0x0000000b08bd7209 */ /* 0x002fce0007810000 */
[----:B------:R-:W1:Y:S08]  /*8c50*/  MUFU.TANH R21, R21 ;  /* 0x0000001500157308 */ /* 0x000e700000002400 */
[----:B------:R-:W5:Y:S01]  /*8c60*/  MUFU.TANH R153, R153 ;  /* 0x0000009900997308 */ /* 0x000f620000002400 */
[----:B---3--:R-:W-:Y:S01]  /*8c70*/  FMNMX.FTZ R187, R7, R178, !PT ;  /* 0x000000b207bb7209 */ /* 0x008fe20007810000 */
[----:B------:R-:W-:-:S06]  /*8c80*/  FMUL.FTZ R178, R191, UR26 ;  /* 0x0000001abfb27c20 */ /* 0x000fcc0008410000 */
[----:B------:R-:W3:Y:S01]  /*8c90*/  MUFU.TANH R155, R155 ;  /* 0x0000009b009b7308 */ /* 0x000ee20000002400 */
[----:B------:R-:W0:Y:S07]  /*8ca0*/  SHFL.BFLY PT, R190, R187, 0x1, 0x1f ;  /* 0x0c201f00bbbe7f89 */ /* 0x000e2e00000e0000 */
[----:B------:R-:W3:Y:S08]  /*8cb0*/  MUFU.TANH R158, R158 ;  /* 0x0000009e009e7308 */ /* 0x000ef00000002400 */
[----:B------:R-:W3:Y:S08]  /*8cc0*/  MUFU.TANH R159, R159 ;  /* 0x0000009f009f7308 */ /* 0x000ef00000002400 */
[----:B------:R-:W3:Y:S01]  /*8cd0*/  MUFU.TANH R162, R162 ;  /* 0x000000a200a27308 */ /* 0x000ee20000002400 */
[----:B0-----:R-:W-:-:S02]  /*8ce0*/  FMNMX.FTZ R7, R187, R190, !PT ;  /* 0x000000bebb077209 */ /* 0x001fc40007810000 */
[----:B--2---:R-:W-:-:S03]  /*8cf0*/  FMNMX.FTZ R190, R12, R189, !PT ;  /* 0x000000bd0cbe7209 */ /* 0x004fc60007810000 */
[----:B------:R-:W-:Y:S01]  /*8d00*/  FADD.FTZ R10, -R7, R10 ;  /* 0x0000000a070a7221 */ /* 0x000fe20000010100 */
[----:B----4-:R-:W-:Y:S01]  /*8d10*/  FMNMX.FTZ R190, R15, R190, !PT ;  /* 0x000000be0fbe7209 */ /* 0x010fe20007810000 */
[----:B------:R-:W-:Y:S01]  /*8d20*/  FMUL.FTZ R211, R7, UR7 ;  /* 0x0000000707d37c20 */ /* 0x000fe20008410000 */
[----:B------:R-:W0:Y:S01]  /*8d30*/  MUFU.TANH R163, R163 ;  /* 0x000000a300a37308 */ /* 0x000e220000002400 */
[----:B------:R-:W-:Y:S01]  /*8d40*/  FMUL.FTZ R187, R10, UR7 ;  /* 0x000000070abb7c20 */ /* 0x000fe20008410000 */
[----:B-1----:R-:W-:Y:S01]  /*8d50*/  FMNMX.FTZ R190, R21, R190, !PT ;  /* 0x000000be15be7209 */ /* 0x002fe20007810000 */
[--C-:B------:R-:W-:Y:S01]  /*8d60*/  FFMA.FTZ R10, R13, UR7, -R211.reuse ;  /* 0x000000070d0a7c23 */ /* 0x100fe200080108d3 */
[--C-:B------:R-:W-:Y:S01]  /*8d70*/  FFMA.FTZ R13, R6, UR7, -R211.reuse ;  /* 0x00000007060d7c23 */ /* 0x100fe200080108d3 */
[--C-:B------:R-:W-:Y:S01]  /*8d80*/  FFMA.FTZ R194, R201, UR7, -R211.reuse ;  /* 0x00000007c9c27c23 */ /* 0x100fe200080108d3 */
[----:B-----5:R-:W-:Y:S01]  /*8d90*/  FMNMX.FTZ R190, R153, R190, !PT ;  /* 0x000000be99be7209 */ /* 0x020fe20007810000 */
[--C-:B------:R-:W-:Y:S01]  /*8da0*/  FFMA.FTZ R14, R14, UR7, -R211.reuse ;  /* 0x000000070e0e7c23 */ /* 0x100fe200080108d3 */
[----:B------:R-:W1:Y:S01]  /*8db0*/  MUFU.TANH R165, R165 ;  /* 0x000000a500a57308 */ /* 0x000e620000002400 */
[--C-:B------:R-:W-:Y:S01]  /*8dc0*/  FFMA.FTZ R154, R154, UR7, -R211.reuse ;  /* 0x000000079a9a7c23 */ /* 0x100fe200080108d3 */
[----:B---3--:R-:W-:Y:S01]  /*8dd0*/  FMNMX.FTZ R189, R155, R190, !PT ;  /* 0x000000be9bbd7209 */ /* 0x008fe20007810000 */
[--C-:B------:R-:W-:Y:S01]  /*8de0*/  FFMA.FTZ R199, R188, UR7, -R211.reuse ;  /* 0x00000007bcc77c23 */ /* 0x100fe200080108d3 */
[--C-:B------:R-:W-:Y:S01]  /*8df0*/  FFMA.FTZ R188, R167, UR7, -R211.reuse ;  /* 0x00000007a7bc7c23 */ /* 0x100fe200080108d3 */
[--C-:B------:R-:W-:Y:S01]  /*8e00*/  FFMA.FTZ R190, R156, UR7, -R211.reuse ;  /* 0x000000079cbe7c23 */ /* 0x100fe200080108d3 */
[----:B------:R-:W-:Y:S01]  /*8e10*/  FMNMX.FTZ R6, R158, R189, !PT ;  /* 0x000000bd9e067209 */ /* 0x000fe20007810000 */
[--C-:B------:R-:W-:Y:S01]  /*8e20*/  FFMA.FTZ R189, R20, UR7, -R211.reuse ;  /* 0x0000000714bd7c23 */ /* 0x100fe200080108d3 */
[----:B------:R-:W2:Y:S01]  /*8e30*/  MUFU.TANH R168, R168 ;  /* 0x000000a800a87308 */ /* 0x000ea20000002400 */
[--C-:B------:R-:W-:Y:S01]  /*8e40*/  FFMA.FTZ R20, R152, UR7, -R211.reuse ;  /* 0x0000000798147c23 */ /* 0x100fe200080108d3 */
[----:B------:R-:W-:Y:S01]  /*8e50*/  FMNMX.FTZ R191, R159, R6, !PT ;  /* 0x000000069fbf7209 */ /* 0x000fe20007810000 */
[--C-:B------:R-:W-:Y:S01]  /*8e60*/  FFMA.FTZ R152, R166, UR7, -R211.reuse ;  /* 0x00000007a6987c23 */ /* 0x100fe200080108d3 */
[--C-:B------:R-:W-:Y:S01]  /*8e70*/  FFMA.FTZ R166, R200, UR7, -R211.reuse ;  /* 0x00000007c8a67c23 */ /* 0x100fe200080108d3 */
[--C-:B------:R-:W-:Y:S01]  /*8e80*/  FFMA.FTZ R157, R157, UR7, -R211.reuse ;  /* 0x000000079d9d7c23 */ /* 0x100fe200080108d3 */
[----:B------:R-:W-:Y:S01]  /*8e90*/  FMNMX.FTZ R6, R162, R191, !PT ;  /* 0x000000bfa2067209 */ /* 0x000fe20007810000 */
[--C-:B------:R-:W-:Y:S01]  /*8ea0*/  FFMA.FTZ R160, R160, UR7, -R211.reuse ;  /* 0x00000007a0a07c23 */ /* 0x100fe200080108d3 */
[----:B------:R-:W3:Y:S01]  /*8eb0*/  MUFU.TANH R169, R169 ;  /* 0x000000a900a97308 */ /* 0x000ee20000002400 */
[--C-:B------:R-:W-:Y:S01]  /*8ec0*/  FFMA.FTZ R192, R202, UR7, -R211.reuse ;  /* 0x00000007cac07c23 */ /* 0x100fe200080108d3 */
[----:B0-----:R-:W-:Y:S01]  /*8ed0*/  FMNMX.FTZ R6, R163, R6, !PT ;  /* 0x00000006a3067209 */ /* 0x001fe20007810000 */
[--C-:B------:R-:W-:Y:S01]  /*8ee0*/  FFMA.FTZ R161, R161, UR7, -R211.reuse ;  /* 0x00000007a1a17c23 */ /* 0x100fe200080108d3 */
[--C-:B------:R-:W-:Y:S01]  /*8ef0*/  FFMA.FTZ R164, R164, UR7, -R211.reuse ;  /* 0x00000007a4a47c23 */ /* 0x100fe200080108d3 */
[--C-:B------:R-:W-:Y:S01]  /*8f00*/  FFMA.FTZ R195, R203, UR7, -R211.reuse ;  /* 0x00000007cbc37c23 */ /* 0x100fe200080108d3 */
[----:B-1----:R-:W-:Y:S01]  /*8f10*/  FMNMX.FTZ R191, R165, R6, !PT ;  /* 0x00000006a5bf7209 */ /* 0x002fe20007810000 */
[--C-:B------:R-:W-:Y:S01]  /*8f20*/  FFMA.FTZ R177, R177, UR7, -R211.reuse ;  /* 0x00000007b1b17c23 */ /* 0x100fe200080108d3 */
[----:B------:R-:W0:Y:S01]  /*8f30*/  MUFU.TANH R170, R170 ;  /* 0x000000aa00aa7308 */ /* 0x000e220000002400 */
[--C-:B------:R-:W-:Y:S01]  /*8f40*/  FFMA.FTZ R176, R176, UR7, -R211.reuse ;  /* 0x00000007b0b07c23 */ /* 0x100fe200080108d3 */
[----:B--2---:R-:W-:Y:S01]  /*8f50*/  FMNMX.FTZ R6, R168, R191, !PT ;  /* 0x000000bfa8067209 */ /* 0x004fe20007810000 */
[--C-:B------:R-:W-:Y:S01]  /*8f60*/  FFMA.FTZ R180, R180, UR7, -R211.reuse ;  /* 0x00000007b4b47c23 */ /* 0x100fe200080108d3 */
[--C-:B------:R-:W-:Y:S01]  /*8f70*/  FFMA.FTZ R185, R185, UR7, -R211.reuse ;  /* 0x00000007b9b97c23 */ /* 0x100fe200080108d3 */
[----:B------:R-:W-:-:S03]  /*8f80*/  FFMA.FTZ R181, R181, UR7, -R211 ;  /* 0x00000007b5b57c23 */ /* 0x000fc600080108d3 */
[----:B------:R-:W1:Y:S01]  /*8f90*/  MUFU.TANH R171, R171 ;  /* 0x000000ab00ab7308 */ /* 0x000e620000002400 */
[----:B---3--:R-:W-:-:S07]  /*8fa0*/  FMNMX.FTZ R193, R169, R6, !PT ;  /* 0x00000006a9c17209 */ /* 0x008fce0007810000 */
        /* <DEDUP_REMOVED lines=18> */
[----:B------:R-:W2:Y:S01]  /*90d0*/  MUFU.EX2 R187, R187 ;  /* 0x000000bb00bb7308 */ /* 0x000ea20000000800 */
[----:B0-----:R-:W-:-:S07]  /*90e0*/  FMNMX.FTZ R193, R183, R6, !PT ;  /* 0x00000006b7c17209 */ /* 0x001fce0007810000 */
[----:B------:R-:W0:Y:S01]  /*90f0*/  MUFU.EX2 R10, R10 ;  /* 0x0000000a000a7308 */ /* 0x000e220000000800 */
[----:B-1----:R-:W-:-:S05]  /*9100*/  FMNMX.FTZ R6, R186, R193, !PT ;  /* 0x000000c1ba067209 */ /* 0x002fca0007810000 */
[----:B------:R-:W1:Y:S02]  /*9110*/  SHFL.BFLY PT, R197, R6, 0x2, 0x1f ;  /* 0x0c401f0006c57f89 */ /* 0x000e6400000e0000 */
[----:B------:R1:W-:Y:S01]  /*9120*/  MUFU.EX2 R193, R152 ;  /* 0x0000009800c17308 */ /* 0x0003e20000000800 */
[-C--:B--2---:R-:W-:Y:S01]  /*9130*/  FMUL.FTZ R24, R24, R187.reuse ;  /* 0x000000bb18187220 */ /* 0x084fe20000410000 */
[-C--:B------:R-:W-:Y:S01]  /*9140*/  FMUL.FTZ R25, R25, R187.reuse ;  /* 0x000000bb19197220 */ /* 0x080fe20000410000 */
[-C--:B------:R-:W-:Y:S01]  /*9150*/  FMUL.FTZ R28, R28, R187.reuse ;  /* 0x000000bb1c1c7220 */ /* 0x080fe20000410000 */
[-C--:B------:R-:W-:Y:S01]  /*9160*/  FMUL.FTZ R29, R29, R187.reuse ;  /* 0x000000bb1d1d7220 */ /* 0x080fe20000410000 */
[-C--:B------:R-:W-:Y:S01]  /*9170*/  FMUL.FTZ R32, R32, R187.reuse ;  /* 0x000000bb20207220 */ /* 0x080fe20000410000 */
[-C--:B------:R-:W-:Y:S01]  /*9180*/  FMUL.FTZ R33, R33, R187.reuse ;  /* 0x000000bb21217220 */ /* 0x080fe20000410000 */
[-C--:B------:R-:W-:Y:S01]  /*9190*/  FMUL.FTZ R36, R36, R187.reuse ;  /* 0x000000bb24247220 */ /* 0x080fe20000410000 */
[----:B------:R-:W-:Y:S01]  /*91a0*/  MUFU.EX2 R13, R13 ;  /* 0x0000000d000d7308 */ /* 0x000fe20000000800 */
[----:B0-----:R-:W-:Y:S01]  /*91b0*/  FFMA.FTZ R4, R187, R4, R10 ;  /* 0x00000004bb047223 */ /* 0x001fe2000001000a */
        /* <DEDUP_REMOVED lines=12> */
[----:B-1----:R-:W-:Y:S01]  /*9280*/  FMNMX.FTZ R152, R6, R197, !PT ;  /* 0x000000c506987209 */ /* 0x002fe20007810000 */
[----:B------:R-:W-:Y:S01]  /*9290*/  FFMA.FTZ R197, R184, UR7, -R211 ;  /* 0x00000007b8c57c23 */ /* 0x000fe200080108d3 */
[----:B------:R-:W0:Y:S01]  /*92a0*/  MUFU.EX2 R189, R189 ;  /* 0x000000bd00bd7308 */ /* 0x000e220000000800 */
        /* <DEDUP_REMOVED lines=24> */
[----:B0-----:R-:W-:Y:S01]  /*9430*/  F2FP.BF16.F32.PACK_AB R154, R189, R14 ;  /* 0x0000000ebd9a723e */ /* 0x001fe200000010ff */
[----:B------:R-:W-:Y:S01]  /*9440*/  FMUL.FTZ R100, R100, R187 ;  /* 0x000000bb64647220 */ /* 0x000fe20000410000 */
[----:B-1----:R-:W-:Y:S01]  /*9450*/  FMNMX.FTZ R6, R152, R201, !PT ;  /* 0x000000c998067209 */ /* 0x002fe20007810000 */
[-C--:B------:R-:W-:Y:S01]  /*9460*/  FMUL.FTZ R101, R101, R187.reuse ;  /* 0x000000bb65657220 */ /* 0x080fe20000410000 */
[-C--:B------:R-:W-:Y:S01]  /*9470*/  FMUL.FTZ R104, R104, R187.reuse ;  /* 0x000000bb68687220 */ /* 0x080fe20000410000 */
[-C--:B------:R-:W-:Y:S01]  /*9480*/  FMUL.FTZ R105, R105, R187.reuse ;  /* 0x000000bb69697220 */ /* 0x080fe20000410000 */
[-C--:B------:R-:W-:Y:S01]  /*9490*/  FMUL.FTZ R108, R108, R187.reuse ;  /* 0x000000bb6c6c7220 */ /* 0x080fe20000410000 */
[C---:B------:R-:W-:Y:S01]  /*94a0*/  FADD.FTZ R11, -R6.reuse, R11 ;  /* 0x0000000b060b7221 */ /* 0x040fe20000010100 */
[----:B------:R-:W-:Y:S01]  /*94b0*/  FMUL.FTZ R152, R6, UR7 ;  /* 0x0000000706987c20 */ /* 0x000fe20008410000 */
[----:B------:R-:W-:Y:S01]  /*94c0*/  MUFU.EX2 R157, R157 ;  /* 0x0000009d009d7308 */ /* 0x000fe20000000800 */
[----:B------:R-:W-:Y:S01]  /*94d0*/  FMUL.FTZ R109, R109, R187 ;  /* 0x000000bb6d6d7220 */ /* 0x000fe20000410000 */
[----:B------:R-:W-:Y:S01]  /*94e0*/  FMUL.FTZ R184, R11, UR7 ;  /* 0x000000070bb87c20 */ /* 0x000fe20008410000 */
[--C-:B------:R-:W-:Y:S01]  /*94f0*/  FFMA.FTZ R11, R8, UR7, -R152.reuse ;  /* 0x00000007080b7c23 */ /* 0x100fe20008010898 */
[--C-:B------:R-:W-:Y:S01]  /*9500*/  FFMA.FTZ R12, R12, UR7, -R152.reuse ;  /* 0x000000070c0c7c23 */ /* 0x100fe20008010898 */
[--C-:B------:R-:W-:Y:S01]  /*9510*/  FFMA.FTZ R15, R15, UR7, -R152.reuse ;  /* 0x000000070f0f7c23 */ /* 0x100fe20008010898 */
[--C-:B------:R-:W-:Y:S01]  /*9520*/  FFMA.FTZ R196, R21, UR7, -R152.reuse ;  /* 0x0000000715c47c23 */ /* 0x100fe20008010898 */
[--C-:B------:R-:W-:Y:S01]  /*9530*/  FFMA.FTZ R21, R153, UR7, -R152.reuse ;  /* 0x0000000799157c23 */ /* 0x100fe20008010898 */
[----:B------:R-:W-:Y:S01]  /*9540*/  MUFU.EX2 R184, R184 ;  /* 0x000000b800b87308 */ /* 0x000fe20000000800 */
[----:B------:R-:W-:Y:S01]  /*9550*/  @!P2 VIADD R153, R214, 0x22840 ;  /* 0x00022840d699a836 */ /* 0x000fe20000000000 */
[----:B------:R-:W-:Y:S01]  /*9560*/  IADD3 R8, -R213, 0xb, RZ ;  /* 0x0000000bd5087810 */ /* 0x000fe20007ffe1ff */
[--C-:B------:R-:W-:Y:S01]  /*9570*/  FFMA.FTZ R198, R155, UR7, -R152.reuse ;  /* 0x000000079bc67c23 */ /* 0x100fe20008010898 */
[--C-:B------:R-:W-:Y:S01]  /*9580*/  FFMA.FTZ R167, R158, UR7, -R152.reuse ;  /* 0x000000079ea77c23 */ /* 0x100fe20008010898 */
[--C-:B------:R-:W-:Y:S01]  /*9590*/  FFMA.FTZ R200, R159, UR7, -R152.reuse ;  /* 0x000000079fc87c23 */ /* 0x100fe20008010898 */
[----:B------:R-:W-:Y:S01]  /*95a0*/  @!P2 PRMT R153, RZ, 0x654, R153 ;  /* 0x00000654ff99a816 */ /* 0x000fe20000000099 */
[----:B------:R0:W-:Y:S06]  /*95b0*/  BAR.ARV R8, 0x100 ;  /* 0x000400080000751d */ /* 0x0001ec0000002000 */
[----:B------:R-:W1:Y:S01]  /*95c0*/  MUFU.EX2 R11, R11 ;  /* 0x0000000b000b7308 */ /* 0x000e620000000800 */
[----:B------:R2:W-:Y:S01]  /*95d0*/  @!P2 SYNCS.ARRIVE.TRANS64.RED.A1T0 RZ, [R153+URZ], RZ ;  /* 0x000000ff99ffa9a7 */ /* 0x0005e2000810043f */
[--C-:B------:R-:W-:Y:S01]  /*95e0*/  FFMA.FTZ R201, R162, UR7, -R152.reuse ;  /* 0x00000007a2c97c23 */ /* 0x100fe20008010898 */
[--C-:B------:R-:W-:Y:S01]  /*95f0*/  FFMA.FTZ R202, R163, UR7, -R152.reuse ;  /* 0x00000007a3ca7c23 */ /* 0x100fe20008010898 */
[--C-:B------:R-:W-:Y:S01]  /*9600*/  FFMA.FTZ R163, R165, UR7, -R152.reuse ;  /* 0x00000007a5a37c23 */ /* 0x100fe20008010898 */
[--C-:B------:R-:W-:Y:S01]  /*9610*/  FFMA.FTZ R210, R168, UR7, -R152.reuse ;  /* 0x00000007a8d27c23 */ /* 0x100fe20008010898 */
[--C-:B------:R-:W-:Y:S01]  /*9620*/  FFMA.FTZ R165, R169, UR7, -R152.reuse ;  /* 0x00000007a9a57c23 */ /* 0x100fe20008010898 */
[----:B------:R-:W-:Y:S01]  /*9630*/  FFMA.FTZ R212, R170, UR7, -R152 ;  /* 0x00000007aad47c23 */ /* 0x000fe20008010898 */
[----:B------:R-:W3:Y:S01]  /*9640*/  MUFU.EX2 R12, R12 ;  /* 0x0000000c000c7308 */ /* 0x000ee20000000800 */
[----:B--2---:R-:W-:Y:S01]  /*9650*/  FADD.FTZ R153, R13, R4 ;  /* 0x000000040d997221 */ /* 0x004fe20000010000 */
[--C-:B------:R-:W-:Y:S01]  /*9660*/  FFMA.FTZ R169, R171, UR7, -R152.reuse ;  /* 0x00000007aba97c23 */ /* 0x100fe20008010898 */
[--C-:B------:R-:W-:Y:S01]  /*9670*/  FFMA.FTZ R216, R172, UR7, -R152.reuse ;  /* 0x00000007acd87c23 */ /* 0x100fe20008010898 */
[--C-:B------:R-:W-:Y:S01]  /*9680*/  FFMA.FTZ R171, R173, UR7, -R152.reuse ;  /* 0x00000007adab7c23 */ /* 0x100fe20008010898 */
[----:B------:R-:W-:Y:S01]  /*9690*/  FADD.FTZ R4, R14, R153 ;  /* 0x000000990e047221 */ /* 0x000fe20000010000 */
[--C-:B------:R-:W-:Y:S01]  /*96a0*/  FFMA.FTZ R218, R174, UR7, -R152.reuse ;  /* 0x00000007aeda7c23 */ /* 0x100fe20008010898 */
[----:B------:R-:W-:Y:S01]  /*96b0*/  FFMA.FTZ R173, R175, UR7, -R152 ;  /* 0x00000007afad7c23 */ /* 0x000fe20008010898 */
[----:B------:R-:W2:Y:S01]  /*96c0*/  MUFU.EX2 R15, R15 ;  /* 0x0000000f000f7308 */ /* 0x000ea20000000800 */
[----:B-1----:R-:W-:Y:S01]  /*96d0*/  FFMA.FTZ R3, R184, R3, R11 ;  /* 0x00000003b8037223 */ /* 0x002fe2000001000b */
[----:B------:R-:W-:Y:S01]  /*96e0*/  FADD.FTZ R153, R189, R4 ;  /* 0x00000004bd997221 */ /* 0x000fe20000010000 */
[--C-:B------:R-:W-:Y:S01]  /*96f0*/  FFMA.FTZ R178, R178, UR7, -R152.reuse ;  /* 0x00000007b2b27c23 */ /* 0x100fe20008010898 */
[--C-:B------:R-:W-:Y:S01]  /*9700*/  FFMA.FTZ R175, R179, UR7, -R152.reuse ;  /* 0x00000007b3af7c23 */ /* 0x100fe20008010898 */
[--C-:B------:R-:W-:Y:S01]  /*9710*/  FFMA.FTZ R182, R182, UR7, -R152.reuse ;  /* 0x00000007b6b67c23 */ /* 0x100fe20008010898 */
[----:B------:R-:W-:Y:S01]  /*9720*/  FADD.FTZ R4, R20, R153 ;  /* 0x0000009914047221 */ /* 0x000fe20000010000 */
[----:B------:R-:W-:Y:S01]  /*9730*/  FFMA.FTZ R183, R183, UR7, -R152 ;  /* 0x00000007b7b77c23 */ /* 0x000fe20008010898 */
[----:B------:R-:W1:Y:S01]  /*9740*/  MUFU.EX2 R196, R196 ;  /* 0x000000c400c47308 */ /* 0x000e620000000800 */
[----:B---3--:R-:W-:Y:S01]  /*9750*/  FADD.FTZ R14, R12, R3 ;  /* 0x000000030c0e7221 */ /* 0x008fe20000010000 */
[----:B------:R-:W-:Y:S01]  /*9760*/  FADD.FTZ R153, R191, R4 ;  /* 0x00000004bf997221 */ /* 0x000fe20000010000 */
[----:B------:R-:W-:Y:S01]  /*9770*/  FFMA.FTZ R186, R186, UR7, -R152 ;  /* 0x00000007baba7c23 */ /* 0x000fe20008010898 */
[----:B------:R-:W-:Y:S01]  /*9780*/  F2FP.BF16.F32.PACK_AB R152, R13, R10 ;  /* 0x0000000a0d98723e */ /* 0x000fe200000010ff */
[-C--:B------:R-:W-:Y:S01]  /*9790*/  FMUL.FTZ R112, R112, R187.reuse ;  /* 0x000000bb70707220 */ /* 0x080fe20000410000 */
[----:B------:R-:W-:Y:S01]  /*97a0*/  FADD.FTZ R4, R190, R153 ;  /* 0x00000099be047221 */ /* 0x000fe20000010000 */
[----:B------:R-:W-:Y:S01]  /*97b0*/  F2FP.BF16.F32.PACK_AB R158, R157, R190 ;  /* 0x000000be9d9e723e */ /* 0x000fe200000010ff */
[----:B------:R-:W3:Y:S01]  /*97c0*/  MUFU.EX2 R21, R21 ;  /* 0x0000001500157308 */ /* 0x000ee20000000800 */
[----:B--2---:R-:W-:Y:S01]  /*97d0*/  FADD.FTZ R3, R15, R14 ;  /* 0x0000000e0f037221 */ /* 0x004fe20000010000 */
[----:B------:R-:W-:Y:S01]  /*97e0*/  FADD.FTZ R153, R157, R4 ;  /* 0x000000049d997221 */ /* 0x000fe20000010000 */
        /* <DEDUP_REMOVED lines=22> */
[----:B--2---:R-:W-:Y:S01]  /*9950*/  FADD.FTZ R14, R198, R3 ;  /* 0x00000003c60e7221 */ /* 0x004fe20000010000 */
[-C--:B------:R-:W-:Y:S01]  /*9960*/  FMUL.FTZ R148, R148, R187.reuse ;  /* 0x000000bb94947220 */ /* 0x080fe20000410000 */
[----:B------:R-:W-:Y:S01]  /*9970*/  FMUL.FTZ R149, R149, R187 ;  /* 0x000000bb95957220 */ /* 0x000fe20000410000 */
[----:B------:R-:W-:Y:S01]  /*9980*/  F2FP.BF16.F32.PACK_AB R156, R191, R20 ;  /* 0x00000014bf9c723e */ /* 0x000fe200000010ff */
        /* <DEDUP_REMOVED lines=56> */
[----:B------:R-:W-:Y:S01]  /*9d10*/  FADD.FTZ R153, R193, R4 ;  /* 0x00000004c1997221 */ /* 0x000fe20000010000 */
        /* <DEDUP_REMOVED lines=32> */
[----:B------:R-:W-:Y:S01]  /*9f20*/  FMUL.FTZ R151, R151, R184 ;  /* 0x000000b897977220 */ /* 0x000fe20000410000 */
[----:B------:R-:W-:Y:S01]  /*9f30*/  F2FP.BF16.F32.PACK_AB R155, R196, R15 ;  /* 0x0000000fc49b723e */ /* 0x000fe200000010ff */
[----:B------:R-:W3:Y:S01]  /*9f40*/  MUFU.EX2 R177, R177 ;  /* 0x000000b100b17308 */ /* 0x000ee20000000800 */
[C---:B--2---:R-:W-:Y:S01]  /*9f50*/  FADD.FTZ R4, R195.reuse, R4 ;  /* 0x00000004c3047221 */ /* 0x044fe20000010000 */
[----:B------:R-:W-:-:S02]  /*9f60*/  F2FP.BF16.F32.PACK_AB R164, R195, R166 ;  /* 0x000000a6c3a4723e */ /* 0x000fc400000010ff */
[----:B------:R-:W-:Y:S02]  /*9f70*/  F2FP.BF16.F32.PACK_AB R157, R198, R21 ;  /* 0x00000015c69d723e */ /* 0x000fe400000010ff */
[----:B------:R-:W-:Y:S02]  /*9f80*/  F2FP.BF16.F32.PACK_AB R161, R202, R201 ;  /* 0x000000c9caa1723e */ /* 0x000fe400000010ff */
[----:B------:R-:W2:Y:S01]  /*9f90*/  MUFU.EX2 R169, R169 ;  /* 0x000000a900a97308 */ /* 0x000ea20000000800 */
[----:B-1----:R-:W-:Y:S01]  /*9fa0*/  FADD.FTZ R14, R212, R3 ;  /* 0x00000003d40e7221 */ /* 0x002fe20000010000 */
[----:B------:R-:W-:Y:S02]  /*9fb0*/  F2FP.BF16.F32.PACK_AB R163, R210, R163 ;  /* 0x000000a3d2a3723e */ /* 0x000fe400000010ff */
[----:B------:R-:W-:-:S04]  /*9fc0*/  F2FP.BF16.F32.PACK_AB R165, R212, R165 ;  /* 0x000000a5d4a5723e */ /* 0x000fc800000010ff */
[----:B------:R-:W1:Y:S01]  /*9fd0*/  MUFU.EX2 R192, R192 ;  /* 0x000000c000c07308 */ /* 0x000e620000000800 */
[----:B---3--:R-:W-:-:S07]  /*9fe0*/  FADD.FTZ R153, R177, R4 ;  /* 0x00000004b1997221 */ /* 0x008fce0000010000 */
[----:B------:R-:W3:Y:S01]  /*9ff0*/  MUFU.EX2 R216, R216 ;  /* 0x000000d800d87308 */ /* 0x000ee20000000800 */
[----:B--2---:R-:W-:-:S07]  /*a000*/  FADD.FTZ R3, R169, R14 ;  /* 0x0000000ea9037221 */ /* 0x004fce0000010000 */
[----:B------:R-:W2:Y:S01]  /*a010*/  MUFU.EX2 R194, R194 ;  /* 0x000000c200c27308 */ /* 0x000ea20000000800 */
[C---:B-1----:R-:W-:Y:S01]  /*a020*/  FADD.FTZ R153, R192.reuse, R153 ;  /* 0x00000099c0997221 */ /* 0x042fe20000010000 */
[----:B------:R-:W-:-:S06]  /*a030*/  F2FP.BF16.F32.PACK_AB R166, R192, R177 ;  /* 0x000000b1c0a6723e */ /* 0x000fcc00000010ff */
[----:B------:R-:W1:Y:S01]  /*a040*/  MUFU.EX2 R171, R171 ;  /* 0x000000ab00ab7308 */ /* 0x000e620000000800 */
[C---:B---3--:R-:W-:Y:S01]  /*a050*/  FADD.FTZ R14, R216.reuse, R3 ;  /* 0x00000003d80e7221 */ /* 0x048fe20000010000 */
[----:B------:R-:W-:-:S06]  /*a060*/  F2FP.BF16.F32.PACK_AB R167, R216, R169 ;  /* 0x000000a9d8a7723e */ /* 0x000fcc00000010ff */
[----:B------:R-:W3:Y:S01]  /*a070*/  MUFU.EX2 R197, R197 ;  /* 0x000000c500c57308 */ /* 0x000ee20000000800 */
[----:B--2---:R-:W-:-:S07]  /*a080*/  FADD.FTZ R4, R194, R153 ;  /* 0x00000099c2047221 */ /* 0x004fce0000010000 */
[----:B------:R-:W2:Y:S01]  /*a090*/  MUFU.EX2 R218, R218 ;  /* 0x000000da00da7308 */ /* 0x000ea20000000800 */
[----:B-1----:R-:W-:-:S07]  /*a0a0*/  FADD.FTZ R3, R171, R14 ;  /* 0x0000000eab037221 */ /* 0x002fce0000010000 */
[----:B------:R-:W1:Y:S01]  /*a0b0*/  MUFU.EX2 R176, R176 ;  /* 0x000000b000b07308 */ /* 0x000e620000000800 */
[C---:B---3--:R-:W-:Y:S01]  /*a0c0*/  FADD.FTZ R153, R197.reuse, R4 ;  /* 0x00000004c5997221 */ /* 0x048fe20000010000 */
[----:B------:R-:W-:-:S06]  /*a0d0*/  F2FP.BF16.F32.PACK_AB R168, R197, R194 ;  /* 0x000000c2c5a8723e */ /* 0x000fcc00000010ff */
[----:B------:R-:W3:Y:S01]  /*a0e0*/  MUFU.EX2 R173, R173 ;  /* 0x000000ad00ad7308 */ /* 0x000ee20000000800 */
[C---:B--2---:R-:W-:Y:S01]  /*a0f0*/  FADD.FTZ R14, R218.reuse, R3 ;  /* 0x00000003da0e7221 */ /* 0x044fe20000010000 */
[----:B------:R-:W-:-:S06]  /*a100*/  F2FP.BF16.F32.PACK_AB R169, R218, R171 ;  /* 0x000000abdaa9723e */ /* 0x000fcc00000010ff */
[----:B------:R-:W2:Y:S01]  /*a110*/  MUFU.EX2 R199, R199 ;  /* 0x000000c700c77308 */ /* 0x000ea20000000800 */
[----:B-1----:R-:W-:Y:S01]  /*a120*/  FADD.FTZ R4, R176, R153 ;  /* 0x00000099b0047221 */ /* 0x002fe20000010000 */
[----:B------:R-:W-:-:S06]  /*a130*/  F2FP.BF16.F32.PACK_AB R153, R12, R11 ;  /* 0x0000000b0c99723e */ /* 0x000fcc00000010ff */
        /* <DEDUP_REMOVED lines=21> */
[----:B-1----:R-:W-:Y:S01]  /*a290*/  FADD.FTZ R3, R183, R12 ;  /* 0x0000000cb7037221 */ /* 0x002fe20000010000 */
[C---:B---3--:R-:W-:Y:S01]  /*a2a0*/  FADD.FTZ R4, R188.reuse, R13 ;  /* 0x0000000dbc047221 */ /* 0x048fe20000010000 */
[----:B------:R-:W-:Y:S02]  /*a2b0*/  F2FP.BF16.F32.PACK_AB R174, R188, R181 ;  /* 0x000000b5bcae723e */ /* 0x000fe400000010ff */
[C---:B--2---:R-:W-:Y:S01]  /*a2c0*/  FADD.FTZ R3, R186.reuse, R3 ;  /* 0x00000003ba037221 */ /* 0x044fe20000010000 */
[----:B------:R-:W-:Y:S01]  /*a2d0*/  F2FP.BF16.F32.PACK_AB R175, R186, R183 ;  /* 0x000000b7baaf723e */ /* 0x000fe200000010ff */
[----:B0-----:R-:W-:Y:S06]  /*a2e0*/  @!P0 BRA `(.L_x_1792) ;  /* 0x0000000000048947 */ /* 0x001fec0003800000 */
[----:B------:R-:W-:Y:S01]  /*a2f0*/  BPT.TRAP 0x1 ;  /* 0x000000040000795c */ /* 0x000fe20000300000 */
.L_x_1792:
[----:B------:R0:W1:Y:S01]  /*a300*/  SYNCS.PHASECHK.TRANS64.TRYWAIT P2, [UR25+0x22850], R5 ;  /* 0x02285005ff0075a7 */ /* 0x0000620008040159 */
[----:B------:R-:W-:Y:S05]  /*a310*/  @!P0 BRA `(.L_x_1793) ;  /* 0x0000000000048947 */ /* 0x000fea0003800000 */
[----:B------:R-:W-:Y:S01]  /*a320*/  BPT.TRAP 0x1 ;  /* 0x000000040000795c */ /* 0x000fe20000300000 */
.L_x_1793:
[----:B-1----:R-:W-:Y:S05]  /*a330*/  @P2 BRA `(.L_x_1794) ;  /* 0x0000000000082947 */ /* 0x002fea0003800000 */
[----:B------:R-:W1:Y:S02]  /*a340*/  SYNCS.PHASECHK.TRANS64.TRYWAIT P2, [UR25+0x22850], R5 ;  /* 0x02285005ff0075a7 */ /* 0x000e640008040159 */
[----:B-1----:R-:W-:Y:S05]  /*a350*/  @!P2 BRA `(.L_x_1795) ;  /* 0x000000bc00aca947 */ /* 0x002fea0003800000 */
.L_x_1794:
[----:B------:R-:W2:Y:S01]  /*a360*/  S2R R10, SR_TID.X ;  /* 0x00000000000a7919 */ /* 0x000ea20000002100 */
[----:B------:R-:W-:Y:S01]  /*a370*/  UIMAD UR14, UR37, 0xc00, UR5 ;  /* 0x00000c00250e78a4 */ /* 0x000fe2000f8e0205 */
[----:B------:R-:W-:Y:S01]  /*a380*/  IMAD.MOV.U32 R11, RZ, RZ, R6 ;  /* 0x000000ffff0b7224 */ /* 0x000fe200078e0006 */
[----:B------:R-:W-:-:S05]  /*a390*/  UMOV UR11, 0x40000040 ;  /* 0x40000040000b7882 */ /* 0x000fca0000000000 */
[----:B------:R-:W-:Y:S01]  /*a3a0*/  UMOV UR10, UR14 ;  /* 0x0000000e000a7c82 */ /* 0x000fe20008000000 */
[----:B--2---:R-:W-:-:S05]  /*a3b0*/  SHF.R.U32.HI R10, RZ, 0x7, R10 ;  /* 0x00000007ff0a7819 */ /* 0x004fca000001160a */
[----:B01----:R-:W-:Y:S02]  /*a3c0*/  VIADD R5, R10, 0x8 ;  /* 0x000000080a057836 */ /* 0x003fe40000000000 */
[----:B------:R-:W0:Y:S03]  /*a3d0*/  S2R R10, SR_TID.X ;  /* 0x00000000000a7919 */ /* 0x000e260000002100 */
[----:B------:R1:W-:Y:S06]  /*a3e0*/  BAR.SYNC.DEFER_BLOCKING R5, 0x100 ;  /* 0x000400050000751d */ /* 0x0003ec0000010000 */
[----:B------:R-:W-:Y:S01]  /*a3f0*/  WARPGROUP.ARRIVE ;  /* 0x00000000000079c5 */ /* 0x000fe20000000000 */
[----:B0-----:R-:W-:Y:S01]  /*a400*/  LOP3.LUT P2, RZ, R10, 0x7f, RZ, 0xc0, !PT ;  /* 0x0000007f0aff7812 */ /* 0x001fe2000784c0ff */
        /* <DEDUP_REMOVED lines=36> */
[----:B-1----:R-:W-:-:S07]  /*a650*/  IMAD.MOV.U32 R5, RZ, RZ, R9 ;  /* 0x000000ffff057224 */ /* 0x002fce00078e0009 */
.L_x_1787:
[----:B------:R-:W-:-:S13]  /*a660*/  ISETP.GE.AND P1, PT, R5, UR42, PT ;  /* 0x0000002a05007c0c */ /* 0x000fda000bf26270 */
[----:B------:R-:W-:Y:S05]  /*a670*/  @!P1 BRA `(.L_x_1797) ;  /* 0x0000003400749947 */ /* 0x000fea0003800000 */
[----:B------:R-:W-:Y:S01]  /*a680*/  IMAD.IADD R13, R17, 0x1, -R18 ;  /* 0x00000001110d7824 */ /* 0x000fe200078e0a12 */
[----:B------:R-:W-:Y:S01]  /*a690*/  ULDC UR26, c[0x0][0x9e4] ;  /* 0x00027900001a7ab9 */ /* 0x000fe20000000800 */
[----:B------:R-:W-:Y:S01]  /*a6a0*/  IMAD.MOV.U32 R12, RZ, RZ, R6 ;  /* 0x000000ffff0c7224 */ /* 0x000fe200078e0006 */
[----:B------:R-:W-:Y:S01]  /*a6b0*/  ULDC UR7, c[0x0][0x988] ;  /* 0x0002620000077ab9 */ /* 0x000fe20000000800 */
[----:B------:R-:W-:Y:S01]  /*a6c0*/  IMAD.MOV.U32 R10, RZ, RZ, R7 ;  /* 0x000000ffff0a7224 */ /* 0x000fe200078e0007 */
[----:B------:R-:W-:Y:S01]  /*a6d0*/  IADD3 R15, R13, 0x8, R0 ;  /* 0x000000080d0f7810 */ /* 0x000fe20007ffe000 */
[----:B------:R-:W-:Y:S01]  /*a6e0*/  IMAD.IADD R13, R0, 0x1, R13 ;  /* 0x00000001000d7824 */ /* 0x000fe200078e020d */
[----:B------:R-:W-:Y:S01]  /*a6f0*/  ULDC UR25, c[0x0][0x9d8] ;  /* 0x0002760000197ab9 */ /* 0x000fe20000000800 */
[----:B------:R-:W-:Y:S01]  /*a700*/  ULDC UR24, c[0x0][0x9e0] ;  /* 0x0002780000187ab9 */ /* 0x000fe20000000800 */
[----:B------:R-:W-:-:S07]  /*a710*/  LOP3.LUT R11, RZ, R15, RZ, 0x33, !PT ;  /* 0x0000000fff0b7212 */ /* 0x000fce00078e33ff */
.L_x_1814:
[----:B------:R-:W-:-:S04]  /*a720*/  UIADD3 UR37, UR37, 0x1, URZ ;  /* 0x0000000125257890 */ /* 0x000fc8000fffe03f */
[----:B------:R-:W-:-:S04]  /*a730*/  UISETP.NE.AND UP1, UPT, UR37, 0x2, UPT ;  /* 0x000000022500788c */ /* 0x000fc8000bf25270 */
[----:B------:R-:W-:Y:S02]  /*a740*/  USEL UR10, URZ, 0x1, UP1 ;  /* 0x000000013f0a7887 */ /* 0x000fe40008800000 */
[----:B------:R-:W-:Y:S02]  /*a750*/  USEL UR37, UR37, URZ, UP1 ;  /* 0x0000003f25257287 */ /* 0x000fe40008800000 */
[----:B------:R-:W-:Y:S01]  /*a760*/  ULOP3.LUT UR40, UR40, UR10, URZ, 0x3c, !UPT ;  /* 0x0000000a28287292 */ /* 0x000fe2000f8e3c3f */
[----:B------:R-:W-:Y:S11]  /*a770*/  @!P0 BRA `(.L_x_1798) ;  /* 0x0000000000048947 */ /* 0x000ff60003800000 */
[----:B------:R-:W-:Y:S01]  /*a780*/  BPT.TRAP 0x1 ;  /* 0x000000040000795c */ /* 0x000fe20000300000 */
.L_x_1798:
        /* <DEDUP_REMOVED lines=9> */
.L_x_1799:
[----:B-1----:R-:W-:Y:S05]  /*a820*/  @P1 BRA `(.L_x_1800) ;  /* 0x0000000000081947 */ /* 0x002fea0003800000 */
[----:B------:R-:W1:Y:S02]  /*a830*/  SYNCS.PHASECHK.TRANS64.TRYWAIT P1, [UR27+0x22830], R9 ;  /* 0x02283009ff0075a7 */ /* 0x000e64000802015b */
[----:B-1----:R-:W-:Y:S05]  /*a840*/  @!P1 BRA `(.L_x_1801) ;  /* 0x000000b800849947 */ /* 0x002fea0003800000 */
.L_x_1800:
[----:B------:R-:W-:Y:S01]  /*a850*/  UIMAD UR22, UR37, 0x300, UR4 ;  /* 0x00000300251678a4 */ /* 0x000fe2000f8e0204 */
[----:B------:R-:W-:Y:S01]  /*a860*/  WARPGROUP.ARRIVE ;  /* 0x00000000000079c5 */ /* 0x000fe20000000000 */
[----:B------:R-:W-:Y:S01]  /*a870*/  UMOV UR23, 0x40000040 ;  /* 0x4000004000177882 */ /* 0x000fe20000000000 */
[----:B------:R-:W-:Y:S01]  /*a880*/  UMOV UR11, 0x40000040 ;  /* 0x40000040000b7882 */ /* 0x000fe20000000000 */
[----:B------:R-:W-:-:S03]  /*a890*/  UIADD3 UR10, UR22, 0x2, URZ ;  /* 0x00000002160a7890 */ /* 0x000fc6000fffe03f */
[----:B-1----:R-:W1:Y:S01]  /*a8a0*/  S2R R6, SR_TID.X ;  /* 0x0000000000067919 */ /* 0x002e620000002100 */
[----:B------:R-:W-:Y:S01]  /*a8b0*/  UIADD3 UR14, UR22, 0x4, URZ ;  /* 0x00000004160e7890 */ /* 0x000fe2000fffe03f */
[----:B------:R-:W-:Y:S01]  /*a8c0*/  UMOV UR15, 0x40000040 ;  /* 0x40000040000f7882 */ /* 0x000fe20000000000 */
[----:B------:R-:W-:Y:S01]  /*a8d0*/  HGMMA.64x96x16.F32.BF16 R152, gdesc[UR20], RZ, !UPT, gsb0 ;  /* 0x01600000149879f0 */ /* 0x000fe2000c0018ff */
[----:B------:R-:W-:Y:S01]  /*a8e0*/  UIADD3 UR18, UR22, 0x6, URZ ;  /* 0x0000000616127890 */ /* 0x000fe2000fffe03f */
[----:B------:R-:W-:Y:S01]  /*a8f0*/  UMOV UR19, 0x40000040 ;  /* 0x4000004000137882 */ /* 0x000fe20000000000 */
[----:B-1----:R-:W-:Y:S02]  /*a900*/  LOP3.LUT P1, RZ, R6, 0x7f, RZ, 0xc0, !PT ;  /* 0x0000007f06ff7812 */ /* 0x002fe4000782c0ff */
[----:B------:R-:W-:-:S04]  /*a910*/  SHF.R.U32.HI R7, RZ, 0x7, R6 ;  /* 0x00000007ff077819 */ /* 0x000fc80000011606 */
[----:B------:R-:W-:Y:S01]  /*a920*/  IADD3 R8, -R7, 0xb, RZ ;  /* 0x0000000b07087810 */ /* 0x000fe20007ffe1ff */
[----:B------:R-:W-:-:S05]  /*a930*/  IMAD R7, R5, -0x60, R17 ;  /* 0xffffffa005077824 */ /* 0x000fca00078e0211 */
[----:B------:R-:W-:-:S05]  /*a940*/  IADD3 R7, -R18, 0x1, R7 ;  /* 0x0000000112077810 */ /* 0x000fca0007ffe107 */
[----:B------:R-:W-:Y:S01]  /*a950*/  IMAD.IADD R7, R7, 0x1, -R16 ;  /* 0x0000000107077824 */ /* 0x000fe200078e0a10 */
        /* <DEDUP_REMOVED lines=120> */
[----:B------:R-:W-:Y:S01]  /*b0e0*/  IMAD.U32 R180, RZ, RZ, UR26 ;  /* 0x0000001affb47e24 */ /* 0x000fe2000f8e00ff */
[----:B------:R-:W-:-:S04]  /*b0f0*/  IADD3 R179, R0, R17, -R18 ;  /* 0x0000001100b37210 */ /* 0x000fc80007ffe812 */
[----:B------:R-:W-:Y:S02]  /*b100*/  ISETP.NE.AND P1, PT, R180, 0x1, PT ;  /* 0x00000001b400780c */ /* 0x000fe40003f25270 */
[----:B------:R-:W-:-:S11]  /*b110*/  LOP3.LUT R179, RZ, R179, RZ, 0x33, !PT ;  /* 0x000000b3ffb37212 */ /* 0x000fd600078e33ff */
[----:B------:R-:W1:Y:S02]  /*b120*/  @P1 LDC.64 R6, c[0x0][0x9e8] ;  /* 0x00027a00ff061b82 */ /* 0x000e640000000a00 */
[----:B-1----:R-:W-:-:S05]  /*b130*/  @P1 IMAD.HI.U32 R6, R179, R6, RZ ;  /* 0x00000006b3061227 */ /* 0x002fca00078e00ff */
[----:B------:R-:W-:-:S04]  /*b140*/  @P1 SHF.R.U32.HI R179, RZ, R7, R6 ;  /* 0x00000007ffb31219 */ /* 0x000fc80000011606 */
[----:B------:R-:W-:Y:S01]  /*b150*/  LOP3.LUT R6, RZ, R179, RZ, 0x33, !PT ;  /* 0x000000b3ff067212 */ /* 0x000fe200078e33ff */
[----:B------:R-:W-:Y:S06]  /*b160*/  BRA `(.L_x_1805) ;  /* 0x0000000000187947 */ /* 0x000fec0003800000 */
.L_x_1804:
[----:B------:R-:W-:-:S05]  /*b170*/  IMAD.U32 R180, RZ, RZ, UR26 ;  /* 0x0000001affb47e24 */ /* 0x000fca000f8e00ff */
[----:B------:R-:W-:-:S13]  /*b180*/  ISETP.NE.AND P1, PT, R180, 0x1, PT ;  /* 0x00000001b400780c */ /* 0x000fda0003f25270 */
[----:B------:R-:W1:Y:S02]  /*b190*/  @P1 LDC.64 R6, c[0x0][0x9e8] ;  /* 0x00027a00ff061b82 */ /* 0x000e640000000a00 */
[----:B-1----:R-:W-:-:S04]  /*b1a0*/  @P1 IMAD.HI.U32 R178, R13, R6, RZ ;  /* 0x000000060db21227 */ /* 0x002fc800078e00ff */
[----:B------:R-:W-:Y:S01]  /*b1b0*/  IMAD.MOV.U32 R6, RZ, RZ, R13 ;  /* 0x000000ffff067224 */ /* 0x000fe200078e000d */
[----:B------:R-:W-:-:S07]  /*b1c0*/  @P1 SHF.R.U32.HI R6, RZ, R7, R178 ;  /* 0x00000007ff061219 */ /* 0x000fce00000116b2 */
.L_x_1805:
[----:B------:R-:W-:Y:S05]  /*b1d0*/  BSYNC B0 ;  /* 0x0000000000007941 */ /* 0x000fea0003800000 */
.L_x_1803:
[----:B------:R-:W-:-:S04]  /*b1e0*/  IMAD R7, R5, -0x60, -R16 ;  /* 0xffffffa005077824 */ /* 0x000fc800078e0a10 */
[----:B------:R-:W-:-:S05]  /*b1f0*/  IMAD R7, R6, R180, R7 ;  /* 0x000000b406077224 */ /* 0x000fca00078e0207 */
[----:B------:R-:W-:Y:S02]  /*b200*/  VIADDMNMX R196, R7, R180, R196, PT ;  /* 0x000000b407c47246 */ /* 0x000fe400038001c4 */
[----:B------:R-:W-:-:S07]  /*b210*/  VIMNMX R198, R198, R7, !PT ;  /* 0x00000007c6c67248 */ /* 0x000fce0007fe0100 */
.L_x_1802:
[----:B------:R-:W-:Y:S01]  /*b220*/  IMAD R195, R5, -0x60, RZ ;  /* 0xffffffa005c37824 */ /* 0x000fe200078e02ff */
[----:B------:R-:W-:-:S04]  /*b230*/  LOP3.LUT R2, R2, 0xfffbffff, RZ, 0xc0, !PT ;  /* 0xfffbffff02027812 */ /* 0x000fc800078ec0ff */
        /* <DEDUP_REMOVED lines=11> */
[C---:B------:R-:W-:Y:S02]  /*b2f0*/  ISETP.GE.AND P4, PT, R195.reuse, 0xa, PT ;  /* 0x0000000ac300780c */ /* 0x040fe40003f86270 */
        /* <DEDUP_REMOVED lines=89> */
[----:B------:R-:W-:Y:S02]  /*b890*/  ISETP.GT.AND P2, PT, R198, 0x41, !P3 ;  /* 0x00000041c600780c */ /* 0x000fe40005f44270 */
[----:B------:R-:W-:-:S02]  /*b8a0*/  IADD3 R184, R197, 0x8, R0 ;  /* 0x00000008c5b87810 */ /* 0x000fc40007ffe000 */
        /* <DEDUP_REMOVED lines=27> */
[----:B------:R-:W-:-:S11]  /*ba60*/  IADD3 R193, R199, 0x8, R0 ;  /* 0x00000008c7c17810 */ /* 0x000fd60007ffe000 */
        /* <DEDUP_REMOVED lines=17> */
.L_x_1808:
[----:B------:R-:W-:-:S05]  /*bb80*/  IMAD.U32 R196, RZ, RZ, UR26 ;  /* 0x0000001affc47e24 */ /* 0x000fca000f8e00ff */
[----:B------:R-:W-:-:S13]  /*bb90*/  ISETP.NE.AND P6, PT, R196, 0x1, PT ;  /* 0x00000001c400780c */ /* 0x000fda0003fc5270 */
[----:B------:R-:W0:Y:S02]  /*bba0*/  @P6 LDC.64 R6, c[0x0][0x9e8] ;  /* 0x00027a00ff066b82 */ /* 0x000e240000000a00 */
[----:B0-----:R-:W-:-:S04]  /*bbb0*/  @P6 IMAD.HI.U32 R194, R15, R6, RZ ;  /* 0x000000060fc26227 */ /* 0x001fc800078e00ff */
[----:B------:R-:W-:Y:S01]  /*bbc0*/  IMAD.MOV.U32 R6, RZ, RZ, R15 ;  /* 0x000000ffff067224 */ /* 0x000fe200078e000f */
[----:B------:R-:W-:-:S07]  /*bbd0*/  @P6 SHF.R.U32.HI R6, RZ, R7, R194 ;  /* 0x00000007ff066219 */ /* 0x000fce00000116c2 */
.L_x_1809:
[----:B------:R-:W-:Y:S05]  /*bbe0*/  BSYNC B0 ;  /* 0x0000000000007941 */ /* 0x000fea0003800000 */
.L_x_1807:
[----:B------:R-:W-:-:S04]  /*bbf0*/  IMAD.IADD R195, R195, 0x1, -R16 ;  /* 0x00000001c3c37824 */ /* 0x000fc800078e0a10 */
[----:B------:R-:W-:-:S05]  /*bc00*/  IMAD R195, R6, R196, R195 ;  /* 0x000000c406c37224 */ /* 0x000fca00078e02c3 */
[----:B------:R-:W-:Y:S02]  /*bc10*/  VIADDMNMX R193, R195, R196, R193, PT ;  /* 0x000000c4c3c17246 */ /* 0x000fe400038001c1 */
[----:B------:R-:W-:-:S07]  /*bc20*/  VIMNMX R184, R184, R195, !PT ;  /* 0x000000c3b8b87248 */ /* 0x000fce0007fe0100 */
.L_x_1806:
[----:B------:R-:W-:Y:S02]  /*bc30*/  ISETP.GT.AND P1, PT, R184, 0x1, !P1 ;  /* 0x00000001b800780c */ /* 0x000fe40004f24270 */
        /* <DEDUP_REMOVED lines=59> */
[----:B------:R-:W0:Y:S01]  /*bff0*/  SHFL.BFLY PT, R7, R6, 0x2, 0x1f ;  /* 0x0c401f0006077f89 */ /* 0x000e2200000e0000 */
        /* <DEDUP_REMOVED lines=10> */
[----:B------:R-:W-:Y:S02]  /*c0a0*/  ISETP.LT.OR P1, PT, R193, 0x2a, P1 ;  /* 0x0000002ac100780c */ /* 0x000fe40000f21670 */
[----:B------:R-:W-:Y:S02]  /*c0b0*/  ISETP.GT.AND P4, PT, R184, 0x51, !P4 ;  /* 0x00000051b800780c */ /* 0x000fe40006784270 */
[----:B------:R-:W-:-:S02]  /*c0c0*/  FSEL R164, R164, -INF , !P1 ;  /* 0xff800000a4a47808 */ /* 0x000fc40004800000 */
[----:B------:R-:W-:Y:S02]  /*c0d0*/  LOP3.LUT P1, RZ, R2, 0x800, RZ, 0xc0, !PT ;  /* 0x0000080002ff7812 */ /* 0x000fe4000782c0ff */
[----:B0-----:R-:W-:Y:S02]  /*c0e0*/  FMNMX.FTZ R194, R6, R7, !PT ;  /* 0x0000000706c27209 */ /* 0x001fe40007810000 */
[C---:B------:R-:W-:Y:S02]  /*c0f0*/  ISETP.GT.AND P1, PT, R184.reuse, 0x30, !P1 ;  /* 0x00000030b800780c */ /* 0x040fe40004f24270 */
[C---:B------:R-:W-:Y:S01]  /*c100*/  ISETP.LT.OR P3, PT, R193.reuse, 0x51, P3 ;  /* 0x00000051c100780c */ /* 0x040fe20001f61670 */
[----:B------:R-:W0:Y:S01]  /*c110*/  SHFL.BFLY PT, R7, R194, 0x1, 0x1f ;  /* 0x0c201f00c2077f89 */ /* 0x000e2200000e0000 */
[----:B------:R-:W-:Y:S02]  /*c120*/  ISETP.LT.OR P1, PT, R193, 0x31, P1 ;  /* 0x00000031c100780c */ /* 0x000fe40000f21670 */
[----:B------:R-:W-:-:S02]  /*c130*/  ISETP.GT.AND P5, PT, R184, 0x58, !P5 ;  /* 0x00000058b800780c */ /* 0x000fc40006fa4270 */
[----:B------:R-:W-:Y:S02]  /*c140*/  FSEL R165, R165, -INF , !P1 ;  /* 0xff800000a5a57808 */ /* 0x000fe40004800000 */
[----:B------:R-:W-:Y:S02]  /*c150*/  LOP3.LUT P1, RZ, R2, 0x400, RZ, 0xc0, !PT ;  /* 0x0000040002ff7812 */ /* 0x000fe4000782c0ff */
[C---:B------:R-:W-:Y:S02]  /*c160*/  ISETP.LT.OR P4, PT, R193.reuse, 0x52, P4 ;  /* 0x00000052c100780c */ /* 0x040fe40002781670 */
[----:B------:R-:W-:Y:S02]  /*c170*/  ISETP.GT.AND P1, PT, R184, 0x31, !P1 ;  /* 0x00000031b800780c */ /* 0x000fe40004f24270 */
[C---:B------:R-:W-:Y:S02]  /*c180*/  ISETP.LT.OR P5, PT, R193.reuse, 0x59, P5 ;  /* 0x00000059c100780c */ /* 0x040fe40002fa1670 */
[----:B------:R-:W-:-:S02]  /*c190*/  ISETP.LT.OR P1, PT, R193, 0x32, P1 ;  /* 0x00000032c100780c */ /* 0x000fc40000f21670 */
[----:B------:R-:W-:Y:S02]  /*c1a0*/  FSEL R198, R174, -INF , !P4 ;  /* 0xff800000aec67808 */ /* 0x000fe40006000000 */
[----:B------:R-:W-:Y:S02]  /*c1b0*/  FSEL R166, R166, -INF , !P1 ;  /* 0xff800000a6a67808 */ /* 0x000fe40004800000 */
[----:B------:R-:W-:Y:S02]  /*c1c0*/  LOP3.LUT P1, RZ, R2, 0x200, RZ, 0xc0, !PT ;  /* 0x0000020002ff7812 */ /* 0x000fe4000782c0ff */
[----:B0-----:R-:W-:Y:S02]  /*c1d0*/  FMNMX.FTZ R7, R194, R7, !PT ;  /* 0x00000007c2077209 */ /* 0x001fe40007810000 */
        /* <DEDUP_REMOVED lines=33> */
[--C-:B------:R-:W-:Y:S01]  /*c3f0*/  FFMA.FTZ R156, R201, UR7, -R212.reuse ;  /* 0x00000007c99c7c23 */ /* 0x100fe200080108d4 */
[--C-:B------:R-:W-:Y:S01]  /*c400*/  FFMA.FTZ R200, R200, UR7, -R212.reuse ;  /* 0x00000007c8c87c23 */ /* 0x100fe200080108d4 */
[----:B------:R-:W-:Y:S01]  /*c410*/  FMNMX.FTZ R6, R154, R195, !PT ;  /* 0x000000c39a067209 */ /* 0x000fe20007810000 */
[--C-:B------:R-:W-:Y:S01]  /*c420*/  FFMA.FTZ R173, R178, UR7, -R212.reuse ;  /* 0x00000007b2ad7c23 */ /* 0x100fe200080108d4 */
[----:B------:R-:W-:Y:S01]  /*c430*/  ISETP.LT.OR P2, PT, R193, 0x5a, P2 ;  /* 0x0000005ac100780c */ /* 0x000fe20001741670 */
[--C-:B------:R-:W-:Y:S01]  /*c440*/  FFMA.FTZ R178, R181, UR7, -R212.reuse ;  /* 0x00000007b5b27c23 */ /* 0x100fe200080108d4 */
[----:B------:R-:W-:Y:S01]  /*c450*/  FMNMX.FTZ R155, R157, R6, !PT ;  /* 0x000000069d9b7209 */ /* 0x000fe20007810000 */
[--C-:B------:R-:W-:Y:S01]  /*c460*/  FFMA.FTZ R174, R179, UR7, -R212.reuse ;  /* 0x00000007b3ae7c23 */ /* 0x100fe200080108d4 */
        /* <DEDUP_REMOVED lines=8> */
[----:B------:R-:W-:Y:S01]  /*c4f0*/  FFMA.FTZ R152, R152, UR7, -R212 ;  /* 0x0000000798987c23 */ /* 0x000fe200080108d4 */
[----:B------:R-:W-:Y:S01]  /*c500*/  MUFU.EX2 R14, R14 ;  /* 0x0000000e000e7308 */ /* 0x000fe20000000800 */
[----:B------:R-:W-:Y:S01]  /*c510*/  FADD.FTZ R189, -R189, R10 ;  /* 0x0000000abdbd7221 */ /* 0x000fe20000010100 */
[----:B------:R-:W-:Y:S01]  /*c520*/  FMNMX.FTZ R6, R160, R195, !PT ;  /* 0x000000c3a0067209 */ /* 0x000fe20007810000 */
[--C-:B------:R-:W-:Y:S01]  /*c530*/  FFMA.FTZ R203, R203, UR7, -R212.reuse ;  /* 0x00000007cbcb7c23 */ /* 0x100fe200080108d4 */
[--C-:B------:R-:W-:Y:S01]  /*c540*/  FFMA.FTZ R202, R202, UR7, -R212.reuse ;  /* 0x00000007caca7c23 */ /* 0x100fe200080108d4 */
[----:B------:R-:W-:Y:S01]  /*c550*/  FMUL.FTZ R10, R189, UR7 ;  /* 0x00000007bd0a7c20 */ /* 0x000fe20008410000 */
[----:B------:R-:W-:Y:S01]  /*c560*/  FMNMX.FTZ R195, R161, R6, !PT ;  /* 0x00000006a1c37209 */ /* 0x000fe20007810000 */
[--C-:B------:R-:W-:Y:S01]  /*c570*/  FFMA.FTZ R196, R211, UR7, -R212.reuse ;  /* 0x00000007d3c47c23 */ /* 0x100fe200080108d4 */
[----:B------:R-:W-:Y:S01]  /*c580*/  MUFU.EX2 R21, R21 ;  /* 0x0000001500157308 */ /* 0x000fe20000000800 */
[--C-:B------:R-:W-:Y:S01]  /*c590*/  FFMA.FTZ R210, R210, UR7, -R212.reuse ;  /* 0x00000007d2d27c23 */ /* 0x100fe200080108d4 */
[----:B------:R-:W-:Y:S01]  /*c5a0*/  FMNMX.FTZ R6, R162, R195, !PT ;  /* 0x000000c3a2067209 */ /* 0x000fe20007810000 */
[--C-:B------:R-:W-:Y:S01]  /*c5b0*/  FFMA.FTZ R187, R187, UR7, -R212.reuse ;  /* 0x00000007bbbb7c23 */ /* 0x100fe200080108d4 */
[----:B------:R-:W-:-:S02]  /*c5c0*/  FFMA.FTZ R185, R185, UR7, -R212 ;  /* 0x00000007b9b97c23 */ /* 0x000fc400080108d4 */
[----:B------:R-:W-:Y:S02]  /*c5d0*/  FMNMX.FTZ R197, R163, R6, !PT ;  /* 0x00000006a3c57209 */ /* 0x000fe40007810000 */
[----:B------:R0:W-:Y:S02]  /*c5e0*/  MUFU.EX2 R195, R200 ;  /* 0x000000c800c37308 */ /* 0x0001e40000000800 */
[----:B------:R-:W-:-:S04]  /*c5f0*/  FMNMX.FTZ R6, R164, R197, !PT ;  /* 0x000000c5a4067209 */ /* 0x000fc80007810000 */
[----:B------:R-:W-:Y:S02]  /*c600*/  FMNMX.FTZ R197, R165, R6, !PT ;  /* 0x00000006a5c57209 */ /* 0x000fe40007810000 */
[----:B------:R-:W1:Y:S01]  /*c610*/  MUFU.EX2 R10, R10 ;  /* 0x0000000a000a7308 */ /* 0x000e620000000800 */
[----:B0-----:R-:W-:Y:S01]  /*c620*/  FSEL R200, R177, -INF , !P2 ;  /* 0xff800000b1c87808 */ /* 0x001fe20005000000 */
[--C-:B------:R-:W-:Y:S01]  /*c630*/  FFMA.FTZ R177, R182, UR7, -R212.reuse ;  /* 0x00000007b6b17c23 */ /* 0x100fe200080108d4 */
[----:B------:R-:W-:Y:S01]  /*c640*/  FMNMX.FTZ R6, R166, R197, !PT ;  /* 0x000000c5a6067209 */ /* 0x000fe20007810000 */
[----:B------:R-:W-:-:S03]  /*c650*/  FFMA.FTZ R182, R191, UR7, -R212 ;  /* 0x00000007bfb67c23 */ /* 0x000fc600080108d4 */
[----:B------:R-:W-:Y:S01]  /*c660*/  FMNMX.FTZ R199, R167, R6, !PT ;  /* 0x00000006a7c77209 */ /* 0x000fe20007810000 */
[----:B------:R-:W0:Y:S03]  /*c670*/  MUFU.EX2 R152, R152 ;  /* 0x0000009800987308 */ /* 0x000e260000000800 */
[----:B------:R-:W-:-:S04]  /*c680*/  FMNMX.FTZ R6, R168, R199, !PT ;  /* 0x000000c7a8067209 */ /* 0x000fc80007810000 */
[----:B------:R-:W-:Y:S01]  /*c690*/  FMNMX.FTZ R199, R169, R6, !PT ;  /* 0x00000006a9c77209 */ /* 0x000fe20007810000 */
[----:B------:R-:W2:Y:S01]  /*c6a0*/  MUFU.EX2 R155, R194 ;  /* 0x000000c2009b7308 */ /* 0x000ea20000000800 */
[----:B-1----:R-:W-:Y:S01]  /*c6b0*/  FFMA.FTZ R189, R10, R4, R21 ;  /* 0x000000040abd7223 */ /* 0x002fe20000010015 */
[-C--:B------:R-:W-:Y:S01]  /*c6c0*/  FMUL.FTZ R24, R24, R10.reuse ;  /* 0x0000000a18187220 */ /* 0x080fe20000410000 */
[----:B------:R-:W-:Y:S01]  /*c6d0*/  FMNMX.FTZ R6, R170, R199, !PT ;  /* 0x000000c7aa067209 */ /* 0x000fe20007810000 */
[-C--:B------:R-:W-:Y:S01]  /*c6e0*/  FMUL.FTZ R25, R25, R10.reuse ;  /* 0x0000000a19197220 */ /* 0x080fe20000410000 */
[-C--:B------:R-:W-:Y:S01]  /*c6f0*/  FMUL.FTZ R28, R28, R10.reuse ;  /* 0x0000000a1c1c7220 */ /* 0x080fe20000410000 */
[----:B------:R-:W-:Y:S01]  /*c700*/  FMUL.FTZ R29, R29, R10 ;  /* 0x0000000a1d1d7220 */ /* 0x000fe20000410000 */
[----:B------:R-:W-:Y:S01]  /*c710*/  FMNMX.FTZ R201, R171, R6, !PT ;  /* 0x00000006abc97209 */ /* 0x000fe20007810000 */
[----:B------:R-:W1:Y:S01]  /*c720*/  MUFU.EX2 R156, R156 ;  /* 0x0000009c009c7308 */ /* 0x000e620000000800 */
[C---:B0-----:R-:W-:Y:S01]  /*c730*/  FADD.FTZ R189, R152.reuse, R189 ;  /* 0x000000bd98bd7221 */ /* 0x041fe20000010000 */
[----:B------:R-:W-:Y:S01]  /*c740*/  F2FP.BF16.F32.PACK_AB R152, R152, R21 ;  /* 0x000000159898723e */ /* 0x000fe200000010ff */
[-C--:B------:R-:W-:Y:S01]  /*c750*/  FMUL.FTZ R32, R32, R10.reuse ;  /* 0x0000000a20207220 */ /* 0x080fe20000410000 */
[----:B------:R-:W-:Y:S01]  /*c760*/  FMNMX.FTZ R201, R172, R201, !PT ;  /* 0x000000c9acc97209 */ /* 0x000fe20007810000 */
[----:B------:R-:W-:Y:S01]  /*c770*/  FADD.FTZ R4, R14, R189 ;  /* 0x000000bd0e047221 */ /* 0x000fe20000010000 */
[-C--:B------:R-:W-:Y:S01]  /*c780*/  FMUL.FTZ R33, R33, R10.reuse ;  /* 0x0000000a21217220 */ /* 0x080fe20000410000 */
[-C--:B------:R-:W-:Y:S01]  /*c790*/  FMUL.FTZ R36, R36, R10.reuse ;  /* 0x0000000a24247220 */ /* 0x080fe20000410000 */
[----:B------:R-:W-:Y:S01]  /*c7a0*/  FMNMX.FTZ R201, R184, R201, !PT ;  /* 0x000000c9b8c97209 */ /* 0x000fe20007810000 */
[----:B------:R0:W-:Y:S01]  /*c7b0*/  MUFU.EX2 R194, R203 ;  /* 0x000000cb00c27308 */ /* 0x0001e20000000800 */
[-C--:B------:R-:W-:Y:S01]  /*c7c0*/  FMUL.FTZ R37, R37, R10.reuse ;  /* 0x0000000a25257220 */ /* 0x080fe20000410000 */
[-C--:B------:R-:W-:Y:S01]  /*c7d0*/  FMUL.FTZ R40, R40, R10.reuse ;  /* 0x0000000a28287220 */ /* 0x080fe20000410000 */
[----:B------:R-:W-:Y:S01]  /*c7e0*/  FMNMX.FTZ R6, R198, R201, !PT ;  /* 0x000000c9c6067209 */ /* 0x000fe20007810000 */
[--C-:B------:R-:W-:Y:S01]  /*c7f0*/  FFMA.FTZ R201, R180, UR7, -R212.reuse ;  /* 0x00000007b4c97c23 */ /* 0x100fe200080108d4 */
[--C-:B------:R-:W-:Y:S01]  /*c800*/  FFMA.FTZ R180, R192, UR7, -R212.reuse ;  /* 0x00000007c0b47c23 */ /* 0x100fe200080108d4 */
[----:B------:R-:W-:Y:S01]  /*c810*/  FMUL.FTZ R41, R41, R10 ;  /* 0x0000000a29297220 */ /* 0x000fe20000410000 */
[----:B------:R-:W-:Y:S01]  /*c820*/  FMNMX.FTZ R175, R193, R6, !PT ;  /* 0x00000006c1af7209 */ /* 0x000fe20007810000 */
[----:B------:R-:W-:Y:S01]  /*c830*/  MUFU.EX2 R197, R202 ;  /* 0x000000ca00c57308 */ /* 0x000fe20000000800 */
[-C--:B------:R-:W-:Y:S01]  /*c840*/  FMUL.FTZ R44, R44, R10.reuse ;  /* 0x0000000a2c2c7220 */ /* 0x080fe20000410000 */
[-C--:B------:R-:W-:Y:S01]  /*c850*/  FMUL.FTZ R45, R45, R10.reuse ;  /* 0x0000000a2d2d7220 */ /* 0x080fe20000410000 */
[----:B------:R-:W-:Y:S01]  /*c860*/  FMNMX.FTZ R6, R200, R175, !PT ;  /* 0x000000afc8067209 */ /* 0x000fe20007810000 */
[-C--:B------:R-:W-:Y:S01]  /*c870*/  FMUL.FTZ R48, R48, R10.reuse ;  /* 0x0000000a30307220 */ /* 0x080fe20000410000 */
[-C--:B------:R-:W-:Y:S01]  /*c880*/  FMUL.FTZ R49, R49, R10.reuse ;  /* 0x0000000a31317220 */ /* 0x080fe20000410000 */
[-C--:B------:R-:W-:Y:S01]  /*c890*/  FMUL.FTZ R52, R52, R10.reuse ;  /* 0x0000000a34347220 */ /* 0x080fe20000410000 */
[-C--:B------:R-:W-:Y:S01]  /*c8a0*/  FMUL.FTZ R53, R53, R10.reuse ;  /* 0x0000000a35357220 */ /* 0x080fe20000410000 */
[----:B------:R-:W3:Y:S01]  /*c8b0*/  SHFL.BFLY PT, R181, R6, 0x2, 0x1f ;  /* 0x0c401f0006b57f89 */ /* 0x000ee200000e0000 */
        /* <DEDUP_REMOVED lines=23> */
[----:B---3--:R-:W-:Y:S01]  /*ca30*/  FMNMX.FTZ R191, R6, R181, !PT ;  /* 0x000000b506bf7209 */ /* 0x008fe20007810000 */
[--C-:B------:R-:W-:Y:S01]  /*ca40*/  FFMA.FTZ R181, R190, UR7, -R212.reuse ;  /* 0x00000007beb57c23 */ /* 0x100fe200080108d4 */
[----:B------:R-:W-:Y:S01]  /*ca50*/  FFMA.FTZ R190, R183, UR7, -R212 ;  /* 0x00000007b7be7c23 */ /* 0x000fe200080108d4 */
[----:B------:R-:W-:Y:S01]  /*ca60*/  MUFU.EX2 R174, R174 ;  /* 0x000000ae00ae7308 */ /* 0x000fe20000000800 */
[-C--:B------:R-:W-:Y:S01]  /*ca70*/  FMUL.FTZ R96, R96, R10.reuse ;  /* 0x0000000a60607220 */ /* 0x080fe20000410000 */
[----:B------:R-:W3:Y:S01]  /*ca80*/  SHFL.BFLY PT, R6, R191, 0x1, 0x1f ;  /* 0x0c201f00bf067f89 */ /* 0x000ee200000e0000 */
        /* <DEDUP_REMOVED lines=22> */
[----:B------:R-:W-:Y:S01]  /*cbf0*/  FMUL.FTZ R136, R136, R10 ;  /* 0x0000000a88887220 */ /* 0x000fe20000410000 */
[----:B---3--:R-:W-:Y:S01]  /*cc00*/  FMNMX.FTZ R6, R191, R6, !PT ;  /* 0x00000006bf067209 */ /* 0x008fe20007810000 */
[-C--:B------:R-:W-:Y:S01]  /*cc10*/  FMUL.FTZ R137, R137, R10.reuse ;  /* 0x0000000a89897220 */ /* 0x080fe20000410000 */
[-C--:B------:R-:W-:Y:S01]  /*cc20*/  FMUL.FTZ R140, R140, R10.reuse ;  /* 0x0000000a8c8c7220 */ /* 0x080fe20000410000 */
[-C--:B------:R-:W-:Y:S01]  /*cc30*/  FMUL.FTZ R141, R141, R10.reuse ;  /* 0x0000000a8d8d7220 */ /* 0x080fe20000410000 */
[C---:B------:R-:W-:Y:S01]  /*cc40*/  FSETP.NEU.FTZ.AND P1, PT, R6.reuse, -INF , PT ;  /* 0xff8000000600780b */ /* 0x040fe20003f3d000 */
[----:B------:R-:W-:Y:S01]  /*cc50*/  FMUL.FTZ R191, R6, UR7 ;  /* 0x0000000706bf7c20 */ /* 0x000fe20008410000 */
[----:B------:R-:W3:Y:S01]  /*cc60*/  MUFU.EX2 R180, R180 ;  /* 0x000000b400b47308 */ /* 0x000ee20000000800 */
[-C--:B------:R-:W-:Y:S01]  /*cc70*/  FMUL.FTZ R144, R144, R10.reuse ;  /* 0x0000000a90907220 */ /* 0x080fe20000410000 */
[-C--:B------:R-:W-:Y:S01]  /*cc80*/  FMUL.FTZ R145, R145, R10.reuse ;  /* 0x0000000a91917220 */ /* 0x080fe20000410000 */
[-C--:B------:R-:W-:Y:S01]  /*cc90*/  FMUL.FTZ R148, R148, R10.reuse ;  /* 0x0000000a94947220 */ /* 0x080fe20000410000 */
[----:B------:R-:W-:Y:S01]  /*cca0*/  FSEL R191, R191, RZ, P1 ;  /* 0x000000ffbfbf7208 */ /* 0x000fe20000800000 */
[----:B------:R-:W-:-:S03]  /*ccb0*/  FMUL.FTZ R149, R149, R10 ;  /* 0x0000000a95957220 */ /* 0x000fc60000410000 */
[----:B------:R-:W-:Y:S01]  /*ccc0*/  MUFU.EX2 R179, R179 ;  /* 0x000000b300b37308 */ /* 0x000fe20000000800 */
[--C-:B------:R-:W-:Y:S01]  /*ccd0*/  FFMA.FTZ R183, R20, UR7, -R191.reuse ;  /* 0x0000000714b77c23 */ /* 0x100fe200080108bf */
[--C-:B------:R-:W-:Y:S01]  /*cce0*/  FFMA.FTZ R20, R153, UR7, -R191.reuse ;  /* 0x0000000799147c23 */ /* 0x100fe200080108bf */
[----:B--2---:R-:W-:Y:S01]  /*ccf0*/  FADD.FTZ R153, R155, R4 ;  /* 0x000000049b997221 */ /* 0x004fe20000010000 */
[--C-:B------:R-:W-:Y:S01]  /*cd00*/  FFMA.FTZ R189, R154, UR7, -R191.reuse ;  /* 0x000000079abd7c23 */ /* 0x100fe200080108bf */
[--C-:B------:R-:W-:Y:S01]  /*cd10*/  FFMA.FTZ R211, R163, UR7, -R191.reuse ;  /* 0x00000007a3d37c23 */ /* 0x100fe200080108bf */
[----:B0-----:R-:W-:Y:S01]  /*cd20*/  FFMA.FTZ R203, R166, UR7, -R191 ;  /* 0x00000007a6cb7c23 */ /* 0x001fe200080108bf */
[----:B-1----:R-:W-:Y:S01]  /*cd30*/  FADD.FTZ R4, R156, R153 ;  /* 0x000000999c047221 */ /* 0x002fe20000010000 */
[----:B------:R-:W0:Y:S01]  /*cd40*/  MUFU.EX2 R182, R182 ;  /* 0x000000b600b67308 */ /* 0x000e220000000800 */
[----:B---3--:R-:W-:Y:S01]  /*cd50*/  F2FP.BF16.F32.PACK_AB R166, R180, R177 ;  /* 0x000000b1b4a6723e */ /* 0x008fe200000010ff */
        /* <DEDUP_REMOVED lines=14> */
[----:B------:R-:W-:Y:S01]  /*ce40*/  FSEL R153, R6, RZ, P1 ;  /* 0x000000ff06997208 */ /* 0x000fe20000800000 */
[----:B------:R-:W2:Y:S01]  /*ce50*/  MUFU.EX2 R186, R186 ;  /* 0x000000ba00ba7308 */ /* 0x000ea20000000800 */
[--C-:B------:R-:W-:Y:S01]  /*ce60*/  FFMA.FTZ R169, R169, UR7, -R191.reuse ;  /* 0x00000007a9a97c23 */ /* 0x100fe200080108bf */
[----:B------:R-:W-:Y:S01]  /*ce70*/  FADD.FTZ R4, R199, R4 ;  /* 0x00000004c7047221 */ /* 0x000fe20000010000 */
[--C-:B------:R-:W-:Y:S01]  /*ce80*/  FFMA.FTZ R171, R171, UR7, -R191.reuse ;  /* 0x00000007abab7c23 */ /* 0x100fe200080108bf */
[--C-:B------:R-:W-:Y:S01]  /*ce90*/  FFMA.FTZ R198, R198, UR7, -R191.reuse ;  /* 0x00000007c6c67c23 */ /* 0x100fe200080108bf */
[--C-:B------:R-:W-:Y:S01]  /*cea0*/  FFMA.FTZ R193, R193, UR7, -R191.reuse ;  /* 0x00000007c1c17c23 */ /* 0x100fe200080108bf */
[----:B------:R-:W-:Y:S01]  /*ceb0*/  FADD.FTZ R201, R173, R4 ;  /* 0x00000004adc97221 */ /* 0x000fe20000010000 */
[----:B------:R-:W-:Y:S01]  /*cec0*/  FADD.FTZ R4, -R153, R12 ;  /* 0x0000000c99047221 */ /* 0x000fe20000010100 */
[----:B------:R-:W-:Y:S01]  /*ced0*/  MUFU.EX2 R192, R192 ;  /* 0x000000c000c07308 */ /* 0x000fe20000000800 */
[----:B------:R-:W-:Y:S01]  /*cee0*/  FFMA.FTZ R12, R160, UR7, -R191 ;  /* 0x00000007a00c7c23 */ /* 0x000fe200080108bf */
[----:B------:R-:W-:Y:S01]  /*cef0*/  FADD.FTZ R154, R174, R201 ;  /* 0x000000c9ae9a7221 */ /* 0x000fe20000010000 */
[--C-:B------:R-:W-:Y:S01]  /*cf00*/  FFMA.FTZ R201, R165, UR7, -R191.reuse ;  /* 0x00000007a5c97c23 */ /* 0x100fe200080108bf */
[----:B------:R-:W-:Y:S01]  /*cf10*/  FFMA.FTZ R165, R172, UR7, -R191 ;  /* 0x00000007aca57c23 */ /* 0x000fe200080108bf */
[----:B------:R-:W-:Y:S01]  /*cf20*/  F2FP.BF16.F32.PACK_AB R156, R195, R156 ;  /* 0x0000009cc39c723e */ /* 0x000fe200000010ff */
[----:B------:R-:W-:Y:S01]  /*cf30*/  FADD.FTZ R153, R175, R154 ;  /* 0x0000009aaf997221 */ /* 0x000fe20000010000 */
[----:B------:R-:W-:Y:S01]  /*cf40*/  F2FP.BF16.F32.PACK_AB R158, R197, R194 ;  /* 0x000000c2c59e723e */ /* 0x000fe200000010ff */
[----:B------:R-:W3:Y:S01]  /*cf50*/  MUFU.EX2 R187, R187 ;  /* 0x000000bb00bb7308 */ /* 0x000ee20000000800 */
[----:B------:R-:W-:Y:S01]  /*cf60*/  F2FP.BF16.F32.PACK_AB R160, R199, R196 ;  /* 0x000000c4c7a0723e */ /* 0x000fe200000010ff */
[----:B------:R-:W-:Y:S01]  /*cf70*/  FADD.FTZ R154, R178, R153 ;  /* 0x00000099b29a7221 */ /* 0x000fe20000010000 */
[----:B------:R-:W-:Y:S01]  /*cf80*/  FFMA.FTZ R153, R168, UR7, -R191 ;  /* 0x00000007a8997c23 */ /* 0x000fe200080108bf */
[----:B0-----:R-:W-:-:S02]  /*cf90*/  F2FP.BF16.F32.PACK_AB R168, R182, R179 ;  /* 0x000000b3b6a8723e */ /* 0x001fc400000010ff */
[----:B------:R-:W-:Y:S01]  /*cfa0*/  FADD.FTZ R163, R177, R154 ;  /* 0x0000009ab1a37221 */ /* 0x000fe20000010000 */
[----:B------:R-:W-:Y:S01]  /*cfb0*/  FMUL.FTZ R177, R4, UR7 ;  /* 0x0000000704b17c20 */ /* 0x000fe20008410000 */
[----:B------:R-:W-:Y:S02]  /*cfc0*/  MUFU.EX2 R183, R183 ;  /* 0x000000b700b77308 */ /* 0x000fe40000000800 */
[----:B------:R-:W-:Y:S01]  /*cfd0*/  FADD.FTZ R154, R180, R163 ;  /* 0x000000a3b49a7221 */ /* 0x000fe20000010000 */
[--C-:B------:R-:W-:Y:S01]  /*cfe0*/  FFMA.FTZ R163, R170, UR7, -R191.reuse ;  /* 0x00000007aaa37c23 */ /* 0x100fe200080108bf */
[----:B------:R-:W-:Y:S02]  /*cff0*/  FFMA.FTZ R191, R200, UR7, -R191 ;  /* 0x00000007c8bf7c23 */ /* 0x000fe400080108bf */
[----:B------:R-:W-:Y:S02]  /*d000*/  FADD.FTZ R213, R179, R154 ;  /* 0x0000009ab3d57221 */ /* 0x000fe40000010000 */
[----:B------:R-:W0:Y:S02]  /*d010*/  MUFU.EX2 R177, R177 ;  /* 0x000000b100b17308 */ /* 0x000e240000000800 */
[----:B------:R-:W-:-:S04]  /*d020*/  FADD.FTZ R154, R182, R213 ;  /* 0x000000d5b69a7221 */ /* 0x000fc80000010000 */
[----:B-1----:R-:W-:Y:S01]  /*d030*/  FADD.FTZ R213, R181, R154 ;  /* 0x0000009ab5d57221 */ /* 0x002fe20000010000 */
[----:B------:R-:W-:Y:S01]  /*d040*/  F2FP.BF16.F32.PACK_AB R154, R155, R14 ;  /* 0x0000000e9b9a723e */ /* 0x000fe200000010ff */
[----:B------:R-:W1:Y:S02]  /*d050*/  MUFU.EX2 R188, R188 ;  /* 0x000000bc00bc7308 */ /* 0x000e640000000800 */
[----:B--2---:R-:W-:-:S04]  /*d060*/  FADD.FTZ R164, R186, R213 ;  /* 0x000000d5baa47221 */ /* 0x004fc80000010000 */
[----:B---3--:R-:W-:Y:S01]  /*d070*/  FADD.FTZ R155, R187, R164 ;  /* 0x000000a4bb9b7221 */ /* 0x008fe20000010000 */
[----:B------:R-:W-:Y:S01]  /*d080*/  F2FP.BF16.F32.PACK_AB R164, R178, R175 ;  /* 0x000000afb2a4723e */ /* 0x000fe200000010ff */
[----:B------:R-:W2:Y:S01]  /*d090*/  MUFU.EX2 R20, R20 ;  /* 0x0000001400147308 */ /* 0x000ea20000000800 */
[----:B0-----:R-:W-:Y:S01]  /*d0a0*/  FFMA.FTZ R180, R177, R3, R192 ;  /* 0x00000003b1b47223 */ /* 0x001fe200000100c0 */
[-C--:B------:R-:W-:Y:S01]  /*d0b0*/  FMUL.FTZ R26, R26, R177.reuse ;  /* 0x000000b11a1a7220 */ /* 0x080fe20000410000 */
[-C--:B------:R-:W-:Y:S01]  /*d0c0*/  FMUL.FTZ R27, R27, R177.reuse ;  /* 0x000000b11b1b7220 */ /* 0x080fe20000410000 */
[-C--:B------:R-:W-:Y:S01]  /*d0d0*/  FMUL.FTZ R30, R30, R177.reuse ;  /* 0x000000b11e1e7220 */ /* 0x080fe20000410000 */
[----:B------:R-:W-:Y:S01]  /*d0e0*/  FADD.FTZ R3, R183, R180 ;  /* 0x000000b4b7037221 */ /* 0x000fe20000010000 */
[-C--:B------:R-:W-:Y:S01]  /*d0f0*/  FMUL.FTZ R31, R31, R177.reuse ;  /* 0x000000b11f1f7220 */ /* 0x080fe20000410000 */
[----:B------:R-:W-:Y:S01]  /*d100*/  FMUL.FTZ R34, R34, R177 ;  /* 0x000000b122227220 */ /* 0x000fe20000410000 */
[----:B------:R-:W0:Y:S01]  /*d110*/  MUFU.EX2 R185, R185 ;  /* 0x000000b900b97308 */ /* 0x000e220000000800 */
[C---:B-1----:R-:W-:Y:S01]  /*d120*/  FADD.FTZ R170, R188.reuse, R155 ;  /* 0x0000009bbcaa7221 */ /* 0x042fe20000010000 */
        /* <DEDUP_REMOVED lines=47> */
[C---:B-1----:R-:W-:Y:S01]  /*d420*/  FADD.FTZ R180, R202.reuse, R155 ;  /* 0x0000009bcab47221 */ /* 0x042fe20000010000 */
[----:B------:R-:W-:Y:S01]  /*d430*/  F2FP.BF16.F32.PACK_AB R155, R189, R20 ;  /* 0x00000014bd9b723e */ /* 0x000fe200000010ff */
[----:B------:R-:W-:Y:S01]  /*d440*/  FMUL.FTZ R103, R103, R177 ;  /* 0x000000b167677220 */ /* 0x000fe20000410000 */
[----:B------:R-:W-:Y:S01]  /*d450*/  F2FP.BF16.F32.PACK_AB R157, R202, R157 ;  /* 0x0000009dca9d723e */ /* 0x000fe200000010ff */
        /* <DEDUP_REMOVED lines=11> */
[----:B------:R3:W4:Y:S01]  /*d510*/  MUFU.EX2 R184, R162 ;  /* 0x000000a200b87308 */ /* 0x0007220000000800 */
        /* <DEDUP_REMOVED lines=8> */
[----:B---3--:R-:W-:Y:S01]  /*d5a0*/  F2FP.BF16.F32.PACK_AB R162, R174, R173 ;  /* 0x000000adaea2723e */ /* 0x008fe200000010ff */
[----:B------:R-:W-:Y:S01]  /*d5b0*/  FMUL.FTZ R139, R139, R177 ;  /* 0x000000b18b8b7220 */ /* 0x000fe20000410000 */
[----:B------:R-:W-:Y:S01]  /*d5c0*/  F2FP.BF16.F32.PACK_AB R174, R190, R185 ;  /* 0x000000b9beae723e */ /* 0x000fe200000010ff */
[-C--:B------:R-:W-:Y:S01]  /*d5d0*/  FMUL.FTZ R142, R142, R177.reuse ;  /* 0x000000b18e8e7220 */ /* 0x080fe20000410000 */
[-C--:B------:R-:W-:Y:S01]  /*d5e0*/  FMUL.FTZ R143, R143, R177.reuse ;  /* 0x000000b18f8f7220 */ /* 0x080fe20000410000 */
[-C--:B------:R-:W-:Y:S01]  /*d5f0*/  FMUL.FTZ R146, R146, R177.reuse ;  /* 0x000000b192927220 */ /* 0x080fe20000410000 */
[-C--:B------:R-:W-:Y:S01]  /*d600*/  FMUL.FTZ R147, R147, R177.reuse ;  /* 0x000000b193937220 */ /* 0x080fe20000410000 */
[----:B------:R2:W-:Y:S01]  /*d610*/  MUFU.EX2 R3, R153 ;  /* 0x0000009900037308 */ /* 0x0005e20000000800 */
[-C--:B------:R-:W-:Y:S01]  /*d620*/  FMUL.FTZ R150, R150, R177.reuse ;  /* 0x000000b196967220 */ /* 0x080fe20000410000 */
[----:B------:R-:W-:-:S06]  /*d630*/  FMUL.FTZ R151, R151, R177 ;  /* 0x000000b197977220 */ /* 0x000fcc0000410000 */
[----:B------:R-:W3:Y:S01]  /*d640*/  MUFU.EX2 R21, R212 ;  /* 0x000000d400157308 */ /* 0x000ee20000000800 */
[----:B--2---:R-:W-:Y:S01]  /*d650*/  FADD.FTZ R153, R159, R180 ;  /* 0x000000b49f997221 */ /* 0x004fe20000010000 */
[----:B0-----:R-:W-:-:S03]  /*d660*/  F2FP.BF16.F32.PACK_AB R159, R12, R159 ;  /* 0x0000009f0c9f723e */ /* 0x001fc600000010ff */
[----:B------:R-:W-:-:S03]  /*d670*/  FADD.FTZ R182, R12, R153 ;  /* 0x000000990cb67221 */ /* 0x000fc60000010000 */
[----:B------:R-:W0:Y:S01]  /*d680*/  MUFU.EX2 R201, R201 ;  /* 0x000000c900c97308 */ /* 0x000e220000000800 */
[----:B-1----:R-:W-:Y:S01]  /*d690*/  FADD.FTZ R153, R161, R182 ;  /* 0x000000b6a1997221 */ /* 0x002fe20000010000 */
[----:B----4-:R-:W-:-:S03]  /*d6a0*/  F2FP.BF16.F32.PACK_AB R161, R184, R161 ;  /* 0x000000a1b8a1723e */ /* 0x010fc600000010ff */
[----:B------:R-:W-:-:S03]  /*d6b0*/  FADD.FTZ R153, R184, R153 ;  /* 0x00000099b8997221 */ /* 0x000fc60000010000 */
[----:B------:R-:W1:Y:S01]  /*d6c0*/  MUFU.EX2 R178, R203 ;  /* 0x000000cb00b27308 */ /* 0x000e620000000800 */
[----:B-----5:R-:W-:-:S04]  /*d6d0*/  FADD.FTZ R186, R14, R153 ;  /* 0x000000990eba7221 */ /* 0x020fc80000010000 */
[----:B---3--:R-:W-:-:S03]  /*d6e0*/  FADD.FTZ R186, R21, R186 ;  /* 0x000000ba15ba7221 */ /* 0x008fc60000010000 */
[----:B------:R-:W2:Y:S01]  /*d6f0*/  MUFU.EX2 R210, R210 ;  /* 0x000000d200d27308 */ /* 0x000ea20000000800 */
[----:B0-----:R-:W-:-:S07]  /*d700*/  FADD.FTZ R153, R201, R186 ;  /* 0x000000bac9997221 */ /* 0x001fce0000010000 */
[----:B------:R-:W0:Y:S01]  /*d710*/  MUFU.EX2 R169, R169 ;  /* 0x000000a900a97308 */ /* 0x000e220000000800 */
[----:B-1----:R-:W-:-:S07]  /*d720*/  FADD.FTZ R153, R178, R153 ;  /* 0x00000099b2997221 */ /* 0x002fce0000010000 */
[----:B------:R-:W1:Y:S01]  /*d730*/  MUFU.EX2 R180, R163 ;  /* 0x000000a300b47308 */ /* 0x000e620000000800 */
[----:B--2---:R-:W-:-:S04]  /*d740*/  FADD.FTZ R186, R210, R153 ;  /* 0x00000099d2ba7221 */ /* 0x004fc80000010000 */
[----:B------:R-:W-:-:S03]  /*d750*/  FADD.FTZ R186, R3, R186 ;  /* 0x000000ba03ba7221 */ /* 0x000fc60000010000 */
[----:B------:R-:W2:Y:S01]  /*d760*/  MUFU.EX2 R171, R171 ;  /* 0x000000ab00ab7308 */ /* 0x000ea20000000800 */
[----:B0-----:R-:W-:-:S07]  /*d770*/  FADD.FTZ R153, R169, R186 ;  /* 0x000000baa9997221 */ /* 0x001fce0000010000 */
[----:B------:R0:W3:Y:S01]  /*d780*/  MUFU.EX2 R182, R165 ;  /* 0x000000a500b67308 */ /* 0x0000e20000000800 */
[C---:B-1----:R-:W-:Y:S01]  /*d790*/  FADD.FTZ R186, R180.reuse, R153 ;  /* 0x00000099b4ba7221 */ /* 0x042fe20000010000 */
[----:B------:R-:W-:-:S06]  /*d7a0*/  F2FP.BF16.F32.PACK_AB R169, R180, R169 ;  /* 0x000000a9b4a9723e */ /* 0x000fcc00000010ff */
[----:B------:R1:W4:Y:S01]  /*d7b0*/  MUFU.EX2 R173, R167 ;  /* 0x000000a700ad7308 */ /* 0x0003220000000800 */
[----:B--2---:R-:W-:Y:S01]  /*d7c0*/  FADD.FTZ R153, R171, R186 ;  /* 0x000000baab997221 */ /* 0x004fe20000010000 */
[----:B0-----:R-:W-:-:S06]  /*d7d0*/  F2FP.BF16.F32.PACK_AB R165, R178, R201 ;  /* 0x000000c9b2a5723e */ /* 0x001fcc00000010ff */
[----:B------:R-:W0:Y:S01]  /*d7e0*/  MUFU.EX2 R198, R198 ;  /* 0x000000c600c67308 */ /* 0x000e220000000800 */
[C---:B---3--:R-:W-:Y:S01]  /*d7f0*/  FADD.FTZ R188, R182.reuse, R153 ;  /* 0x00000099b6bc7221 */ /* 0x048fe20000010000 */
[----:B-1----:R-:W-:Y:S02]  /*d800*/  F2FP.BF16.F32.PACK_AB R167, R3, R210 ;  /* 0x000000d203a7723e */ /* 0x002fe400000010ff */
[----:B------:R-:W-:Y:S02]  /*d810*/  F2FP.BF16.F32.PACK_AB R153, R183, R192 ;  /* 0x000000c0b799723e */ /* 0x000fe400000010ff */
[----:B------:R-:W-:Y:S02]  /*d820*/  F2FP.BF16.F32.PACK_AB R171, R182, R171 ;  /* 0x000000abb6ab723e */ /* 0x000fe400000010ff */
[----:B------:R-:W1:Y:S01]  /*d830*/  MUFU.EX2 R175, R193 ;  /* 0x000000c100af7308 */ /* 0x000e620000000800 */
[----:B----4-:R-:W-:-:S07]  /*d840*/  FADD.FTZ R163, R173, R188 ;  /* 0x000000bcada37221 */ /* 0x010fce0000010000 */
[----:B------:R-:W2:Y:S01]  /*d850*/  MUFU.EX2 R186, R191 ;  /* 0x000000bf00ba7308 */ /* 0x000ea20000000800 */
[C---:B0-----:R-:W-:Y:S01]  /*d860*/  FADD.FTZ R10, R198.reuse, R163 ;  /* 0x000000a3c60a7221 */ /* 0x041fe20000010000 */
[----:B------:R-:W-:Y:S02]  /*d870*/  F2FP.BF16.F32.PACK_AB R163, R21, R14 ;  /* 0x0000000e15a3723e */ /* 0x000fe400000010ff */
[----:B------:R-:W-:Y:S01]  /*d880*/  F2FP.BF16.F32.PACK_AB R173, R198, R173 ;  /* 0x000000adc6ad723e */ /* 0x000fe200000010ff */
[----:B-1----:R-:W-:-:S04]  /*d890*/  FADD.FTZ R3, R175, R10 ;  /* 0x0000000aaf037221 */ /* 0x002fc80000010000 */
[C---:B--2---:R-:W-:Y:S01]  /*d8a0*/  FADD.FTZ R3, R186.reuse, R3 ;  /* 0x00000003ba037221 */ /* 0x044fe20000010000 */
[----:B------:R-:W-:Y:S01]  /*d8b0*/  F2FP.BF16.F32.PACK_AB R175, R186, R175 ;  /* 0x000000afbaaf723e */ /* 0x000fe200000010ff */
[----:B------:R-:W-:Y:S06]  /*d8c0*/  @!P0 BRA `(.L_x_1810) ;  /* 0x0000000000048947 */ /* 0x000fec0003800000 */
[----:B------:R-:W-:Y:S01]  /*d8d0*/  BPT.TRAP 0x1 ;  /* 0x000000040000795c */ /* 0x000fe20000300000 */
.L_x_1810:
[----:B------:R0:W1:Y:S01]  /*d8e0*/  SYNCS.PHASECHK.TRANS64.TRYWAIT P1, [UR27+0x22850], R9 ;  /* 0x02285009ff0075a7 */ /* 0x000062000802015b */
[----:B------:R-:W-:Y:S05]  /*d8f0*/  @!P0 BRA `(.L_x_1811) ;  /* 0x0000000000048947 */ /* 0x000fea0003800000 */
[----:B------:R-:W-:Y:S01]  /*d900*/  BPT.TRAP 0x1 ;  /* 0x000000040000795c */ /* 0x000fe20000300000 */
.L_x_1811:
[----:B-1----:R-:W-:Y:S05]  /*d910*/  @P1 BRA `(.L_x_1812) ;  /* 0x0000000000081947 */ /* 0x002fea0003800000 */
[----:B------:R-:W1:Y:S02]  /*d920*/  SYNCS.PHASECHK.TRANS64.TRYWAIT P1, [UR27+0x22850], R9 ;  /* 0x02285009ff0075a7 */ /* 0x000e64000802015b */
[----:B-1----:R-:W-:Y:S05]  /*d930*/  @!P1 BRA `(.L_x_1813) ;  /* 0x0000008800609947 */ /* 0x002fea0003800000 */
.L_x_1812:
        /* <DEDUP_REMOVED lines=49> */
.L_x_1797:
[----:B------:R-:W0:Y:S01]  /*dc50*/  SHFL.BFLY PT, R5, R4, 0x2, 0x1f ;  /* 0x0c401f0004057f89 */ /* 0x000e2200000e0000 */
[----:B------:R-:W-:Y:S01]  /*dc60*/  IMAD.MOV.U32 R17, RZ, RZ, RZ ;  /* 0x000000ffff117224 */ /* 0x000fe200078e00ff */
[----:B------:R-:W-:Y:S01]  /*dc70*/  UIADD3 UR37, UR37, 0x1, URZ ;  /* 0x0000000125257890 */ /* 0x000fe2000fffe03f */
[----:B------:R-:W-:Y:S01]  /*dc80*/  IMAD.MOV.U32 R13, RZ, RZ, RZ ;  /* 0x000000ffff0d7224 */ /* 0x000fe200078e00ff */
[----:B------:R-:W1:Y:S01]  /*dc90*/  SHFL.BFLY PT, R10, R3, 0x2, 0x1f ;  /* 0x0c401f00030a7f89 */ /* 0x000e6200000e0000 */
[----:B------:R-:W-:Y:S01]  /*dca0*/  IMAD.U32 R18, RZ, RZ, UR7 ;  /* 0x00000007ff127e24 */ /* 0x000fe2000f8e00ff */
[----:B------:R-:W-:Y:S01]  /*dcb0*/  UISETP.NE.AND UP0, UPT, UR37, 0x2, UPT ;  /* 0x000000022500788c */ /* 0x000fe2000bf05270 */
[----:B------:R-:W-:Y:S01]  /*dcc0*/  IMAD.MOV.U32 R20, RZ, RZ, -0x800000 ;  /* 0xff800000ff147424 */ /* 0x000fe200078e00ff */
[----:B------:R2:W-:Y:S06]  /*dcd0*/  BAR.ARV R8, 0x100 ;  /* 0x000400080000751d */ /* 0x0005ec0000002000 */
[----:B------:R-:W-:-:S02]  /*dce0*/  USEL UR4, URZ, 0x1, UP0 ;  /* 0x000000013f047887 */ /* 0x000fc40008000000 */
[----:B------:R-:W-:Y:S06]  /*dcf0*/  BAR.ARV 0x8, 0x120 ;  /* 0x0204800000007b1d */ /* 0x000fec0000002000 */
[----:B------:R-:W-:Y:S01]  /*dd00*/  PLOP3.LUT P0, PT, PT, PT, PT, 0x8, 0x0 ;  /* 0x000000000000781c */ /* 0x000fe20003f0e170 */
[----:B------:R-:W-:Y:S01]  /*dd10*/  UIADD3 UR41, UR41, 0x1, URZ ;  /* 0x0000000129297890 */ /* 0x000fe2000fffe03f */
[----:B0-----:R-:W-:Y:S01]  /*dd20*/  FADD.FTZ R5, R5, R4 ;  /* 0x0000000405057221 */ /* 0x001fe20000010000 */
[----:B------:R-:W-:Y:S02]  /*dd30*/  USEL UR37, UR37, URZ, UP0 ;  /* 0x0000003f25257287 */ /* 0x000fe40008000000 */
[----:B------:R-:W-:Y:S01]  /*dd40*/  ULOP3.LUT UR40, UR40, UR4, URZ, 0x3c, !UPT ;  /* 0x0000000428287292 */ /* 0x000fe2000f8e3c3f */
[----:B-1----:R-:W-:Y:S01]  /*dd50*/  FADD.FTZ R10, R10, R3 ;  /* 0x000000030a0a7221 */ /* 0x002fe20000010000 */
[----:B------:R-:W0:Y:S04]  /*dd60*/  SHFL.BFLY PT, R0, R5, 0x1, 0x1f ;  /* 0x0c201f0005007f89 */ /* 0x000e2800000e0000 */
[----:B------:R-:W1:Y:S01]  /*dd70*/  SHFL.BFLY PT, R9, R10, 0x1, 0x1f ;  /* 0x0c201f000a097f89 */ /* 0x000e6200000e0000 */
[----:B0-----:R-:W-:Y:S01]  /*dd80*/  FADD.FTZ R152, R5, R0 ;  /* 0x0000000005987221 */ /* 0x001fe20000010000 */
[----:B-1----:R-:W-:-:S04]  /*dd90*/  FADD.FTZ R153, R10, R9 ;  /* 0x000000090a997221 */ /* 0x002fc80000010000 */
[----:B------:R-:W-:Y:S02]  /*dda0*/  FSETP.NE.FTZ.AND P1, PT, R152, RZ, PT ;  /* 0x000000ff9800720b */ /* 0x000fe40003f35000 */
[----:B------:R-:W-:-:S11]  /*ddb0*/  FSETP.NE.FTZ.AND P2, PT, R153, RZ, PT ;  /* 0x000000ff9900720b */ /* 0x000fd60003f55000 */
[----:B------:R-:W0:Y:S01]  /*ddc0*/  @P1 MUFU.RCP R17, R152 ;  /* 0x0000009800111308 */ /* 0x000e220000001000 */
[----:B------:R-:W-:-:S07]  /*ddd0*/  @P1 FMUL.FTZ R18, R18, 0.69314718246459960938 ;  /* 0x3f31721812121820 */ /* 0x000fce0000410000 */
[----:B------:R-:W1:Y:S01]  /*dde0*/  @P2 MUFU.RCP R13, R153 ;  /* 0x00000099000d2308 */ /* 0x000e620000001000 */
[-C--:B0-----:R-:W-:Y:S01]  /*ddf0*/  FMUL.FTZ R5, R24, R17.reuse ;  /* 0x0000001118057220 */ /* 0x081fe20000410000 */
        /* <DEDUP_REMOVED lines=63> */
[----:B------:R-:W0:Y:S01]  /*e1f0*/  @P2 MUFU.LG2 R44, R153 ;  /* 0x00000099002c2308 */ /* 0x000e220000000c00 */
[----:B------:R-:W-:-:S02]  /*e200*/  IMAD.U32 R52, RZ, RZ, UR7 ;  /* 0x00000007ff347e24 */ /* 0x000fc4000f8e00ff */
[-C--:B-1----:R-:W-:Y:S01]  /*e210*/  FMUL.FTZ R175, R27, R13.reuse ;  /* 0x0000000d1baf7220 */ /* 0x082fe20000410000 */
[-C--:B------:R-:W-:Y:S01]  /*e220*/  FMUL.FTZ R159, R79, R13.reuse ;  /* 0x0000000d4f9f7220 */ /* 0x080fe20000410000 */
[-C--:B------:R-:W-:Y:S01]  /*e230*/  FMUL.FTZ R161, R75, R13.reuse ;  /* 0x0000000d4ba17220 */ /* 0x080fe20000410000 */
[----:B------:R-:W-:Y:S01]  /*e240*/  @P2 FMUL.FTZ R52, R52, 0.69314718246459960938 ;  /* 0x3f31721834342820 */ /* 0x000fe20000410000 */
[-C--:B------:R-:W-:Y:S01]  /*e250*/  FMUL.FTZ R79, R83, R13.reuse ;  /* 0x0000000d534f7220 */ /* 0x080fe20000410000 */
[----:B------:R-:W-:Y:S01]  /*e260*/  IMAD.MOV.U32 R40, RZ, RZ, -0x800000 ;  /* 0xff800000ff287424 */ /* 0x000fe200078e00ff */
        /* <DEDUP_REMOVED lines=65> */
.L_x_1744:
[----:B------:R-:W0:Y:S01]  /*e680*/  S2R R6, SR_CgaCtaId ;  /* 0x0000000000067919 */ /* 0x000e220000008800 */
[----:B------:R-:W-:Y:S01]  /*e690*/  MOV R17, 0x400 ;  /* 0x0000040000117802 */ /* 0x000fe20000000f00 */
[----:B------:R-:W-:Y:S01]  /*e6a0*/  BSSY B0, `(.L_x_1815) ;  /* 0x00002a6000007945 */ /* 0x000fe20003800000 */
[----:B------:R-:W-:Y:S02]  /*e6b0*/  BAR.SYNC.DEFER_BLOCKING 0x5, 0x120 ;  /* 0x0144800000007b1d */ /* 0x000fe40000010000 */
[----:B0-----:R-:W-:-:S05]  /*e6c0*/  LEA R17, R6, R17, 0x18 ;  /* 0x0000001106117211 */ /* 0x001fca00078ec0ff */
[----:B------:R-:W0:Y:S02]  /*e6d0*/  LDS.128 R200, [R17+0x228d0] ;  /* 0x0228d00011c87984 */ /* 0x000e240000000c00 */
[----:B0-----:R-:W-:Y:S02]  /*e6e0*/  R2UR UR6, R202 ;  /* 0x00000000ca0672ca */ /* 0x001fe400000e0000 */
[----:B------:R-:W-:Y:S01]  /*e6f0*/  R2UR UR5, R203 ;  /* 0x00000000cb0572ca */ /* 0x000fe200000e0000 */
[----:B------:R-:W-:Y:S06]  /*e700*/  BAR.ARV 0x4, 0x120 ;  /* 0x0104800000007b1d */ /* 0x000fec0000002000 */
[----:B------:R-:W-:Y:S08]  /*e710*/  @P0 BRA `(.L_x_1816) ;  /* 0x0000001c00740947 */ /* 0x000ff00003800000 */
[----:B------:R-:W0:Y:S01]  /*e720*/  S2R R6, SR_SWINHI ;  /* 0x0000000000067919 */ /* 0x000e220000002f00 */
[----:B------:R-:W-:Y:S01]  /*e730*/  F2FP.BF16.F32.PACK_AB R4, R4, R5 ;  /* 0x000000050404723e */ /* 0x000fe200000010ff */
[----:B------:R-:W-:Y:S01]  /*e740*/  ULDC.64 UR8, c[0x0][0xbd8] ;  /* 0x0002f60000087ab9 */ /* 0x000fe20000000a00 */
[----:B------:R-:W-:Y:S01]  /*e750*/  F2FP.BF16.F32.PACK_AB R5, R175, R26 ;  /* 0x0000001aaf05723e */ /* 0x000fe200000010ff */
[----:B------:R-:W-:Y:S01]  /*e760*/  UISETP.NE.U32.AND UP0, UPT, UR8, URZ, UPT ;  /* 0x0000003f0800728c */ /* 0x000fe2000bf05070 */
[----:B------:R-:W-:Y:S02]  /*e770*/  F2FP.BF16.F32.PACK_AB R8, R8, R9 ;  /* 0x000000090808723e */ /* 0x000fe400000010ff */
[----:B------:R-:W-:Y:S01]  /*e780*/  F2FP.BF16.F32.PACK_AB R10, R10, R11 ;  /* 0x0000000b0a0a723e */ /* 0x000fe200000010ff */
[----:B------:R-:W-:Y:S01]  /*e790*/  UISETP.NE.AND.EX UP0, UPT, UR9, URZ, UPT, UP0 ;  /* 0x0000003f0900728c */ /* 0x000fe2000bf05300 */
[----:B------:R-:W-:Y:S02]  /*e7a0*/  F2FP.BF16.F32.PACK_AB R9, R169, R156 ;  /* 0x0000009ca909723e */ /* 0x000fe400000010ff */
[----:B------:R-:W-:Y:S01]  /*e7b0*/  F2FP.BF16.F32.PACK_AB R11, R168, R155 ;  /* 0x0000009ba80b723e */ /* 0x000fe200000010ff */
[----:B------:R-:W-:Y:S01]  /*e7c0*/  ULDC.64 UR8, c[0x0][0xbd8] ;  /* 0x0002f60000087ab9 */ /* 0x000fe20000000a00 */
[----:B------:R-:W-:Y:S01]  /*e7d0*/  F2FP.BF16.F32.PACK_AB R14, R14, R15 ;  /* 0x0000000f0e0e723e */ /* 0x000fe200000010ff */
[----:B------:R-:W-:Y:S01]  /*e7e0*/  UIMAD.WIDE UR8, UR43, 0x4, UR8 ;  /* 0x000000042b0878a5 */ /* 0x000fe2000f8e0208 */
        /* <DEDUP_REMOVED lines=9> */
[----:B------:R-:W-:Y:S02]  /*e880*/  MOV R34, R17 ;  /* 0x0000001100227202 */ /* 0x000fe40000000f00 */
[----:B0-----:R-:W-:Y:S02]  /*e890*/  MOV R35, R6 ;  /* 0x0000000600237202 */ /* 0x001fe40000000f00 */
[----:B------:R-:W-:Y:S02]  /*e8a0*/  F2FP.BF16.F32.PACK_AB R83, R160, R83 ;  /* 0x00000053a053723e */ /* 0x000fe400000010ff */
[----:B------:R-:W-:Y:S01]  /*e8b0*/  F2FP.BF16.F32.PACK_AB R89, R75, R90 ;  /* 0x0000005a4b59723e */ /* 0x000fe200000010ff */
[----:B------:R-:W-:Y:S01]  /*e8c0*/  IMAD.WIDE R6, R208, 0x2, R34 ;  /* 0x00000002d0067825 */ /* 0x000fe200078e0222 */
[----:B------:R-:W-:-:S02]  /*e8d0*/  F2FP.BF16.F32.PACK_AB R96, R97, R96 ;  /* 0x000000606160723e */ /* 0x000fc400000010ff */
[----:B------:R-:W-:Y:S02]  /*e8e0*/  F2FP.BF16.F32.PACK_AB R90, R93, R92 ;  /* 0x0000005c5d5a723e */ /* 0x000fe400000010ff */
        /* <DEDUP_REMOVED lines=36> */
[----:B------:R-:W-:Y:S02]  /*eb30*/  LOP3.LUT R44, R95, 0x380, RZ, 0xc0, !PT ;  /* 0x000003805f2c7812 */ /* 0x000fe400078ec0ff */
[----:B------:R-:W-:Y:S02]  /*eb40*/  LOP3.LUT R38, R13, R18, RZ, 0x3c, !PT ;  /* 0x000000120d267212 */ /* 0x000fe400078e3cff */
[----:B------:R-:W-:Y:S02]  /*eb50*/  LOP3.LUT R13, R50, 0x380, RZ, 0xc0, !PT ;  /* 0x00000380320d7812 */ /* 0x000fe400078ec0ff */
[----:B------:R-:W-:Y:S02]  /*eb60*/  LOP3.LUT R18, R179, 0x380, RZ, 0xc0, !PT ;  /* 0x00000380b3127812 */ /* 0x000fe400078ec0ff */
[----:B------:R-:W-:-:S02]  /*eb70*/  SHF.R.U64 R13, R13, 0x3, RZ ;  /* 0x000000030d0d7819 */ /* 0x000fc400000012ff */
[----:B------:R-:W-:Y:S02]  /*eb80*/  SHF.R.U64 R18, R18, 0x3, RZ ;  /* 0x0000000312127819 */ /* 0x000fe400000012ff */
[----:B------:R-:W-:Y:S02]  /*eb90*/  LOP3.LUT R50, R13, R50, RZ, 0x3c, !PT ;  /* 0x000000320d327212 */ /* 0x000fe400078e3cff */
[----:B------:R-:W-:Y:S02]  /*eba0*/  LOP3.LUT R13, R58, 0x380, RZ, 0xc0, !PT ;  /* 0x000003803a0d7812 */ /* 0x000fe400078ec0ff */
[----:B------:R-:W-:Y:S02]  /*ebb0*/  LOP3.LUT R52, R18, R179, RZ, 0x3c, !PT ;  /* 0x000000b312347212 */ /* 0x000fe400078e3cff */
[----:B------:R-:W-:Y:S02]  /*ebc0*/  LOP3.LUT R18, R185, 0x380, RZ, 0xc0, !PT ;  /* 0x00000380b9127812 */ /* 0x000fe400078ec0ff */
[----:B------:R-:W-:-:S02]  /*ebd0*/  SHF.R.U64 R13, R13, 0x3, RZ ;  /* 0x000000030d0d7819 */ /* 0x000fc400000012ff */
[----:B------:R-:W-:Y:S02]  /*ebe0*/  SHF.R.U64 R18, R18, 0x3, RZ ;  /* 0x0000000312127819 */ /* 0x000fe400000012ff */
[----:B------:R-:W-:Y:S02]  /*ebf0*/  LOP3.LUT R58, R13, R58, RZ, 0x3c, !PT ;  /* 0x0000003a0d3a7212 */ /* 0x000fe400078e3cff */
[----:B------:R-:W-:Y:S02]  /*ec00*/  MOV R13, R6 ;  /* 0x00000006000d7202 */ /* 0x000fe40000000f00 */
[----:B------:R-:W-:Y:S02]  /*ec10*/  LOP3.LUT R7, R191, 0x380, RZ, 0xc0, !PT ;  /* 0x00000380bf077812 */ /* 0x000fe400078ec0ff */
[----:B------:R-:W-:Y:S02]  /*ec20*/  LOP3.LUT R62, R18, R185, RZ, 0x3c, !PT ;  /* 0x000000b9123e7212 */ /* 0x000fe400078e3cff */
[----:B------:R-:W-:-:S02]  /*ec30*/  LOP3.LUT R18, R193, 0x380, RZ, 0xc0, !PT ;  /* 0x00000380c1127812 */ /* 0x000fc400078ec0ff */
[----:B------:R-:W-:Y:S02]  /*ec40*/  LOP3.LUT R46, R177, 0x380, RZ, 0xc0, !PT ;  /* 0x00000380b12e7812 */ /* 0x000fe400078ec0ff */
[----:B------:R-:W-:Y:S02]  /*ec50*/  LOP3.LUT R26, R94, 0x380, RZ, 0xc0, !PT ;  /* 0x000003805e1a7812 */ /* 0x000fe400078ec0ff */
[----:B------:R-:W-:Y:S02]  /*ec60*/  F2FP.BF16.F32.PACK_AB R6, R29, R0 ;  /* 0x000000001d06723e */ /* 0x000fe400000010ff */
[----:B------:R-:W-:Y:S02]  /*ec70*/  SHF.R.U64 R0, R7, 0x3, RZ ;  /* 0x0000000307007819 */ /* 0x000fe400000012ff */
[----:B------:R-:W-:Y:S02]  /*ec80*/  SHF.R.U64 R42, R42, 0x3, RZ ;  /* 0x000000032a2a7819 */ /* 0x000fe400000012ff */
[----:B------:R-:W-:Y:S01]  /*ec90*/  F2FP.BF16.F32.PACK_AB R7, R173, R30 ;  /* 0x0000001ead07723e */ /* 0x000fe200000010ff */
[----:B------:R-:W-:Y:S01]  /*eca0*/  BAR.SYNC.DEFER_BLOCKING 0x1, 0x100 ;  /* 0x0044000000007b1d */ /* 0x000fe20000010000 */
[----:B------:R-:W-:-:S02]  /*ecb0*/  SHF.R.U64 R44, R44, 0x3, RZ ;  /* 0x000000032c2c7819 */ /* 0x000fc400000012ff */
[----:B------:R-:W-:Y:S02]  /*ecc0*/  LOP3.LUT R54, R181, 0x380, RZ, 0xc0, !PT ;  /* 0x00000380b5367812 */ /* 0x000fe400078ec0ff */
[----:B------:R-:W-:Y:S02]  /*ecd0*/  SHF.R.U64 R18, R18, 0x3, RZ ;  /* 0x0000000312127819 */ /* 0x000fe400000012ff */
[----:B------:R-:W-:Y:S02]  /*ece0*/  SHF.R.U64 R46, R46, 0x3, RZ ;  /* 0x000000032e2e7819 */ /* 0x000fe400000012ff */
[----:B------:R-:W-:Y:S02]  /*ecf0*/  LOP3.LUT R56, R183, 0x380, RZ, 0xc0, !PT ;  /* 0x00000380b7387812 */ /* 0x000fe400078ec0ff */
[----:B------:R-:W-:Y:S02]  /*ed00*/  SHF.R.U64 R29, R26, 0x3, RZ ;  /* 0x000000031a1d7819 */ /* 0x000fe400000012ff */
[----:B------:R-:W-:-:S02]  /*ed10*/  LOP3.LUT R42, R42, R87, RZ, 0x3c, !PT ;  /* 0x000000572a2a7212 */ /* 0x000fc400078e3cff */
[----:B------:R-:W-:Y:S02]  /*ed20*/  LOP3.LUT R44, R44, R95, RZ, 0x3c, !PT ;  /* 0x0000005f2c2c7212 */ /* 0x000fe400078e3cff */
[----:B------:R-:W-:Y:S02]  /*ed30*/  SHF.R.U64 R54, R54, 0x3, RZ ;  /* 0x0000000336367819 */ /* 0x000fe400000012ff */
[----:B------:R-:W-:Y:S02]  /*ed40*/  LOP3.LUT R64, R187, 0x380, RZ, 0xc0, !PT ;  /* 0x00000380bb407812 */ /* 0x000fe400078ec0ff */
[----:B------:R-:W-:Y:S02]  /*ed50*/  LOP3.LUT R26, R18, R193, RZ, 0x3c, !PT ;  /* 0x000000c1121a7212 */ /* 0x000fe400078e3cff */
[----:B------:R-:W-:Y:S01]  /*ed60*/  LOP3.LUT R46, R46, R177, RZ, 0x3c, !PT ;  /* 0x000000b12e2e7212 */ /* 0x000fe200078e3cff */
[----:B------:R0:W-:Y:S01]  /*ed70*/  STSM.16.M88.4 [R13], R4 ;  /* 0x000000040d007844 */ /* 0x0001e20000000200 */
[----:B------:R-:W-:-:S02]  /*ed80*/  SHF.R.U64 R56, R56, 0x3, RZ ;  /* 0x0000000338387819 */ /* 0x000fc400000012ff */
[----:B------:R-:W-:Y:S02]  /*ed90*/  LOP3.LUT R66, R189, 0x380, RZ, 0xc0, !PT ;  /* 0x00000380bd427812 */ /* 0x000fe400078ec0ff */
[----:B------:R-:W-:Y:S02]  /*eda0*/  LOP3.LUT R30, R29, R94, RZ, 0x3c, !PT ;  /* 0x0000005e1d1e7212 */ /* 0x000fe400078e3cff */
[----:B------:R-:W-:Y:S02]  /*edb0*/  MOV R38, R38 ;  /* 0x0000002600267202 */ /* 0x000fe40000000f00 */
[----:B------:R-:W-:Y:S02]  /*edc0*/  MOV R42, R42 ;  /* 0x0000002a002a7202 */ /* 0x000fe40000000f00 */
[----:B------:R-:W-:Y:S02]  /*edd0*/  LOP3.LUT R54, R54, R181, RZ, 0x3c, !PT ;  /* 0x000000b536367212 */ /* 0x000fe400078e3cff */
[----:B------:R-:W-:-:S02]  /*ede0*/  SHF.R.U64 R64, R64, 0x3, RZ ;  /* 0x0000000340407819 */ /* 0x000fc400000012ff */
[----:B------:R-:W-:Y:S02]  /*edf0*/  MOV R44, R44 ;  /* 0x0000002c002c7202 */ /* 0x000fe40000000f00 */
[----:B0-----:R-:W-:Y:S02]  /*ee00*/  F2FP.BF16.F32.PACK_AB R4, R33, R32 ;  /* 0x000000202104723e */ /* 0x001fe400000010ff */
[----:B------:R-:W-:Y:S02]  /*ee10*/  F2FP.BF16.F32.PACK_AB R5, R171, R158 ;  /* 0x0000009eab05723e */ /* 0x000fe400000010ff */
[----:B------:R-:W-:Y:S02]  /*ee20*/  F2FP.BF16.F32.PACK_AB R6, R37, R36 ;  /* 0x000000242506723e */ /* 0x000fe400000010ff */
[----:B------:R-:W-:Y:S02]  /*ee30*/  F2FP.BF16.F32.PACK_AB R7, R170, R157 ;  /* 0x0000009daa07723e */ /* 0x000fe400000010ff */
[----:B------:R-:W-:-:S02]  /*ee40*/  MOV R32, R26 ;  /* 0x0000001a00207202 */ /* 0x000fc40000000f00 */
[----:B------:R-:W-:Y:S01]  /*ee50*/  F2FP.BF16.F32.PACK_AB R13, R167, R154 ;  /* 0x0000009aa70d723e */ /* 0x000fe200000010ff */
[----:B------:R0:W-:Y:S01]  /*ee60*/  STSM.16.M88.4 [R38], R4 ;  /* 0x0000000426007844 */ /* 0x0001e20000000200 */
[----:B------:R-:W-:Y:S02]  /*ee70*/  LOP3.LUT R56, R56, R183, RZ, 0x3c, !PT ;  /* 0x000000b738387212 */ /* 0x000fe400078e3cff */
[----:B------:R-:W-:Y:S01]  /*ee80*/  SHF.R.U64 R66, R66, 0x3, RZ ;  /* 0x0000000342427819 */ /* 0x000fe200000012ff */
[----:B------:R-:W-:Y:S01]  /*ee90*/  STSM.16.M88.4 [R42], R8 ;  /* 0x000000082a007844 */ /* 0x000fe20000000200 */
[----:B------:R-:W-:Y:S02]  /*eea0*/  MOV R46, R46 ;  /* 0x0000002e002e7202 */ /* 0x000fe40000000f00 */
[----:B------:R-:W-:Y:S01]  /*eeb0*/  MOV R18, R30 ;  /* 0x0000001e00127202 */ /* 0x000fe20000000f00 */
[----:B------:R-:W-:Y:S01]  /*eec0*/  STSM.16.M88.4 [R44], R12 ;  /* 0x0000000c2c007844 */ /* 0x000fe20000000200 */
        /* <DEDUP_REMOVED lines=8> */
[----:B0-----:R-:W-:Y:S01]  /*ef50*/  F2FP.BF16.F32.PACK_AB R4, R73, R72 ;  /* 0x000000484904723e */ /* 0x001fe200000010ff */
[----:B------:R-:W-:Y:S01]  /*ef60*/  STSM.16.M88.4 [R50], R28 ;  /* 0x0000001c32007844 */ /* 0x000fe20000000200 */
[----:B------:R-:W-:Y:S02]  /*ef70*/  F2FP.BF16.F32.PACK_AB R5, R161, R74 ;  /* 0x0000004aa105723e */ /* 0x000fe400000010ff */
[----:B------:R-:W-:Y:S02]  /*ef80*/  F2FP.BF16.F32.PACK_AB R6, R77, R76 ;  /* 0x0000004c4d06723e */ /* 0x000fe400000010ff */
[----:B------:R-:W-:Y:S02]  /*ef90*/  F2FP.BF16.F32.PACK_AB R7, R159, R78 ;  /* 0x0000004e9f07723e */ /* 0x000fe400000010ff */
[----:B------:R-:W-:Y:S02]  /*efa0*/  LOP3.LUT R64, R64, R187, RZ, 0x3c, !PT ;  /* 0x000000bb40407212 */ /* 0x000fe400078e3cff */
[----:B------:R-:W-:Y:S01]  /*efb0*/  MOV R54, R54 ;  /* 0x0000003600367202 */ /* 0x000fe20000000f00 */
[----:B------:R0:W-:Y:S01]  /*efc0*/  STSM.16.M88.4 [R52], R4 ;  /* 0x0000000434007844 */ /* 0x0001e20000000200 */
[----:B------:R-:W-:-:S02]  /*efd0*/  LOP3.LUT R66, R66, R189, RZ, 0x3c, !PT ;  /* 0x000000bd42427212 */ /* 0x000fc400078e3cff */
[----:B------:R-:W-:Y:S01]  /*efe0*/  MOV R56, R56 ;  /* 0x0000003800387202 */ /* 0x000fe20000000f00 */
[----:B------:R1:W-:Y:S01]  /*eff0*/  STSM.16.M88.4 [R54], R80 ;  /* 0x0000005036007844 */ /* 0x0003e20000000200 */
[----:B------:R-:W-:Y:S02]  /*f000*/  F2FP.BF16.F32.PACK_AB R91, R86, R91 ;  /* 0x0000005b565b723e */ /* 0x000fe400000010ff */
[----:B------:R-:W-:Y:S02]  /*f010*/  F2FP.BF16.F32.PACK_AB R97, R99, R98 ;  /* 0x000000626361723e */ /* 0x000fe400000010ff */
[----:B------:R-:W-:Y:S01]  /*f020*/  F2FP.BF16.F32.PACK_AB R104, R105, R104 ;  /* 0x000000686968723e */ /* 0x000fe200000010ff */
[----:B------:R1:W-:Y:S01]  /*f030*/  STSM.16.M88.4 [R56], R88 ;  /* 0x0000005838007844 */ /* 0x0003e20000000200 */
[----:B------:R-:W-:Y:S02]  /*f040*/  LOP3.LUT R70, R0, R191, RZ, 0x3c, !PT ;  /* 0x000000bf00467212 */ /* 0x000fe400078e3cff */
[----:B------:R-:W-:-:S02]  /*f050*/  MOV R58, R58 ;  /* 0x0000003a003a7202 */ /* 0x000fc40000000f00 */
[----:B------:R-:W-:Y:S01]  /*f060*/  F2FP.BF16.F32.PACK_AB R98, R101, R100 ;  /* 0x000000646562723e */ /* 0x000fe200000010ff */
[----:B0-----:R-:W-:Y:S01]  /*f070*/  IMAD.U32 R4, RZ, RZ, UR8 ;  /* 0x00000008ff047e24 */ /* 0x001fe2000f8e00ff */
[----:B------:R-:W-:Y:S01]  /*f080*/  F2FP.BF16.F32.PACK_AB R99, R103, R102 ;  /* 0x000000666763723e */ /* 0x000fe200000010ff */
[----:B------:R-:W-:Y:S01]  /*f090*/  IMAD.U32 R5, RZ, RZ, UR9 ;  /* 0x00000009ff057e24 */ /* 0x000fe2000f8e00ff */
[----:B------:R-:W-:Y:S01]  /*f0a0*/  F2FP.BF16.F32.PACK_AB R105, R107, R106 ;  /* 0x0000006a6b69723e */ /* 0x000fe200000010ff */
[----:B------:R-:W-:Y:S01]  /*f0b0*/  ULDC.64 UR8, c[0x0][0xbe0] ;  /* 0x0002f80000087ab9 */ /* 0x000fe20000000a00 */
        /* <DEDUP_REMOVED lines=26> */
[----:B------:R-:W-:-:S02]  /*f260*/  F2FP.BF16.F32.PACK_AB R138, R141, R140 ;  /* 0x0000008c8d8a723e */ /* 0x000fc400000010ff */
[----:B------:R-:W-:Y:S02]  /*f270*/  F2FP.BF16.F32.PACK_AB R139, R143, R142 ;  /* 0x0000008e8f8b723e */ /* 0x000fe400000010ff */
[----:B------:R-:W-:Y:S02]  /*f280*/  F2FP.BF16.F32.PACK_AB R145, R147, R146 ;  /* 0x000000929391723e */ /* 0x000fe400000010ff */
[----:B------:R-:W-:Y:S01]  /*f290*/  F2FP.BF16.F32.PACK_AB R146, R149, R148 ;  /* 0x000000949592723e */ /* 0x000fe200000010ff */
[----:B------:R1:W-:Y:S01]  /*f2a0*/  STSM.16.M88.4 [R32], R136 ;  /* 0x0000008820007844 */ /* 0x0003e20000000200 */
[----:B------:R-:W-:Y:S01]  /*f2b0*/  F2FP.BF16.F32.PACK_AB R147, R151, R150 ;  /* 0x000000969793723e */ /* 0x000fe200000010ff */
[----:B------:R-:W-:Y:S01]  /*f2c0*/  UISETP.NE.U32.AND UP1, UPT, UR8, URZ, UPT ;  /* 0x0000003f0800728c */ /* 0x000fe2000bf25070 */
[----:B------:R-:W0:Y:S01]  /*f2d0*/  LDC R3, c[0x0][0xa88] ;  /* 0x0002a200ff037b82 */ /* 0x000e220000000800 */
[----:B------:R-:W-:Y:S02]  /*f2e0*/  PLOP3.LUT P1, PT, PT, PT, UP0, 0x80, 0x0 ;  /* 0x000000000000781c */ /* 0x000fe40003f2f008 */
[----:B------:R1:W-:Y:S05]  /*f2f0*/  STSM.16.M88.4 [R18], R144 ;  /* 0x0000009012007844 */ /* 0x0003ea0000000200 */
[----:B------:R-:W-:Y:S01]  /*f300*/  BAR.SYNC.DEFER_BLOCKING 0x1, 0x100 ;  /* 0x0044000000007b1d */ /* 0x000fe20000010000 */
[----:B------:R-:W-:Y:S01]  /*f310*/  UISETP.NE.AND.EX UP1, UPT, UR9, URZ, UPT, UP1 ;  /* 0x0000003f0900728c */ /* 0x000fe2000bf25310 */
[----:B------:R-:W-:-:S05]  /*f320*/  IMAD R7, R22, 0x40, R19 ;  /* 0x0000004016077824 */ /* 0x000fca00078e0213 */
[----:B------:R-:W-:-:S05]  /*f330*/  PLOP3.LUT P2, PT, PT, PT, UP1, 0x80, 0x0 ;  /* 0x000000000000781c */ /* 0x000fca0003f4f018 */
[----:B------:R-:W-:Y:S02]  /*f340*/  @UP1 ULDC.64 UR8, c[0x0][0xbe0] ;  /* 0x0002f80000081ab9 */ /* 0x000fe40000000a00 */
[----:B------:R-:W-:Y:S01]  /*f350*/  @UP1 UIMAD.WIDE UR8, UR43, 0x4, UR8 ;  /* 0x000000042b0818a5 */ /* 0x000fe2000f8e0208 */
[----:B------:R-:W-:-:S05]  /*f360*/  IMAD.WIDE R34, R7, 0x2, R34 ;  /* 0x0000000207227825 */ /* 0x000fca00078e0222 */
[----:B------:R-:W-:Y:S02]  /*f370*/  IMAD.U32 R6, RZ, RZ, UR8 ;  /* 0x00000008ff067e24 */ /* 0x000fe4000f8e00ff */
[----:B------:R-:W-:Y:S01]  /*f380*/  IMAD.U32 R7, RZ, RZ, UR9 ;  /* 0x00000009ff077e24 */ /* 0x000fe2000f8e00ff */
[----:B------:R-:W2:Y:S01]  /*f390*/  @P1 LDG.E R0, desc[UR38][R4.64] ;  /* 0x0000002604001981 */ /* 0x000ea2000c1e1900 */
[----:B------:R-:W-:Y:S01]  /*f3a0*/  UMOV UR4, URZ ;  /* 0x0000003f00047c82 */ /* 0x000fe20008000000 */
[----:B------:R-:W-:Y:S02]  /*f3b0*/  IADD3 R13, P0, R34, 0x1000, RZ ;  /* 0x00001000220d7810 */ /* 0x000fe40007f1e0ff */
[----:B0-----:R1:W5:Y:S01]  /*f3c0*/  @P2 LDG.E R3, desc[UR38][R6.64] ;  /* 0x0000002606032981 */ /* 0x001362000c1e1900 */
[----:B--2---:R-:W-:Y:S01]  /*f3d0*/  @P1 R2UR UR4, R0 ;  /* 0x00000000000412ca */ /* 0x004fe200000e0000 */
[----:B-1----:R-:W-:-:S14]  /*f3e0*/  @P2 BRA `(.L_x_1817) ;  /* 0x0000000000102947 */ /* 0x002fdc0003800000 */
[----:B------:R-:W-:Y:S05]  /*f3f0*/  @!P1 BRA `(.L_x_1817) ;  /* 0x00000000000c9947 */ /* 0x000fea0003800000 */
[----:B------:R-:W2:Y:S04]  /*f400*/  LDG.E R0, desc[UR38][R4.64] ;  /* 0x0000002604007981 */ /* 0x000ea8000c1e1900 */
[----:B-----5:R-:W2:Y:S02]  /*f410*/  LDG.E R3, desc[UR38][R4.64+0x4] ;  /* 0x0000042604037981 */ /* 0x020ea4000c1e1900 */
[----:B--2---:R-:W-:-:S07]  /*f420*/  IMAD.IADD R3, R3, 0x1, -R0 ;  /* 0x0000000103037824 */ /* 0x004fce00078e0a00 */
.L_x_1817:
        /* <DEDUP_REMOVED lines=9> */
[----:B------:R-:W-:Y:S01]  /*f4c0*/  SHF.R.S32.HI R0, RZ, 0x1f, R6 ;  /* 0x0000001fff007819 */ /* 0x000fe20000011406 */
[----:B------:R-:W-:Y:S01]  /*f4d0*/  UIMAD.WIDE.U32 UR8, UR44, UR12, UR10 ;  /* 0x0000000c2c0872a5 */ /* 0x000fe2000f8e000a */
[----:B------:R-:W-:Y:S01]  /*f4e0*/  SHF.R.U64 R4, R4, 0x3, RZ ;  /* 0x0000000304047819 */ /* 0x000fe200000012ff */
[----:B------:R-:W-:Y:S01]  /*f4f0*/  UIMAD UR10, UR44, UR13, UR7 ;  /* 0x0000000d2c0a72a4 */ /* 0x000fe2000f8e0207 */
[----:B------:R-:W-:Y:S01]  /*f500*/  LOP3.LUT R12, R13, 0x380, RZ, 0xc0, !PT ;  /* 0x000003800d0c7812 */ /* 0x000fe200078ec0ff */
[----:B------:R-:W-:Y:S01]  /*f510*/  USHF.R.S32.HI UR7, URZ, 0x1f, UR43 ;  /* 0x0000001f3f077899 */ /* 0x000fe2000801142b */
[----:B------:R-:W-:Y:S01]  /*f520*/  LOP3.LUT R4, R4, R5, RZ, 0x3c, !PT ;  /* 0x0000000504047212 */ /* 0x000fe200078e3cff */
[----:B------:R-:W-:Y:S01]  /*f530*/  ULDC.64 UR12, c[0x0][0xb78] ;  /* 0x0002de00000c7ab9 */ /* 0x000fe20000000a00 */
[----:B------:R-:W-:Y:S01]  /*f540*/  UIADD3 UR9, UR9, UR10, URZ ;  /* 0x0000000a09097290 */ /* 0x000fe2000fffe03f */
[----:B------:R-:W-:Y:S01]  /*f550*/  IADD3 R9, P1, R34, 0x2000, RZ ;  /* 0x0000200022097810 */ /* 0x000fe20007f3e0ff */
[----:B------:R-:W-:Y:S01]  /*f560*/  USEL UR16, UR7, URZ, !UP0 ;  /* 0x0000003f07107287 */ /* 0x000fe2000c000000 */
[----:B------:R-:W-:Y:S01]  /*f570*/  SHF.R.U64 R12, R12, 0x3, RZ ;  /* 0x000000030c0c7819 */ /* 0x000fe200000012ff */
[----:B------:R-:W-:Y:S01]  /*f580*/  UIMAD.WIDE.U32 UR8, UR15, UR12, UR8 ;  /* 0x0000000c0f0872a5 */ /* 0x000fe2000f8e0008 */
[----:B------:R-:W-:Y:S01]  /*f590*/  LOP3.LUT R8, R9, 0x380, RZ, 0xc0, !PT ;  /* 0x0000038009087812 */ /* 0x000fe200078ec0ff */
[----:B------:R-:W-:Y:S01]  /*f5a0*/  UIMAD UR7, UR16, UR12, URZ ;  /* 0x0000000c100772a4 */ /* 0x000fe2000f8e023f */
[----:B------:R-:W-:Y:S01]  /*f5b0*/  LOP3.LUT R12, R12, R13, RZ, 0x3c, !PT ;  /* 0x0000000d0c0c7212 */ /* 0x000fe200078e3cff */
[----:B------:R-:W-:Y:S01]  /*f5c0*/  IMAD.X R13, RZ, RZ, R35, P0 ;  /* 0x000000ffff0d7224 */ /* 0x000fe200000e0623 */
[----:B------:R-:W-:Y:S01]  /*f5d0*/  SHF.R.U64 R8, R8, 0x3, RZ ;  /* 0x0000000308087819 */ /* 0x000fe200000012ff */
[----:B------:R-:W-:Y:S01]  /*f5e0*/  UIMAD UR7, UR15, UR13, UR7 ;  /* 0x0000000d0f0772a4 */ /* 0x000fe2000f8e0207 */
[----:B------:R-:W-:-:S02]  /*f5f0*/  IADD3 R5, P3, R6, UR8, RZ ;  /* 0x0000000806057c10 */ /* 0x000fc4000ff7e0ff */
[C---:B------:R-:W-:Y:S02]  /*f600*/  IADD3 R69, P0, R34.reuse, 0x8000, RZ ;  /* 0x0000800022457810 */ /* 0x040fe40007f1e0ff */
[C---:B------:R-:W-:Y:S01]  /*f610*/  IADD3 R61, P6, R34.reuse, 0x4000, RZ ;  /* 0x00004000223d7810 */ /* 0x040fe20007fde0ff */
[----:B------:R-:W-:Y:S01]  /*f620*/  IMAD.U32 R7, RZ, RZ, UR7 ;  /* 0x00000007ff077e24 */ /* 0x000fe2000f8e00ff */
[C---:B------:R-:W-:Y:S02]  /*f630*/  IADD3 R37, P5, R34.reuse, 0x5000, RZ ;  /* 0x0000500022257810 */ /* 0x040fe40007fbe0ff */
[----:B------:R-:W-:Y:S02]  /*f640*/  IADD3 R33, P4, R34, 0x6000, RZ ;  /* 0x0000600022217810 */ /* 0x000fe40007f9e0ff */
[----:B------:R-:W-:Y:S01]  /*f650*/  IADD3.X R0, R0, UR9, R7, P3, !PT ;  /* 0x0000000900007c10 */ /* 0x000fe20009ffe407 */
[----:B------:R-:W-:Y:S01]  /*f660*/  ULDC.64 UR8, c[0x0][0xb40] ;  /* 0x0002d00000087ab9 */ /* 0x000fe20000000a00 */
[----:B------:R-:W-:Y:S01]  /*f670*/  LOP3.LUT R8, R8, R9, RZ, 0x3c, !PT ;  /* 0x0000000908087212 */ /* 0x000fe200078e3cff */
[----:B------:R-:W-:Y:S01]  /*f680*/  IMAD.X R9, RZ, RZ, R35, P1 ;  /* 0x000000ffff097224 */ /* 0x000fe200008e0623 */
[----:B------:R-:W-:-:S02]  /*f690*/  LEA R46, P3, R5, UR8, 0x2 ;  /* 0x00000008052e7c11 */ /* 0x000fc4000f8610ff */
[C---:B------:R-:W-:Y:S02]  /*f6a0*/  IADD3 R57, P1, R34.reuse, 0x9000, RZ ;  /* 0x0000900022397810 */ /* 0x040fe40007f3e0ff */
[----:B------:R-:W-:Y:S01]  /*f6b0*/  LEA.HI.X R47, R5, UR9, R0, 0x2, P3 ;  /* 0x00000009052f7c11 */ /* 0x000fe200098f1400 */
[----:B------:R-:W-:Y:S01]  /*f6c0*/  IMAD.X R5, RZ, RZ, R35, P2 ;  /* 0x000000ffff057224 */ /* 0x000fe200010e0623 */
[----:B------:R-:W-:Y:S01]  /*f6d0*/  IADD3 R25, P3, R34, 0x7000, RZ ;  /* 0x0000700022197810 */ /* 0x000fe20007f7e0ff */
[----:B------:R-:W-:Y:S01]  /*f6e0*/  VIADD R0, R6, 0x8 ;  /* 0x0000000806007836 */ /* 0x000fe20000000000 */
[----:B------:R-:W-:Y:S01]  /*f6f0*/  IADD3 R49, P2, R34, 0xa000, RZ ;  /* 0x0000a00022317810 */ /* 0x000fe20007f5e0ff */
[----:B------:R-:W-:Y:S01]  /*f700*/  ULDC.64 UR8, c[0x0][0xaa0] ;  /* 0x0002a80000087ab9 */ /* 0x000fe20000000a00 */
[----:B------:R-:W-:Y:S02]  /*f710*/  LOP3.LUT R68, R69, 0x380, RZ, 0xc0, !PT ;  /* 0x0000038045447812 */ /* 0x000fe400078ec0ff */
[----:B------:R-:W-:-:S02]  /*f720*/  LOP3.LUT R60, R61, 0x380, RZ, 0xc0, !PT ;  /* 0x000003803d3c7812 */ /* 0x000fc400078ec0ff */
[----:B------:R-:W-:Y:S02]  /*f730*/  LOP3.LUT R36, R37, 0x380, RZ, 0xc0, !PT ;  /* 0x0000038025247812 */ /* 0x000fe400078ec0ff */
[----:B------:R-:W-:Y:S02]  /*f740*/  LOP3.LUT R32, R33, 0x380, RZ, 0xc0, !PT ;  /* 0x0000038021207812 */ /* 0x000fe400078ec0ff */
[----:B------:R-:W-:Y:S02]  /*f750*/  LOP3.LUT R24, R25, 0x380, RZ, 0xc0, !PT ;  /* 0x0000038019187812 */ /* 0x000fe400078ec0ff */
[----:B------:R-:W-:Y:S02]  /*f760*/  LOP3.LUT R48, R49, 0x380, RZ, 0xc0, !PT ;  /* 0x0000038031307812 */ /* 0x000fe400078ec0ff */
[----:B------:R-:W-:Y:S02]  /*f770*/  LOP3.LUT R56, R57, 0x380, RZ, 0xc0, !PT ;  /* 0x0000038039387812 */ /* 0x000fe400078ec0ff */
[----:B------:R-:W-:-:S02]  /*f780*/  SHF.R.U64 R68, R68, 0x3, RZ ;  /* 0x0000000344447819 */ /* 0x000fc400000012ff */
[----:B------:R-:W-:Y:S02]  /*f790*/  SHF.R.U64 R60, R60, 0x3, RZ ;  /* 0x000000033c3c7819 */ /* 0x000fe400000012ff */
[----:B------:R-:W-:Y:S02]  /*f7a0*/  SHF.R.U64 R36, R36, 0x3, RZ ;  /* 0x0000000324247819 */ /* 0x000fe400000012ff */
[----:B------:R-:W-:Y:S02]  /*f7b0*/  SHF.R.U64 R32, R32, 0x3, RZ ;  /* 0x0000000320207819 */ /* 0x000fe400000012ff */
[----:B------:R-:W-:Y:S02]  /*f7c0*/  SHF.R.U64 R24, R24, 0x3, RZ ;  /* 0x0000000318187819 */ /* 0x000fe400000012ff */
[----:B------:R-:W-:Y:S02]  /*f7d0*/  SHF.R.U64 R48, R48, 0x3, RZ ;  /* 0x0000000330307819 */ /* 0x000fe400000012ff */
[----:B------:R-:W-:-:S02]  /*f7e0*/  SHF.R.U64 R56, R56, 0x3, RZ ;  /* 0x0000000338387819 */ /* 0x000fc400000012ff */
        /* <DEDUP_REMOVED lines=12> */
[----:B------:R-:W-:-:S02]  /*f8b0*/  LOP3.LUT P0, RZ, R205, 0x3, RZ, 0xc0, !PT ;  /* 0x00000003cdff7812 */ /* 0x000fc4000780c0ff */
[C---:B------:R-:W-:Y:S02]  /*f8c0*/  IADD3 R43, P6, R34.reuse, 0xb000, RZ ;  /* 0x0000b000222b7810 */ /* 0x040fe40007fde0ff */
[C---:B------:R-:W-:Y:S02]  /*f8d0*/  IADD3 R73, P5, R34.reuse, 0xc000, RZ ;  /* 0x0000c00022497810 */ /* 0x040fe40007fbe0ff */
[C---:B------:R-:W-:Y:S02]  /*f8e0*/  IADD3 R65, P4, R34.reuse, 0xd000, RZ ;  /* 0x0000d00022417810 */ /* 0x040fe40007f9e0ff */
[----:B------:R-:W-:Y:S02]  /*f8f0*/  IADD3 R53, P3, R34, 0xe000, RZ ;  /* 0x0000e00022357810 */ /* 0x000fe40007f7e0ff */
[----:B------:R-:W-:Y:S01]  /*f900*/  LOP3.LUT R56, R56, R57, RZ, 0x3c, !PT ;  /* 0x0000003938387212 */ /* 0x000fe200078e3cff */
[----:B------:R-:W-:Y:S01]  /*f910*/  IMAD.X R57, RZ, RZ, R35, P1 ;  /* 0x000000ffff397224 */ /* 0x000fe200008e0623 */
[----:B------:R-:W-:-:S02]  /*f920*/  IADD3 R7, P2, R34, 0xf000, RZ ;  /* 0x0000f00022077810 */ /* 0x000fc40007f5e0ff */
[----:B-----5:R-:W-:Y:S02]  /*f930*/  ISETP.GE.OR P1, PT, R6, R3, P0 ;  /* 0x000000030600720c */ /* 0x020fe40000726670 */
[----:B------:R-:W-:Y:S01]  /*f940*/  LOP3.LUT R42, R43, 0x380, RZ, 0xc0, !PT ;  /* 0x000003802b2a7812 */ /* 0x000fe200078ec0ff */
[----:B------:R-:W-:Y:S01]  /*f950*/  IMAD.X R45, RZ, RZ, R35, P2 ;  /* 0x000000ffff2d7224 */ /* 0x000fe200010e0623 */
[----:B------:R-:W-:Y:S02]  /*f960*/  LOP3.LUT R72, R73, 0x380, RZ, 0xc0, !PT ;  /* 0x0000038049487812 */ /* 0x000fe400078ec0ff */
[----:B------:R-:W-:Y:S02]  /*f970*/  LOP3.LUT R64, R65, 0x380, RZ, 0xc0, !PT ;  /* 0x0000038041407812 */ /* 0x000fe400078ec0ff */
[----:B------:R-:W-:Y:S02]  /*f980*/  LOP3.LUT R52, R53, 0x380, RZ, 0xc0, !PT ;  /* 0x0000038035347812 */ /* 0x000fe400078ec0ff */
[----:B------:R-:W-:-:S02]  /*f990*/  LOP3.LUT R29, R34, 0x380, RZ, 0xc0, !PT ;  /* 0x00000380221d7812 */ /* 0x000fc400078ec0ff */
[----:B------:R-:W-:Y:S01]  /*f9a0*/  ISETP.GE.OR P0, PT, R0, R3, P0 ;  /* 0x000000030000720c */ /* 0x000fe20000706670 */
[----:B------:R-:W-:Y:S01]  /*f9b0*/  UIMAD UR7, UR11, UR8, URZ ;  /* 0x000000080b0772a4 */ /* 0x000fe2000f8e023f */
[----:B------:R-:W-:Y:S01]  /*f9c0*/  LOP3.LUT R0, R7, 0x380, RZ, 0xc0, !PT ;  /* 0x0000038007007812 */ /* 0x000fe200078ec0ff */
[----:B------:R0:W-:Y:S01]  /*f9d0*/  @!P1 STG.E desc[UR38][R46.64], R20 ;  /* 0x000000142e009986 */ /* 0x0001e2000c101926 */
[----:B------:R-:W-:Y:S02]  /*f9e0*/  SHF.R.U64 R42, R42, 0x3, RZ ;  /* 0x000000032a2a7819 */ /* 0x000fe400000012ff */
[----:B------:R-:W-:Y:S02]  /*f9f0*/  SHF.R.U64 R72, R72, 0x3, RZ ;  /* 0x0000000348487819 */ /* 0x000fe400000012ff */
[----:B------:R-:W-:Y:S02]  /*fa00*/  SHF.R.U64 R64, R64, 0x3, RZ ;  /* 0x0000000340407819 */ /* 0x000fe400000012ff */
[----:B------:R-:W-:-:S02]  /*fa10*/  SHF.R.U64 R52, R52, 0x3, RZ ;  /* 0x0000000334347819 */ /* 0x000fc400000012ff */
[----:B------:R-:W-:Y:S01]  /*fa20*/  SHF.R.U64 R29, R29, 0x3, RZ ;  /* 0x000000031d1d7819 */ /* 0x000fe200000012ff */
[----:B------:R1:W-:Y:S01]  /*fa30*/  @!P0 STG.E desc[UR38][R46.64+0x20], R40 ;  /* 0x000020282e008986 */ /* 0x0003e2000c101926 */
[----:B------:R-:W-:Y:S02]  /*fa40*/  SHF.R.U64 R0, R0, 0x3, RZ ;  /* 0x0000000300007819 */ /* 0x000fe400000012ff */
        /* <DEDUP_REMOVED lines=9> */
[----:B------:R-:W-:Y:S01]  /*fae0*/  IMAD.MOV.U32 R29, RZ, RZ, R35 ;  /* 0x000000ffff1d7224 */ /* 0x000fe200078e0023 */
[----:B------:R-:W-:Y:S01]  /*faf0*/  LOP3.LUT R44, R0, R7, RZ, 0x3c, !PT ;  /* 0x00000007002c7212 */ /* 0x000fe200078e3cff */
[----:B------:R-:W-:Y:S01]  /*fb00*/  IMAD.U32 R23, RZ, RZ, UR8 ;  /* 0x00000008ff177e24 */ /* 0x000fe2000f8e00ff */
[--C-:B------:R-:W-:Y:S01]  /*fb10*/  SHF.R.S32.HI R21, RZ, 0x1f, R19.reuse ;  /* 0x0000001fff157819 */ /* 0x100fe20000011413 */
[----:B0-----:R-:W-:Y:S01]  /*fb20*/  IMAD.MOV.U32 R20, RZ, RZ, R19 ;  /* 0x000000ffff147224 */ /* 0x001fe200078e0013 */
[----:B------:R-:W5:Y:S01]  /*fb30*/  LD.E.128 R12, desc[UR38][R12.64] ;  /* 0x000000260c0c7980 */ /* 0x000f62000c101d00 */
[----:B------:R-:W-:-:S03]  /*fb40*/  UIMAD UR7, UR4, UR9, UR7 ;  /* 0x00000009040772a4 */ /* 0x000fc6000f8e0207 */
[----:B------:R-:W5:Y:S01]  /*fb50*/  LD.E.128 R28, desc[UR38][R28.64] ;  /* 0x000000261c1c7980 */ /* 0x000f62000c101d00 */
[----:B------:R-:W-:Y:S01]  /*fb60*/  IMAD.WIDE.U32 R20, R23, UR4, R20 ;  /* 0x0000000417147c25 */ /* 0x000fe2000f8e0014 */
[----:B------:R-:W-:Y:S02]  /*fb70*/  ULDC.64 UR8, c[0x0][0xae0] ;  /* 0x0002b80000087ab9 */ /* 0x000fe40000000a00 */
        /* <DEDUP_REMOVED lines=19> */
[----:B0-----:R-:W0:Y:S01]  /*fcb0*/  FENCE.VIEW.ASYNC.S ;  /* 0x00000000000073c6 */ /* 0x001e220000000000 */
[----:B------:R-:W-:Y:S01]  /*fcc0*/  UIMAD UR4, UR14, UR8, URZ ;  /* 0x000000080e0472a4 */ /* 0x000fe2000f8e023f */
[----:B------:R-:W-:-:S02]  /*fcd0*/  VIADD R21, R21, UR7 ;  /* 0x0000000715157c36 */ /* 0x000fc40008000000 */
[----:B------:R-:W-:Y:S01]  /*fce0*/  IMAD.U32 R77, RZ, RZ, UR8 ;  /* 0x00000008ff4d7e24 */ /* 0x000fe2000f8e00ff */
[----:B------:R-:W-:Y:S01]  /*fcf0*/  UIMAD UR4, UR44, UR9, UR4 ;  /* 0x000000092c0472a4 */ /* 0x000fe2000f8e0204 */
[----:B------:R-:W-:Y:S02]  /*fd00*/  IMAD R23, R204, -0x80, R3 ;  /* 0xffffff80cc177824 */ /* 0x000fe400078e0203 */
[----:B------:R-:W-:Y:S01]  /*fd10*/  IMAD.WIDE.U32 R20, R77, UR44, R20 ;  /* 0x0000002c4d147c25 */ /* 0x000fe2000f8e0014 */
[----:B------:R-:W-:-:S03]  /*fd20*/  ULDC.64 UR8, c[0x0][0xae8] ;  /* 0x0002ba0000087ab9 */ /* 0x000fc60000000a00 */
[C---:B------:R-:W-:Y:S01]  /*fd30*/  VIADD R0, R22.reuse, 0x20 ;  /* 0x0000002016007836 */ /* 0x040fe20000000000 */
[-C--:B------:R-:W-:Y:S01]  /*fd40*/  ISETP.GE.AND P3, PT, R22, R23.reuse, PT ;  /* 0x000000171600720c */ /* 0x080fe20003f66270 */
[----:B------:R-:W-:Y:S01]  /*fd50*/  VIADD R21, R21, UR4 ;  /* 0x0000000415157c36 */ /* 0x000fe20008000000 */
[----:B------:R-:W-:Y:S01]  /*fd60*/  UIMAD UR4, UR16, UR8, URZ ;  /* 0x00000008100472a4 */ /* 0x000fe2000f8e023f */
[----:B------:R-:W-:Y:S01]  /*fd70*/  VIADD R17, R17, 0x22820 ;  /* 0x0002282011117836 */ /* 0x000fe20000000000 */
[----:B------:R-:W-:Y:S01]  /*fd80*/  ISETP.GE.AND P0, PT, R0, R23, PT ;  /* 0x000000170000720c */ /* 0x000fe20003f06270 */
[C---:B------:R-:W-:Y:S02]  /*fd90*/  VIADD R0, R22.reuse, 0x40 ;  /* 0x0000004016007836 */ /* 0x040fe40000000000 */
[----:B------:R-:W-:Y:S02]  /*fda0*/  VIADD R3, R22, 0x60 ;  /* 0x0000006016037836 */ /* 0x000fe40000000000 */
[----:B------:R-:W-:Y:S01]  /*fdb0*/  IMAD.U32 R79, RZ, RZ, UR8 ;  /* 0x00000008ff4f7e24 */ /* 0x000fe2000f8e00ff */
[----:B------:R-:W-:Y:S01]  /*fdc0*/  UIMAD UR4, UR15, UR9, UR4 ;  /* 0x000000090f0472a4 */ /* 0x000fe2000f8e0204 */
[----:B------:R-:W-:-:S02]  /*fdd0*/  PRMT R17, RZ, 0x654, R17 ;  /* 0x00000654ff117816 */ /* 0x000fc40000000011 */
[----:B------:R-:W-:Y:S01]  /*fde0*/  IMAD.WIDE.U32 R78, R79, UR15, R20 ;  /* 0x0000000f4f4e7c25 */ /* 0x000fe2000f8e0014 */
[-C--:B------:R-:W-:Y:S01]  /*fdf0*/  ISETP.GE.AND P1, PT, R0, R23.reuse, PT ;  /* 0x000000170000720c */ /* 0x080fe20003f26270 */
[----:B0-----:R0:W-:Y:S01]  /*fe00*/  SYNCS.ARRIVE.TRANS64.RED.A1T0 RZ, [R17+URZ], RZ ;  /* 0x000000ff11ff79a7 */ /* 0x0011e2000810043f */
[----:B------:R-:W-:Y:S02]  /*fe10*/  ISETP.GE.AND P2, PT, R3, R23, PT ;  /* 0x000000170300720c */ /* 0x000fe40003f46270 */
[--C-:B------:R-:W-:Y:S01]  /*fe20*/  SHF.R.S32.HI R23, RZ, 0x1f, R22.reuse ;  /* 0x0000001fff177819 */ /* 0x100fe20000011416 */
[----:B------:R-:W-:Y:S01]  /*fe30*/  BSSY B1, `(.L_x_1818) ;  /* 0x000001a000017945 */ /* 0x000fe20003800000 */
[----:B0-----:R-:W-:Y:S02]  /*fe40*/  VIADD R17, R79, UR4 ;  /* 0x000000044f117c36 */ /* 0x001fe40008000000 */
[----:B------:R-:W-:Y:S01]  /*fe50*/  IMAD.WIDE R76, R204, 0x80, R22 ;  /* 0x00000080cc4c7825 */ /* 0x000fe200078e0216 */
[----:B------:R-:W-:Y:S06]  /*fe60*/  @P3 BRA `(.L_x_1819) ;  /* 0x0000000000583947 */ /* 0x000fec0003800000 */
        /* <DEDUP_REMOVED lines=22> */
.L_x_1819:
[----:B------:R-:W-:Y:S05]  /*ffd0*/  BSYNC B1 ;  /* 0x0000000000017941 */ /* 0x000fea0003800000 */
.L_x_1818:
[----:B------:R-:W-:Y:S04]  /*ffe0*/  BSSY B1, `(.L_x_1820) ;  /* 0x000001a000017945 */ /* 0x000fe80003800000 */
[----:B------:R-:W-:Y:S05]  /*fff0*/  @P0 BRA `(.L_x_1821) ;  /* 0x0000000000600947 */ /* 0x000fea0003800000 */
[----:B------:R-:W-:Y:S01]  /*10000*/  IADD3 R3, P0, R76, 0x20, RZ ;  /* 0x000000204c037810 */ /* 0x000fe20007f1e0ff */
[C---:B------:R-:W-:Y:S01]  /*10010*/  VIADD R20, R19.reuse, 0x80 ;  /* 0x0000008013147836 */ /* 0x040fe20000000000 */
[----:B------:R-:W-:Y:S01]  /*10020*/  ULDC UR4, c[0x0][0xa8c] ;  /* 0x0002a30000047ab9 */ /* 0x000fe20000000800 */
[C---:B------:R-:W-:Y:S01]  /*10030*/  VIADD R18, R19.reuse, 0x40 ;  /* 0x0000004013127836 */ /* 0x040fe20000000000 */
        /* <DEDUP_REMOVED lines=20> */
.L_x_1821:
[----:B------:R-:W-:Y:S05]  /*10180*/  BSYNC B1 ;  /* 0x0000000000017941 */ /* 0x000fea0003800000 */
.L_x_1820:
        /* <DEDUP_REMOVED lines=26> */
.L_x_1823:
[----:B------:R-:W-:Y:S05]  /*10330*/  BSYNC B1 ;  /* 0x0000000000017941 */ /* 0x000fea0003800000 */
.L_x_1822:
        /* <DEDUP_REMOVED lines=27> */
.L_x_1816:
[----:B------:R-:W-:Y:S01]  /*104f0*/  ULDC.64 UR8, c[0x0][0xbd8] ;  /* 0x0002f60000087ab9 */ /* 0x000fe20000000a00 */
[----:B------:R-:W-:Y:S01]  /*10500*/  IMAD.MOV.U32 R9, RZ, RZ, RZ ;  /* 0x000000ffff097224 */ /* 0x000fe200078e00ff */
[----:B------:R-:W-:-:S04]  /*10510*/  UISETP.NE.U32.AND UP0, UPT, UR8, URZ, UPT ;  /* 0x0000003f0800728c */ /* 0x000fc8000bf05070 */
[----:B------:R-:W-:-:S03]  /*10520*/  UISETP.NE.AND.EX UP0, UPT, UR9, URZ, UPT, UP0 ;  /* 0x0000003f0900728c */ /* 0x000fc6000bf05300 */
[----:B------:R-:W-:Y:S02]  /*10530*/  ULDC.64 UR8, c[0x0][0xbd8] ;  /* 0x0002f60000087ab9 */ /* 0x000fe40000000a00 */
[----:B------:R-:W-:Y:S01]  /*10540*/  UIMAD.WIDE UR8, UR43, 0x4, UR8 ;  /* 0x000000042b0878a5 */ /* 0x000fe2000f8e0208 */
[----:B------:R-:W0:Y:S01]  /*10550*/  LDC R3, c[0x0][0xa88] ;  /* 0x0002a200ff037b82 */ /* 0x000e220000000800 */
[----:B------:R-:W-:-:S04]  /*10560*/  PLOP3.LUT P1, PT, PT, PT, UP0, 0x80, 0x0 ;  /* 0x000000000000781c */ /* 0x000fc80003f2f008 */
[----:B------:R-:W-:Y:S02]  /*10570*/  IMAD.U32 R4, RZ, RZ, UR8 ;  /* 0x00000008ff047e24 */ /* 0x000fe4000f8e00ff */
[----:B------:R-:W-:Y:S01]  /*10580*/  IMAD.U32 R5, RZ, RZ, UR9 ;  /* 0x00000009ff057e24 */ /* 0x000fe2000f8e00ff */
[----:B------:R-:W-:Y:S02]  /*10590*/  ULDC.64 UR8, c[0x0][0xbe0] ;  /* 0x0002f80000087ab9 */ /* 0x000fe40000000a00 */
[----:B------:R-:W-:-:S04]  /*105a0*/  UISETP.NE.U32.AND UP1, UPT, UR8, URZ, UPT ;  /* 0x0000003f0800728c */ /* 0x000fc8000bf25070 */
[----:B------:R-:W-:Y:S01]  /*105b0*/  UISETP.NE.AND.EX UP1, UPT, UR9, URZ, UPT, UP1 ;  /* 0x0000003f0900728c */ /* 0x000fe2000bf25310 */
[----:B------:R1:W5:Y:S05]  /*105c0*/  @P1 LDG.E R9, desc[UR38][R4.64] ;  /* 0x0000002604091981 */ /* 0x00036a000c1e1900 */
[----:B------:R-:W-:-:S05]  /*105d0*/  PLOP3.LUT P2, PT, PT, PT, UP1, 0x80, 0x0 ;  /* 0x000000000000781c */ /* 0x000fca0003f4f018 */
[----:B------:R-:W-:Y:S02]  /*105e0*/  @UP1 ULDC.64 UR8, c[0x0][0xbe0] ;  /* 0x0002f80000081ab9 */ /* 0x000fe40000000a00 */
[----:B------:R-:W-:-:S06]  /*105f0*/  @UP1 UIMAD.WIDE UR8, UR43, 0x4, UR8 ;  /* 0x000000042b0818a5 */ /* 0x000fcc000f8e0208 */
[----:B------:R-:W-:Y:S02]  /*10600*/  IMAD.U32 R6, RZ, RZ, UR8 ;  /* 0x00000008ff067e24 */ /* 0x000fe4000f8e00ff */
[----:B------:R-:W-:-:S05]  /*10610*/  IMAD.U32 R7, RZ, RZ, UR9 ;  /* 0x00000009ff077e24 */ /* 0x000fca000f8e00ff */
[----:B0-----:R1:W5:Y:S01]  /*10620*/  @P2 LDG.E R3, desc[UR38][R6.64] ;  /* 0x0000002606032981 */ /* 0x001362000c1e1900 */
[----:B------:R-:W-:Y:S01]  /*10630*/  USHF.R.S32.HI UR8, URZ, 0x1f, UR44 ;  /* 0x0000001f3f087899 */ /* 0x000fe2000801142c */
[----:B------:R-:W-:Y:S01]  /*10640*/  ISETP.GT.AND P0, PT, R209, 0x7f, PT ;  /* 0x0000007fd100780c */ /* 0x000fe20003f04270 */
[----:B------:R-:W-:-:S12]  /*10650*/  @P2 BRA `(.L_x_1825) ;  /* 0x0000000000102947 */ /* 0x000fd80003800000 */
[----:B------:R-:W-:Y:S05]  /*10660*/  @!P1 BRA `(.L_x_1825) ;  /* 0x00000000000c9947 */ /* 0x000fea0003800000 */
[----:B------:R-:W2:Y:S04]  /*10670*/  LDG.E R0, desc[UR38][R4.64] ;  /* 0x0000002604007981 */ /* 0x000ea8000c1e1900 */
[----:B-----5:R-:W2:Y:S02]  /*10680*/  LDG.E R3, desc[UR38][R4.64+0x4] ;  /* 0x0000042604037981 */ /* 0x020ea4000c1e1900 */
[----:B--2---:R-:W-:-:S07]  /*10690*/  IMAD.IADD R3, R3, 0x1, -R0 ;  /* 0x0000000103037824 */ /* 0x004fce00078e0a00 */
.L_x_1825:
        /* <DEDUP_REMOVED lines=8> */
[----:B0-----:R-:W-:-:S04]  /*10720*/  IMAD R0, R204, 0x80, R0 ;  /* 0x00000080cc007824 */ /* 0x001fc800078e0200 */
[----:B------:R-:W-:-:S05]  /*10730*/  VIADD R0, R0, 0xffffff80 ;  /* 0xffffff8000007836 */ /* 0x000fca0000000000 */
        /* <DEDUP_REMOVED lines=21> */
.L_x_1827:
[----:B------:R-:W-:Y:S05]  /*10890*/  BSYNC B1 ;  /* 0x0000000000017941 */ /* 0x000fea0003800000 */
.L_x_1826:
[----:B------:R-:W-:Y:S01]  /*108a0*/  ULDC.64 UR12, c[0x0][0xaa0] ;  /* 0x0002a800000c7ab9 */ /* 0x000fe20000000a00 */
[----:B-1----:R-:W-:Y:S01]  /*108b0*/  IMAD.MOV.U32 R4, RZ, RZ, R19 ;  /* 0x000000ffff047224 */ /* 0x002fe200078e0013 */
[----:B------:R-:W-:Y:S01]  /*108c0*/  BSSY B1, `(.L_x_1828) ;  /* 0x0000033000017945 */ /* 0x000fe20003800000 */
[----:B0-----:R-:W-:Y:S02]  /*108d0*/  IMAD.MOV.U32 R5, RZ, RZ, R10 ;  /* 0x000000ffff057224 */ /* 0x001fe400078e000a */
[----:B------:R-:W-:Y:S02]  /*108e0*/  IMAD R0, R8, UR12, RZ ;  /* 0x0000000c08007c24 */ /* 0x000fe4000f8e02ff */
[----:B------:R-:W-:-:S04]  /*108f0*/  IMAD.WIDE.U32 R4, R9, UR12, R4 ;  /* 0x0000000c09047c25 */ /* 0x000fc8000f8e0004 */
[----:B------:R-:W-:Y:S01]  /*10900*/  IMAD R9, R9, UR13, R0 ;  /* 0x0000000d09097c24 */ /* 0x000fe2000f8e0200 */
[----:B------:R-:W-:Y:S01]  /*10910*/  ULDC.64 UR12, c[0x0][0xae0] ;  /* 0x0002b800000c7ab9 */ /* 0x000fe20000000a00 */
[----:B------:R-:W-:Y:S01]  /*10920*/  IMAD R11, R204, -0x80, R3 ;  /* 0xffffff80cc0b7824 */ /* 0x000fe200078e0203 */
[----:B------:R-:W-:Y:S01]  /*10930*/  UIMAD UR4, UR8, UR12, URZ ;  /* 0x0000000c080472a4 */ /* 0x000fe2000f8e023f */
[----:B------:R-:W-:Y:S01]  /*10940*/  IMAD.IADD R5, R5, 0x1, R9 ;  /* 0x0000000105057824 */ /* 0x000fe200078e0209 */
[----:B------:R-:W-:Y:S01]  /*10950*/  SHF.R.S32.HI R9, RZ, 0x1f, R22 ;  /* 0x0000001fff097819 */ /* 0x000fe20000011416 */
[----:B------:R-:W-:Y:S01]  /*10960*/  IMAD.U32 R7, RZ, RZ, UR12 ;  /* 0x0000000cff077e24 */ /* 0x000fe2000f8e00ff */
[----:B------:R-:W-:Y:S01]  /*10970*/  UIMAD UR4, UR44, UR13, UR4 ;  /* 0x0000000d2c0472a4 */ /* 0x000fe2000f8e0204 */
[C---:B------:R-:W-:Y:S01]  /*10980*/  ISETP.GE.AND P2, PT, R22.reuse, R11, PT ;  /* 0x0000000b1600720c */ /* 0x040fe20003f46270 */
[----:B------:R-:W-:Y:S01]  /*10990*/  VIADD R6, R22, 0x40 ;  /* 0x0000004016067836 */ /* 0x000fe20000000000 */
[----:B------:R-:W-:Y:S01]  /*109a0*/  ULDC.64 UR12, c[0x0][0xae8] ;  /* 0x0002ba00000c7ab9 */ /* 0x000fe20000000a00 */
[----:B------:R-:W-:-:S03]  /*109b0*/  IMAD.WIDE.U32 R4, R7, UR44, R4 ;  /* 0x0000002c07047c25 */ /* 0x000fc6000f8e0004 */
[-C--:B------:R-:W-:Y:S01]  /*109c0*/  ISETP.GE.AND P0, PT, R6, R11.reuse, PT ;  /* 0x0000000b0600720c */ /* 0x080fe20003f06270 */
[----:B------:R-:W-:Y:S01]  /*109d0*/  VIADD R5, R5, UR4 ;  /* 0x0000000405057c36 */ /* 0x000fe20008000000 */
[----:B------:R-:W-:Y:S02]  /*109e0*/  UIMAD UR4, UR9, UR12, URZ ;  /* 0x0000000c090472a4 */ /* 0x000fe4000f8e023f */
[----:B------:R-:W-:Y:S02]  /*109f0*/  IMAD.U32 R7, RZ, RZ, UR12 ;  /* 0x0000000cff077e24 */ /* 0x000fe4000f8e00ff */
        /* <DEDUP_REMOVED lines=31> */
.L_x_1829:
[----:B------:R-:W-:Y:S05]  /*10bf0*/  BSYNC B1 ;  /* 0x0000000000017941 */ /* 0x000fea0003800000 */
.L_x_1828:
        /* <DEDUP_REMOVED lines=27> */
.L_x_1831:
[----:B------:R-:W-:Y:S05]  /*10db0*/  BSYNC B1 ;  /* 0x0000000000017941 */ /* 0x000fea0003800000 */
.L_x_1830:
        /* <DEDUP_REMOVED lines=26> */
.L_x_1833:
[----:B------:R-:W-:Y:S05]  /*10f60*/  BSYNC B1 ;  /* 0x0000000000017941 */ /* 0x000fea0003800000 */
.L_x_1832:
        /* <DEDUP_REMOVED lines=25> */
.L_x_1824:
[----:B------:R-:W-:Y:S05]  /*11100*/  BSYNC B0 ;  /* 0x0000000000007941 */ /* 0x000fea0003800000 */
.L_x_1815:
[----:B------:R-:W-:Y:S02]  /*11110*/  ULDC UR4, c[0x0][0xc14] ;  /* 0x0003050000047ab9 */ /* 0x000fe40000000800 */
[----:B------:R-:W-:-:S06]  /*11120*/  UISETP.GE.AND UP0, UPT, UR5, UR4, UPT ;  /* 0x000000040500728c */ /* 0x000fcc000bf06270 */
[----:B------:R-:W-:-:S13]  /*11130*/  PLOP3.LUT P0, PT, PT, PT, UP0, 0x80, 0x0 ;  /* 0x000000000000781c */ /* 0x000fda0003f0f008 */
[----:B------:R-:W-:Y:S05]  /*11140*/  @!P0 BRA `(.L_x_1834) ;  /* 0xfffffefc00188947 */ /* 0x000fea000383ffff */
[----:B------:R-:W-:Y:S05]  /*11150*/  EXIT ;  /* 0x000000000000794d */ /* 0x000fea0003800000 */
.L_x_1733:
        /* <DEDUP_REMOVED lines=21> */
[----:B------:R-:W-:Y:S02]  /*112b0*/  ISETP.GE.U32.AND P0, PT, R7, 0x2, PT ;  /* 0x000000020700780c */ /* 0x000fe40003f06070 */
        /* <DEDUP_REMOVED lines=15> */
[----:B0-----:R-:W-:Y:S01]  /*113b0*/  SEL R5, R6, RZ, P0 ;  /* 0x000000ff06057207 */ /* 0x001fe20000000000 */
[----:B------:R-:W-:Y:S01]  /*113c0*/  IMAD.MOV.U32 R6, RZ, RZ, RZ ;  /* 0x000000ffff067224 */ /* 0x000fe200078e00ff */
        /* <DEDUP_REMOVED lines=22> */
.L_x_1839:
[----:B------:R-:W-:Y:S02]  /*11530*/  VIADD R6, R6, 0x1f ;  /* 0x0000001f06067836 */ /* 0x000fe40000000000 */
[----:B------:R-:W-:-:S03]  /*11540*/  IMAD.U32 R19, RZ, RZ, UR7 ;  /* 0x00000007ff137e24 */ /* 0x000fc6000f8e00ff */
[----:B------:R-:W-:-:S13]  /*11550*/  ISETP.GE.AND P0, PT, R6, UR5, PT ;  /* 0x0000000506007c0c */ /* 0x000fda000bf06270 */
[----:B------:R-:W-:Y:S05]  /*11560*/  @P0 BRA `(.L_x_1836) ;  /* 0x0000000400c80947 */ /* 0x000fea0003800000 */
[----:B------:R-:W0:Y:S01]  /*11570*/  S2R R0, SR_TID.X ;  /* 0x0000000000007919 */ /* 0x000e220000002100 */
        /* <DEDUP_REMOVED lines=10> */
.L_x_1838:
[----:B------:R-:W-:Y:S05]  /*11620*/  BSYNC B0 ;  /* 0x0000000000007941 */ /* 0x000fea0003800000 */
.L_x_1837:
[----:B-----5:R-:W0:Y:S01]  /*11630*/  SHFL.UP PT, R0, R8, 0x1, RZ ;  /* 0x0420000008007989 */ /* 0x020e2200000e00ff */
[C---:B------:R-:W-:Y:S02]  /*11640*/  ISETP.NE.AND P0, PT, R9.reuse, RZ, PT ;  /* 0x000000ff0900720c */ /* 0x040fe40003f05270 */
[C---:B------:R-:W-:Y:S02]  /*11650*/  ISETP.GE.U32.AND P1, PT, R9.reuse, 0x2, PT ;  /* 0x000000020900780c */ /* 0x040fe40003f26070 */
        /* <DEDUP_REMOVED lines=23> */
.L_x_1835:
[----:B------:R-:W-:Y:S02]  /*117d0*/  IMAD.IADD R7, R3, 0x1, -R4 ;  /* 0x0000000103077824 */ /* 0x000fe400078e0a04 */
[----:B------:R-:W0:Y:S02]  /*117e0*/  LDC.64 R4, c[0x0][0xc68] ;  /* 0x00031a00ff047b82 */ /* 0x000e240000000a00 */
[----:B------:R-:W-:-:S05]  /*117f0*/  IMAD R3, R0, UR4, R7 ;  /* 0x0000000400037c24 */ /* 0x000fca000f8e0207 */
[----:B------:R-:W-:-:S13]  /*11800*/  ISETP.GT.AND P0, PT, R3, UR6, PT ;  /* 0x0000000603007c0c */ /* 0x000fda000bf04270 */
[----:B------:R-:W-:-:S04]  /*11810*/  VOTE.ANY R9, PT, !P0 ;  /* 0x0000000000097806 */ /* 0x000fc800040e0100 */
[----:B------:R-:W1:Y:S02]  /*11820*/  POPC R3, R9 ;  /* 0x0000000900037309 */ /* 0x000e640000000000 */
[----:B-1----:R-:W-:-:S04]  /*11830*/  IMAD.IADD R19, R3, 0x1, R6 ;  /* 0x0000000103137824 */ /* 0x002fc800078e0206 */
[----:B0-----:R-:W-:-:S05]  /*11840*/  IMAD.WIDE R4, R19, 0x4, R4 ;  /* 0x0000000413047825 */ /* 0x001fca00078e0204 */
[----:B------:R-:W2:Y:S01]  /*11850*/  LDG.E R10, desc[UR38][R4.64] ;  /* 0x00000026040a7981 */ /* 0x000ea2000c1e1900 */
[----:B------:R-:W-:-:S03]  /*11860*/  ISETP.NE.AND P0, PT, R9, RZ, PT ;  /* 0x000000ff0900720c */ /* 0x000fc60003f05270 */
[----:B------:R-:W2:Y:S02]  /*11870*/  SHFL.IDX PT, R17, R8, R3, 0x1f ;  /* 0x00001f0308117589 */ /* 0x000ea400000e0000 */
[----:B--2---:R-:W-:-:S05]  /*11880*/  IMAD R6, R17, R10, RZ ;  /* 0x0000000a11067224 */ /* 0x004fca00078e02ff */
[----:B------:R-:W-:-:S04]  /*11890*/  IABS R11, R6 ;  /* 0x00000006000b7213 */ /* 0x000fc80000000000 */
[----:B------:R-:W0:Y:S08]  /*118a0*/  I2F.RP R12, R11 ;  /* 0x0000000b000c7306 */ /* 0x000e300000209400 */
[----:B0-----:R-:W0:Y:S02]  /*118b0*/  MUFU.RCP R12, R12 ;  /* 0x0000000c000c7308 */ /* 0x001e240000001000 */
[----:B0-----:R-:W-:-:S06]  /*118c0*/  VIADD R13, R12, 0xffffffe ;  /* 0x0ffffffe0c0d7836 */ /* 0x001fcc0000000000 */
[----:B------:R0:W1:Y:S01]  /*118d0*/  F2I.FTZ.U32.TRUNC.NTZ R5, R13 ;  /* 0x0000000d00057305 */ /* 0x000062000021f000 */
[----:B------:R-:W-:Y:S05]  /*118e0*/  @!P0 BRA `(.L_x_1840) ;  /* 0x0000000000088947 */ /* 0x000fea0003800000 */
[----:B------:R-:W-:-:S05]  /*118f0*/  VIADD R3, R3, 0xffffffff ;  /* 0xffffffff03037836 */ /* 0x000fca0000000000 */
[----:B------:R2:W3:Y:S02]  /*11900*/  SHFL.IDX PT, R16, R0, R3, 0x1f ;  /* 0x00001f0300107589 */ /* 0x0004e400000e0000 */
.L_x_1840:
[----:B-12---:R-:W-:Y:S02]  /*11910*/  IMAD.MOV R0, RZ, RZ, -R5 ;  /* 0x000000ffff007224 */ /* 0x006fe400078e0a05 */
[----:B---3--:R-:W-:Y:S02]  /*11920*/  IMAD R16, R16, UR4, R7 ;  /* 0x0000000410107c24 */ /* 0x008fe4000f8e0207 */
[----:B------:R-:W-:Y:S01]  /*11930*/  IMAD R3, R0, R11, RZ ;  /* 0x0000000b00037224 */ /* 0x000fe200078e02ff */
[----:B------:R-:W-:Y:S01]  /*11940*/  IABS R0, R6 ;  /* 0x0000000600007213 */ /* 0x000fe20000000000 */
[----:B------:R-:W-:-:S04]  /*11950*/  IMAD.MOV.U32 R4, RZ, RZ, RZ ;  /* 0x000000ffff047224 */ /* 0x000fc800078e00ff */
[----:B------:R-:W-:Y:S01]  /*11960*/  IMAD.HI.U32 R4, R5, R3, R4 ;  /* 0x0000000305047227 */ /* 0x000fe200078e0004 */
[----:B------:R-:W-:-:S03]  /*11970*/  IADD3 R3, -R16, UR6, RZ ;  /* 0x0000000610037c10 */ /* 0x000fc6000fffe1ff */
[----:B------:R-:W-:Y:S01]  /*11980*/  IMAD.MOV R0, RZ, RZ, -R0 ;  /* 0x000000ffff007224 */ /* 0x000fe200078e0a00 */
[----:B------:R-:W-:-:S05]  /*11990*/  IABS R5, R3 ;  /* 0x0000000300057213 */ /* 0x000fca0000000000 */
        /* <DEDUP_REMOVED lines=12> */
[----:B------:R-:W-:Y:S02]  /*11a60*/  IMAD R0, R10, R4, RZ ;  /* 0x000000040a007224 */ /* 0x000fe400078e02ff */
[----:B------:R-:W-:Y:S02]  /*11a70*/  IMAD.MOV R4, RZ, RZ, -R4 ;  /* 0x000000ffff047224 */ /* 0x000fe400078e0a04 */
[----:B------:R-:W-:Y:S02]  /*11a80*/  IMAD.MOV R5, RZ, RZ, -R0 ;  /* 0x000000ffff057224 */ /* 0x000fe400078e0a00 */
[----:B------:R-:W-:-:S03]  /*11a90*/  IMAD R3, R6, R4, R3 ;  /* 0x0000000406037224 */ /* 0x000fc600078e0203 */
[----:B------:R-:W-:-:S04]  /*11aa0*/  VIADDMNMX R10, R5, UR4, R10, PT ;  /* 0x00000004050a7c46 */ /* 0x000fc8000b80010a */
[-C--:B------:R-:W-:Y:S02]  /*11ab0*/  IABS R7, R10.reuse ;  /* 0x0000000a00077213 */ /* 0x080fe40000000000 */
[----:B------:R-:W-:Y:S02]  /*11ac0*/  IABS R6, R10 ;  /* 0x0000000a00067213 */ /* 0x000fe40000000000 */
[----:B------:R-:W1:Y:S03]  /*11ad0*/  I2F.RP R8, R7 ;  /* 0x0000000700087306 */ /* 0x000e660000209400 */
[----:B------:R-:W-:-:S05]  /*11ae0*/  IMAD.MOV R6, RZ, RZ, -R6 ;  /* 0x000000ffff067224 */ /* 0x000fca00078e0a06 */
[----:B-1----:R-:W1:Y:S02]  /*11af0*/  MUFU.RCP R8, R8 ;  /* 0x0000000800087308 */ /* 0x002e640000001000 */
[----:B-1----:R-:W-:-:S06]  /*11b00*/  VIADD R5, R8, 0xffffffe ;  /* 0x0ffffffe08057836 */ /* 0x002fcc0000000000 */
[----:B------:R-:W1:Y:S02]  /*11b10*/  F2I.FTZ.U32.TRUNC.NTZ R5, R5 ;  /* 0x0000000500057305 */ /* 0x000e64000021f000 */
[----:B-1----:R-:W-:-:S04]  /*11b20*/  IMAD.MOV R4, RZ, RZ, -R5 ;  /* 0x000000ffff047224 */ /* 0x002fc800078e0a05 */
[----:B------:R-:W-:Y:S02]  /*11b30*/  IMAD R9, R4, R7, RZ ;  /* 0x0000000704097224 */ /* 0x000fe400078e02ff */
[----:B------:R-:W-:-:S04]  /*11b40*/  IMAD.MOV.U32 R4, RZ, RZ, RZ ;  /* 0x000000ffff047224 */ /* 0x000fc800078e00ff */
[----:B------:R-:W-:Y:S01]  /*11b50*/  IMAD.HI.U32 R4, R5, R9, R4 ;  /* 0x0000000905047227 */ /* 0x000fe200078e0004 */
[----:B------:R-:W-:Y:S02]  /*11b60*/  IABS R9, R3 ;  /* 0x0000000300097213 */ /* 0x000fe40000000000 */
[C---:B------:R-:W-:Y:S01]  /*11b70*/  LOP3.LUT R5, R3.reuse, R10, RZ, 0x3c, !PT ;  /* 0x0000000a03057212 */ /* 0x040fe200078e3cff */
[----:B------:R-:W-:Y:S02]  /*11b80*/  IMAD.IADD R3, R3, 0x1, R0 ;  /* 0x0000000103037824 */ /* 0x000fe400078e0200 */
[----:B------:R-:W-:-:S04]  /*11b90*/  IMAD.HI.U32 R4, R4, R9, RZ ;  /* 0x0000000904047227 */ /* 0x000fc800078e00ff */
[----:B------:R-:W-:-:S05]  /*11ba0*/  IMAD R6, R4, R6, R9 ;  /* 0x0000000604067224 */ /* 0x000fca00078e0209 */
        /* <DEDUP_REMOVED lines=8> */
[----:B------:R-:W-:Y:S01]  /*11c30*/  @!P0 LOP3.LUT R4, RZ, R10, RZ, 0x33, !PT ;  /* 0x0000000aff048212 */ /* 0x000fe200078e33ff */
[----:B------:R-:W-:-:S04]  /*11c40*/  IMAD.MOV R10, RZ, RZ, -R10 ;  /* 0x000000ffff0a7224 */ /* 0x000fc800078e0a0a */
[----:B------:R-:W-:Y:S01]  /*11c50*/  IMAD R18, R4, R10, R3 ;  /* 0x0000000a04127224 */ /* 0x000fe200078e0203 */
[----:B------:R-:W-:-:S05]  /*11c60*/  LOP3.LUT R4, RZ, R4, RZ, 0x33, !PT ;  /* 0x00000004ff047212 */ /* 0x000fca00078e33ff */
[----:B------:R-:W-:Y:S01]  /*11c70*/  IMAD.IADD R17, R17, 0x1, R4 ;  /* 0x0000000111117824 */ /* 0x000fe200078e0204 */
[----:B------:R-:W-:Y:S06]  /*11c80*/  BRA `(.L_x_1841) ;  /* 0x00000000000c7947 */ /* 0x000fec0003800000 */
.L_x_1836:
[----:B------:R-:W-:Y:S02]  /*11c90*/  IMAD.MOV.U32 R17, RZ, RZ, RZ ;  /* 0x000000ffff117224 */ /* 0x000fe400078e00ff */
[----:B------:R-:W-:Y:S02]  /*11ca0*/  IMAD.U32 R16, RZ, RZ, UR6 ;  /* 0x00000006ff107e24 */ /* 0x000fe4000f8e00ff */
[----:B------:R-:W-:-:S07]  /*11cb0*/  IMAD.MOV.U32 R18, RZ, RZ, RZ ;  /* 0x000000ffff127224 */ /* 0x000fce00078e00ff */
.L_x_1841:
[----:B------:R-:W1:Y:S01]  /*11cc0*/  S2R R0, SR_TID.X ;  /* 0x0000000000007919 */ /* 0x000e620000002100 */
[----:B------:R-:W-:Y:S01]  /*11cd0*/  STL [R1], RZ ;  /* 0x000000ff01007387 */ /* 0x000fe20000100800 */
[----:B-1----:R-:W-:-:S04]  /*11ce0*/  LOP3.LUT R0, R0, 0x1f, RZ, 0xc0, !PT ;  /* 0x0000001f00007812 */ /* 0x002fc800078ec0ff */
[----:B------:R-:W-:-:S13]  /*11cf0*/  ISETP.NE.AND P0, PT, R0, RZ, PT ;  /* 0x000000ff0000720c */ /* 0x000fda0003f05270 */
[----:B------:R-:W1:Y:S01]  /*11d00*/  @!P0 S2R R3, SR_CgaCtaId ;  /* 0x0000000000038919 */ /* 0x000e620000008800 */
[----:B------:R-:W-:-:S04]  /*11d10*/  @!P0 MOV R0, 0x400 ;  /* 0x0000040000008802 */ /* 0x000fc80000000f00 */
[----:B-1----:R-:W-:-:S05]  /*11d20*/  @!P0 LEA R0, R3, R0, 0x18 ;  /* 0x0000000003008211 */ /* 0x002fca00078ec0ff */
[----:B------:R1:W-:Y:S01]  /*11d30*/  @!P0 STS.128 [R0+0x228d0], R16 ;  /* 0x0228d01000008388 */ /* 0x0003e20000000c00 */
[----:B------:R-:W-:Y:S06]  /*11d40*/  BAR.ARV 0x5, 0x120 ;  /* 0x0144800000007b1d */ /* 0x000fec0000002000 */
[----:B------:R-:W-:Y:S01]  /*11d50*/  ISETP.GE.AND P0, PT, R19, UR5, PT ;  /* 0x0000000513007c0c */ /* 0x000fe2000bf06270 */
[----:B-1----:R-:W-:-:S05]  /*11d60*/  IMAD.MOV.U32 R0, RZ, RZ, 0x1 ;  /* 0x00000001ff007424 */ /* 0x002fca00078e00ff */
[----:B------:R1:W-:Y:S04]  /*11d70*/  STL [R1+0x4], R0 ;  /* 0x0000040001007387 */ /* 0x0003e80000100800 */
[----:B------:R1:W-:Y:S03]  /*11d80*/  STL [R1+0x18], RZ ;  /* 0x000018ff01007387 */ /* 0x0003e60000100800 */
[----:B------:R-:W-:Y:S05]  /*11d90*/  @P0 BRA `(.L_x_1842) ;  /* 0x0000003c00a80947 */ /* 0x000fea0003800000 */
[----:B-1----:R-:W-:Y:S01]  /*11da0*/  IMAD.MOV.U32 R0, RZ, RZ, 0x1 ;  /* 0x00000001ff007424 */ /* 0x002fe200078e00ff */
[----:B------:R1:W-:Y:S01]  /*11db0*/  STL [R1+0x18], RZ ;  /* 0x000018ff01007387 */ /* 0x0003e20000100800 */
[----:B------:R-:W-:Y:S01]  /*11dc0*/  ULDC UR37, c[0x0][0xc] ;  /* 0x0000030000257ab9 */ /* 0x000fe20000000800 */
[----:B------:R-:W-:Y:S02]  /*11dd0*/  ULDC.64 UR40, c[0x0][0x198] ;  /* 0x0000660000287ab9 */ /* 0x000fe40000000a00 */
[----:B------:R1:W-:Y:S04]  /*11de0*/  STL [R1+0x4], R0 ;  /* 0x0000040001007387 */ /* 0x0003e80000100800 */
[----:B------:R1:W-:Y:S02]  /*11df0*/  STL [R1], RZ ;  /* 0x000000ff01007387 */ /* 0x0003e40000100800 */
.L_x_1915:
[----:B------:R-:W-:Y:S05]  /*11e00*/  YIELD ;  /* 0x0000000000007946 */ /* 0x000fea0003800000 */
[----:B------:R-:W-:Y:S01]  /*11e10*/  ULDC.64 UR4, c[0x0][0xa28] ;  /* 0x00028a0000047ab9 */ /* 0x000fe20000000a00 */
[----:B------:R-:W-:Y:S01]  /*11e20*/  IMAD.MOV.U32 R4, RZ, RZ, RZ ;  /* 0x000000ffff047224 */ /* 0x000fe200078e00ff */
[----:B------:R-:W-:Y:S01]  /*11e30*/  ISETP.NE.U32.AND P0, PT, RZ, UR4, PT ;  /* 0x00000004ff007c0c */ /* 0x000fe2000bf05070 */
[----:B-1----:R-:W-:Y:S01]  /*11e40*/  IMAD.MOV.U32 R0, RZ, RZ, RZ ;  /* 0x000000ffff007224 */ /* 0x002fe200078e00ff */
[----:B------:R-:W-:Y:S02]  /*11e50*/  ULDC.64 UR6, c[0x0][0xa08] ;  /* 0x0002820000067ab9 */ /* 0x000fe40000000a00 */
[----:B------:R-:W-:Y:S01]  /*11e60*/  ISETP.NE.AND.EX P0, PT, RZ, UR5, PT, P0 ;  /* 0x00000005ff007c0c */ /* 0x000fe2000bf05300 */
[----:B------:R-:W-:-:S12]  /*11e70*/  ULDC.64 UR4, c[0x0][0xa00] ;  /* 0x0002800000047ab9 */ /* 0x000fd80000000a00 */
[----:B--2---:R-:W1:Y:S01]  /*11e80*/  @P0 LDC.64 R2, c[0x0][0xa28] ;  /* 0x00028a00ff020b82 */ /* 0x004e620000000a00 */
[----:B------:R-:W-:Y:S01]  /*11e90*/  ISETP.NE.U32.AND P2, PT, RZ, UR4, PT ;  /* 0x00000004ff007c0c */ /* 0x000fe2000bf45070 */
[----:B-1----:R-:W-:-:S05]  /*11ea0*/  @P0 IMAD.WIDE R2, R19, 0x4, R2 ;  /* 0x0000000413020825 */ /* 0x002fca00078e0202 */
[----:B------:R1:W5:Y:S01]  /*11eb0*/  @P0 LDG.E R4, desc[UR38][R2.64] ;  /* 0x0000002602040981 */ /* 0x000362000c1e1900 */
[----:B------:R-:W-:Y:S01]  /*11ec0*/  ISETP.NE.AND.EX P2, PT, RZ, UR5, PT, P2 ;  /* 0x00000005ff007c0c */ /* 0x000fe2000bf45320 */
[----:B------:R-:W-:Y:S01]  /*11ed0*/  ULDC.64 UR4, c[0x0][0xa18] ;  /* 0x0002860000047ab9 */ /* 0x000fe20000000a00 */
[----:B-1----:R-:W1:Y:S02]  /*11ee0*/  LDC.64 R2, c[0x0][0xa00] ;  /* 0x00028000ff027b82 */ /* 0x002e640000000a00 */
[----:B-1----:R-:W-:-:S09]  /*11ef0*/  IMAD.WIDE R2, R19, 0x4, R2 ;  /* 0x0000000413027825 */ /* 0x002fd200078e0202 */
[----:B------:R-:W2:Y:S01]  /*11f00*/  @P2 LDG.E R0, desc[UR38][R2.64] ;  /* 0x0000002602002981 */ /* 0x000ea2000c1e1900 */
[----:B------:R-:W-:Y:S01]  /*11f10*/  ISETP.NE.U32.AND P1, PT, RZ, UR4, PT ;  /* 0x00000004ff007c0c */ /* 0x000fe2000bf25070 */
[----:B------:R-:W-:-:S03]  /*11f20*/  ULDC UR4, c[0x0][0x288] ;  /* 0x0000a20000047ab9 */ /* 0x000fc60000000800 */
[----:B------:R-:W-:-:S13]  /*11f30*/  ISETP.NE.AND.EX P1, PT, RZ, UR5, PT, P1 ;  /* 0x00000005ff007c0c */ /* 0x000fda000bf25310 */
[----:B------:R-:W1:Y:S02]  /*11f40*/  @P1 LDC.64 R6, c[0x0][0xa18] ;  /* 0x00028600ff061b82 */ /* 0x000e640000000a00 */
[----:B-1----:R-:W-:Y:S01]  /*11f50*/  @P1 IMAD.WIDE R6, R19, 0x4, R6 ;  /* 0x0000000413061825 */ /* 0x002fe200078e0206 */
[----:B--2---:R1:W-:Y:S03]  /*11f60*/  STL [R1+0x1c], R0 ;  /* 0x00001c0001007387 */ /* 0x0043e60000100800 */
[----:B-1----:R-:W-:Y:S01]  /*11f70*/  IMAD.U32 R0, RZ, RZ, UR4 ;  /* 0x00000004ff007e24 */ /* 0x002fe2000f8e00ff */
[----:B------:R-:W-:-:S05]  /*11f80*/  ULDC.64 UR4, c[0x0][0x3f8] ;  /* 0x0000fe0000047ab9 */ /* 0x000fca0000000a00 */
[----:B------:R1:W5:Y:S01]  /*11f90*/  @P1 LDG.E R0, desc[UR38][R6.64] ;  /* 0x0000002606001981 */ /* 0x000362000c1e1900 */
[----:B------:R-:W-:Y:S01]  /*11fa0*/  UISETP.NE.U32.AND UP0, UPT, UR4, URZ, UPT ;  /* 0x0000003f0400728c */ /* 0x000fe2000bf05070 */
[----:B------:R-:W-:Y:S02]  /*11fb0*/  ISETP.NE.U32.AND P0, PT, RZ, UR6, PT ;  /* 0x00000006ff007c0c */ /* 0x000fe4000bf05070 */
[----:B------:R-:W-:Y:S01]  /*11fc0*/  ULDC UR4, c[0x0][0x404] ;  /* 0x0001010000047ab9 */ /* 0x000fe20000000800 */
[----:B------:R-:W-:Y:S01]  /*11fd0*/  UISETP.NE.AND.EX UP0, UPT, UR5, URZ, UPT, UP0 ;  /* 0x0000003f0500728c */ /* 0x000fe2000bf05300 */
[----:B------:R-:W-:Y:S02]  /*11fe0*/  ISETP.NE.AND.EX P0, PT, RZ, UR7, PT, P0 ;  /* 0x00000007ff007c0c */ /* 0x000fe4000bf05300 */
[----:B------:R-:W-:Y:S01]  /*11ff0*/  ULDC UR5, c[0x0][0x2e0] ;  /* 0x0000b80000057ab9 */ /* 0x000fe20000000800 */
[----:B------:R-:W-:-:S04]  /*12000*/  USEL UR4, UR4, 0x1, UP0 ;  /* 0x0000000104047887 */ /* 0x000fc80008000000 */
[----:B------:R-:W-:-:S06]  /*12010*/  UIMAD UR4, UR4, UR5, URZ ;  /* 0x00000005040472a4 */ /* 0x000fcc000f8e023f */
[----:B------:R-:W-:Y:S01]  /*12020*/  IMAD.U32 R5, RZ, RZ, UR4 ;  /* 0x00000004ff057e24 */ /* 0x000fe2000f8e00ff */
[----:B-1----:R-:W-:Y:S06]  /*12030*/  @P1 BRA `(.L_x_1843) ;  /* 0x0000000000101947 */ /* 0x002fec0003800000 */
[----:B------:R-:W-:Y:S05]  /*12040*/  @!P2 BRA `(.L_x_1843) ;  /* 0x00000000000ca947 */ /* 0x000fea0003800000 */
[----:B------:R-:W2:Y:S04]  /*12050*/  LDG.E R7, desc[UR38][R2.64] ;  /* 0x0000002602077981 */ /* 0x000ea8000c1e1900 */
[----:B-----5:R-:W2:Y:S02]  /*12060*/  LDG.E R0, desc[UR38][R2.64+0x4] ;  /* 0x0000042602007981 */ /* 0x020ea4000c1e1900 */
[----:B--2---:R-:W-:-:S07]  /*12070*/  IMAD.IADD R0, R0, 0x1, -R7 ;  /* 0x0000000100007824 */ /* 0x004fce00078e0a07 */
.L_x_1843:
[----:B------:R-:W1:Y:S01]  /*12080*/  LDC.64 R2, c[0x0][0xa08] ;  /* 0x00028200ff027b82 */ /* 0x000e620000000a00 */
[----:B------:R-:W-:Y:S01]  /*12090*/  IMAD.MOV.U32 R7, RZ, RZ, RZ ;  /* 0x000000ffff077224 */ /* 0x000fe200078e00ff */
[----:B------:R-:W-:Y:S01]  /*120a0*/  ULDC.64 UR4, c[0x0][0xa20] ;  /* 0x0002880000047ab9 */ /* 0x000fe20000000a00 */
[----:B-1----:R-:W-:-:S05]  /*120b0*/  IMAD.WIDE R2, R19, 0x4, R2 ;  /* 0x0000000413027825 */ /* 0x002fca00078e0202 */
[----:B------:R-:W2:Y:S01]  /*120c0*/  @P0 LDG.E R7, desc[UR38][R2.64] ;  /* 0x0000002602070981 */ /* 0x000ea2000c1e1900 */
[----:B------:R-:W-:-:S04]  /*120d0*/  ISETP.NE.U32.AND P1, PT, RZ, UR4, PT ;  /* 0x00000004ff007c0c */ /* 0x000fc8000bf25070 */
[----:B------:R-:W-:Y:S01]  /*120e0*/  ISETP.NE.AND.EX P1, PT, RZ, UR5, PT, P1 ;  /* 0x00000005ff007c0c */ /* 0x000fe2000bf25310 */
[----:B--2--5:R-:W-:-:S05]  /*120f0*/  IMAD.IADD R6, R7, 0x1, R4 ;  /* 0x0000000107067824 */ /* 0x024fca00078e0204 */
[----:B------:R1:W-:Y:S07]  /*12100*/  STL [R1+0x8], R6 ;  /* 0x0000080601007387 */ /* 0x0003ee0000100800 */
[----:B------:R-:W-:Y:S05]  /*12110*/  @!P1 BRA `(.L_x_1844) ;  /* 0x0000000000109947 */ /* 0x000fea0003800000 */
[----:B------:R-:W2:Y:S02]  /*12120*/  LDC.64 R2, c[0x0][0xa20] ;  /* 0x00028800ff027b82 */ /* 0x000ea40000000a00 */
[----:B--2---:R-:W-:-:S05]  /*12130*/  IMAD.WIDE R2, R19, 0x4, R2 ;  /* 0x0000000413027825 */ /* 0x004fca00078e0202 */
[----:B------:R2:W5:Y:S01]  /*12140*/  LDG.E R5, desc[UR38][R2.64] ;  /* 0x0000002602057981 */ /* 0x000562000c1e1900 */
[----:B------:R-:W-:Y:S05]  /*12150*/  BRA `(.L_x_1845) ;  /* 0x0000000000107947 */ /* 0x000fea0003800000 */
.L_x_1844:
[----:B------:R-:W-:Y:S05]  /*12160*/  @!P0 BRA `(.L_x_1845) ;  /* 0x00000000000c8947 */ /* 0x000fea0003800000 */
[----:B-1----:R-:W2:Y:S04]  /*12170*/  LDG.E R6, desc[UR38][R2.64] ;  /* 0x0000002602067981 */ /* 0x002ea8000c1e1900 */
[----:B------:R-:W2:Y:S02]  /*12180*/  LDG.E R5, desc[UR38][R2.64+0x4] ;  /* 0x0000042602057981 */ /* 0x000ea4000c1e1900 */
[----:B--2---:R-:W-:-:S07]  /*12190*/  IMAD.IADD R5, R5, 0x1, -R6 ;  /* 0x0000000105057824 */ /* 0x004fce00078e0a06 */
.L_x_1845:
[----:B--2---:R-:W2:Y:S01]  /*121a0*/  LDC.64 R2, c[0x0][0x9e0] ;  /* 0x00027800ff027b82 */ /* 0x004ea20000000a00 */
[----:B-----5:R-:W-:Y:S01]  /*121b0*/  IMAD.IADD R7, R5, 0x1, -R4 ;  /* 0x0000000105077824 */ /* 0x020fe200078e0a04 */
[----:B------:R-:W-:-:S04]  /*121c0*/  LEA R4, R17, 0x80, 0x7 ;  /* 0x0000008011047811 */ /* 0x000fc800078e38ff */
[----:B------:R-:W-:Y:S02]  /*121d0*/  IADD3 R9, R7, R4, -R0 ;  /* 0x0000000407097210 */ /* 0x000fe40007ffe800 */
[----:B--2---:R-:W-:-:S03]  /*121e0*/  ISETP.GE.AND P0, PT, R3, 0x1, PT ;  /* 0x000000010300780c */ /* 0x004fc60003f06270 */
[----:B------:R-:W-:-:S10]  /*121f0*/  IMAD.IADD R2, R9, 0x1, R2 ;  /* 0x0000000109027824 */ /* 0x000fd400078e0202 */
[----:B------:R-:W-:Y:S05]  /*12200*/  @!P0 BRA `(.L_x_1846) ;  /* 0x0000000000488947 */ /* 0x000fea0003800000 */
[C---:B------:R-:W-:Y:S01]  /*12210*/  ISETP.GT.AND P1, PT, R9.reuse, RZ, PT ;  /* 0x000000ff0900720c */ /* 0x040fe20003f24270 */
[----:B------:R-:W-:Y:S01]  /*12220*/  BSSY B0, `(.L_x_1847) ;  /* 0x000000e000007945 */ /* 0x000fe20003800000 */
[----:B-1----:R-:W-:-:S11]  /*12230*/  VIADD R6, R9, 0xffffffff ;  /* 0xffffffff09067836 */ /* 0x002fd60000000000 */
        /* <DEDUP_REMOVED lines=8> */
.L_x_1848:
[----:B------:R-:W-:-:S13]  /*122c0*/  ISETP.NE.AND P1, PT, R3, 0x1, PT ;  /* 0x000000010300780c */ /* 0x000fda0003f25270 */
[----:B------:R-:W1:Y:S02]  /*122d0*/  @P1 LDC.64 R4, c[0x0][0x9e8] ;  /* 0x00027a00ff041b82 */ /* 0x000e640000000a00 */
[----:B-1----:R-:W-:-:S05]  /*122e0*/  @P1 IMAD.HI.U32 R4, R6, R4, RZ ;  /* 0x0000000406041227 */ /* 0x002fca00078e00ff */
[----:B------:R-:W-:-:S07]  /*122f0*/  @P1 SHF.R.U32.HI R6, RZ, R5, R4 ;  /* 0x00000005ff061219 */ /* 0x000fce0000011604 */
.L_x_1849:
[----:B------:R-:W-:Y:S05]  /*12300*/  BSYNC B0 ;  /* 0x0000000000007941 */ /* 0x000fea0003800000 */
.L_x_1847:
[----:B------:R-:W-:-:S05]  /*12310*/  IMAD R5, R6, R3, R3 ;  /* 0x0000000306057224 */ /* 0x000fca00078e0203 */
[----:B------:R-:W-:-:S07]  /*12320*/  VIMNMX R2, R2, R5, PT ;  /* 0x0000000502027248 */ /* 0x000fce0003fe0100 */
.L_x_1846:
[----:B------:R-:W-:Y:S01]  /*12330*/  VIADD R2, R2, 0x5f ;  /* 0x0000005f02027836 */ /* 0x000fe20000000000 */
[----:B------:R-:W-:Y:S01]  /*12340*/  ULDC UR4, c[0x0][0x9dc] ;  /* 0x0002770000047ab9 */ /* 0x000fe20000000800 */
[----:B------:R-:W-:Y:S02]  /*12350*/  IMAD R0, R17, 0x80, -R0 ;  /* 0x0000008011007824 */ /* 0x000fe400078e0a00 */
[----:B------:R-:W-:-:S04]  /*12360*/  IMAD.HI R4, R2, 0x2aaaaaab, RZ ;  /* 0x2aaaaaab02047827 */ /* 0x000fc800078e02ff */
[C---:B------:R-:W-:Y:S01]  /*12370*/  VIADD R2, R7.reuse, 0x5f ;  /* 0x0000005f07027836 */ /* 0x040fe20000000000 */
[----:B------:R-:W-:Y:S01]  /*12380*/  SHF.R.U32.HI R5, RZ, 0x1f, R4 ;  /* 0x0000001fff057819 */ /* 0x000fe20000011604 */
[----:B------:R-:W-:Y:S02]  /*12390*/  IMAD.IADD R7, R7, 0x1, R0 ;  /* 0x0000000107077824 */ /* 0x000fe400078e0200 */
[----:B------:R-:W-:Y:S01]  /*123a0*/  IMAD.HI R2, R2, 0x2aaaaaab, RZ ;  /* 0x2aaaaaab02027827 */ /* 0x000fe200078e02ff */
[----:B------:R-:W-:-:S03]  /*123b0*/  LEA.HI.SX32 R4, R4, R5, 0x1c ;  /* 0x0000000504047211 */ /* 0x000fc600078fe2ff */
[----:B------:R-:W-:Y:S01]  /*123c0*/  VIADD R0, R7, -UR4 ;  /* 0x8000000407007c36 */ /* 0x000fe20008000000 */
[----:B------:R-:W-:-:S04]  /*123d0*/  SHF.R.U32.HI R5, RZ, 0x1f, R2 ;  /* 0x0000001fff057819 */ /* 0x000fc80000011602 */
[----:B------:R-:W-:-:S04]  /*123e0*/  LEA.HI.SX32 R5, R2, R5, 0x1c ;  /* 0x0000000502057211 */ /* 0x000fc800078fe2ff */
[----:B-1----:R-:W-:-:S05]  /*123f0*/  VIMNMX R6, R5, R4, PT ;  /* 0x0000000405067248 */ /* 0x002fca0003fe0100 */
[----:B------:R1:W-:Y:S01]  /*12400*/  STL [R1+0x14], R6 ;  /* 0x0000140601007387 */ /* 0x0003e20000100800 */
[----:B------:R-:W-:Y:S05]  /*12410*/  @!P0 BRA `(.L_x_1850) ;  /* 0x0000000000448947 */ /* 0x000fea0003800000 */
[----:B------:R-:W-:Y:S01]  /*12420*/  ISETP.GT.AND P0, PT, R7, -0x1, PT ;  /* 0xffffffff0700780c */ /* 0x000fe20003f04270 */
[----:B------:R-:W-:-:S12]  /*12430*/  BSSY B0, `(.L_x_1851) ;  /* 0x000000d000007945 */ /* 0x000fd80003800000 */
[----:B------:R-:W-:Y:S05]  /*12440*/  @P0 BRA `(.L_x_1852) ;  /* 0x00000000001c0947 */ /* 0x000fea0003800000 */
[----:B------:R-:W-:Y:S02]  /*12450*/  ISETP.NE.AND P0, PT, R3, 0x1, PT ;  /* 0x000000010300780c */ /* 0x000fe40003f05270 */
[----:B------:R-:W-:-:S11]  /*12460*/  LOP3.LUT R7, RZ, R7, RZ, 0x33, !PT ;  /* 0x00000007ff077212 */ /* 0x000fd600078e33ff */
[----:B------:R-:W2:Y:S02]  /*12470*/  @P0 LDC.64 R4, c[0x0][0x9e8] ;  /* 0x00027a00ff040b82 */ /* 0x000ea40000000a00 */
[----:B--2---:R-:W-:-:S05]  /*12480*/  @P0 IMAD.HI.U32 R4, R7, R4, RZ ;  /* 0x0000000407040227 */ /* 0x004fca00078e00ff */
[----:B------:R-:W-:-:S04]  /*12490*/  @P0 SHF.R.U32.HI R7, RZ, R5, R4 ;  /* 0x00000005ff070219 */ /* 0x000fc80000011604 */
[----:B------:R-:W-:Y:S01]  /*124a0*/  LOP3.LUT R7, RZ, R7, RZ, 0x33, !PT ;  /* 0x00000007ff077212 */ /* 0x000fe200078e33ff */
[----:B------:R-:W-:Y:S06]  /*124b0*/  BRA `(.L_x_1853) ;  /* 0x0000000000107947 */ /* 0x000fec0003800000 */
.L_x_1852:
[----:B------:R-:W-:-:S13]  /*124c0*/  ISETP.NE.AND P0, PT, R3, 0x1, PT ;  /* 0x000000010300780c */ /* 0x000fda0003f05270 */
[----:B------:R-:W2:Y:S02]  /*124d0*/  @P0 LDC.64 R4, c[0x0][0x9e8] ;  /* 0x00027a00ff040b82 */ /* 0x000ea40000000a00 */
[----:B--2---:R-:W-:-:S05]  /*124e0*/  @P0 IMAD.HI.U32 R4, R7, R4, RZ ;  /* 0x0000000407040227 */ /* 0x004fca00078e00ff */
[----:B------:R-:W-:-:S07]  /*124f0*/  @P0 SHF.R.U32.HI R7, RZ, R5, R4 ;  /* 0x00000005ff070219 */ /* 0x000fce0000011604 */
.L_x_1853:
[----:B------:R-:W-:Y:S05]  /*12500*/  BSYNC B0 ;  /* 0x0000000000007941 */ /* 0x000fea0003800000 */
.L_x_1851:
[----:B------:R-:W-:-:S05]  /*12510*/  IMAD R3, R7, R3, RZ ;  /* 0x0000000307037224 */ /* 0x000fca00078e02ff */
[----:B------:R-:W-:-:S07]  /*12520*/  VIMNMX R0, R0, R3, !PT ;  /* 0x0000000300007248 */ /* 0x000fce0007fe0100 */
.L_x_1850:
[----:B------:R-:W-:Y:S01]  /*12530*/  IMAD.HI R0, R0, 0x2aaaaaab, RZ ;  /* 0x2aaaaaab00007827 */ /* 0x000fe200078e02ff */
[----:B------:R-:W-:Y:S04]  /*12540*/  BSSY B6, `(.L_x_1854) ;  /* 0x00002ae000067945 */ /* 0x000fe80003800000 */
[----:B------:R-:W-:-:S04]  /*12550*/  SHF.R.U32.HI R3, RZ, 0x1f, R0 ;  /* 0x0000001fff037819 */ /* 0x000fc80000011600 */
[----:B------:R-:W-:-:S04]  /*12560*/  LEA.HI.SX32 R3, R0, R3, 0x1c ;  /* 0x0000000300037211 */ /* 0x000fc800078fe2ff */
[----:B------:R-:W-:-:S04]  /*12570*/  VIMNMX R2, RZ, R3, !PT ;  /* 0x00000003ff027248 */ /* 0x000fc80007fe0100 */
[----:B------:R-:W-:Y:S01]  /*12580*/  ISETP.GT.AND P0, PT, R6, R2, PT ;  /* 0x000000020600720c */ /* 0x000fe20003f04270 */
[----:B------:R2:W-:-:S12]  /*12590*/  STL [R1+0xc], R2 ;  /* 0x00000c0201007387 */ /* 0x0005d80000100800 */
[----:B--2---:R-:W-:Y:S05]  /*125a0*/  @P0 BRA `(.L_x_1855) ;  /* 0x0000000000440947 */ /* 0x004fea0003800000 */
[----:B------:R-:W2:Y:S02]  /*125b0*/  S2R R2, SR_TID.X ;  /* 0x0000000000027919 */ /* 0x000ea40000002100 */
[----:B--2---:R-:W-:-:S04]  /*125c0*/  LOP3.LUT R2, R2, 0x1f, RZ, 0xc0, !PT ;  /* 0x0000001f02027812 */ /* 0x004fc800078ec0ff */
[----:B------:R-:W-:-:S13]  /*125d0*/  ISETP.NE.AND P1, PT, R2, RZ, PT ;  /* 0x000000ff0200720c */ /* 0x000fda0003f25270 */
[----:B------:R-:W-:Y:S05]  /*125e0*/  @P1 BRA `(.L_x_1856) ;  /* 0x00000028008c1947 */ /* 0x000fea0003800000 */
[----:B------:R-:W2:Y:S01]  /*125f0*/  S2R R7, SR_LANEID ;  /* 0x0000000000077919 */ /* 0x000ea20000000000 */
[----:B------:R-:W-:Y:S01]  /*12600*/  VOTEU.ANY UR4, UPT, PT ;  /* 0x0000000000047886 */ /* 0x000fe200038e0100 */
[----:B------:R-:W3:Y:S01]  /*12610*/  LDC.64 R2, c[0x0][0xc38] ;  /* 0x00030e00ff027b82 */ /* 0x000ee20000000a00 */
[----:B------:R-:W2:Y:S08]  /*12620*/  FLO.U32 R0, UR4 ;  /* 0x0000000400007d00 */ /* 0x000eb000080e0000 */
[----:B------:R-:W3:Y:S01]  /*12630*/  POPC R5, UR4 ;  /* 0x0000000400057d09 */ /* 0x000ee20008000000 */
[----:B--2---:R-:W-:-:S13]  /*12640*/  ISETP.EQ.U32.AND P0, PT, R0, R7, PT ;  /* 0x000000070000720c */ /* 0x004fda0003f02070 */
[----:B---3--:R-:W2:Y:S01]  /*12650*/  @P0 ATOMG.E.ADD.STRONG.GPU PT, R3, desc[UR38][R2.64], R5 ;  /* 0x00000005020309a8 */ /* 0x008ea200081ee1e6 */
[----:B------:R-:W3:Y:S02]  /*12660*/  S2R R4, SR_LTMASK ;  /* 0x0000000000047919 */ /* 0x000ee40000003900 */
[----:B---3--:R-:W-:-:S04]  /*12670*/  LOP3.LUT R4, R4, UR4, RZ, 0xc0, !PT ;  /* 0x0000000404047c12 */ /* 0x008fc8000f8ec0ff */
[----:B------:R-:W3:Y:S01]  /*12680*/  POPC R7, R4 ;  /* 0x0000000400077309 */ /* 0x000ee20000000000 */
[----:B--2---:R-:W3:Y:S02]  /*12690*/  SHFL.IDX PT, R0, R3, R0, 0x1f ;  /* 0x00001f0003007589 */ /* 0x004ee400000e0000 */
[----:B---3--:R-:W-:Y:S01]  /*126a0*/  IADD3 R16, R0, UR37, R7 ;  /* 0x0000002500107c10 */ /* 0x008fe2000fffe007 */
[----:B------:R-:W-:Y:S06]  /*126b0*/  BRA `(.L_x_1856) ;  /* 0x0000002800587947 */ /* 0x000fec0003800000 */
.L_x_1855:
[----:B------:R-:W2:Y:S01]  /*126c0*/  S2R R3, SR_CgaCtaId ;  /* 0x0000000000037919 */ /* 0x000ea20000008800 */
[----:B------:R-:W-:-:S04]  /*126d0*/  MOV R0, 0x400 ;  /* 0x0000040000007802 */ /* 0x000fc80000000f00 */
[----:B--2---:R-:W-:-:S05]  /*126e0*/  LEA R2, R3, R0, 0x18 ;  /* 0x0000000003027211 */ /* 0x004fca00078ec0ff */
[----:B------:R2:W-:Y:S01]  /*126f0*/  STL [R1+0x10], R2 ;  /* 0x0000100201007387 */ /* 0x0005e20000100800 */
[----:B------:R-:W-:-:S05]  /*12700*/  VIADD R0, R2, 0x1c400 ;  /* 0x0001c40002007836 */ /* 0x000fca0000000000 */
[----:B------:R-:W-:-:S13]  /*12710*/  LOP3.LUT P0, RZ, R0, 0x3ff, RZ, 0xc0, !PT ;  /* 0x000003ff00ff7812 */ /* 0x000fda000780c0ff */
[----:B--2---:R-:W-:Y:S05]  /*12720*/  @!P0 BRA `(.L_x_1857) ;  /* 0x0000000000408947 */ /* 0x004fea0003800000 */
[----:B------:R-:W-:Y:S01]  /*12730*/  MOV R2, 0x0 ;  /* 0x0000000000027802 */ /* 0x000fe20000000f00 */
[----:B------:R-:W-:Y:S01]  /*12740*/  ULDC.64 UR6, c[0x4][0x90] ;  /* 0x0100240000067ab9 */ /* 0x000fe20000000a00 */
[----:B------:R-:W-:Y:S01]  /*12750*/  ULDC.64 UR8, c[0x4][0x98] ;  /* 0x0100260000087ab9 */ /* 0x000fe20000000a00 */
[----:B------:R-:W-:Y:S01]  /*12760*/  ULDC.64 UR4, c[0x4][0x8] ;  /* 0x0100020000047ab9 */ /* 0x000fe20000000a00 */
[----:B------:R-:W-:Y:S02]  /*12770*/  IMAD.U32 R4, RZ, RZ, UR6 ;  /* 0x00000006ff047e24 */ /* 0x000fe4000f8e00ff */
[----:B------:R-:W2:Y:S01]  /*12780*/  LDC.64 R2, c[0x4][R2] ;  /* 0x0100000002027b82 */ /* 0x000ea20000000a00 */
[----:B------:R-:W-:Y:S02]  /*12790*/  IMAD.U32 R5, RZ, RZ, UR7 ;  /* 0x00000007ff057e24 */ /* 0x000fe4000f8e00ff */
[----:B-1----:R-:W-:Y:S02]  /*127a0*/  IMAD.U32 R6, RZ, RZ, UR8 ;  /* 0x00000008ff067e24 */ /* 0x002fe4000f8e00ff */
[----:B------:R-:W-:-:S02]  /*127b0*/  IMAD.U32 R7, RZ, RZ, UR9 ;  /* 0x00000009ff077e24 */ /* 0x000fc4000f8e00ff */
[----:B------:R-:W-:Y:S02]  /*127c0*/  IMAD.U32 R10, RZ, RZ, UR4 ;  /* 0x00000004ff0a7e24 */ /* 0x000fe4000f8e00ff */
[----:B------:R-:W-:Y:S02]  /*127d0*/  IMAD.U32 R11, RZ, RZ, UR5 ;  /* 0x00000005ff0b7e24 */ /* 0x000fe4000f8e00ff */
[----:B------:R-:W-:Y:S02]  /*127e0*/  IMAD.MOV.U32 R8, RZ, RZ, 0x70 ;  /* 0x00000070ff087424 */ /* 0x000fe400078e00ff */
[----:B------:R-:W-:Y:S02]  /*127f0*/  IMAD.MOV.U32 R12, RZ, RZ, 0x1 ;  /* 0x00000001ff0c7424 */ /* 0x000fe400078e00ff */
[----:B0-----:R-:W-:-:S07]  /*12800*/  IMAD.MOV.U32 R13, RZ, RZ, RZ ;  /* 0x000000ffff0d7224 */ /* 0x001fce00078e00ff */
[----:B------:R-:W-:-:S07]  /*12810*/  LEPC R20, `(.L_x_1857) ;  /* 0x000000001014794e */ /* 0x000fce0000000000 */
[----:B--2---:R-:W-:Y:S05]  /*12820*/  CALL.ABS.NOINC R2 ;  /* 0x0000000002007343 */ /* 0x004fea0003c00000 */
.L_x_1857:
        /* <DEDUP_REMOVED lines=8> */
[----:B------:R2:W3:Y:S01]  /*128b0*/  LDC.64 R2, c[0x4][R0] ;  /* 0x0100000000027b82 */ /* 0x0004e20000000a00 */
[----:B------:R-:W-:Y:S02]  /*128c0*/  IMAD.U32 R4, RZ, RZ, UR6 ;  /* 0x00000006ff047e24 */ /* 0x000fe4000f8e00ff */
[----:B------:R-:W-:Y:S02]  /*128d0*/  IMAD.U32 R5, RZ, RZ, UR7 ;  /* 0x00000007ff057e24 */ /* 0x000fe4000f8e00ff */
[----:B-1----:R-:W-:Y:S02]  /*128e0*/  IMAD.U32 R6, RZ, RZ, UR8 ;  /* 0x00000008ff067e24 */ /* 0x002fe4000f8e00ff */
[----:B------:R-:W-:-:S02]  /*128f0*/  IMAD.U32 R7, RZ, RZ, UR9 ;  /* 0x00000009ff077e24 */ /* 0x000fc4000f8e00ff */
[----:B------:R-:W-:Y:S02]  /*12900*/  IMAD.U32 R10, RZ, RZ, UR4 ;  /* 0x00000004ff0a7e24 */ /* 0x000fe4000f8e00ff */
[----:B------:R-:W-:Y:S02]  /*12910*/  IMAD.U32 R11, RZ, RZ, UR5 ;  /* 0x00000005ff0b7e24 */ /* 0x000fe4000f8e00ff */
[----:B------:R-:W-:Y:S02]  /*12920*/  IMAD.MOV.U32 R8, RZ, RZ, 0x70 ;  /* 0x00000070ff087424 */ /* 0x000fe400078e00ff */
[----:B------:R-:W-:Y:S02]  /*12930*/  IMAD.MOV.U32 R12, RZ, RZ, 0x1 ;  /* 0x00000001ff0c7424 */ /* 0x000fe400078e00ff */
[----:B0-2---:R-:W-:-:S07]  /*12940*/  IMAD.MOV.U32 R13, RZ, RZ, RZ ;  /* 0x000000ffff0d7224 */ /* 0x005fce00078e00ff */
[----:B------:R-:W-:-:S07]  /*12950*/  LEPC R20, `(.L_x_1859) ;  /* 0x000000001014794e */ /* 0x000fce0000000000 */
[----:B---3--:R-:W-:Y:S05]  /*12960*/  CALL.ABS.NOINC R2 ;  /* 0x0000000002007343 */ /* 0x008fea0003c00000 */
.L_x_1859:
        /* <DEDUP_REMOVED lines=16> */
.L_x_1858:
[----:B------:R-:W2:Y:S01]  /*12a70*/  LDL.LU R7, [R1+0x1c] ;  /* 0x00001c0001077983 */ /* 0x000ea20000300800 */
[----:B------:R-:W3:Y:S01]  /*12a80*/  LDC R0, c[0x0][0x428] ;  /* 0x00010a00ff007b82 */ /* 0x000ee20000000800 */
[----:B------:R-:W-:Y:S01]  /*12a90*/  ULDC.64 UR4, c[0x0][0x9f8] ;  /* 0x00027e0000047ab9 */ /* 0x000fe20000000a00 */
[----:B------:R-:W-:Y:S01]  /*12aa0*/  IMAD.MOV.U32 R4, RZ, RZ, R19 ;  /* 0x000000ffff047224 */ /* 0x000fe200078e0013 */
[----:B-1----:R-:W1:Y:S01]  /*12ab0*/  S2R R6, SR_TID.X ;  /* 0x0000000000067919 */ /* 0x002e620000002100 */
[----:B---3--:R-:W-:Y:S01]  /*12ac0*/  ISETP.NE.AND P0, PT, R0, 0x1, PT ;  /* 0x000000010000780c */ /* 0x008fe20003f05270 */
[----:B------:R-:W-:Y:S01]  /*12ad0*/  IMAD.MOV.U32 R0, RZ, RZ, R18 ;  /* 0x000000ffff007224 */ /* 0x000fe200078e0012 */
[----:B-1----:R-:W-:-:S11]  /*12ae0*/  LOP3.LUT R6, R6, 0x1f, RZ, 0xc0, !PT ;  /* 0x0000001f06067812 */ /* 0x002fd600078ec0ff */
[----:B------:R-:W1:Y:S08]  /*12af0*/  @P0 LDC R3, c[0x0][0x42c] ;  /* 0x00010b00ff030b82 */ /* 0x000e700000000800 */
[----:B------:R-:W3:Y:S01]  /*12b00*/  @P0 LDC R5, c[0x0][0x430] ;  /* 0x00010c00ff050b82 */ /* 0x000ee20000000800 */
[----:B-1----:R-:W-:-:S05]  /*12b10*/  @P0 IMAD.HI.U32 R2, R18, R3, RZ ;  /* 0x0000000312020227 */ /* 0x002fca00078e00ff */
[----:B---3--:R-:W-:Y:S02]  /*12b20*/  @P0 SHF.R.U32.HI R0, RZ, R5, R2 ;  /* 0x00000005ff000219 */ /* 0x008fe40000011602 */
[----:B------:R-:W-:-:S04]  /*12b30*/  ISETP.NE.U32.AND P0, PT, RZ, UR4, PT ;  /* 0x00000004ff007c0c */ /* 0x000fc8000bf05070 */
[----:B------:R-:W-:Y:S01]  /*12b40*/  ISETP.NE.AND.EX P0, PT, RZ, UR5, PT, P0 ;  /* 0x00000005ff007c0c */ /* 0x000fe2000bf05300 */
[----:B------:R-:W-:-:S12]  /*12b50*/  ULDC.64 UR4, c[0x0][0xa00] ;  /* 0x0002800000047ab9 */ /* 0x000fd80000000a00 */
[----:B------:R-:W1:Y:S01]  /*12b60*/  @P0 LDC.64 R2, c[0x0][0x9f8] ;  /* 0x00027e00ff020b82 */ /* 0x000e620000000a00 */
[----:B------:R-:W-:-:S04]  /*12b70*/  ISETP.NE.AND P6, PT, R6, RZ, PT ;  /* 0x000000ff0600720c */ /* 0x000fc80003fc5270 */
[----:B------:R-:W-:-:S09]  /*12b80*/  PLOP3.LUT P1, PT, P6, PT, PT, 0x8, 0x0 ;  /* 0x000000000000781c */ /* 0x000fd2000372e170 */
[----:B------:R-:W-:Y:S01]  /*12b90*/  VOTEU.ALL UP1, P6 ;  /* 0x00000000003f7886 */ /* 0x000fe20003020000 */
[----:B-1----:R-:W-:-:S05]  /*12ba0*/  @P0 IMAD.WIDE R2, R19, 0x4, R2 ;  /* 0x0000000413020825 */ /* 0x002fca00078e0202 */
[----:B------:R1:W5:Y:S01]  /*12bb0*/  @P0 LDG.E R4, desc[UR38][R2.64] ;  /* 0x0000002602040981 */ /* 0x000362000c1e1900 */
[----:B------:R-:W-:Y:S01]  /*12bc0*/  ISETP.NE.U32.AND P0, PT, RZ, UR4, PT ;  /* 0x00000004ff007c0c */ /* 0x000fe2000bf05070 */
[----:B------:R-:W-:-:S03]  /*12bd0*/  @!UP1 UIADD3 UR8, UP0, UR40, 0x270, URZ ;  /* 0x0000027028089890 */ /* 0x000fc6000ff1e03f */
[----:B------:R-:W-:Y:S01]  /*12be0*/  ISETP.NE.AND.EX P0, PT, RZ, UR5, PT, P0 ;  /* 0x00000005ff007c0c */ /* 0x000fe2000bf05300 */
[----:B------:R-:W-:-:S03]  /*12bf0*/  @!UP1 UIADD3.X UR9, URZ, UR41, URZ, UP0, !UPT ;  /* 0x000000293f099290 */ /* 0x000fc600087fe43f */
[----:B------:R-:W-:Y:S01]  /*12c00*/  SEL R6, R19, RZ, !P0 ;  /* 0x000000ff13067207 */ /* 0x000fe20004000000 */
[----:B------:R-:W-:Y:S01]  /*12c10*/  VOTEU.ALL UP0, P6 ;  /* 0x00000000003f7886 */ /* 0x000fe20003000000 */
[----:B-12---:R-:W-:-:S07]  /*12c20*/  IMAD R17, R17, 0x80, R7 ;  /* 0x0000008011117824 */ /* 0x006fce00078e0207 */
.L_x_1860:
        /* <DEDUP_REMOVED lines=10> */
[----:B------:R-:W2:Y:S01]  /*12cd0*/  LDL R5, [R1+0x14] ;  /* 0x0000140001057983 */ /* 0x000ea20000100800 */
[----:B------:R-:W1:Y:S01]  /*12ce0*/  LDC.64 R2, c[0x0][0x3f8] ;  /* 0x0000fe00ff027b82 */ /* 0x000e620000000a00 */
[----:B------:R-:W-:Y:S02]  /*12cf0*/  ULDC.64 UR4, c[0x0][0xa08] ;  /* 0x0002820000047ab9 */ /* 0x000fe40000000a00 */
[----:B-1----:R-:W-:Y:S01]  /*12d00*/  LOP3.LUT P0, RZ, R2, UR4, RZ, 0xfc, !PT ;  /* 0x0000000402ff7c12 */ /* 0x002fe2000f80fcff */
[----:B------:R-:W-:-:S03]  /*12d10*/  UMOV UR4, 0xffffffff ;  /* 0xffffffff00047882 */ /* 0x000fc60000000000 */
[----:B------:R-:W-:-:S04]  /*12d20*/  LOP3.LUT P0, RZ, R3, UR5, RZ, 0xfc, P0 ;  /* 0x0000000503ff7c12 */ /* 0x000fc8000800fcff */
[----:B-----5:R-:W-:Y:S01]  /*12d30*/  SEL R7, R4, RZ, !P0 ;  /* 0x000000ff04077207 */ /* 0x020fe20004000000 */
[----:B--2---:R-:W-:Y:S01]  /*12d40*/  VIADD R8, R5, 0xffffffff ;  /* 0xffffffff05087836 */ /* 0x004fe20000000000 */
[----:B------:R-:W-:Y:S07]  /*12d50*/  BRA.DIV UR4, `(.L_x_1861) ;  /* 0x00000036046c7947 */ /* 0x000fee000b800000 */
.L_x_1931:
[----:B------:R-:W-:Y:S01]  /*12d60*/  UMOV UR4, 0xffffffff ;  /* 0xffffffff00047882 */ /* 0x000fe20000000000 */
[----:B------:R-:W-:Y:S02]  /*12d70*/  SHF.R.S32.HI R5, RZ, 0x1f, R4 ;  /* 0x0000001fff057819 */ /* 0x000fe40000011404 */
[----:B------:R-:W-:Y:S05]  /*12d80*/  BRA.DIV UR4, `(.L_x_1862) ;  /* 0x0000003604947947 */ /* 0x000fea000b800000 */
[----:B------:R-:W-:-:S13]  /*12d90*/  ELECT P6, URZ, PT ;  /* 0x00000000003f782f */ /* 0x000fda00038c0000 */
.L_x_1934:
        /* <DEDUP_REMOVED lines=10> */
[----:B------:R-:W-:-:S04]  /*12e40*/  @P0 SHF.R.U32.HI R7, RZ, R11, R10 ;  /* 0x0000000bff070219 */ /* 0x000fc8000001160a */
[--C-:B------:R-:W-:Y:S01]  /*12e50*/  SHF.R.S32.HI R11, RZ, 0x1f, R7.reuse ;  /* 0x0000001fff0b7819 */ /* 0x100fe20000011407 */
[--C-:B------:R-:W-:Y:S02]  /*12e60*/  IMAD.MOV R9, RZ, RZ, -R7.reuse ;  /* 0x000000ffff097224 */ /* 0x100fe400078e0a07 */
[----:B------:R-:W-:Y:S02]  /*12e70*/  IMAD.MOV.U32 R10, RZ, RZ, R7 ;  /* 0x000000ffff0a7224 */ /* 0x000fe400078e0007 */
[----:B------:R-:W-:Y:S02]  /*12e80*/  IMAD R8, R12, R9, R8 ;  /* 0x000000090c087224 */ /* 0x000fe400078e0208 */
[----:B------:R-:W-:Y:S02]  /*12e90*/  IMAD R9, R5, UR4, RZ ;  /* 0x0000000405097c24 */ /* 0x000fe4000f8e02ff */
[----:B------:R-:W-:-:S04]  /*12ea0*/  IMAD.WIDE.U32 R10, R4, UR4, R10 ;  /* 0x00000004040a7c25 */ /* 0x000fc8000f8e000a */
[----:B------:R-:W-:Y:S01]  /*12eb0*/  IMAD R9, R4, UR5, R9 ;  /* 0x0000000504097c24 */ /* 0x000fe2000f8e0209 */
[----:B------:R-:W-:-:S03]  /*12ec0*/  LEA R12, P0, R10, R2, 0x2 ;  /* 0x000000020a0c7211 */ /* 0x000fc600078010ff */
[----:B------:R-:W-:-:S05]  /*12ed0*/  IMAD.IADD R7, R11, 0x1, R9 ;  /* 0x000000010b077824 */ /* 0x000fca00078e0209 */
[----:B0-----:R-:W-:-:S05]  /*12ee0*/  LEA.HI.X R13, R10, R3, R7, 0x2, P0 ;  /* 0x000000030a0d7211 */ /* 0x001fca00000f1407 */
[----:B------:R1:W5:Y:S02]  /*12ef0*/  LDG.E R7, desc[UR38][R12.64] ;  /* 0x000000260c077981 */ /* 0x000364000c1e1900 */
.L_x_1864:
[----:B------:R-:W2:Y:S01]  /*12f00*/  LDL R9, [R1] ;  /* 0x0000000001097983 */ /* 0x000ea20000100800 */
[----:B------:R-:W-:-:S03]  /*12f10*/  MOV R11, 0x400 ;  /* 0x00000400000b7802 */ /* 0x000fc60000000f00 */
[----:B------:R-:W3:Y:S01]  /*12f20*/  LDL R10, [R1+0x4] ;  /* 0x00000400010a7983 */ /* 0x000ee20000100800 */
[----:B-1----:R-:W1:Y:S02]  /*12f30*/  S2R R12, SR_CgaCtaId ;  /* 0x00000000000c7919 */ /* 0x002e640000008800 */
[----:B-1----:R-:W-:-:S05]  /*12f40*/  LEA R11, R12, R11, 0x18 ;  /* 0x0000000b0c0b7211 */ /* 0x002fca00078ec0ff */
[----:B--2---:R-:W-:Y:S01]  /*12f50*/  IMAD R9, R9, 0x8, R11 ;  /* 0x0000000809097824 */ /* 0x004fe200078e020b */
[----:B---3--:R-:W-:-:S04]  /*12f60*/  SHF.L.U32 R10, R10, 0x1f, RZ ;  /* 0x0000001f0a0a7819 */ /* 0x008fc800000006ff */
[----:B------:R-:W1:Y:S02]  /*12f70*/  SYNCS.PHASECHK.TRANS64.TRYWAIT P0, [R9+URZ+0x22840], R10 ;  /* 0x0228400a090075a7 */ /* 0x000e64000800017f */
[----:B-1----:R-:W-:Y:S05]  /*12f80*/  @!P0 BRA `(.L_x_1865) ;  /* 0x0000003400348947 */ /* 0x002fea0003800000 */
.L_x_1935:
[----:B------:R-:W2:Y:S02]  /*12f90*/  S2R R11, SR_TID.X ;  /* 0x00000000000b7919 */ /* 0x000ea40000002100 */
        /* <DEDUP_REMOVED lines=10> */
.L_x_1866:
[----:B------:R-:W2:Y:S01]  /*13040*/  LDL R11, [R1] ;  /* 0x00000000010b7983 */ /* 0x000ea20000100800 */
[----:B------:R-:W-:-:S03]  /*13050*/  MOV R12, 0x400 ;  /* 0x00000400000c7802 */ /* 0x000fc60000000f00 */
[----:B-1----:R-:W3:Y:S01]  /*13060*/  LDL R10, [R1+0x8] ;  /* 0x00000800010a7983 */ /* 0x002ee20000100800 */
[----:B0-----:R-:W0:Y:S01]  /*13070*/  S2R R13, SR_CgaCtaId ;  /* 0x00000000000d7919 */ /* 0x001e220000008800 */
[----:B------:R-:W-:Y:S02]  /*13080*/  R2UR UR9, R9 ;  /* 0x00000000090972ca */ /* 0x000fe400000e0000 */
[----:B------:R-:W-:Y:S01]  /*13090*/  R2UR UR11, R8 ;  /* 0x00000000080b72ca */ /* 0x000fe200000e0000 */
[----:B------:R-:W-:Y:S01]  /*130a0*/  UIADD3 UR6, UP0, UR40, 0x370, URZ ;  /* 0x0000037028067890 */ /* 0x000fe2000ff1e03f */
[----:B------:R-:W-:Y:S02]  /*130b0*/  R2UR UR12, R0 ;  /* 0x00000000000c72ca */ /* 0x000fe400000e0000 */
[----:B-----5:R-:W-:Y:S01]  /*130c0*/  R2UR UR13, R7 ;  /* 0x00000000070d72ca */ /* 0x020fe200000e0000 */
[----:B------:R-:W-:Y:S01]  /*130d0*/  UIADD3.X UR7, URZ, UR41, URZ, UP0, !UPT ;  /* 0x000000293f077290 */ /* 0x000fe200087fe43f */
[----:B0-----:R-:W-:-:S05]  /*130e0*/  LEA R12, R13, R12, 0x18 ;  /* 0x0000000c0d0c7211 */ /* 0x001fca00078ec0ff */
[----:B------:R-:W-:Y:S01]  /*130f0*/  UIADD3 UR9, UR9, 0x22830, URZ ;  /* 0x0002283009097890 */ /* 0x000fe2000fffe03f */
[----:B------:R-:W-:Y:S01]  /*13100*/  UMOV UR5, 0x14f00000 ;  /* 0x14f0000000057882 */ /* 0x000fe20000000000 */
[----:B------:R-:W-:Y:S01]  /*13110*/  UMOV UR10, URZ ;  /* 0x0000003f000a7c82 */ /* 0x000fe20008000000 */
[----:B--2---:R-:W-:Y:S01]  /*13120*/  IMAD R9, R11, 0x3000, R12 ;  /* 0x000030000b097824 */ /* 0x004fe200078e020c */
[----:B---3--:R-:W-:-:S04]  /*13130*/  R2UR UR4, R10 ;  /* 0x000000000a0472ca */ /* 0x008fc800000e0000 */
[----:B------:R-:W-:-:S09]  /*13140*/  R2UR UR8, R9 ;  /* 0x00000000090872ca */ /* 0x000fd200000e0000 */
[----:B------:R-:W-:-:S04]  /*13150*/  UIMAD UR11, UR11, 0x60, UR4 ;  /* 0x000000600b0b78a4 */ /* 0x000fc8000f8e0204 */
[----:B------:R-:W-:Y:S01]  /*13160*/  UIADD3 UR8, UR8, 0x1c400, URZ ;  /* 0x0001c40008087890 */ /* 0x000fe2000fffe03f */
[----:B------:R-:W-:-:S08]  /*13170*/  UMOV UR4, 0x0 ;  /* 0x0000000000047882 */ /* 0x000fd00000000000 */
[----:B------:R1:W-:Y:S02]  /*13180*/  UTMALDG.4D [UR8], [UR6], desc[UR4] ;  /* 0x00000408060075b4 */ /* 0x0003e40008019000 */
[----:B-1----:R-:W-:Y:S01]  /*13190*/  NOP ;  /* 0x0000000000007918 */ /* 0x002fe20000000000 */
.L_x_1863:
[----:B------:R-:W2:Y:S01]  /*131a0*/  LDL.LU R12, [R1+0x18] ;  /* 0x00001800010c7983 */ /* 0x000ea20000300800 */
[----:B------:R-:W-:Y:S01]  /*131b0*/  MOV R10, 0x400 ;  /* 0x00000400000a7802 */ /* 0x000fe20000000f00 */
[----:B------:R-:W-:Y:S05]  /*131c0*/  WARPSYNC.ALL ;  /* 0x0000000000007948 */ /* 0x000fea0003800000 */
[----:B------:R-:W1:Y:S01]  /*131d0*/  S2R R11, SR_CgaCtaId ;  /* 0x00000000000b7919 */ /* 0x000e620000008800 */
        /* <DEDUP_REMOVED lines=11> */
[----:B-1----:R-:W-:Y:S01]  /*13290*/  LEA R10, R11, R10, 0x18 ;  /* 0x0000000a0b0a7211 */ /* 0x002fe200078ec0ff */
        /* <DEDUP_REMOVED lines=12> */
[----:B------:R-:W2:Y:S02]  /*13360*/  SYNCS.PHASECHK.TRANS64.TRYWAIT P0, [R10+URZ+0x22820], R6 ;  /* 0x022820060a0075a7 */ /* 0x000ea4000800017f */
[----:B-12---:R-:W-:Y:S05]  /*13370*/  @!P0 BRA `(.L_x_1868) ;  /* 0x00000030004c8947 */ /* 0x006fea0003800000 */
.L_x_1936:
[----:B------:R-:W-:Y:S05]  /*13380*/  BSYNC B0 ;  /* 0x0000000000007941 */ /* 0x000fea0003800000 */
.L_x_1867:
[----:B------:R-:W-:Y:S04]  /*13390*/  BSSY B0, `(.L_x_1869) ;  /* 0x000003b000007945 */ /* 0x000fe80003800000 */
[----:B------:R-:W-:Y:S05]  /*133a0*/  @!P6 BRA `(.L_x_1870) ;  /* 0x0000000000e4e947 */ /* 0x000fea0003800000 */
[----:B------:R-:W2:Y:S01]  /*133b0*/  LDL R10, [R1] ;  /* 0x00000000010a7983 */ /* 0x000ea20000100800 */
[----:B------:R-:W-:-:S03]  /*133c0*/  MOV R11, 0x400 ;  /* 0x00000400000b7802 */ /* 0x000fc60000000f00 */
[----:B-1----:R-:W3:Y:S01]  /*133d0*/  LDL R9, [R1+0x4] ;  /* 0x0000040001097983 */ /* 0x002ee20000100800 */
[----:B------:R-:W1:Y:S02]  /*133e0*/  S2R R12, SR_CgaCtaId ;  /* 0x00000000000c7919 */ /* 0x000e640000008800 */
[----:B-1----:R-:W-:-:S05]  /*133f0*/  LEA R11, R12, R11, 0x18 ;  /* 0x0000000b0c0b7211 */ /* 0x002fca00078ec0ff */
[----:B--2---:R-:W-:Y:S01]  /*13400*/  IMAD R6, R10, 0x8, R11 ;  /* 0x000000080a067824 */ /* 0x004fe200078e020b */
[----:B---3--:R-:W-:-:S04]  /*13410*/  SHF.L.U32 R9, R9, 0x1f, RZ ;  /* 0x0000001f09097819 */ /* 0x008fc800000006ff */
[----:B------:R-:W1:Y:S02]  /*13420*/  SYNCS.PHASECHK.TRANS64.TRYWAIT P0, [R6+URZ+0x22860], R9 ;  /* 0x02286009060075a7 */ /* 0x000e64000800017f */
[----:B-1----:R-:W-:Y:S05]  /*13430*/  @!P0 BRA `(.L_x_1871) ;  /* 0x00000030003c8947 */ /* 0x002fea0003800000 */
.L_x_1937:
        /* <DEDUP_REMOVED lines=11> */
.L_x_1872:
[----:B------:R-:W2:Y:S01]  /*134f0*/  LDL R10, [R1] ;  /* 0x00000000010a7983 */ /* 0x000ea20000100800 */
[----:B------:R-:W-:-:S03]  /*13500*/  MOV R11, 0x400 ;  /* 0x00000400000b7802 */ /* 0x000fc60000000f00 */
[----:B-1----:R-:W3:Y:S01]  /*13510*/  LDL R9, [R1+0x8] ;  /* 0x0000080001097983 */ /* 0x002ee20000100800 */
[----:B------:R-:W1:Y:S01]  /*13520*/  S2R R12, SR_CgaCtaId ;  /* 0x00000000000c7919 */ /* 0x000e620000008800 */
[----:B------:R-:W-:Y:S02]  /*13530*/  R2UR UR9, R6 ;  /* 0x00000000060972ca */ /* 0x000fe400000e0000 */
[----:B------:R-:W-:Y:S01]  /*13540*/  R2UR UR11, R8 ;  /* 0x00000000080b72ca */ /* 0x000fe200000e0000 */
[----:B------:R-:W-:Y:S01]  /*13550*/  UIADD3 UR4, UP0, UR40, 0x470, URZ ;  /* 0x0000047028047890 */ /* 0x000fe2000ff1e03f */
[----:B------:R-:W-:Y:S02]  /*13560*/  R2UR UR12, R0 ;  /* 0x00000000000c72ca */ /* 0x000fe400000e0000 */
[----:B------:R-:W-:Y:S02]  /*13570*/  R2UR UR13, R7 ;  /* 0x00000000070d72ca */ /* 0x000fe400000e0000 */
[----:B-1----:R-:W-:-:S05]  /*13580*/  LEA R11, R12, R11, 0x18 ;  /* 0x0000000b0c0b7211 */ /* 0x002fca00078ec0ff */
[----:B------:R-:W-:Y:S01]  /*13590*/  UIADD3 UR9, UR9, 0x22850, URZ ;  /* 0x0002285009097890 */ /* 0x000fe2000fffe03f */
[----:B------:R-:W-:Y:S01]  /*135a0*/  UMOV UR10, URZ ;  /* 0x0000003f000a7c82 */ /* 0x000fe20008000000 */
[----:B------:R-:W-:Y:S01]  /*135b0*/  UMOV UR6, 0x0 ;  /* 0x0000000000067882 */ /* 0x000fe20000000000 */
[----:B------:R-:W-:Y:S01]  /*135c0*/  UMOV UR7, 0x14f00000 ;  /* 0x14f0000000077882 */ /* 0x000fe20000000000 */
[----:B------:R-:W-:Y:S01]  /*135d0*/  UMOV UR16, 0x40 ;  /* 0x0000004000107882 */ /* 0x000fe20000000000 */
[----:B--2---:R-:W-:Y:S01]  /*135e0*/  IMAD R6, R10, 0xc000, R11 ;  /* 0x0000c0000a067824 */ /* 0x004fe200078e020b */
[----:B---3--:R-:W-:-:S04]  /*135f0*/  R2UR UR5, R9 ;  /* 0x00000000090572ca */ /* 0x008fc800000e0000 */
[----:B------:R-:W-:-:S09]  /*13600*/  R2UR UR14, R6 ;  /* 0x00000000060e72ca */ /* 0x000fd200000e0000 */
[----:B------:R-:W-:-:S04]  /*13610*/  UIMAD UR11, UR11, 0x60, UR5 ;  /* 0x000000600b0b78a4 */ /* 0x000fc8000f8e0205 */
[----:B------:R-:W-:Y:S02]  /*13620*/  UIADD3 UR8, UR14, 0x400, URZ ;  /* 0x000004000e087890 */ /* 0x000fe4000fffe03f */
[----:B------:R-:W-:Y:S02]  /*13630*/  UIADD3.X UR5, URZ, UR41, URZ, UP0, !UPT ;  /* 0x000000293f057290 */ /* 0x000fe400087fe43f */
        /* <DEDUP_REMOVED lines=16> */
.L_x_1870:
[----:B------:R-:W-:Y:S05]  /*13740*/  BSYNC B0 ;  /* 0x0000000000007941 */ /* 0x000fea0003800000 */
.L_x_1869:
[----:B-1----:R-:W2:Y:S04]  /*13750*/  LDL R6, [R1+0x14] ;  /* 0x0000140001067983 */ /* 0x002ea80000100800 */
[----:B------:R-:W3:Y:S01]  /*13760*/  LDL R9, [R1+0xc] ;  /* 0x00000c0001097983 */ /* 0x000ee20000100800 */
[----:B------:R-:W-:Y:S01]  /*13770*/  BSSY B0, `(.L_x_1873) ;  /* 0x000016f000007945 */ /* 0x000fe20003800000 */
[----:B--2---:R-:W-:-:S05]  /*13780*/  VIADD R8, R6, 0xfffffffe ;  /* 0xfffffffe06087836 */ /* 0x004fca0000000000 */
[----:B---3--:R-:W-:-:S13]  /*13790*/  ISETP.GE.AND P0, PT, R8, R9, PT ;  /* 0x000000090800720c */ /* 0x008fda0003f06270 */
[----:B------:R-:W-:Y:S05]  /*137a0*/  @!P0 BRA `(.L_x_1874) ;  /* 0x0000001400ac8947 */ /* 0x000fea0003800000 */
[----:B------:R-:W-:Y:S01]  /*137b0*/  LOP3.LUT R10, RZ, R9, RZ, 0x33, !PT ;  /* 0x00000009ff0a7212 */ /* 0x000fe200078e33ff */
[----:B------:R-:W-:Y:S01]  /*137c0*/  IMAD.MOV R9, RZ, RZ, -R6 ;  /* 0x000000ffff097224 */ /* 0x000fe200078e0a06 */
[----:B------:R-:W-:Y:S04]  /*137d0*/  BSSY B1, `(.L_x_1875) ;  /* 0x000007b000017945 */ /* 0x000fe80003800000 */
[----:B------:R-:W-:-:S05]  /*137e0*/  VIADDMNMX R10, R9, 0x1, R10, !PT ;  /* 0x00000001090a7846 */ /* 0x000fca000780010a */
[----:B------:R-:W-:-:S05]  /*137f0*/  IMAD.IADD R6, R6, 0x1, R10 ;  /* 0x0000000106067824 */ /* 0x000fca00078e020a */
[----:B------:R-:W-:-:S04]  /*13800*/  LOP3.LUT R6, R6, 0x1, RZ, 0xc0, !PT ;  /* 0x0000000106067812 */ /* 0x000fc800078ec0ff */
[----:B------:R-:W-:-:S13]  /*13810*/  ISETP.NE.U32.AND P0, PT, R6, 0x1, PT ;  /* 0x000000010600780c */ /* 0x000fda0003f05070 */
[----:B------:R-:W-:Y:S05]  /*13820*/  @P0 BRA `(.L_x_1876) ;  /* 0x0000000400d40947 */ /* 0x000fea0003800000 */
[----:B------:R-:W2:Y:S04]  /*13830*/  LDL.LU R11, [R1] ;  /* 0x00000000010b7983 */ /* 0x000ea80000300800 */
[----:B0-----:R-:W3:Y:S01]  /*13840*/  LDL.LU R13, [R1+0x4] ;  /* 0x00000400010d7983 */ /* 0x001ee20000300800 */
        /* <DEDUP_REMOVED lines=25> */
[----:B------:R-:W-:Y:S01]  /*139e0*/  LEA R2, P0, R6, R2, 0x2 ;  /* 0x0000000206027211 */ /* 0x000fe200078010ff */
[----:B------:R-:W-:-:S03]  /*139f0*/  IMAD.MOV R7, RZ, RZ, -R9 ;  /* 0x000000ffff077224 */ /* 0x000fc600078e0a09 */
[----:B------:R-:W-:Y:S01]  /*13a00*/  LEA.HI.X R3, R6, R3, R11, 0x2, P0 ;  /* 0x0000000306037211 */ /* 0x000fe200000f140b */
[----:B------:R-:W-:-:S04]  /*13a10*/  IMAD R8, R12, R7, R8 ;  /* 0x000000070c087224 */ /* 0x000fc800078e0208 */
[----:B------:R1:W5:Y:S04]  /*13a20*/  LDG.E R7, desc[UR38][R2.64] ;  /* 0x0000002602077981 */ /* 0x000368000c1e1900 */
.L_x_1879:
[----:B-1----:R-:W1:Y:S01]  /*13a30*/  S2R R3, SR_CgaCtaId ;  /* 0x0000000000037919 */ /* 0x002e620000008800 */
[----:B------:R-:W-:-:S04]  /*13a40*/  MOV R2, 0x400 ;  /* 0x0000040000027802 */ /* 0x000fc80000000f00 */
[----:B-1----:R-:W-:Y:S02]  /*13a50*/  LEA R2, R3, R2, 0x18 ;  /* 0x0000000203027211 */ /* 0x002fe400078ec0ff */
[----:B------:R-:W-:-:S03]  /*13a60*/  SHF.L.U32 R3, R13, 0x1f, RZ ;  /* 0x0000001f0d037819 */ /* 0x000fc600000006ff */
[----:B------:R-:W-:-:S04]  /*13a70*/  IMAD R2, R14, 0x8, R2 ;  /* 0x000000080e027824 */ /* 0x000fc800078e0202 */
[----:B------:R-:W1:Y:S02]  /*13a80*/  SYNCS.PHASECHK.TRANS64.TRYWAIT P0, [R2+URZ+0x22840], R3 ;  /* 0x02284003020075a7 */ /* 0x000e64000800017f */
[----:B-1----:R-:W-:Y:S05]  /*13a90*/  @!P0 BRA `(.L_x_1880) ;  /* 0x0000002800b88947 */ /* 0x002fea0003800000 */
.L_x_1938:
[----:B------:R-:W2:Y:S02]  /*13aa0*/  S2R R6, SR_TID.X ;  /* 0x0000000000067919 */ /* 0x000ea40000002100 */
[----:B--2---:R-:W-:-:S04]  /*13ab0*/  LOP3.LUT R6, R6, 0x7f, RZ, 0xc0, !PT ;  /* 0x0000007f06067812 */ /* 0x004fc800078ec0ff */
[----:B------:R-:W-:-:S13]  /*13ac0*/  ISETP.NE.AND P1, PT, R6, RZ, PT ;  /* 0x000000ff0600720c */ /* 0x000fda0003f25270 */
        /* <DEDUP_REMOVED lines=8> */
.L_x_1881:
[----:B------:R-:W2:Y:S01]  /*13b50*/  LDL R6, [R1] ;  /* 0x0000000001067983 */ /* 0x000ea20000100800 */
        /* <DEDUP_REMOVED lines=21> */
.L_x_1939:
        /* <DEDUP_REMOVED lines=8> */
.L_x_1883:
[----:B-12---:R-:W2:Y:S01]  /*13d30*/  LDL R3, [R1] ;  /* 0x0000000001037983 */ /* 0x006ea20000100800 */
        /* <DEDUP_REMOVED lines=33> */
.L_x_1878:
[----:B------:R-:W-:Y:S05]  /*13f50*/  BSYNC B2 ;  /* 0x0000000000027941 */ /* 0x000fea0003800000 */
.L_x_1877:
[----:B------:R-:W2:Y:S02]  /*13f60*/  LDL R2, [R1+0x14] ;  /* 0x0000140001027983 */ /* 0x000ea40000100800 */
[----:B--2---:R-:W-:-:S07]  /*13f70*/  VIADD R8, R2, 0xfffffffd ;  /* 0xfffffffd02087836 */ /* 0x004fce0000000000 */
.L_x_1876:
[----:B------:R-:W-:Y:S05]  /*13f80*/  BSYNC B1 ;  /* 0x0000000000017941 */ /* 0x000fea0003800000 */
.L_x_1875:
[----:B------:R-:W2:Y:S01]  /*13f90*/  LDL.LU R2, [R1+0x14] ;  /* 0x0000140001027983 */ /* 0x000ea20000300800 */
[----:B------:R-:W-:Y:S01]  /*13fa0*/  VIADD R10, R10, 0xfffffffe ;  /* 0xfffffffe0a0a7836 */ /* 0x000fe20000000000 */
[----:B--2---:R-:W-:-:S04]  /*13fb0*/  LOP3.LUT R3, RZ, R2, RZ, 0x33, !PT ;  /* 0x00000002ff037212 */ /* 0x004fc800078e33ff */
[----:B------:R-:W-:-:S13]  /*13fc0*/  ISETP.NE.AND P0, PT, R10, R3, PT ;  /* 0x000000030a00720c */ /* 0x000fda0003f05270 */
[----:B------:R-:W-:Y:S05]  /*13fd0*/  @!P0 BRA `(.L_x_1874) ;  /* 0x0000000c00a08947 */ /* 0x000fea0003800000 */
.L_x_1898:
        /* <DEDUP_REMOVED lines=28> */
[----:B------:R-:W-:-:S03]  /*141a0*/  LEA R6, P0, R2, UR4, 0x2 ;  /* 0x0000000402067c11 */ /* 0x000fc6000f8010ff */
[----:B------:R-:W-:-:S05]  /*141b0*/  IMAD.IADD R7, R7, 0x1, R3 ;  /* 0x0000000107077824 */ /* 0x000fca00078e0203 */
[----:B------:R-:W-:-:S06]  /*141c0*/  LEA.HI.X R7, R2, UR5, R7, 0x2, P0 ;  /* 0x0000000502077c11 */ /* 0x000fcc00080f1407 */
[----:B------:R1:W5:Y:S02]  /*141d0*/  LDG.E R7, desc[UR38][R6.64] ;  /* 0x0000002606077981 */ /* 0x000364000c1e1900 */
.L_x_1886:
[----:B------:R-:W2:Y:S01]  /*141e0*/  S2R R3, SR_CgaCtaId ;  /* 0x0000000000037919 */ /* 0x000ea20000008800 */
[----:B------:R-:W-:-:S04]  /*141f0*/  MOV R2, 0x400 ;  /* 0x0000040000027802 */ /* 0x000fc80000000f00 */
[----:B--2---:R-:W-:Y:S02]  /*14200*/  LEA R2, R3, R2, 0x18 ;  /* 0x0000000203027211 */ /* 0x004fe400078ec0ff */
[----:B------:R-:W-:-:S03]  /*14210*/  SHF.L.U32 R3, R10, 0x1f, RZ ;  /* 0x0000001f0a037819 */ /* 0x000fc600000006ff */
[----:B------:R-:W-:-:S04]  /*14220*/  IMAD R2, R9, 0x8, R2 ;  /* 0x0000000809027824 */ /* 0x000fc800078e0202 */
[----:B------:R-:W2:Y:S02]  /*14230*/  SYNCS.PHASECHK.TRANS64.TRYWAIT P0, [R2+URZ+0x22840], R3 ;  /* 0x02284003020075a7 */ /* 0x000ea4000800017f */
[----:B--2---:R-:W-:Y:S05]  /*14240*/  @!P0 BRA `(.L_x_1887) ;  /* 0x0000002000f48947 */ /* 0x004fea0003800000 */
.L_x_1940:
[----:B-1----:R-:W1:Y:S02]  /*14250*/  S2R R6, SR_TID.X ;  /* 0x0000000000067919 */ /* 0x002e640000002100 */
        /* <DEDUP_REMOVED lines=8> */
[----:B---3--:R-:W-:Y:S05]  /*142e0*/  @!P1 BRA `(.L_x_1888) ;  /* 0x0000000000049947 */ /* 0x008fea0003800000 */
[----:B------:R-:W-:Y:S01]  /*142f0*/  BPT.TRAP 0x1 ;  /* 0x000000040000795c */ /* 0x000fe20000300000 */
.L_x_1888:
[----:B------:R-:W3:Y:S01]  /*14300*/  LDL R12, [R1+0x8] ;  /* 0x00000800010c7983 */ /* 0x000ee20000100800 */
[----:B------:R-:W-:Y:S01]  /*14310*/  MOV R6, 0x400 ;  /* 0x0000040000067802 */ /* 0x000fe20000000f00 */
[----:B0-----:R-:W0:Y:S01]  /*14320*/  S2R R13, SR_CgaCtaId ;  /* 0x00000000000d7919 */ /* 0x001e220000008800 */
        /* <DEDUP_REMOVED lines=16> */
[----:B------:R-:W1:Y:S02]  /*14430*/  SYNCS.PHASECHK.TRANS64.TRYWAIT P1, [R2+URZ+0x22860], R3 ;  /* 0x02286003020075a7 */ /* 0x000e64000802017f */
[----:B01----:R-:W-:Y:S05]  /*14440*/  @!P1 BRA `(.L_x_1889) ;  /* 0x0000002000889947 */ /* 0x003fea0003800000 */
.L_x_1941:
[----:B------:R-:W-:Y:S05]  /*14450*/  @P0 BRA `(.L_x_1890) ;  /* 0x00000000001c0947 */ /* 0x000fea0003800000 */
[----:B------:R-:W1:Y:S01]  /*14460*/  S2R R11, SR_TID.X ;  /* 0x00000000000b7919 */ /* 0x000e620000002100 */
[----:B0-2---:R-:W-:-:S04]  /*14470*/  IMAD.MOV.U32 R3, RZ, RZ, 0xc000 ;  /* 0x0000c000ff037424 */ /* 0x005fc800078e00ff */
[----:B------:R3:W-:Y:S01]  /*14480*/  SYNCS.ARRIVE.TRANS64 RZ, [R2+URZ+0x22850], R3 ;  /* 0x0228500302ff79a7 */ /* 0x0007e2000800003f */
[----:B-1----:R-:W-:-:S04]  /*14490*/  LOP3.LUT R11, R11, 0x1f, RZ, 0xc0, !PT ;  /* 0x0000001f0b0b7812 */ /* 0x002fc800078ec0ff */
[----:B------:R-:W-:-:S13]  /*144a0*/  ISETP.NE.AND P1, PT, R11, RZ, PT ;  /* 0x000000ff0b00720c */ /* 0x000fda0003f25270 */
[----:B---3--:R-:W-:Y:S05]  /*144b0*/  @!P1 BRA `(.L_x_1890) ;  /* 0x0000000000049947 */ /* 0x008fea0003800000 */
[----:B------:R-:W-:Y:S01]  /*144c0*/  BPT.TRAP 0x1 ;  /* 0x000000040000795c */ /* 0x000fe20000300000 */
.L_x_1890:
[----:B------:R-:W1:Y:S01]  /*144d0*/  S2R R11, SR_CgaCtaId ;  /* 0x00000000000b7919 */ /* 0x000e620000008800 */
        /* <DEDUP_REMOVED lines=12> */
[----:B-1----:R-:W-:-:S05]  /*145a0*/  LEA R3, R11, R3, 0x18 ;  /* 0x000000030b037211 */ /* 0x002fca00078ec0ff */
        /* <DEDUP_REMOVED lines=19> */
.L_x_1885:
[----:B------:R-:W-:Y:S05]  /*146e0*/  BSYNC B1 ;  /* 0x0000000000017941 */ /* 0x000fea0003800000 */
.L_x_1884:
[----:B------:R-:W-:Y:S01]  /*146f0*/  VIADD R9, R9, 0x1 ;  /* 0x0000000109097836 */ /* 0x000fe20000000000 */
[----:B------:R-:W-:Y:S04]  /*14700*/  BSSY B1, `(.L_x_1891) ;  /* 0x0000071000017945 */ /* 0x000fe80003800000 */
[----:B------:R-:W-:-:S04]  /*14710*/  ISETP.NE.AND P0, PT, R9, 0x2, PT ;  /* 0x000000020900780c */ /* 0x000fc80003f05270 */
[----:B------:R-:W-:Y:S02]  /*14720*/  SEL R3, RZ, 0x1, P0 ;  /* 0x00000001ff037807 */ /* 0x000fe40000000000 */
[----:B------:R-:W-:Y:S01]  /*14730*/  SEL R12, R9, RZ, P0 ;  /* 0x000000ff090c7207 */ /* 0x000fe20000000000 */
[----:B------:R-:W-:Y:S01]  /*14740*/  VIADD R9, R8, 0xffffffff ;  /* 0xffffffff08097836 */ /* 0x000fe20000000000 */
[----:B------:R-:W-:-:S05]  /*14750*/  LOP3.LUT R11, R10, R3, RZ, 0x3c, !PT ;  /* 0x000000030a0b7212 */ /* 0x000fca00078e3cff */
[----:B------:R1:W-:Y:S04]  /*14760*/  STL [R1+0x4], R11 ;  /* 0x0000040b01007387 */ /* 0x0003e80000100800 */
[----:B------:R1:W-:Y:S01]  /*14770*/  STL [R1], R12 ;  /* 0x0000000c01007387 */ /* 0x0003e20000100800 */
[----:B------:R-:W-:Y:S05]  /*14780*/  @!P6 BRA `(.L_x_1892) ;  /* 0x0000000400a0e947 */ /* 0x000fea0003800000 */
        /* <DEDUP_REMOVED lines=20> */
[----:B------:R-:W-:-:S06]  /*148d0*/  LEA.HI.X R7, R2, UR5, R3, 0x2, P0 ;  /* 0x0000000502077c11 */ /* 0x000fcc00080f1403 */
[----:B------:R2:W5:Y:S03]  /*148e0*/  LDG.E R7, desc[UR38][R6.64] ;  /* 0x0000002606077981 */ /* 0x000566000c1e1900 */
.L_x_1893:
[----:B------:R-:W3:Y:S01]  /*148f0*/  S2R R3, SR_CgaCtaId ;  /* 0x0000000000037919 */ /* 0x000ee20000008800 */
[----:B------:R-:W-:-:S04]  /*14900*/  MOV R2, 0x400 ;  /* 0x0000040000027802 */ /* 0x000fc80000000f00 */
[----:B---3--:R-:W-:Y:S02]  /*14910*/  LEA R2, R3, R2, 0x18 ;  /* 0x0000000203027211 */ /* 0x008fe400078ec0ff */
[----:B------:R-:W-:-:S03]  /*14920*/  SHF.L.U32 R3, R11, 0x1f, RZ ;  /* 0x0000001f0b037819 */ /* 0x000fc600000006ff */
[----:B------:R-:W-:-:S04]  /*14930*/  IMAD R2, R12, 0x8, R2 ;  /* 0x000000080c027824 */ /* 0x000fc800078e0202 */
[----:B------:R-:W3:Y:S02]  /*14940*/  SYNCS.PHASECHK.TRANS64.TRYWAIT P0, [R2+URZ+0x22840], R3 ;  /* 0x02284003020075a7 */ /* 0x000ee4000800017f */
[----:B---3--:R-:W-:Y:S05]  /*14950*/  @!P0 BRA `(.L_x_1894) ;  /* 0x0000001c00588947 */ /* 0x008fea0003800000 */
.L_x_1942:
        /* <DEDUP_REMOVED lines=11> */
.L_x_1895:
[----:B------:R-:W2:Y:S01]  /*14a10*/  LDL R6, [R1] ;  /* 0x0000000001067983 */ /* 0x000ea20000100800 */
[----:B-1----:R-:W-:-:S03]  /*14a20*/  MOV R12, 0x400 ;  /* 0x00000400000c7802 */ /* 0x002fc60000000f00 */
[----:B------:R-:W4:Y:S01]  /*14a30*/  LDL R11, [R1+0x8] ;  /* 0x00000800010b7983 */ /* 0x000f220000100800 */
        /* <DEDUP_REMOVED lines=17> */
[----:B------:R-:W1:Y:S02]  /*14b50*/  SYNCS.PHASECHK.TRANS64.TRYWAIT P1, [R2+URZ+0x22860], R3 ;  /* 0x02286003020075a7 */ /* 0x000e64000802017f */
[----:B01----:R-:W-:Y:S05]  /*14b60*/  @!P1 BRA `(.L_x_1896) ;  /* 0x0000001800e89947 */ /* 0x003fea0003800000 */
.L_x_1943:
[----:B------:R-:W-:Y:S05]  /*14b70*/  @P0 BRA `(.L_x_1897) ;  /* 0x00000000001c0947 */ /* 0x000fea0003800000 */
[----:B------:R-:W1:Y:S01]  /*14b80*/  S2R R10, SR_TID.X ;  /* 0x00000000000a7919 */ /* 0x000e620000002100 */
[----:B0--3--:R-:W-:-:S04]  /*14b90*/  IMAD.MOV.U32 R3, RZ, RZ, 0xc000 ;  /* 0x0000c000ff037424 */ /* 0x009fc800078e00ff */
[----:B------:R2:W-:Y:S01]  /*14ba0*/  SYNCS.ARRIVE.TRANS64 RZ, [R2+URZ+0x22850], R3 ;  /* 0x0228500302ff79a7 */ /* 0x0005e2000800003f */
[----:B-1----:R-:W-:-:S04]  /*14bb0*/  LOP3.LUT R10, R10, 0x1f, RZ, 0xc0, !PT ;  /* 0x0000001f0a0a7812 */ /* 0x002fc800078ec0ff */
[----:B------:R-:W-:-:S13]  /*14bc0*/  ISETP.NE.AND P1, PT, R10, RZ, PT ;  /* 0x000000ff0a00720c */ /* 0x000fda0003f25270 */
[----:B--2---:R-:W-:Y:S05]  /*14bd0*/  @!P1 BRA `(.L_x_1897) ;  /* 0x0000000000049947 */ /* 0x004fea0003800000 */
[----:B------:R-:W-:Y:S01]  /*14be0*/  BPT.TRAP 0x1 ;  /* 0x000000040000795c */ /* 0x000fe20000300000 */
.L_x_1897:
[----:B0--3--:R-:W2:Y:S01]  /*14bf0*/  LDL R3, [R1] ;  /* 0x0000000001037983 */ /* 0x009ea20000100800 */
        /* <DEDUP_REMOVED lines=33> */
.L_x_1892:
[----:B------:R-:W-:Y:S05]  /*14e10*/  BSYNC B1 ;  /* 0x0000000000017941 */ /* 0x000fea0003800000 */
.L_x_1891:
[----:B------:R-:W2:Y:S01]  /*14e20*/  LDL R2, [R1+0xc] ;  /* 0x00000c0001027983 */ /* 0x000ea20000100800 */
[----:B------:R-:W-:Y:S01]  /*14e30*/  VIADD R8, R8, 0xfffffffe ;  /* 0xfffffffe08087836 */ /* 0x000fe20000000000 */
[----:B--2---:R-:W-:-:S13]  /*14e40*/  ISETP.GT.AND P0, PT, R9, R2, PT ;  /* 0x000000020900720c */ /* 0x004fda0003f04270 */
[----:B------:R-:W-:Y:S05]  /*14e50*/  @P0 BRA `(.L_x_1898) ;  /* 0xfffffff000600947 */ /* 0x000fea000383ffff */
.L_x_1874:
[----:B------:R-:W-:Y:S05]  /*14e60*/  BSYNC B0 ;  /* 0x0000000000007941 */ /* 0x000fea0003800000 */
.L_x_1873:
        /* <DEDUP_REMOVED lines=23> */
.L_x_1900:
[----:B------:R-:W-:Y:S05]  /*14fe0*/  BSYNC B0 ;  /* 0x0000000000007941 */ /* 0x000fea0003800000 */
.L_x_1899:
[----:B--2---:R-:W2:Y:S02]  /*14ff0*/  LDL.LU R2, [R1+0x4] ;  /* 0x0000040001027983 */ /* 0x004ea40000300800 */
[----:B--2---:R-:W-:-:S05]  /*15000*/  LOP3.LUT R2, R2, R0, RZ, 0x3c, !PT ;  /* 0x0000000002027212 */ /* 0x004fca00078e3cff */
[----:B------:R2:W-:Y:S02]  /*15010*/  STL [R1+0x4], R2 ;  /* 0x0000040201007387 */ /* 0x0005e40000100800 */
.L_x_1856:
[----:B------:R-:W-:Y:S05]  /*15020*/  BSYNC B6 ;  /* 0x0000000000067941 */ /* 0x000fea0003800000 */
.L_x_1854:
[----:B------:R-:W-:-:S03]  /*15030*/  UMOV UR4, 0xffffffff ;  /* 0xffffffff00047882 */ /* 0x000fc60000000000 */
[----:B------:R-:W-:Y:S05]  /*15040*/  BRA.DIV UR4, `(.L_x_1901) ;  /* 0x0000001604c47947 */ /* 0x000fea000b800000 */
[----:B------:R3:W4:Y:S04]  /*15050*/  SHFL.IDX PT, R4, R16, RZ, 0x1f ;  /* 0x00001fff10047589 */ /* 0x00072800000e0000 */
[----:B------:R3:W0:Y:S02]  /*15060*/  SHFL.IDX PT, R7, R16, 0x1, 0x1f ;  /* 0x00201f0010077f89 */ /* 0x00062400000e0000 */
.L_x_1947:
        /* <DEDUP_REMOVED lines=10> */
[----:B--2---:R-:W1:Y:S02]  /*15110*/  LDC.64 R2, c[0x0][0xc58] ;  /* 0x00031600ff027b82 */ /* 0x004e640000000a00 */
[----:B-1----:R-:W-:-:S05]  /*15120*/  IMAD.WIDE R2, R5, 0x4, R2 ;  /* 0x0000000405027825 */ /* 0x002fca00078e0202 */
[----:B------:R1:W5:Y:S02]  /*15130*/  LDG.E R17, desc[UR38][R2.64] ;  /* 0x0000002602117981 */ /* 0x000364000c1e1900 */
.L_x_1903:
[----:B------:R-:W-:Y:S05]  /*15140*/  BSYNC B0 ;  /* 0x0000000000007941 */ /* 0x000fea0003800000 */
.L_x_1902:
[----:B------:R-:W-:-:S03]  /*15150*/  UMOV UR4, 0xffffffff ;  /* 0xffffffff00047882 */ /* 0x000fc60000000000 */
[----:B------:R-:W-:Y:S05]  /*15160*/  BRA.DIV UR4, `(.L_x_1904) ;  /* 0x0000001604c87947 */ /* 0x000fea000b800000 */
[----:B0----5:R-:W0:Y:S01]  /*15170*/  SHFL.UP PT, R14, R17, 0x1, RZ ;  /* 0x04200000110e7989 */ /* 0x021e2200000e00ff */
[C---:B------:R-:W-:Y:S02]  /*15180*/  ISETP.NE.AND P0, PT, R6.reuse, RZ, PT ;  /* 0x000000ff0600720c */ /* 0x040fe40003f05270 */
[----:B------:R-:W-:Y:S02]  /*15190*/  ISETP.GE.U32.AND P1, PT, R6, 0x2, PT ;  /* 0x000000020600780c */ /* 0x000fe40003f26070 */
[----:B0-----:R-:W-:Y:S02]  /*151a0*/  SEL R14, R14, RZ, P0 ;  /* 0x000000ff0e0e7207 */ /* 0x001fe40000000000 */
[----:B------:R-:W-:-:S03]  /*151b0*/  ISETP.GE.U32.AND P0, PT, R6, 0x4, PT ;  /* 0x000000040600780c */ /* 0x000fc60003f06070 */
[----:B------:R-:W-:-:S05]  /*151c0*/  IMAD.IADD R13, R17, 0x1, R14 ;  /* 0x00000001110d7824 */ /* 0x000fca00078e020e */
[----:B------:R-:W1:Y:S02]  /*151d0*/  SHFL.UP PT, R14, R13, 0x2, RZ ;  /* 0x044000000d0e7989 */ /* 0x000e6400000e00ff */
[----:B-12---:R-:W-:Y:S02]  /*151e0*/  SEL R2, R14, RZ, P1 ;  /* 0x000000ff0e027207 */ /* 0x006fe40000800000 */
        /* <DEDUP_REMOVED lines=13> */
.L_x_1955:
[----:B------:R-:W-:Y:S02]  /*152c0*/  ULDC UR4, c[0x0][0xc10] ;  /* 0x0003040000047ab9 */ /* 0x000fe40000000800 */
[----:B------:R-:W-:-:S04]  /*152d0*/  IMAD.U32 R5, RZ, RZ, UR4 ;  /* 0x00000004ff057e24 */ /* 0x000fc8000f8e00ff */
[----:B-1----:R-:W-:-:S04]  /*152e0*/  IMAD R14, R14, R5, RZ ;  /* 0x000000050e0e7224 */ /* 0x002fc800078e02ff */
[----:B------:R-:W-:-:S05]  /*152f0*/  IMAD.IADD R7, R7, 0x1, R14 ;  /* 0x0000000107077824 */ /* 0x000fca00078e020e */
[----:B----4-:R-:W-:-:S13]  /*15300*/  ISETP.GT.AND P0, PT, R7, R4, PT ;  /* 0x000000040700720c */ /* 0x010fda0003f04270 */
[----:B------:R-:W-:Y:S05]  /*15310*/  @P0 BRA `(.L_x_1905) ;  /* 0x0000000000b40947 */ /* 0x000fea0003800000 */
[----:B------:R-:W1:Y:S02]  /*15320*/  LDC R0, c[0x0][0xc14] ;  /* 0x00030500ff007b82 */ /* 0x000e640000000800 */
.L_x_1910:
        /* <DEDUP_REMOVED lines=14> */
.L_x_1908:
[----:B------:R-:W-:Y:S05]  /*15410*/  BSYNC B0 ;  /* 0x0000000000007941 */ /* 0x000fea0003800000 */
.L_x_1907:
        /* <DEDUP_REMOVED lines=23> */
.L_x_1963:
[----:B------:R-:W-:Y:S02]  /*15590*/  ULDC UR4, c[0x0][0xc10] ;  /* 0x0003040000047ab9 */ /* 0x000fe40000000800 */
[----:B------:R-:W-:-:S04]  /*155a0*/  IMAD.U32 R5, RZ, RZ, UR4 ;  /* 0x00000004ff057e24 */ /* 0x000fc8000f8e00ff */
[----:B-1----:R-:W-:-:S04]  /*155b0*/  IMAD R14, R14, R5, RZ ;  /* 0x000000050e0e7224 */ /* 0x002fc800078e02ff */
[----:B------:R-:W-:-:S05]  /*155c0*/  IMAD.IADD R7, R14, 0x1, R7 ;  /* 0x000000010e077824 */ /* 0x000fca00078e0207 */
[----:B------:R-:W-:-:S13]  /*155d0*/  ISETP.GT.AND P0, PT, R7, R4, PT ;  /* 0x000000040700720c */ /* 0x000fda0003f04270 */
[----:B------:R-:W-:Y:S05]  /*155e0*/  @!P0 BRA `(.L_x_1910) ;  /* 0xfffffffc00508947 */ /* 0x000fea000383ffff */
.L_x_1905:
[----:B---3--:R-:W-:Y:S01]  /*155f0*/  IMAD.IADD R16, R7, 0x1, -R14 ;  /* 0x0000000107107824 */ /* 0x008fe200078e0a0e */
[----:B------:R-:W-:-:S03]  /*15600*/  UMOV UR4, 0xffffffff ;  /* 0xffffffff00047882 */ /* 0x000fc60000000000 */
[----:B------:R-:W-:-:S05]  /*15610*/  IMAD R3, R2, R5, R16 ;  /* 0x0000000502037224 */ /* 0x000fca00078e0210 */
[----:B------:R-:W-:Y:S01]  /*15620*/  ISETP.GT.AND P6, PT, R3, R4, PT ;  /* 0x000000040300720c */ /* 0x000fe20003fc4270 */
[----:B------:R-:W-:-:S12]  /*15630*/  BRA.DIV UR4, `(.L_x_1911) ;  /* 0x0000001a04347947 */ /* 0x000fd8000b800000 */
[----:B------:R-:W-:-:S04]  /*15640*/  VOTE.ANY R3, PT, !P6 ;  /* 0x0000000000037806 */ /* 0x000fc800070e0100 */
[----:B------:R-:W1:Y:S02]  /*15650*/  POPC R6, R3 ;  /* 0x0000000300067309 */ /* 0x000e640000000000 */
[----:B-1----:R1:W2:Y:S02]  /*15660*/  SHFL.IDX PT, R17, R17, R6, 0x1f ;  /* 0x00001f0611117589 */ /* 0x0022a400000e0000 */
.L_x_1967:
[----:B------:R-:W-:Y:S01]  /*15670*/  ISETP.NE.AND P0, PT, R3, RZ, PT ;  /* 0x000000ff0300720c */ /* 0x000fe20003f05270 */
[----:B------:R-:W-:-:S12]  /*15680*/  IMAD.MOV.U32 R7, RZ, RZ, RZ ;  /* 0x000000ffff077224 */ /* 0x000fd800078e00ff */
[----:B------:R-:W-:Y:S05]  /*15690*/  @!P0 BRA `(.L_x_1912) ;  /* 0x0000000000108947 */ /* 0x000fea0003800000 */
[----:B------:R-:W-:Y:S01]  /*156a0*/  UMOV UR4, 0xffffffff ;  /* 0xffffffff00047882 */ /* 0x000fe20000000000 */
[----:B------:R-:W-:Y:S02]  /*156b0*/  VIADD R12, R6, 0xffffffff ;  /* 0xffffffff060c7836 */ /* 0x000fe40000000000 */
[----:B------:R-:W-:Y:S05]  /*156c0*/  BRA.DIV UR4, `(.L_x_1913) ;  /* 0x0000001a04587947 */ /* 0x000fea000b800000 */
[----:B------:R3:W4:Y:S02]  /*156d0*/  SHFL.IDX PT, R7, R2, R12, 0x1f ;  /* 0x00001f0c02077589 */ /* 0x00072400000e0000 */
.L_x_1912:
[----:B0--3--:R-:W0:Y:S01]  /*156e0*/  LDC.64 R2, c[0x0][0xc68] ;  /* 0x00031a00ff027b82 */ /* 0x009e220000000a00 */
[----:B------:R-:W-:-:S04]  /*156f0*/  IMAD.IADD R19, R6, 0x1, R19 ;  /* 0x0000000106137824 */ /* 0x000fc800078e0213 */
[----:B0-----:R-:W-:-:S05]  /*15700*/  IMAD.WIDE R2, R19, 0x4, R2 ;  /* 0x0000000413027825 */ /* 0x001fca00078e0202 */
[----:B------:R0:W1:Y:S01]  /*15710*/  LDG.E R8, desc[UR38][R2.64] ;  /* 0x0000002602087981 */ /* 0x000062000c1e1900 */
[----:B----4-:R-:W-:-:S04]  /*15720*/  IMAD R16, R7, R5, R16 ;  /* 0x0000000507107224 */ /* 0x010fc800078e0210 */
[----:B------:R-:W-:Y:S02]  /*15730*/  IMAD.IADD R7, R4, 0x1, -R16 ;  /* 0x0000000104077824 */ /* 0x000fe400078e0a10 */
[----:B0-----:R-:W-:Y:S02]  /*15740*/  IMAD.MOV.U32 R2, RZ, RZ, RZ ;  /* 0x000000ffff027224 */ /* 0x001fe400078e00ff */
[----:B-12---:R-:W-:-:S05]  /*15750*/  IMAD R6, R17, R8, RZ ;  /* 0x0000000811067224 */ /* 0x006fca00078e02ff */
[-C--:B------:R-:W-:Y:S02]  /*15760*/  IABS R9, R6.reuse ;  /* 0x0000000600097213 */ /* 0x080fe40000000000 */
[----:B------:R-:W-:Y:S02]  /*15770*/  IABS R4, R6 ;  /* 0x0000000600047213 */ /* 0x000fe40000000000 */
[----:B------:R-:W0:Y:S03]  /*15780*/  I2F.RP R10, R9 ;  /* 0x00000009000a7306 */ /* 0x000e260000209400 */
[----:B------:R-:W-:-:S05]  /*15790*/  IMAD.MOV R4, RZ, RZ, -R4 ;  /* 0x000000ffff047224 */ /* 0x000fca00078e0a04 */
[----:B0-----:R-:W0:Y:S02]  /*157a0*/  MUFU.RCP R10, R10 ;  /* 0x0000000a000a7308 */ /* 0x001e240000001000 */
[----:B0-----:R-:W-:-:S06]  /*157b0*/  VIADD R11, R10, 0xffffffe ;  /* 0x0ffffffe0a0b7836 */ /* 0x001fcc0000000000 */
[----:B------:R-:W0:Y:S02]  /*157c0*/  F2I.FTZ.U32.TRUNC.NTZ R3, R11 ;  /* 0x0000000b00037305 */ /* 0x000e24000021f000 */
[----:B0-----:R-:W-:-:S04]  /*157d0*/  IMAD.MOV R12, RZ, RZ, -R3 ;  /* 0x000000ffff0c7224 */ /* 0x001fc800078e0a03 */
[----:B------:R-:W-:-:S04]  /*157e0*/  IMAD R13, R12, R9, RZ ;  /* 0x000000090c0d7224 */ /* 0x000fc800078e02ff */
[----:B------:R-:W-:Y:S01]  /*157f0*/  IMAD.HI.U32 R2, R3, R13, R2 ;  /* 0x0000000d03027227 */ /* 0x000fe200078e0002 */
        /* <DEDUP_REMOVED lines=9> */
[----:B------:R-:W-:-:S03]  /*15890*/  ISETP.GE.AND P0, PT, R3, RZ, PT ;  /* 0x000000ff0300720c */ /* 0x000fc60003f06270 */
[----:B------:R-:W-:-:S10]  /*158a0*/  IMAD.MOV.U32 R9, RZ, RZ, R2 ;  /* 0x000000ffff097224 */ /* 0x000fd400078e0002 */
[----:B------:R-:W-:Y:S01]  /*158b0*/  @!P0 IMAD.MOV R9, RZ, RZ, -R9 ;  /* 0x000000ffff098224 */ /* 0x000fe200078e0a09 */
[----:B------:R-:W-:-:S13]  /*158c0*/  ISETP.NE.AND P0, PT, R6, RZ, PT ;  /* 0x000000ff0600720c */ /* 0x000fda0003f05270 */
[----:B------:R-:W-:-:S05]  /*158d0*/  @!P0 LOP3.LUT R9, RZ, R6, RZ, 0x33, !PT ;  /* 0x00000006ff098212 */ /* 0x000fca00078e33ff */
[----:B------:R-:W-:Y:S02]  /*158e0*/  IMAD R4, R8, R9, RZ ;  /* 0x0000000908047224 */ /* 0x000fe400078e02ff */
[----:B------:R-:W-:Y:S02]  /*158f0*/  IMAD.MOV R9, RZ, RZ, -R9 ;  /* 0x000000ffff097224 */ /* 0x000fe400078e0a09 */
[----:B------:R-:W-:Y:S02]  /*15900*/  IMAD.MOV R2, RZ, RZ, -R4 ;  /* 0x000000ffff027224 */ /* 0x000fe400078e0a04 */
[----:B------:R-:W-:-:S03]  /*15910*/  IMAD R7, R6, R9, R7 ;  /* 0x0000000906077224 */ /* 0x000fc600078e0207 */
[----:B------:R-:W-:Y:S01]  /*15920*/  VIADDMNMX R8, R2, R5, R8, PT ;  /* 0x0000000502087246 */ /* 0x000fe20003800108 */
[----:B------:R-:W-:-:S03]  /*15930*/  IMAD.IADD R4, R7, 0x1, R4 ;  /* 0x0000000107047824 */ /* 0x000fc600078e0204 */
[----:B------:R-:W-:-:S04]  /*15940*/  IABS R5, R8 ;  /* 0x0000000800057213 */ /* 0x000fc80000000000 */
[----:B------:R-:W0:Y:S08]  /*15950*/  I2F.RP R10, R5 ;  /* 0x00000005000a7306 */ /* 0x000e300000209400 */
[----:B0-----:R-:W0:Y:S02]  /*15960*/  MUFU.RCP R10, R10 ;  /* 0x0000000a000a7308 */ /* 0x001e240000001000 */
[----:B0-----:R-:W-:-:S06]  /*15970*/  VIADD R2, R10, 0xffffffe ;  /* 0x0ffffffe0a027836 */ /* 0x001fcc0000000000 */
[----:B------:R0:W1:Y:S02]  /*15980*/  F2I.FTZ.U32.TRUNC.NTZ R3, R2 ;  /* 0x0000000200037305 */ /* 0x000064000021f000 */
[----:B0-----:R-:W-:Y:S02]  /*15990*/  IMAD.MOV.U32 R2, RZ, RZ, RZ ;  /* 0x000000ffff027224 */ /* 0x001fe400078e00ff */
[----:B-1----:R-:W-:-:S04]  /*159a0*/  IMAD.MOV R6, RZ, RZ, -R3 ;  /* 0x000000ffff067224 */ /* 0x002fc800078e0a03 */
[----:B------:R-:W-:Y:S01]  /*159b0*/  IMAD R9, R6, R5, RZ ;  /* 0x0000000506097224 */ /* 0x000fe200078e02ff */
[----:B------:R-:W-:-:S03]  /*159c0*/  IABS R6, R7 ;  /* 0x0000000700067213 */ /* 0x000fc60000000000 */
[----:B------:R-:W-:Y:S01]  /*159d0*/  IMAD.HI.U32 R3, R3, R9, R2 ;  /* 0x0000000903037227 */ /* 0x000fe200078e0002 */
[----:B------:R-:W-:-:S05]  /*159e0*/  IABS R9, R8 ;  /* 0x0000000800097213 */ /* 0x000fca0000000000 */
        /* <DEDUP_REMOVED lines=12> */
[----:B------:R-:W-:Y:S01]  /*15ab0*/  @!P0 LOP3.LUT R3, RZ, R8, RZ, 0x33, !PT ;  /* 0x00000008ff038212 */ /* 0x000fe200078e33ff */
[----:B------:R-:W-:-:S03]  /*15ac0*/  IMAD.MOV R8, RZ, RZ, -R8 ;  /* 0x000000ffff087224 */ /* 0x000fc600078e0a08 */
[----:B------:R-:W-:Y:S01]  /*15ad0*/  LOP3.LUT R2, RZ, R3, RZ, 0x33, !PT ;  /* 0x00000003ff027212 */ /* 0x000fe200078e33ff */
[----:B------:R-:W-:-:S04]  /*15ae0*/  IMAD R18, R3, R8, R4 ;  /* 0x0000000803127224 */ /* 0x000fc800078e0204 */
[----:B------:R-:W-:Y:S01]  /*15af0*/  IMAD.IADD R17, R17, 0x1, R2 ;  /* 0x0000000111117824 */ /* 0x000fe200078e0202 */
[----:B------:R-:W-:Y:S06]  /*15b00*/  BRA `(.L_x_1914) ;  /* 0x00000000001c7947 */ /* 0x000fec0003800000 */
.L_x_1906:
[----:B------:R-:W-:Y:S01]  /*15b10*/  UMOV UR4, URZ ;  /* 0x0000003f00047c82 */ /* 0x000fe20008000000 */
[----:B------:R-:W-:Y:S01]  /*15b20*/  UMOV UR5, URZ ;  /* 0x0000003f00057c82 */ /* 0x000fe20008000000 */
[----:B------:R-:W-:Y:S01]  /*15b30*/  ULDC UR6, c[0x0][0xc14] ;  /* 0x0003050000067ab9 */ /* 0x000fe20000000800 */
[----:B---3--:R-:W-:Y:S02]  /*15b40*/  IMAD.MOV.U32 R16, RZ, RZ, R4 ;  /* 0x000000ffff107224 */ /* 0x008fe400078e0004 */
[----:B------:R-:W-:Y:S02]  /*15b50*/  IMAD.U32 R17, RZ, RZ, UR4 ;  /* 0x00000004ff117e24 */ /* 0x000fe4000f8e00ff */
[----:B------:R-:W-:Y:S02]  /*15b60*/  IMAD.U32 R18, RZ, RZ, UR5 ;  /* 0x00000005ff127e24 */ /* 0x000fe4000f8e00ff */
[----:B------:R-:W-:-:S07]  /*15b70*/  IMAD.U32 R19, RZ, RZ, UR6 ;  /* 0x00000006ff137e24 */ /* 0x000fce000f8e00ff */
.L_x_1914:
        /* <DEDUP_REMOVED lines=12> */
.L_x_1842:
[----:B-1----:R-:W3:Y:S01]  /*15c40*/  LDL.LU R0, [R1+0x18] ;  /* 0x0000180001007983 */ /* 0x002ee20000300800 */
[----:B------:R-:W-:Y:S01]  /*15c50*/  BSSY B0, `(.L_x_1916) ;  /* 0x000000b000007945 */ /* 0x000fe20003800000 */
[----:B------:R-:W1:Y:S01]  /*15c60*/  S2R R5, SR_CgaCtaId ;  /* 0x0000000000057919 */ /* 0x000e620000008800 */
[----:B---3--:R-:W-:-:S05]  /*15c70*/  VIADD R0, R0, 0x1 ;  /* 0x0000000100007836 */ /* 0x008fca0000000000 */
[----:B--2---:R-:W-:-:S04]  /*15c80*/  LEA.HI R2, R0, R0, RZ, 0x1 ;  /* 0x0000000000027211 */ /* 0x004fc800078f08ff */
[----:B------:R-:W-:-:S05]  /*15c90*/  LOP3.LUT R3, R2, 0xfffffffe, RZ, 0xc0, !PT ;  /* 0xfffffffe02037812 */ /* 0x000fca00078ec0ff */
[----:B------:R-:W-:Y:S01]  /*15ca0*/  IMAD.IADD R3, R0, 0x1, -R3 ;  /* 0x0000000100037824 */ /* 0x000fe200078e0a03 */
[----:B------:R-:W-:-:S04]  /*15cb0*/  MOV R0, 0x400 ;  /* 0x0000040000007802 */ /* 0x000fc80000000f00 */
[----:B-1----:R-:W-:Y:S02]  /*15cc0*/  LEA R0, R5, R0, 0x18 ;  /* 0x0000000005007211 */ /* 0x002fe400078ec0ff */
[----:B------:R-:W-:-:S04]  /*15cd0*/  SHF.L.U32 R3, R3, 0x1f, RZ ;  /* 0x0000001f03037819 */ /* 0x000fc800000006ff */
[----:B------:R-:W1:Y:S02]  /*15ce0*/  SYNCS.PHASECHK.TRANS64.TRYWAIT P0, [R0+URZ+0x22820], R3 ;  /* 0x02282003000075a7 */ /* 0x000e64000800017f */
[----:B-1----:R-:W-:Y:S05]  /*15cf0*/  @!P0 BRA `(.L_x_1917) ;  /* 0x0000001000f48947 */ /* 0x002fea0003800000 */
.L_x_1970:
[----:B------:R-:W-:Y:S05]  /*15d00*/  BSYNC B0 ;  /* 0x0000000000007941 */ /* 0x000fea0003800000 */
.L_x_1916:
[----:B------:R-:W-:-:S03]  /*15d10*/  UMOV UR4, 0xffffffff ;  /* 0xffffffff00047882 */ /* 0x000fc60000000000 */
[----:B------:R-:W-:Y:S05]  /*15d20*/  BRA.DIV UR4, `(.L_x_1918) ;  /* 0x0000001204fc7947 */ /* 0x000fea000b800000 */
[----:B------:R-:W2:Y:S02]  /*15d30*/  S2R R2, SR_TID.X ;  /* 0x0000000000027919 */ /* 0x000ea40000002100 */
[----:B--2---:R-:W-:-:S04]  /*15d40*/  SHF.R.U32.HI R2, RZ, 0x5, R2 ;  /* 0x00000005ff027819 */ /* 0x004fc80000011602 */
[----:B------:R-:W-:-:S05]  /*15d50*/  LOP3.LUT R2, R2, 0x3, RZ, 0xc0, !PT ;  /* 0x0000000302027812 */ /* 0x000fca00078ec0ff */
[----:B------:R2:W3:Y:S02]  /*15d60*/  SHFL.IDX PT, R14, R2, RZ, 0x1f ;  /* 0x00001fff020e7589 */ /* 0x0004e400000e0000 */
.L_x_1973:
[----:B---3--:R-:W-:Y:S01]  /*15d70*/  ISETP.NE.AND P0, PT, R14, RZ, PT ;  /* 0x000000ff0e00720c */ /* 0x008fe20003f05270 */
[----:B------:R-:W-:-:S12]  /*15d80*/  BSSY B0, `(.L_x_1919) ;  /* 0x0000027000007945 */ /* 0x000fd80003800000 */
[----:B------:R-:W-:Y:S05]  /*15d90*/  @P0 BRA `(.L_x_1920) ;  /* 0x0000000000940947 */ /* 0x000fea0003800000 */
[----:B------:R-:W-:-:S03]  /*15da0*/  UMOV UR4, 0xffffffff ;  /* 0xffffffff00047882 */ /* 0x000fc60000000000 */
[----:B------:R-:W-:Y:S05]  /*15db0*/  BRA.DIV UR4, `(.L_x_1921) ;  /* 0x00000016040c7947 */ /* 0x000fea000b800000 */
[----:B------:R-:W-:-:S13]  /*15dc0*/  ELECT P6, URZ, PT ;  /* 0x00000000003f782f */ /* 0x000fda00038c0000 */
.L_x_1976:
[----:B------:R-:W-:Y:S05]  /*15dd0*/  @!P6 BRA `(.L_x_1920) ;  /* 0x000000000084e947 */ /* 0x000fea0003800000 */
[----:B------:R-:W-:-:S06]  /*15de0*/  ULOP3.LUT UR4, UR36, 0x2, URZ, 0xfc, !UPT ;  /* 0x0000000224047892 */ /* 0x000fcc000f8efc3f */
[----:B--2---:R-:W-:-:S05]  /*15df0*/  IMAD.U32 R2, RZ, RZ, UR4 ;  /* 0x00000004ff027e24 */ /* 0x004fca000f8e00ff */
[----:B------:R-:W-:-:S13]  /*15e00*/  ISETP.NE.AND P2, PT, R2, 0x3, PT ;  /* 0x000000030200780c */ /* 0x000fda0003f45270 */
[----:B------:R-:W-:Y:S05]  /*15e10*/  @!P2 BRA `(.L_x_1922) ;  /* 0x000000000004a947 */ /* 0x000fea0003800000 */
[----:B------:R-:W-:Y:S01]  /*15e20*/  BPT.TRAP 0x1 ;  /* 0x000000040000795c */ /* 0x000fe20000300000 */
.L_x_1922:
[----:B-1----:R-:W2:Y:S04]  /*15e30*/  LDL R3, [R1] ;  /* 0x0000000001037983 */ /* 0x002ea80000100800 */
[----:B------:R-:W3:Y:S01]  /*15e40*/  LDL.LU R7, [R1+0x4] ;  /* 0x0000040001077983 */ /* 0x000ee20000300800 */
[----:B------:R-:W-:-:S04]  /*15e50*/  VIADD R2, R0, 0x22840 ;  /* 0x0002284000027836 */ /* 0x000fc80000000000 */
[C---:B--2---:R-:W-:Y:S02]  /*15e60*/  IMAD R6, R3.reuse, 0x8, R2 ;  /* 0x0000000803067824 */ /* 0x044fe400078e0202 */
[----:B------:R-:W-:Y:S01]  /*15e70*/  VIADD R3, R3, 0x1 ;  /* 0x0000000103037836 */ /* 0x000fe20000000000 */
[----:B---3--:R-:W-:-:S04]  /*15e80*/  SHF.L.U32 R5, R7, 0x1f, RZ ;  /* 0x0000001f07057819 */ /* 0x008fc800000006ff */
[C---:B------:R-:W-:Y:S01]  /*15e90*/  ISETP.NE.AND P1, PT, R3.reuse, 0x2, PT ;  /* 0x000000020300780c */ /* 0x040fe20003f25270 */
[----:B------:R-:W1:Y:S03]  /*15ea0*/  SYNCS.PHASECHK.TRANS64.TRYWAIT P0, [R6+URZ], R5 ;  /* 0x00000005060075a7 */ /* 0x000e66000800017f */
[----:B------:R-:W-:Y:S02]  /*15eb0*/  SEL R4, RZ, 0x1, P1 ;  /* 0x00000001ff047807 */ /* 0x000fe40000800000 */
[----:B------:R-:W-:Y:S02]  /*15ec0*/  SEL R3, R3, RZ, P1 ;  /* 0x000000ff03037207 */ /* 0x000fe40000800000 */
[----:B------:R-:W-:-:S03]  /*15ed0*/  LOP3.LUT R4, R7, R4, RZ, 0x3c, !PT ;  /* 0x0000000407047212 */ /* 0x000fc600078e3cff */
[----:B------:R-:W-:Y:S01]  /*15ee0*/  IMAD R7, R3, 0x8, R2 ;  /* 0x0000000803077824 */ /* 0x000fe200078e0202 */
[----:B------:R-:W-:Y:S01]  /*15ef0*/  SHF.L.U32 R2, R4, 0x1f, RZ ;  /* 0x0000001f04027819 */ /* 0x000fe200000006ff */
[----:B-1----:R-:W-:Y:S06]  /*15f00*/  @!P0 BRA `(.L_x_1923) ;  /* 0x0000001000d88947 */ /* 0x002fec0003800000 */
.L_x_1977:
[----:B------:R-:W2:Y:S02]  /*15f10*/  SYNCS.PHASECHK.TRANS64.TRYWAIT P0, [R7+URZ], R2 ;  /* 0x00000002070075a7 */ /* 0x000ea4000800017f */
[----:B--2---:R-:W-:Y:S05]  /*15f20*/  @!P0 BRA `(.L_x_1924) ;  /* 0x0000001000e48947 */ /* 0x004fea0003800000 */
.L_x_1978:
[----:B------:R-:W-:Y:S05]  /*15f30*/  @!P2 BRA `(.L_x_1925) ;  /* 0x000000000004a947 */ /* 0x000fea0003800000 */
[----:B------:R-:W-:Y:S01]  /*15f40*/  BPT.TRAP 0x1 ;  /* 0x000000040000795c */ /* 0x000fe20000300000 */
.L_x_1925:
[----:B------:R-:W3:Y:S01]  /*15f50*/  LDL.LU R4, [R1] ;  /* 0x0000000001047983 */ /* 0x000ee20000300800 */
[----:B------:R-:W-:-:S04]  /*15f60*/  VIADD R0, R0, 0x22860 ;  /* 0x0002286000007836 */ /* 0x000fc80000000000 */
[----:B---3--:R-:W-:-:S04]  /*15f70*/  IMAD R4, R4, 0x8, R0 ;  /* 0x0000000804047824 */ /* 0x008fc800078e0200 */
[----:B------:R-:W3:Y:S02]  /*15f80*/  SYNCS.PHASECHK.TRANS64.TRYWAIT P0, [R4+URZ], R5 ;  /* 0x00000005040075a7 */ /* 0x000ee4000800017f */
[----:B---3--:R-:W-:Y:S05]  /*15f90*/  @!P0 BRA `(.L_x_1926) ;  /* 0x0000001000dc8947 */ /* 0x008fea0003800000 */
.L_x_1979:
[----:B------:R-:W-:-:S07]  /*15fa0*/  IMAD R3, R3, 0x8, R0 ;  /* 0x0000000803037824 */ /* 0x000fce00078e0200 */
.L_x_1927:
[----:B----4-:R4:W0:Y:S02]  /*15fb0*/  SYNCS.PHASECHK.TRANS64.TRYWAIT P0, [R3+URZ], R2 ;  /* 0x00000002030075a7 */ /* 0x010824000800017f */
[----:B0-----:R-:W-:Y:S05]  /*15fc0*/  @!P0 NANOSLEEP.SYNCS 0x989680 ;  /* 0x009896800000895d */ /* 0x001fea0003900000 */
[----:B------:R-:W0:Y:S02]  /*15fd0*/  @!P0 SYNCS.PHASECHK.TRANS64 P0, [R3+URZ], R2 ;  /* 0x00000002030085a7 */ /* 0x000e24000800007f */
[----:B0-----:R-:W-:Y:S05]  /*15fe0*/  @!P0 BRA `(.L_x_1927) ;  /* 0xfffffffc00f08947 */ /* 0x001fea000383ffff */
.L_x_1920:
[----:B------:R-:W-:Y:S05]  /*15ff0*/  BSYNC B0 ;  /* 0x0000000000007941 */ /* 0x000fea0003800000 */
.L_x_1919:
[----:B------:R-:W-:Y:S05]  /*16000*/  EXIT ;  /* 0x000000000000794d */ /* 0x000fea0003800000 */
.L_x_1746:
[----:B0-----:R0:W1:Y:S02]  /*16010*/  SYNCS.PHASECHK.TRANS64.TRYWAIT P0, [R9+URZ+0x22800], R0 ;  /* 0x02280000090075a7 */ /* 0x001064000800017f */
[----:B-1----:R-:W-:Y:S05]  /*16020*/  @!P0 NANOSLEEP.SYNCS 0x989680 ;  /* 0x009896800000895d */ /* 0x002fea0003900000 */
[----:B------:R-:W1:Y:S02]  /*16030*/  @!P0 SYNCS.PHASECHK.TRANS64 P0, [R9+URZ+0x22800], R0 ;  /* 0x02280000090085a7 */ /* 0x000e64000800007f */
[----:B-1----:R-:W-:Y:S05]  /*16040*/  @!P0 BRA `(.L_x_1746) ;  /* 0xfffffffc00f08947 */ /* 0x002fea000383ffff */
[----:B------:R-:W-:Y:S05]  /*16050*/  BRA `(.L_x_1928) ;  /* 0xfffffebc00107947 */ /* 0x000fea000383ffff */
.L_x_1750:
[----:B-1----:R1:W2:Y:S02]  /*16060*/  SYNCS.PHASECHK.TRANS64.TRYWAIT P1, [R5+URZ+0x22830], R12 ;  /* 0x0228300c050075a7 */ /* 0x0022a4000802017f */
[----:B--2---:R-:W-:Y:S05]  /*16070*/  @!P1 NANOSLEEP.SYNCS 0x989680 ;  /* 0x009896800000995d */ /* 0x004fea0003900000 */
[----:B------:R-:W2:Y:S02]  /*16080*/  @!P1 SYNCS.PHASECHK.TRANS64 P1, [R5+URZ+0x22830], R12 ;  /* 0x0228300c050095a7 */ /* 0x000ea4000802007f */
[----:B--2---:R-:W-:Y:S05]  /*16090*/  @!P1 BRA `(.L_x_1750) ;  /* 0xfffffffc00f09947 */ /* 0x004fea000383ffff */
[----:B------:R-:W-:Y:S05]  /*160a0*/  BRA `(.L_x_1749) ;  /* 0xfffffebc003c7947 */ /* 0x000fea000383ffff */
.L_x_1762:
[----:B-1----:R1:W2:Y:S02]  /*160b0*/  SYNCS.PHASECHK.TRANS64.TRYWAIT P1, [R5+URZ+0x22850], R12 ;  /* 0x0228500c050075a7 */ /* 0x0022a4000802017f */
[----:B--2---:R-:W-:Y:S05]  /*160c0*/  @!P1 NANOSLEEP.SYNCS 0x989680 ;  /* 0x009896800000995d */ /* 0x004fea0003900000 */
[----:B------:R-:W2:Y:S02]  /*160d0*/  @!P1 SYNCS.PHASECHK.TRANS64 P1, [R5+URZ+0x22850], R12 ;  /* 0x0228500c050095a7 */ /* 0x000ea4000802007f */
[----:B--2---:R-:W-:Y:S05]  /*160e0*/  @!P1 BRA `(.L_x_1762) ;  /* 0xfffffffc00f09947 */ /* 0x004fea000383ffff */
[----:B------:R-:W-:Y:S05]  /*160f0*/  BRA `(.L_x_1761) ;  /* 0xfffffee400487947 */ /* 0x000fea000383ffff */
.L_x_1770:
[----:B-1----:R-:W-:-:S04]  /*16100*/  IMAD.U32 R21, RZ, RZ, UR28 ;  /* 0x0000001cff157e24 */ /* 0x002fc8000f8e00ff */
[----:B------:R1:W2:Y:S03]  /*16110*/  SYNCS.PHASECHK.TRANS64.TRYWAIT P1, [R21+URZ+0x22830], R10 ;  /* 0x0228300a150075a7 */ /* 0x0002a6000802017f */
[----:B--2---:R-:W-:Y:S05]  /*16120*/  @!P1 NANOSLEEP.SYNCS 0x989680 ;  /* 0x009896800000995d */ /* 0x004fea0003900000 */
[----:B------:R-:W2:Y:S02]  /*16130*/  @!P1 SYNCS.PHASECHK.TRANS64 P1, [R21+URZ+0x22830], R10 ;  /* 0x0228300a150095a7 */ /* 0x000ea4000802007f */
[----:B--2---:R-:W-:Y:S05]  /*16140*/  @!P1 BRA `(.L_x_1770) ;  /* 0xfffffffc00ec9947 */ /* 0x004fea000383ffff */
[----:B------:R-:W-:Y:S05]  /*16150*/  BRA `(.L_x_1769) ;  /* 0xfffffee800d07947 */ /* 0x000fea000383ffff */
.L_x_1782:
[----:B-1----:R1:W2:Y:S02]  /*16160*/  SYNCS.PHASECHK.TRANS64.TRYWAIT P1, [R177+URZ+0x22850], R10 ;  /* 0x0228500ab10075a7 */ /* 0x0022a4000802017f */
[----:B--2---:R-:W-:Y:S05]  /*16170*/  @!P1 NANOSLEEP.SYNCS 0x989680 ;  /* 0x009896800000995d */ /* 0x004fea0003900000 */
[----:B------:R-:W2:Y:S02]  /*16180*/  @!P1 SYNCS.PHASECHK.TRANS64 P1, [R177+URZ+0x22850], R10 ;  /* 0x0228500ab10095a7 */ /* 0x000ea4000802007f */
[----:B--2---:R-:W-:Y:S05]  /*16190*/  @!P1 BRA `(.L_x_1782) ;  /* 0xfffffffc00f09947 */ /* 0x004fea000383ffff */
[----:B------:R-:W-:Y:S05]  /*161a0*/  BRA `(.L_x_1781) ;  /* 0xffffff1800f87947 */ /* 0x000fea000383ffff */
.L_x_1791:
[----:B-1----:R-:W-:-:S04]  /*161b0*/  IMAD.U32 R6, RZ, RZ, UR25 ;  /* 0x00000019ff067e24 */ /* 0x002fc8000f8e00ff */
[----:B------:R1:W2:Y:S03]  /*161c0*/  SYNCS.PHASECHK.TRANS64.TRYWAIT P2, [R6+URZ+0x22830], R5 ;  /* 0x02283005060075a7 */ /* 0x0002a6000804017f */
[----:B--2---:R-:W-:Y:S05]  /*161d0*/  @!P2 NANOSLEEP.SYNCS 0x989680 ;  /* 0x009896800000a95d */ /* 0x004fea0003900000 */
[----:B------:R-:W2:Y:S02]  /*161e0*/  @!P2 SYNCS.PHASECHK.TRANS64 P2, [R6+URZ+0x22830], R5 ;  /* 0x022830050600a5a7 */ /* 0x000ea4000804007f */
[----:B--2---:R-:W-:Y:S05]  /*161f0*/  @!P2 BRA `(.L_x_1791) ;  /* 0xfffffffc00eca947 */ /* 0x004fea000383ffff */
[----:B------:R-:W-:Y:S05]  /*16200*/  BRA `(.L_x_1790) ;  /* 0xffffff2000a07947 */ /* 0x000fea000383ffff */
.L_x_1795:
[----:B-1----:R1:W2:Y:S02]  /*16210*/  SYNCS.PHASECHK.TRANS64.TRYWAIT P2, [R214+URZ+0x22850], R5 ;  /* 0x02285005d60075a7 */ /* 0x0022a4000804017f */
[----:B--2---:R-:W-:Y:S05]  /*16220*/  @!P2 NANOSLEEP.SYNCS 0x989680 ;  /* 0x009896800000a95d */ /* 0x004fea0003900000 */
[----:B------:R-:W2:Y:S02]  /*16230*/  @!P2 SYNCS.PHASECHK.TRANS64 P2, [R214+URZ+0x22850], R5 ;  /* 0x02285005d600a5a7 */ /* 0x000ea4000804007f */
[----:B--2---:R-:W-:Y:S05]  /*16240*/  @!P2 BRA `(.L_x_1795) ;  /* 0xfffffffc00f0a947 */ /* 0x004fea000383ffff */
[----:B------:R-:W-:Y:S05]  /*16250*/  BRA `(.L_x_1794) ;  /* 0xffffff4000407947 */ /* 0x000fea000383ffff */
.L_x_1801:
[----:B-1----:R-:W-:-:S04]  /*16260*/  IMAD.U32 R6, RZ, RZ, UR27 ;  /* 0x0000001bff067e24 */ /* 0x002fc8000f8e00ff */
[----:B------:R1:W2:Y:S03]  /*16270*/  SYNCS.PHASECHK.TRANS64.TRYWAIT P1, [R6+URZ+0x22830], R9 ;  /* 0x02283009060075a7 */ /* 0x0002a6000802017f */
[----:B--2---:R-:W-:Y:S05]  /*16280*/  @!P1 NANOSLEEP.SYNCS 0x989680 ;  /* 0x009896800000995d */ /* 0x004fea0003900000 */
[----:B------:R-:W2:Y:S02]  /*16290*/  @!P1 SYNCS.PHASECHK.TRANS64 P1, [R6+URZ+0x22830], R9 ;  /* 0x02283009060095a7 */ /* 0x000ea4000802007f */
[----:B--2---:R-:W-:Y:S05]  /*162a0*/  @!P1 BRA `(.L_x_1801) ;  /* 0xfffffffc00ec9947 */ /* 0x004fea000383ffff */
[----:B------:R-:W-:Y:S05]  /*162b0*/  BRA `(.L_x_1800) ;  /* 0xffffff4400647947 */ /* 0x000fea000383ffff */
.L_x_1813:
[----:B-1----:R1:W2:Y:S02]  /*162c0*/  SYNCS.PHASECHK.TRANS64.TRYWAIT P1, [R176+URZ+0x22850], R9 ;  /* 0x02285009b00075a7 */ /* 0x0022a4000802017f */
[----:B--2---:R-:W-:Y:S05]  /*162d0*/  @!P1 NANOSLEEP.SYNCS 0x989680 ;  /* 0x009896800000995d */ /* 0x004fea0003900000 */
[----:B------:R-:W2:Y:S02]  /*162e0*/  @!P1 SYNCS.PHASECHK.TRANS64 P1, [R176+URZ+0x22850], R9 ;  /* 0x02285009b00095a7 */ /* 0x000ea4000802007f */
[----:B--2---:R-:W-:Y:S05]  /*162f0*/  @!P1 BRA `(.L_x_1813) ;  /* 0xfffffffc00f09947 */ /* 0x004fea000383ffff */
[----:B------:R-:W-:Y:S05]  /*16300*/  BRA `(.L_x_1812) ;  /* 0xffffff74008c7947 */ /* 0x000fea000383ffff */
.L_x_1861:
[----:B------:R-:W1:Y:S01]  /*16310*/  S2R R5, SR_TID.X ;  /* 0x0000000000057919 */ /* 0x000e620000002100 */
[----:B------:R-:W-:Y:S01]  /*16320*/  BSSY B0, `(.L_x_1929) ;  /* 0x000000a000007945 */ /* 0x000fe20003800000 */
[----:B------:R-:W-:Y:S02]  /*16330*/  IMAD.MOV.U32 R12, RZ, RZ, RZ ;  /* 0x000000ffff0c7224 */ /* 0x000fe400078e00ff */
[----:B------:R-:W-:Y:S02]  /*16340*/  IMAD.MOV.U32 R11, RZ, RZ, 0x1f ;  /* 0x0000001fff0b7424 */ /* 0x000fe400078e00ff */
[----:B------:R-:W-:Y:S01]  /*16350*/  IMAD.MOV.U32 R15, RZ, RZ, -0x1 ;  /* 0xffffffffff0f7424 */ /* 0x000fe200078e00ff */
[----:B-1----:R-:W-:-:S04]  /*16360*/  SHF.R.U32.HI R5, RZ, 0x5, R5 ;  /* 0x00000005ff057819 */ /* 0x002fc80000011605 */
[----:B------:R-:W-:-:S05]  /*16370*/  LOP3.LUT R5, R5, 0x3, RZ, 0xc0, !PT ;  /* 0x0000000305057812 */ /* 0x000fca00078ec0ff */
[----:B0-----:R-:W-:-:S07]  /*16380*/  IMAD.MOV.U32 R13, RZ, RZ, R5 ;  /* 0x000000ffff0d7224 */ /* 0x001fce00078e0005 */
[----:B------:R-:W-:Y:S05]  /*16390*/  WARPSYNC.COLLECTIVE R15, `(.L_x_1930) ;  /* 0x000000000f087348 */ /* 0x000fea0003c00000 */
[----:B------:R0:W1:Y:S02]  /*163a0*/  SHFL.IDX P6, R14, R13, R12, R11 ;  /* 0x0000000c0d0e7389 */ /* 0x00006400000c000b */
[----:B01----:R-:W-:Y:S01]  /*163b0*/  ENDCOLLECTIVE ;  /* 0x000000000000791b */ /* 0x003fe20003800000 */
.L_x_1930:
[----:B------:R-:W-:Y:S05]  /*163c0*/  BSYNC B0 ;  /* 0x0000000000007941 */ /* 0x000fea0003800000 */
.L_x_1929:
[----:B------:R-:W-:Y:S05]  /*163d0*/  BRA `(.L_x_1931) ;  /* 0xffffffc800607947 */ /* 0x000fea000383ffff */
.L_x_1862:
[----:B------:R-:W-:Y:S01]  /*163e0*/  BSSY B0, `(.L_x_1932) ;  /* 0x0000006000007945 */ /* 0x000fe20003800000 */
[----:B------:R-:W-:-:S07]  /*163f0*/  IMAD.MOV.U32 R15, RZ, RZ, -0x1 ;  /* 0xffffffffff0f7424 */ /* 0x000fce00078e00ff */
[----:B0-----:R-:W-:Y:S05]  /*16400*/  WARPSYNC.COLLECTIVE R15, `(.L_x_1933) ;  /* 0x000000000f0c7348 */ /* 0x001fea0003c00000 */
[----:B------:R-:W-:Y:S02]  /*16410*/  ELECT P6, UR62, PT ;  /* 0x00000000003e782f */ /* 0x000fe400038c0000 */
[----:B------:R-:W-:Y:S01]  /*16420*/  MOV R14, UR62 ;  /* 0x0000003e000e7c02 */ /* 0x000fe20008000f00 */
[----:B0-----:R-:W-:Y:S10]  /*16430*/  ENDCOLLECTIVE ;  /* 0x000000000000791b */ /* 0x001ff40003800000 */
.L_x_1933:
[----:B------:R-:W-:Y:S05]  /*16440*/  BSYNC B0 ;  /* 0x0000000000007941 */ /* 0x000fea0003800000 */
.L_x_1932:
[----:B------:R-:W-:Y:S05]  /*16450*/  BRA `(.L_x_1934) ;  /* 0xffffffc800507947 */ /* 0x000fea000383ffff */
.L_x_1865:
[----:B-1----:R1:W2:Y:S02]  /*16460*/  SYNCS.PHASECHK.TRANS64.TRYWAIT P0, [R9+URZ+0x22840], R10 ;  /* 0x0228400a090075a7 */ /* 0x0022a4000800017f */
[----:B--2---:R-:W-:Y:S05]  /*16470*/  @!P0 NANOSLEEP.SYNCS 0x989680 ;  /* 0x009896800000895d */ /* 0x004fea0003900000 */
[----:B------:R-:W2:Y:S02]  /*16480*/  @!P0 SYNCS.PHASECHK.TRANS64 P0, [R9+URZ+0x22840], R10 ;  /* 0x0228400a090085a7 */ /* 0x000ea4000800007f */
[----:B--2---:R-:W-:Y:S05]  /*16490*/  @!P0 BRA `(.L_x_1865) ;  /* 0xfffffffc00f08947 */ /* 0x004fea000383ffff */
[----:B------:R-:W-:Y:S05]  /*164a0*/  BRA `(.L_x_1935) ;  /* 0xffffffc800b87947 */ /* 0x000fea000383ffff */
.L_x_1868:
[----:B-1----:R-:W1:Y:S01]  /*164b0*/  S2R R10, SR_CgaCtaId ;  /* 0x00000000000a7919 */ /* 0x002e620000008800 */
[----:B------:R-:W-:-:S04]  /*164c0*/  MOV R9, 0x400 ;  /* 0x0000040000097802 */ /* 0x000fc80000000f00 */
[----:B-1----:R-:W-:-:S04]  /*164d0*/  LEA R9, R10, R9, 0x18 ;  /* 0x000000090a097211 */ /* 0x002fc800078ec0ff */
[----:B------:R1:W2:Y:S03]  /*164e0*/  SYNCS.PHASECHK.TRANS64.TRYWAIT P0, [R9+URZ+0x22820], R6 ;  /* 0x02282006090075a7 */ /* 0x0002a6000800017f */
[----:B--2---:R-:W-:Y:S05]  /*164f0*/  @!P0 NANOSLEEP.SYNCS 0x989680 ;  /* 0x009896800000895d */ /* 0x004fea0003900000 */
[----:B------:R-:W2:Y:S02]  /*16500*/  @!P0 SYNCS.PHASECHK.TRANS64 P0, [R9+URZ+0x22820], R6 ;  /* 0x02282006090085a7 */ /* 0x000ea4000800007f */
[----:B--2---:R-:W-:Y:S05]  /*16510*/  @!P0 BRA `(.L_x_1868) ;  /* 0xfffffffc00e48947 */ /* 0x004fea000383ffff */
[----:B------:R-:W-:Y:S05]  /*16520*/  BRA `(.L_x_1936) ;  /* 0xffffffcc00947947 */ /* 0x000fea000383ffff */
.L_x_1871:
[----:B-1----:R1:W2:Y:S02]  /*16530*/  SYNCS.PHASECHK.TRANS64.TRYWAIT P0, [R6+URZ+0x22860], R9 ;  /* 0x02286009060075a7 */ /* 0x0022a4000800017f */
[----:B--2---:R-:W-:Y:S05]  /*16540*/  @!P0 NANOSLEEP.SYNCS 0x989680 ;  /* 0x009896800000895d */ /* 0x004fea0003900000 */
[----:B------:R-:W2:Y:S02]  /*16550*/  @!P0 SYNCS.PHASECHK.TRANS64 P0, [R6+URZ+0x22860], R9 ;  /* 0x02286009060085a7 */ /* 0x000ea4000800007f */
[----:B--2---:R-:W-:Y:S05]  /*16560*/  @!P0 BRA `(.L_x_1871) ;  /* 0xfffffffc00f08947 */ /* 0x004fea000383ffff */
[----:B------:R-:W-:Y:S05]  /*16570*/  BRA `(.L_x_1937) ;  /* 0xffffffcc00b07947 */ /* 0x000fea000383ffff */
.L_x_1880:
[----:B-1----:R1:W2:Y:S02]  /*16580*/  SYNCS.PHASECHK.TRANS64.TRYWAIT P0, [R2+URZ+0x22840], R3 ;  /* 0x02284003020075a7 */ /* 0x0022a4000800017f */
[----:B--2---:R-:W-:Y:S05]  /*16590*/  @!P0 NANOSLEEP.SYNCS 0x989680 ;  /* 0x009896800000895d */ /* 0x004fea0003900000 */
[----:B------:R-:W2:Y:S02]  /*165a0*/  @!P0 SYNCS.PHASECHK.TRANS64 P0, [R2+URZ+0x22840], R3 ;  /* 0x02284003020085a7 */ /* 0x000ea4000800007f */
[----:B--2---:R-:W-:Y:S05]  /*165b0*/  @!P0 BRA `(.L_x_1880) ;  /* 0xfffffffc00f08947 */ /* 0x004fea000383ffff */
[----:B------:R-:W-:Y:S05]  /*165c0*/  BRA `(.L_x_1938) ;  /* 0xffffffd400347947 */ /* 0x000fea000383ffff */
.L_x_1882:
[----:B--2---:R2:W3:Y:S02]  /*165d0*/  SYNCS.PHASECHK.TRANS64.TRYWAIT P0, [R2+URZ+0x22860], R3 ;  /* 0x02286003020075a7 */ /* 0x0044e4000800017f */
[----:B---3--:R-:W-:Y:S05]  /*165e0*/  @!P0 NANOSLEEP.SYNCS 0x989680 ;  /* 0x009896800000895d */ /* 0x008fea0003900000 */
[----:B------:R-:W3:Y:S02]  /*165f0*/  @!P0 SYNCS.PHASECHK.TRANS64 P0, [R2+URZ+0x22860], R3 ;  /* 0x02286003020085a7 */ /* 0x000ee4000800007f */
[----:B---3--:R-:W-:Y:S05]  /*16600*/  @!P0 BRA `(.L_x_1882) ;  /* 0xfffffffc00f08947 */ /* 0x008fea000383ffff */
[----:B------:R-:W-:Y:S05]  /*16610*/  BRA `(.L_x_1939) ;  /* 0xffffffd400a47947 */ /* 0x000fea000383ffff */
.L_x_1887:
[----:B--2---:R2:W3:Y:S02]  /*16620*/  SYNCS.PHASECHK.TRANS64.TRYWAIT P0, [R2+URZ+0x22840], R3 ;  /* 0x02284003020075a7 */ /* 0x0044e4000800017f */
[----:B---3--:R-:W-:Y:S05]  /*16630*/  @!P0 NANOSLEEP.SYNCS 0x989680 ;  /* 0x009896800000895d */ /* 0x008fea0003900000 */
[----:B------:R-:W3:Y:S02]  /*16640*/  @!P0 SYNCS.PHASECHK.TRANS64 P0, [R2+URZ+0x22840], R3 ;  /* 0x02284003020085a7 */ /* 0x000ee4000800007f */
[----:B---3--:R-:W-:Y:S05]  /*16650*/  @!P0 BRA `(.L_x_1887) ;  /* 0xfffffffc00f08947 */ /* 0x008fea000383ffff */
[----:B------:R-:W-:Y:S05]  /*16660*/  BRA `(.L_x_1940) ;  /* 0xffffffd800f87947 */ /* 0x000fea000383ffff */
.L_x_1889:
[----:B0-----:R0:W1:Y:S02]  /*16670*/  SYNCS.PHASECHK.TRANS64.TRYWAIT P1, [R2+URZ+0x22860], R3 ;  /* 0x02286003020075a7 */ /* 0x001064000802017f */
[----:B-1----:R-:W-:Y:S05]  /*16680*/  @!P1 NANOSLEEP.SYNCS 0x989680 ;  /* 0x009896800000995d */ /* 0x002fea0003900000 */
[----:B------:R-:W1:Y:S02]  /*16690*/  @!P1 SYNCS.PHASECHK.TRANS64 P1, [R2+URZ+0x22860], R3 ;  /* 0x02286003020095a7 */ /* 0x000e64000802007f */
[----:B-1----:R-:W-:Y:S05]  /*166a0*/  @!P1 BRA `(.L_x_1889) ;  /* 0xfffffffc00f09947 */ /* 0x002fea000383ffff */
[----:B------:R-:W-:Y:S05]  /*166b0*/  BRA `(.L_x_1941) ;  /* 0xffffffdc00647947 */ /* 0x000fea000383ffff */
.L_x_1894:
[----:B---3--:R3:W4:Y:S02]  /*166c0*/  SYNCS.PHASECHK.TRANS64.TRYWAIT P0, [R2+URZ+0x22840], R3 ;  /* 0x02284003020075a7 */ /* 0x008724000800017f */
[----:B----4-:R-:W-:Y:S05]  /*166d0*/  @!P0 NANOSLEEP.SYNCS 0x989680 ;  /* 0x009896800000895d */ /* 0x010fea0003900000 */
[----:B------:R-:W4:Y:S02]  /*166e0*/  @!P0 SYNCS.PHASECHK.TRANS64 P0, [R2+URZ+0x22840], R3 ;  /* 0x02284003020085a7 */ /* 0x000f24000800007f */
[----:B----4-:R-:W-:Y:S05]  /*166f0*/  @!P0 BRA `(.L_x_1894) ;  /* 0xfffffffc00f08947 */ /* 0x010fea000383ffff */
[----:B------:R-:W-:Y:S05]  /*16700*/  BRA `(.L_x_1942) ;  /* 0xffffffe000947947 */ /* 0x000fea000383ffff */
.L_x_1896:
[----:B0-----:R0:W1:Y:S02]  /*16710*/  SYNCS.PHASECHK.TRANS64.TRYWAIT P1, [R2+URZ+0x22860], R3 ;  /* 0x02286003020075a7 */ /* 0x001064000802017f */
[----:B-1----:R-:W-:Y:S05]  /*16720*/  @!P1 NANOSLEEP.SYNCS 0x989680 ;  /* 0x009896800000995d */ /* 0x002fea0003900000 */
[----:B------:R-:W1:Y:S02]  /*16730*/  @!P1 SYNCS.PHASECHK.TRANS64 P1, [R2+URZ+0x22860], R3 ;  /* 0x02286003020095a7 */ /* 0x000e64000802007f */
[----:B-1----:R-:W-:Y:S05]  /*16740*/  @!P1 BRA `(.L_x_1896) ;  /* 0xfffffffc00f09947 */ /* 0x002fea000383ffff */
[----:B------:R-:W-:Y:S05]  /*16750*/  BRA `(.L_x_1943) ;  /* 0xffffffe400047947 */ /* 0x000fea000383ffff */
.L_x_1901:
[----:B------:R-:W-:Y:S01]  /*16760*/  BSSY B0, `(.L_x_1944) ;  /* 0x0000008000007945 */ /* 0x000fe20003800000 */
[----:B0-----:R-:W-:Y:S02]  /*16770*/  IMAD.MOV.U32 R13, RZ, RZ, R16 ;  /* 0x000000ffff0d7224 */ /* 0x001fe400078e0010 */
[----:B-1----:R-:W-:Y:S02]  /*16780*/  IMAD.MOV.U32 R12, RZ, RZ, RZ ;  /* 0x000000ffff0c7224 */ /* 0x002fe400078e00ff */
[----:B------:R-:W-:Y:S02]  /*16790*/  IMAD.MOV.U32 R11, RZ, RZ, 0x1f ;  /* 0x0000001fff0b7424 */ /* 0x000fe400078e00ff */
[----:B------:R-:W-:-:S07]  /*167a0*/  IMAD.MOV.U32 R15, RZ, RZ, -0x1 ;  /* 0xffffffffff0f7424 */ /* 0x000fce00078e00ff */
[----:B--2---:R-:W-:Y:S05]  /*167b0*/  WARPSYNC.COLLECTIVE R15, `(.L_x_1945) ;  /* 0x000000000f087348 */ /* 0x004fea0003c00000 */
[----:B------:R0:W1:Y:S02]  /*167c0*/  SHFL.IDX P6, R14, R13, R12, R11 ;  /* 0x0000000c0d0e7389 */ /* 0x00006400000c000b */
[----:B012---:R-:W-:Y:S01]  /*167d0*/  ENDCOLLECTIVE ;  /* 0x000000000000791b */ /* 0x007fe20003800000 */
.L_x_1945:
[----:B------:R-:W-:Y:S05]  /*167e0*/  BSYNC B0 ;  /* 0x0000000000007941 */ /* 0x000fea0003800000 */
.L_x_1944:
        /* <DEDUP_REMOVED lines=8> */
.L_x_1946:
[----:B------:R-:W-:Y:S01]  /*16870*/  IMAD.MOV.U32 R7, RZ, RZ, R14 ;  /* 0x000000ffff077224 */ /* 0x000fe200078e000e */
[----:B------:R-:W-:Y:S06]  /*16880*/  BRA `(.L_x_1947) ;  /* 0xffffffe400f87947 */ /* 0x000fec000383ffff */
.L_x_1904:
[----:B------:R-:W-:Y:S01]  /*16890*/  BSSY B0, `(.L_x_1948) ;  /* 0x0000008000007945 */ /* 0x000fe20003800000 */
[----:B0----5:R-:W-:Y:S02]  /*168a0*/  IMAD.MOV.U32 R13, RZ, RZ, R17 ;  /* 0x000000ffff0d7224 */ /* 0x021fe400078e0011 */
[----:B------:R-:W-:Y:S02]  /*168b0*/  IMAD.MOV.U32 R12, RZ, RZ, 0x1 ;  /* 0x00000001ff0c7424 */ /* 0x000fe400078e00ff */
[----:B------:R-:W-:Y:S02]  /*168c0*/  IMAD.MOV.U32 R11, RZ, RZ, RZ ;  /* 0x000000ffff0b7224 */ /* 0x000fe400078e00ff */
[----:B------:R-:W-:-:S07]  /*168d0*/  IMAD.MOV.U32 R15, RZ, RZ, -0x1 ;  /* 0xffffffffff0f7424 */ /* 0x000fce00078e00ff */
[----:B-1234-:R-:W-:Y:S05]  /*168e0*/  WARPSYNC.COLLECTIVE R15, `(.L_x_1949) ;  /* 0x000000000f087348 */ /* 0x01efea0003c00000 */
[----:B------:R0:W0:Y:S02]  /*168f0*/  SHFL.UP P6, R14, R13, R12, R11 ;  /* 0x0400000c0d0e7389 */ /* 0x00002400000c000b */
[----:B01234-:R-:W-:Y:S01]  /*16900*/  ENDCOLLECTIVE ;  /* 0x000000000000791b */ /* 0x01ffe20003800000 */
.L_x_1949:
[----:B------:R-:W-:Y:S05]  /*16910*/  BSYNC B0 ;  /* 0x0000000000007941 */ /* 0x000fea0003800000 */
.L_x_1948:
        /* <DEDUP_REMOVED lines=10> */
.L_x_1950:
        /* <DEDUP_REMOVED lines=8> */
.L_x_1951:
        /* <DEDUP_REMOVED lines=8> */
.L_x_1952:
        /* <DEDUP_REMOVED lines=8> */
.L_x_1953:
        /* <DEDUP_REMOVED lines=8> */
.L_x_1954:
[----:B------:R-:W-:Y:S05]  /*16bc0*/  BRA `(.L_x_1955) ;  /* 0xffffffe400bc7947 */ /* 0x000fea000383ffff */
.L_x_1909:
[----:B------:R-:W-:Y:S01]  /*16bd0*/  BSSY B0, `(.L_x_1956) ;  /* 0x0000008000007945 */ /* 0x000fe20003800000 */
[----:B-----5:R-:W-:Y:S02]  /*16be0*/  IMAD.MOV.U32 R13, RZ, RZ, R17 ;  /* 0x000000ffff0d7224 */ /* 0x020fe400078e0011 */
[----:B------:R-:W-:Y:S02]  /*16bf0*/  IMAD.MOV.U32 R12, RZ, RZ, 0x1 ;  /* 0x00000001ff0c7424 */ /* 0x000fe400078e00ff */
[----:B------:R-:W-:Y:S02]  /*16c00*/  IMAD.MOV.U32 R11, RZ, RZ, RZ ;  /* 0x000000ffff0b7224 */ /* 0x000fe400078e00ff */
[----:B------:R-:W-:-:S07]  /*16c10*/  IMAD.MOV.U32 R15, RZ, RZ, -0x1 ;  /* 0xffffffffff0f7424 */ /* 0x000fce00078e00ff */
[----:B0--3--:R-:W-:Y:S05]  /*16c20*/  WARPSYNC.COLLECTIVE R15, `(.L_x_1957) ;  /* 0x000000000f087348 */ /* 0x009fea0003c00000 */
[----:B------:R1:W2:Y:S02]  /*16c30*/  SHFL.UP P6, R14, R13, R12, R11 ;  /* 0x0400000c0d0e7389 */ /* 0x0002a400000c000b */
[----:B0123--:R-:W-:Y:S01]  /*16c40*/  ENDCOLLECTIVE ;  /* 0x000000000000791b */ /* 0x00ffe20003800000 */
.L_x_1957:
[----:B------:R-:W-:Y:S05]  /*16c50*/  BSYNC B0 ;  /* 0x0000000000007941 */ /* 0x000fea0003800000 */
.L_x_1956:
        /* <DEDUP_REMOVED lines=10> */
.L_x_1958:
        /* <DEDUP_REMOVED lines=8> */
.L_x_1959:
        /* <DEDUP_REMOVED lines=8> */
.L_x_1960:
        /* <DEDUP_REMOVED lines=8> */
.L_x_1961:
        /* <DEDUP_REMOVED lines=8> */
.L_x_1962:
[----:B------:R-:W-:Y:S05]  /*16f00*/  BRA `(.L_x_1963) ;  /* 0xffffffe400a07947 */ /* 0x000fea000383ffff */
.L_x_1911:
[----:B------:R-:W-:Y:S01]  /*16f10*/  BSSY B0, `(.L_x_1964) ;  /* 0x0000006000007945 */ /* 0x000fe20003800000 */
[----:B------:R-:W-:Y:S01]  /*16f20*/  PLOP3.LUT P6, PT, P6, PT, PT, 0x8, 0x0 ;  /* 0x000000000000781c */ /* 0x000fe200037ce170 */
[----:B------:R-:W-:-:S12]  /*16f30*/  IMAD.MOV.U32 R15, RZ, RZ, -0x1 ;  /* 0xffffffffff0f7424 */ /* 0x000fd800078e00ff */
[----:B0-----:R-:W-:Y:S05]  /*16f40*/  WARPSYNC.COLLECTIVE R15, `(.L_x_1965) ;  /* 0x000000000f087348 */ /* 0x001fea0003c00000 */
[----:B------:R-:W-:Y:S01]  /*16f50*/  VOTE.ANY R14, PT, P6 ;  /* 0x00000000000e7806 */ /* 0x000fe200030e0100 */
[----:B0-----:R-:W-:Y:S06]  /*16f60*/  ENDCOLLECTIVE ;  /* 0x000000000000791b */ /* 0x001fec0003800000 */
.L_x_1965:
[----:B------:R-:W-:Y:S05]  /*16f70*/  BSYNC B0 ;  /* 0x0000000000007941 */ /* 0x000fea0003800000 */
.L_x_1964:
        /* <DEDUP_REMOVED lines=9> */
.L_x_1966:
[----:B------:R-:W-:Y:S01]  /*17010*/  IMAD.MOV.U32 R17, RZ, RZ, R14 ;  /* 0x000000ffff117224 */ /* 0x000fe200078e000e */
[----:B------:R-:W-:Y:S06]  /*17020*/  BRA `(.L_x_1967) ;  /* 0xffffffe400907947 */ /* 0x000fec000383ffff */
.L_x_1913:
[----:B------:R-:W-:Y:S01]  /*17030*/  BSSY B0, `(.L_x_1968) ;  /* 0x0000007000007945 */ /* 0x000fe20003800000 */
[----:B------:R-:W-:Y:S02]  /*17040*/  IMAD.MOV.U32 R13, RZ, RZ, R2 ;  /* 0x000000ffff0d7224 */ /* 0x000fe400078e0002 */
[----:B------:R-:W-:Y:S02]  /*17050*/  IMAD.MOV.U32 R11, RZ, RZ, 0x1f ;  /* 0x0000001fff0b7424 */ /* 0x000fe400078e00ff */
[----:B------:R-:W-:-:S07]  /*17060*/  IMAD.MOV.U32 R15, RZ, RZ, -0x1 ;  /* 0xffffffffff0f7424 */ /* 0x000fce00078e00ff */
[----:B012---:R-:W-:Y:S05]  /*17070*/  WARPSYNC.COLLECTIVE R15, `(.L_x_1969) ;  /* 0x000000000f087348 */ /* 0x007fea0003c00000 */
[----:B------:R3:W4:Y:S02]  /*17080*/  SHFL.IDX P6, R14, R13, R12, R11 ;  /* 0x0000000c0d0e7389 */ /* 0x00072400000c000b */
[----:B01234-:R-:W-:Y:S01]  /*17090*/  ENDCOLLECTIVE ;  /* 0x000000000000791b */ /* 0x01ffe20003800000 */
.L_x_1969:
[----:B------:R-:W-:Y:S05]  /*170a0*/  BSYNC B0 ;  /* 0x0000000000007941 */ /* 0x000fea0003800000 */
.L_x_1968:
[----:B------:R-:W-:Y:S01]  /*170b0*/  IMAD.MOV.U32 R7, RZ, RZ, R14 ;  /* 0x000000ffff077224 */ /* 0x000fe200078e000e */
[----:B------:R-:W-:Y:S06]  /*170c0*/  BRA `(.L_x_1912) ;  /* 0xffffffe400847947 */ /* 0x000fec000383ffff */
.L_x_1917:
[----:B-1----:R1:W2:Y:S02]  /*170d0*/  SYNCS.PHASECHK.TRANS64.TRYWAIT P0, [R0+URZ+0x22820], R3 ;  /* 0x02282003000075a7 */ /* 0x0022a4000800017f */
[----:B--2---:R-:W-:Y:S05]  /*170e0*/  @!P0 NANOSLEEP.SYNCS 0x989680 ;  /* 0x009896800000895d */ /* 0x004fea0003900000 */
[----:B------:R-:W2:Y:S02]  /*170f0*/  @!P0 SYNCS.PHASECHK.TRANS64 P0, [R0+URZ+0x22820], R3 ;  /* 0x02282003000085a7 */ /* 0x000ea4000800007f */
[----:B--2---:R-:W-:Y:S05]  /*17100*/  @!P0 BRA `(.L_x_1917) ;  /* 0xfffffffc00f08947 */ /* 0x004fea000383ffff */
[----:B------:R-:W-:Y:S05]  /*17110*/  BRA `(.L_x_1970) ;  /* 0xffffffe800f87947 */ /* 0x000fea000383ffff */
.L_x_1918:
[----:B------:R-:W2:Y:S01]  /*17120*/  S2R R2, SR_TID.X ;  /* 0x0000000000027919 */ /* 0x000ea20000002100 */
[----:B------:R-:W-:Y:S01]  /*17130*/  BSSY B0, `(.L_x_1971) ;  /* 0x000000a000007945 */ /* 0x000fe20003800000 */
[----:B------:R-:W-:Y:S02]  /*17140*/  IMAD.MOV.U32 R12, RZ, RZ, RZ ;  /* 0x000000ffff0c7224 */ /* 0x000fe400078e00ff */
[----:B------:R-:W-:Y:S02]  /*17150*/  IMAD.MOV.U32 R11, RZ, RZ, 0x1f ;  /* 0x0000001fff0b7424 */ /* 0x000fe400078e00ff */
[----:B------:R-:W-:Y:S01]  /*17160*/  IMAD.MOV.U32 R15, RZ, RZ, -0x1 ;  /* 0xffffffffff0f7424 */ /* 0x000fe200078e00ff */
[----:B--2---:R-:W-:-:S04]  /*17170*/  SHF.R.U32.HI R2, RZ, 0x5, R2 ;  /* 0x00000005ff027819 */ /* 0x004fc80000011602 */
[----:B------:R-:W-:-:S05]  /*17180*/  LOP3.LUT R2, R2, 0x3, RZ, 0xc0, !PT ;  /* 0x0000000302027812 */ /* 0x000fca00078ec0ff */
[----:B0-----:R-:W-:-:S07]  /*17190*/  IMAD.MOV.U32 R13, RZ, RZ, R2 ;  /* 0x000000ffff0d7224 */ /* 0x001fce00078e0002 */
[----:B-1----:R-:W-:Y:S05]  /*171a0*/  WARPSYNC.COLLECTIVE R15, `(.L_x_1972) ;  /* 0x000000000f087348 */ /* 0x002fea0003c00000 */
[----:B------:R0:W2:Y:S02]  /*171b0*/  SHFL.IDX P6, R14, R13, R12, R11 ;  /* 0x0000000c0d0e7389 */ /* 0x0000a400000c000b */
[----:B012---:R-:W-:Y:S01]  /*171c0*/  ENDCOLLECTIVE ;  /* 0x000000000000791b */ /* 0x007fe20003800000 */
.L_x_1972:
[----:B------:R-:W-:Y:S05]  /*171d0*/  BSYNC B0 ;  /* 0x0000000000007941 */ /* 0x000fea0003800000 */
.L_x_1971:
[----:B------:R-:W-:Y:S05]  /*171e0*/  BRA `(.L_x_1973) ;  /* 0xffffffe800e07947 */ /* 0x000fea000383ffff */
.L_x_1921:
[----:B------:R-:W-:Y:S01]  /*171f0*/  BSSY B1, `(.L_x_1974) ;  /* 0x0000006000017945 */ /* 0x000fe20003800000 */
[----:B------:R-:W-:-:S07]  /*17200*/  IMAD.MOV.U32 R15, RZ, RZ, -0x1 ;  /* 0xffffffffff0f7424 */ /* 0x000fce00078e00ff */
[----:B012---:R-:W-:Y:S05]  /*17210*/  WARPSYNC.COLLECTIVE R15, `(.L_x_1975) ;  /* 0x000000000f0c7348 */ /* 0x007fea0003c00000 */
[----:B------:R-:W-:Y:S02]  /*17220*/  ELECT P6, UR62, PT ;  /* 0x00000000003e782f */ /* 0x000fe400038c0000 */
[----:B------:R-:W-:Y:S01]  /*17230*/  MOV R14, UR62 ;  /* 0x0000003e000e7c02 */ /* 0x000fe20008000f00 */
[----:B012---:R-:W-:Y:S10]  /*17240*/  ENDCOLLECTIVE ;  /* 0x000000000000791b */ /* 0x007ff40003800000 */
.L_x_1975:
[----:B------:R-:W-:Y:S05]  /*17250*/  BSYNC B1 ;  /* 0x0000000000017941 */ /* 0x000fea0003800000 */
.L_x_1974:
[----:B------:R-:W-:Y:S05]  /*17260*/  BRA `(.L_x_1976) ;  /* 0xffffffe800d87947 */ /* 0x000fea000383ffff */
.L_x_1923:
[----:B-1----:R1:W2:Y:S02]  /*17270*/  SYNCS.PHASECHK.TRANS64.TRYWAIT P0, [R6+URZ], R5 ;  /* 0x00000005060075a7 */ /* 0x0022a4000800017f */
[----:B--2---:R-:W-:Y:S05]  /*17280*/  @!P0 NANOSLEEP.SYNCS 0x989680 ;  /* 0x009896800000895d */ /* 0x004fea0003900000 */
[----:B------:R-:W2:Y:S02]  /*17290*/  @!P0 SYNCS.PHASECHK.TRANS64 P0, [R6+URZ], R5 ;  /* 0x00000005060085a7 */ /* 0x000ea4000800007f */
[----:B--2---:R-:W-:Y:S05]  /*172a0*/  @!P0 BRA `(.L_x_1923) ;  /* 0xfffffffc00f08947 */ /* 0x004fea000383ffff */
[----:B------:R-:W-:Y:S05]  /*172b0*/  BRA `(.L_x_1977) ;  /* 0xffffffec00147947 */ /* 0x000fea000383ffff */
.L_x_1924:
[----:B--2---:R2:W3:Y:S02]  /*172c0*/  SYNCS.PHASECHK.TRANS64.TRYWAIT P0, [R7+URZ], R2 ;  /* 0x00000002070075a7 */ /* 0x0044e4000800017f */
[----:B---3--:R-:W-:Y:S05]  /*172d0*/  @!P0 NANOSLEEP.SYNCS 0x989680 ;  /* 0x009896800000895d */ /* 0x008fea0003900000 */
[----:B------:R-:W3:Y:S02]  /*172e0*/  @!P0 SYNCS.PHASECHK.TRANS64 P0, [R7+URZ], R2 ;  /* 0x00000002070085a7 */ /* 0x000ee4000800007f */
[----:B---3--:R-:W-:Y:S05]  /*172f0*/  @!P0 BRA `(.L_x_1924) ;  /* 0xfffffffc00f08947 */ /* 0x008fea000383ffff */
[----:B------:R-:W-:Y:S05]  /*17300*/  BRA `(.L_x_1978) ;  /* 0xffffffec00087947 */ /* 0x000fea000383ffff */
.L_x_1926:
[----:B---3--:R3:W4:Y:S02]  /*17310*/  SYNCS.PHASECHK.TRANS64.TRYWAIT P0, [R4+URZ], R5 ;  /* 0x00000005040075a7 */ /* 0x008724000800017f */
[----:B----4-:R-:W-:Y:S05]  /*17320*/  @!P0 NANOSLEEP.SYNCS 0x989680 ;  /* 0x009896800000895d */ /* 0x010fea0003900000 */
[----:B------:R-:W4:Y:S02]  /*17330*/  @!P0 SYNCS.PHASECHK.TRANS64 P0, [R4+URZ], R5 ;  /* 0x00000005040085a7 */ /* 0x000f24000800007f */
[----:B----4-:R-:W-:Y:S05]  /*17340*/  @!P0 BRA `(.L_x_1926) ;  /* 0xfffffffc00f08947 */ /* 0x010fea000383ffff */
[----:B------:R-:W-:Y:S05]  /*17350*/  BRA `(.L_x_1979) ;  /* 0xffffffec00107947 */ /* 0x000fea000383ffff */
.L_x_1980:
        /* <DEDUP_REMOVED lines=10> */
.L_x_4723:


//--------------------- .text._ZN7cutlass13device_kernelIN5flash11enable_sm90INS1_16FlashAttnFwdSm90INS1_25CollectiveMainloopFwdSm90ILi2EN4cute5tupleIJNS5_1CILi1EEES8_S8_EEENS6_IJNS7_ILi128EEENS7_ILi96EEENS7_ILi64EEEEEELi256ENS_10bfloat16_tEfNS_4arch4Sm90ELb0ELb1ELb1ELb1ELb0ELb1ELb0ELb1ELb0ELb0ELb0ELb0EEENS1_21CollectiveEpilogueFwdINS6_IJSA_NS7_ILi256EEESB_EEES9_SE_SG_Li256ELb1ELb0ELb0ELb0EEENS1_36VarlenDynamicPersistentTileSchedulerILi128ELi96ELi256ELi32ELb0ELb0ELb1ELb1ELb0ELb1EEEEEEEEEvNT_6ParamsE --------------------------
	.section	.text._ZN7cutlass13device_kernelIN5flash11enable_sm90INS1_16FlashAttnFwdSm90INS1_25CollectiveMainloopFwdSm90ILi2EN4cute5tupleIJNS5_1CILi1EEES8_S8_EEENS6_IJNS7_ILi128EEENS7_ILi96EEENS7_ILi64EEEEEELi256ENS_10bfloat16_tEfNS_4arch4Sm90ELb0ELb1ELb1ELb1ELb0ELb1ELb0ELb1ELb0ELb0ELb0ELb0EEENS1_21CollectiveEpilogueFwdINS6_IJSA_NS7_ILi256EEESB_EEES9_SE_SG_Li256ELb1ELb0ELb0ELb0EEENS1_36VarlenDynamicPersistentTileSchedulerILi128ELi96ELi256ELi32ELb0ELb0ELb1ELb1ELb0ELb1EEEEEEEEEvNT_6ParamsE,"ax",@progbits
	.align	128
.text._ZN7cutlass13device_kernelIN5flash11enable_sm90INS1_16FlashAttnFwdSm90INS1_25CollectiveMainloopFwdSm90ILi2EN4cute5tupleIJNS5_1CILi1EEES8_S8_EEENS6_IJNS7_ILi128EEENS7_ILi96EEENS7_ILi64EEEEEELi256ENS_10bfloat16_tEfNS_4arch4Sm90ELb0ELb1ELb1ELb1ELb0ELb1ELb0ELb1ELb0ELb0ELb0ELb0EEENS1_21CollectiveEpilogueFwdINS6_IJSA_NS7_ILi256EEESB_EEES9_SE_SG_Li256ELb1ELb0ELb0ELb0EEENS1_36VarlenDynamicPersistentTileSchedulerILi128ELi96ELi256ELi32ELb0ELb0ELb1ELb1ELb0ELb1EEEEEEEEEvNT_6ParamsE:
        .type           _ZN7cutlass13device_kernelIN5flash11enable_sm90INS1_16FlashAttnFwdSm90INS1_25CollectiveMainloopFwdSm90ILi2EN4cute5tupleIJNS5_1CILi1EEES8_S8_EEENS6_IJNS7_ILi128EEENS7_ILi96EEENS7_ILi64EEEEEELi256ENS_10bfloat16_tEfNS_4arch4Sm90ELb0ELb1ELb1ELb1ELb0ELb1ELb0ELb1ELb0ELb0ELb0ELb0EEENS1_21CollectiveEpilogueFwdINS6_IJSA_NS7_ILi256EEESB_EEES9_SE_SG_Li256ELb1ELb0ELb0ELb0EEENS1_36VarlenDynamicPersistentTileSchedulerILi128ELi96ELi256ELi32ELb0ELb0ELb1ELb1ELb0ELb1EEEEEEEEEvNT_6ParamsE,@function
        .size           _ZN7cutlass13device_kernelIN5flash11enable_sm90INS1_16FlashAttnFwdSm90INS1_25CollectiveMainloopFwdSm90ILi2EN4cute5tupleIJNS5_1CILi1EEES8_S8_EEENS6_IJNS7_ILi128EEENS7_ILi96EEENS7_ILi64EEEEEELi256ENS_10bfloat16_tEfNS_4arch4Sm90ELb0ELb1ELb1ELb1ELb0ELb1ELb0ELb1ELb0ELb0ELb0ELb0EEENS1_21CollectiveEpilogueFwdINS6_IJSA_NS7_ILi256EEESB_EEES9_SE_SG_Li256ELb1ELb0ELb0ELb0EEENS1_36VarlenDynamicPersistentTileSchedulerILi128ELi96ELi256ELi32ELb0ELb0ELb1ELb1ELb0ELb1EEEEEEEEEvNT_6ParamsE,(.L_x_4724 - _ZN7cutlass13device_kernelIN5flash11enable_sm90INS1_16FlashAttnFwdSm90INS1_25CollectiveMainloopFwdSm90ILi2EN4cute5tupleIJNS5_1CILi1EEES8_S8_EEENS6_IJNS7_ILi128EEENS7_ILi96EEENS7_ILi64EEEEEELi256ENS_10bfloat16_tEfNS_4arch4Sm90ELb0ELb1ELb1ELb1ELb0ELb1ELb0ELb1ELb0ELb0ELb0ELb0EEENS1_21CollectiveEpilogueFwdINS6_IJSA_NS7_ILi256EEESB_EEES9_SE_SG_Li256ELb1ELb0ELb0ELb0EEENS1_36VarlenDynamicPersistentTileSchedulerILi128ELi96ELi256ELi32ELb0ELb0ELb1ELb1ELb0ELb1EEEEEEEEEvNT_6ParamsE)
        .other          _ZN7cutlass13device_kernelIN5flash11enable_sm90INS1_16FlashAttnFwdSm90INS1_25CollectiveMainloopFwdSm90ILi2EN4cute5tupleIJNS5_1CILi1EEES8_S8_EEENS6_IJNS7_ILi128EEENS7_ILi96EEENS7_ILi64EEEEEELi256ENS_10bfloat16_tEfNS_4arch4Sm90ELb0ELb1ELb1ELb1ELb0ELb1ELb0ELb1ELb0ELb0ELb0ELb0EEENS1_21CollectiveEpilogueFwdINS6_IJSA_NS7_ILi256EEESB_EEES9_SE_SG_Li256ELb1ELb0ELb0ELb0EEENS1_36VarlenDynamicPersistentTileSchedulerILi128ELi96ELi256ELi32ELb0ELb0ELb1ELb1ELb0ELb1EEEEEEEEEvNT_6ParamsE,@"STO_CUDA_ENTRY STV_DEFAULT"
_ZN7cutlass13device_kernelIN5flash11enable_sm90INS1_16FlashAttnFwdSm90INS1_25CollectiveMainloopFwdSm90ILi2EN4cute5tupleIJNS5_1CILi1EEES8_S8_EEENS6_IJNS7_ILi128EEENS7_ILi96EEENS7_ILi64EEEEEELi256ENS_10bfloat16_tEfNS_4arch4Sm90ELb0ELb1ELb1ELb1ELb0ELb1ELb0ELb1ELb0ELb0ELb0ELb0EEENS1_21CollectiveEpilogueFwdINS6_IJSA_NS7_ILi256EEESB_EEES9_SE_SG_Li256ELb1ELb0ELb0ELb0EEENS1_36VarlenDynamicPersistentTileSchedulerILi128ELi96ELi256ELi32ELb0ELb0ELb1ELb1ELb0ELb1EEEEEEEEEvNT_6ParamsE:
[----:B------:R-:W0:Y:S02]  /*0000*/  LDC R1, c[0x0][0x28] ;  /* 0x00000a00ff017b82 */ /* 0x000e240000000800 */
[----:B0-----:R-:W-:Y:S01]  /*0010*/  VIADD R1, R1, 0xffffffd0 ;  /* 0xffffffd001017836 */ /* 0x001fe20000000000 */
[----:B------:R-:W0:Y:S01]  /*0020*/  S2R R3, SR_TID.X ;  /* 0x0000000000037919 */ /* 0x000e220000002100 */
[----:B------:R-:W-:Y:S01]  /*0030*/  ELECT P0, URZ, PT ;  /* 0x00000000003f782f */ /* 0x000fe20003800000 */
[----:B------:R-:W-:Y:S01]  /*0040*/  BSSY B0, `(.L_x_1981) ;  /* 0x0000016000007945 */ /* 0x000fe20003800000 */
[----:B0-----:R-:W-:-:S05]  /*0050*/  SHF.R.U32.HI R0, RZ, 0x5, R3 ;  /* 0x00000005ff007819 */ /* 0x001fca0000011603 */
        /* <DEDUP_REMOVED lines=20> */
.L_x_1982:
[----:B------:R-:W-:Y:S05]  /*01a0*/  BSYNC B0 ;  /* 0x0000000000007941 */ /* 0x000fea0003800000 */
.L_x_1981:
[----:B------:R-:W-:Y:S01]  /*01b0*/  VOTEU.ANY UP0, P0 ;  /* 0x00000000003f7886 */ /* 0x000fe20000000100 */
[----:B------:R-:W0:Y:S01]  /*01c0*/  SHFL.IDX PT, R2, R0, RZ, 0x1f ;  /* 0x00001fff00027589 */ /* 0x000e2200000e0000 */
[----:B------:R-:W-:Y:S01]  /*01d0*/  UMOV UR4, 0x1 ;  /* 0x0000000100047882 */ /* 0x000fe20000000000 */
[----:B------:R-:W-:Y:S01]  /*01e0*/  UMOV UR7, 0x100 ;  /* 0x0000010000077882 */ /* 0x000fe20000000000 */
[----:B------:R-:W-:Y:S01]  /*01f0*/  SHF.R.U32.HI R4, RZ, 0x7, R3 ;  /* 0x00000007ff047819 */ /* 0x000fe20000011603 */
[----:B------:R-:W1:Y:S01]  /*0200*/  @UP0 S2UR UR8, SR_CgaCtaId ;  /* 0x00000000000809c3 */ /* 0x000e620000008800 */
[----:B------:R-:W-:Y:S01]  /*0210*/  @UP0 UMOV UR6, 0x400 ;  /* 0x0000040000060882 */ /* 0x000fe20000000000 */
[----:B------:R-:W-:-:S04]  /*0220*/  @UP0 UIADD3 UR4, -UR4, 0x100000, URZ ;  /* 0x0010000004040890 */ /* 0x000fc8000fffe13f */
[----:B------:R-:W-:Y:S02]  /*0230*/  @UP0 USHF.L.U32 UR5, UR4, 0xb, URZ ;  /* 0x0000000b04050899 */ /* 0x000fe4000800063f */
[----:B------:R-:W-:Y:S01]  /*0240*/  @UP0 USHF.L.U32 UR4, UR4, 0x1, URZ ;  /* 0x0000000104040899 */ /* 0x000fe2000800063f */
[----:B------:R-:W-:Y:S01]  /*0250*/  VOTEU.ANY UP1, P0 ;  /* 0x00000000003f7886 */ /* 0x000fe20000020100 */
[----:B0-----:R-:W-:Y:S02]  /*0260*/  ISETP.NE.AND P1, PT, R2, RZ, PT ;  /* 0x000000ff0200720c */ /* 0x001fe40003f25270 */
[----:B------:R0:W2:Y:S01]  /*0270*/  SHFL.IDX PT, R2, R4, RZ, 0x1f ;  /* 0x00001fff04027589 */ /* 0x0000a200000e0000 */
[----:B-1----:R-:W-:Y:S02]  /*0280*/  @UP0 ULEA UR8, UR8, UR6, 0x18 ;  /* 0x0000000608080291 */ /* 0x002fe4000f8ec03f */
[----:B------:R-:W-:-:S04]  /*0290*/  @UP0 UIADD3 UR6, -UR7, 0x100000, URZ ;  /* 0x0010000007060890 */ /* 0x000fc8000fffe13f */
[----:B------:R-:W-:Y:S02]  /*02a0*/  @UP0 USHF.L.U32 UR7, UR6, 0xb, URZ ;  /* 0x0000000b06070899 */ /* 0x000fe4000800063f */
[----:B------:R-:W-:Y:S01]  /*02b0*/  @UP0 USHF.L.U32 UR6, UR6, 0x1, URZ ;  /* 0x0000000106060899 */ /* 0x000fe2000800063f */
[----:B------:R-:W-:Y:S01]  /*02c0*/  VOTEU.ANY UP0, P0 ;  /* 0x00000000003f7886 */ /* 0x000fe20000000100 */
[----:B------:R-:W1:Y:S04]  /*02d0*/  FENCE.VIEW.ASYNC.S ;  /* 0x00000000000073c6 */ /* 0x000e680000000000 */
[----:B-1----:R0:W1:Y:S06]  /*02e0*/  @UP0 SYNCS.EXCH.64 URZ, [UR8+0x22800], UR4 ;  /* 0x02280004083f05b2 */ /* 0x00206c0008000100 */
[----:B------:R0:W3:Y:S02]  /*02f0*/  @UP1 SYNCS.EXCH.64 URZ, [UR8+0x22820], UR6 ;  /* 0x02282006083f15b2 */ /* 0x0000e40008000100 */
[----:B0-----:R-:W-:Y:S05]  /*0300*/  @P1 BRA `(.L_x_1983) ;  /* 0x0000000000481947 */ /* 0x001fea0003800000 */
[----:B------:R-:W0:Y:S01]  /*0310*/  S2UR UR5, SR_CgaCtaId ;  /* 0x00000000000579c3 */ /* 0x000e220000008800 */
        /* <DEDUP_REMOVED lines=15> */
[----:B------:R0:W0:Y:S01]  /*0410*/  SYNCS.EXCH.64 URZ, [UR8+0x22848], UR4 ;  /* 0x02284804083f75b2 */ /* 0x0000220008000100 */
[----:B------:R-:W-:Y:S01]  /*0420*/  NOP ;  /* 0x0000000000007918 */ /* 0x000fe20000000000 */
.L_x_1983:
[----:B------:R-:W5:Y:S01]  /*0430*/  SHFL.IDX PT, R4, R0, RZ, 0x1f ;  /* 0x00001fff00047589 */ /* 0x000f6200000e0000 */
[----:B------:R-:W-:Y:S01]  /*0440*/  NOP ;  /* 0x0000000000007918 */ /* 0x000fe20000000000 */
[----:B-----5:R-:W-:-:S13]  /*0450*/  ISETP.NE.AND P0, PT, R4, RZ, PT ;  /* 0x000000ff0400720c */ /* 0x020fda0003f05270 */
        /* <DEDUP_REMOVED lines=17> */
[----:B------:R0:W0:Y:S01]  /*0570*/  SYNCS.EXCH.64 URZ, [UR8+0x22868], UR6 ;  /* 0x02286806083f75b2 */ /* 0x0000220008000100 */
[----:B------:R-:W-:Y:S01]  /*0580*/  NOP ;  /* 0x0000000000007918 */ /* 0x000fe20000000000 */
.L_x_1984:
[----:B------:R-:W5:Y:S01]  /*0590*/  SHFL.IDX PT, R4, R0, RZ, 0x1f ;  /* 0x00001fff00047589 */ /* 0x000f6200000e0000 */
[----:B------:R-:W-:Y:S01]  /*05a0*/  NOP ;  /* 0x0000000000007918 */ /* 0x000fe20000000000 */
[----:B-----5:R-:W-:-:S13]  /*05b0*/  ISETP.NE.AND P0, PT, R4, RZ, PT ;  /* 0x000000ff0400720c */ /* 0x020fda0003f05270 */
        /* <DEDUP_REMOVED lines=13> */
[----:B------:R0:W0:Y:S01]  /*0690*/  SYNCS.EXCH.64 URZ, [UR6+0x22888], UR4 ;  /* 0x02288804063f75b2 */ /* 0x0000220008000100 */
[----:B------:R-:W-:Y:S01]  /*06a0*/  NOP ;  /* 0x0000000000007918 */ /* 0x000fe20000000000 */
.L_x_1985:
        /* <DEDUP_REMOVED lines=22> */
.L_x_1986:
        /* <DEDUP_REMOVED lines=22> */
.L_x_1987:
[----:B--2---:R-:W-:Y:S01]  /*0970*/  ISETP.NE.AND P0, PT, R2, RZ, PT ;  /* 0x000000ff0200720c */ /* 0x004fe20003f05270 */
[----:B------:R-:W-:Y:S01]  /*0980*/  IMAD.MOV.U32 R2, RZ, RZ, 0x1 ;  /* 0x00000001ff027424 */ /* 0x000fe200078e00ff */
[----:B------:R-:W-:Y:S01]  /*0990*/  NOP ;  /* 0x0000000000007918 */ /* 0x000fe20000000000 */
[----:B------:R-:W-:Y:S01]  /*09a0*/  ULDC.64 UR52, c[0x0][0x208] ;  /* 0x0000820000347ab9 */ /* 0x000fe20000000a00 */
[----:B------:R-:W-:Y:S02]  /*09b0*/  BSSY B7, `(.L_x_1988) ;  /* 0x0001e82000077945 */ /* 0x000fe40003800000 */
[----:B------:R-:W-:-:S05]  /*09c0*/  SEL R2, R2, 0x2, !P0 ;  /* 0x0000000202027807 */ /* 0x000fca0004000000 */
[----:B------:R2:W-:Y:S01]  /*09d0*/  STL [R1+0x2c], R2 ;  /* 0x00002c0201007387 */ /* 0x0005e20000100800 */
[----:B01-34-:R-:W-:Y:S06]  /*09e0*/  BAR.SYNC.DEFER_BLOCKING 0x0 ;  /* 0x0000000000007b1d */ /* 0x01bfec0000010000 */
[----:B------:R-:W-:Y:S05]  /*09f0*/  @!P0 BRA `(.L_x_1989) ;  /* 0x0000018400bc8947 */ /* 0x000fea0003800000 */
.L_x_1990:
[----:B------:R-:W-:-:S08]  /*0a00*/  NOP ;  /* 0x0000000000007918 */ /* 0x000fd00000000000 */
[----:B------:R-:W0:Y:S02]  /*0a10*/  USETMAXREG.TRY_ALLOC.CTAPOOL UP0, 0xf0 ;  /* 0x000000f0000079c8 */ /* 0x000e240008000600 */
[----:B0-----:R-:W-:-:S13]  /*0a20*/  PLOP3.LUT P0, PT, PT, PT, UP0, 0x80, 0x0 ;  /* 0x000000000000781c */ /* 0x001fda0003f0f008 */
[----:B------:R-:W-:Y:S05]  /*0a30*/  @!P0 BRA `(.L_x_1990) ;  /* 0xfffffffc00f08947 */ /* 0x000fea000383ffff */
[----:B------:R-:W-:Y:S01]  /*0a40*/  SHF.R.U32.HI R0, RZ, 0x7, R3 ;  /* 0x00000007ff007819 */ /* 0x000fe20000011603 */
[----:B------:R-:W0:Y:S08]  /*0a50*/  S2UR UR5, SR_CgaCtaId ;  /* 0x00000000000579c3 */ /* 0x000e300000008800 */
[----:B------:R-:W-:Y:S06]  /*0a60*/  BAR.ARV 0x8, 0x120 ;  /* 0x0204800000007b1d */ /* 0x000fec0000002000 */
[----:B------:R-:W-:Y:S01]  /*0a70*/  ISETP.NE.AND P0, PT, R0, 0x1, PT ;  /* 0x000000010000780c */ /* 0x000fe20003f05270 */
[----:B------:R-:W-:Y:S01]  /*0a80*/  UMOV UR4, 0x400 ;  /* 0x0000040000047882 */ /* 0x000fe20000000000 */
[----:B--2---:R-:W-:-:S11]  /*0a90*/  LOP3.LUT R2, R2, 0xffdfffff, RZ, 0xc0, !PT ;  /* 0xffdfffff02027812 */ /* 0x004fd600078ec0ff */
[----:B------:R-:W-:Y:S06]  /*0aa0*/  @!P0 BAR.ARV 0x9, 0x100 ;  /* 0x0244000000008b1d */ /* 0x000fec0000002000 */
[----:B0-----:R-:W-:Y:S01]  /*0ab0*/  ULEA UR4, UR5, UR4, 0x18 ;  /* 0x0000000405047291 */ /* 0x001fe2000f8ec03f */
[----:B------:R-:W-:Y:S01]  /*0ac0*/  @P0 LOP3.LUT R2, R2, 0x200000, RZ, 0xfc, !PT ;  /* 0x0020000002020812 */ /* 0x000fe200078efcff */
[----:B------:R-:W-:Y:S04]  /*0ad0*/  BAR.SYNC.DEFER_BLOCKING 0x5, 0x120 ;  /* 0x0144800000007b1d */ /* 0x000fe80000010000 */
[----:B------:R-:W-:-:S02]  /*0ae0*/  IMAD.U32 R17, RZ, RZ, UR4 ;  /* 0x00000004ff117e24 */ /* 0x000fc4000f8e00ff */
[----:B------:R-:W-:-:S03]  /*0af0*/  ULDC UR4, c[0x0][0xc14] ;  /* 0x0003050000047ab9 */ /* 0x000fc60000000800 */
[----:B------:R-:W0:Y:S01]  /*0b00*/  LDS.128 R204, [R17+0x228d0] ;  /* 0x0228d00011cc7984 */ /* 0x000e220000000c00 */
[----:B------:R-:W-:Y:S06]  /*0b10*/  BAR.ARV 0x4, 0x120 ;  /* 0x0104800000007b1d */ /* 0x000fec0000002000 */
[----:B0-----:R-:W-:-:S13]  /*0b20*/  ISETP.GE.AND P0, PT, R207, UR4, PT ;  /* 0x00000004cf007c0c */ /* 0x001fda000bf06270 */
[----:B------:R-:W-:Y:S05]  /*0b30*/  @P0 BRA `(.L_x_1991) ;  /* 0x000001e400a40947 */ /* 0x000fea0003800000 */
[----:B------:R-:W2:Y:S01]  /*0b40*/  LDL.LU R13, [R1+0x2c] ;  /* 0x00002c00010d7983 */ /* 0x000ea20000300800 */
[----:B------:R-:W-:Y:S02]  /*0b50*/  VIADD R12, R3, 0xffffff80 ;  /* 0xffffff80030c7836 */ /* 0x000fe40000000000 */
[----:B------:R-:W-:Y:S02]  /*0b60*/  IMAD.MOV.U32 R232, RZ, RZ, RZ ;  /* 0x000000ffffe87224 */ /* 0x000fe400078e00ff */
[----:B------:R-:W-:Y:S01]  /*0b70*/  IMAD.MOV.U32 R18, RZ, RZ, RZ ;  /* 0x000000ffff127224 */ /* 0x000fe200078e00ff */
[----:B------:R-:W-:Y:S01]  /*0b80*/  SHF.R.S32.HI R0, RZ, 0x1f, R12 ;  /* 0x0000001fff007819 */ /* 0x000fe2000001140c */
[----:B------:R-:W-:Y:S02]  /*0b90*/  IMAD.MOV.U32 R201, RZ, RZ, RZ ;  /* 0x000000ffffc97224 */ /* 0x000fe400078e00ff */
[----:B------:R-:W-:Y:S01]  /*0ba0*/  IMAD.MOV.U32 R22, RZ, RZ, RZ ;  /* 0x000000ffff167224 */ /* 0x000fe200078e00ff */
[CC--:B------:R-:W-:Y:S01]  /*0bb0*/  LEA.HI R3, R0.reuse, R12.reuse, RZ, 0x7 ;  /* 0x0000000c00037211 */ /* 0x0c0fe200078f38ff */
[----:B------:R-:W-:Y:S01]  /*0bc0*/  IMAD.MOV.U32 R16, RZ, RZ, RZ ;  /* 0x000000ffff107224 */ /* 0x000fe200078e00ff */
[----:B------:R-:W-:-:S02]  /*0bd0*/  LEA.HI R218, R0, R12, RZ, 0x5 ;  /* 0x0000000c00da7211 */ /* 0x000fc400078f28ff */
        /* <DEDUP_REMOVED lines=21> */
[----:B------:R-:W-:Y:S02]  /*0d30*/  IMAD R6, R6, 0x10, R9 ;  /* 0x0000001006067824 */ /* 0x000fe400078e0209 */
[----:B------:R-:W-:Y:S01]  /*0d40*/  IMAD.IADD R5, R12, 0x1, -R5 ;  /* 0x000000010c057824 */ /* 0x000fe200078e0a05 */
[----:B------:R-:W-:Y:S01]  /*0d50*/  LOP3.LUT R4, R4, 0x1ffffffe, RZ, 0xc0, !PT ;  /* 0x1ffffffe04047812 */ /* 0x000fe200078ec0ff */
[----:B------:R-:W-:Y:S02]  /*0d60*/  IMAD R3, R3, 0x40, R6 ;  /* 0x0000004003037824 */ /* 0x000fe400078e0206 */
[----:B------:R-:W-:Y:S02]  /*0d70*/  IMAD R5, R218, 0x10, R5 ;  /* 0x00000010da057824 */ /* 0x000fe400078e0205 */
[----:B------:R-:W-:Y:S01]  /*0d80*/  IMAD.IADD R4, R7, 0x1, -R4 ;  /* 0x0000000107047824 */ /* 0x000fe200078e0a04 */
[----:B------:R0:W-:Y:S01]  /*0d90*/  STL [R1+0xc], R3 ;  /* 0x00000c0301007387 */ /* 0x0001e20000100800 */
[----:B------:R-:W-:-:S02]  /*0da0*/  IMAD.IADD R8, R11, 0x1, -R8 ;  /* 0x000000010b087824 */ /* 0x000fc400078e0a08 */
[----:B------:R-:W-:Y:S02]  /*0db0*/  IMAD R7, R5, 0x8, R4 ;  /* 0x0000000805077824 */ /* 0x000fe400078e0204 */
[----:B------:R-:W-:Y:S01]  /*0dc0*/  IMAD.SHL.U32 R23, R8, 0x2, RZ ;  /* 0x0000000208177824 */ /* 0x000fe200078e00ff */
[CC--:B0-----:R-:W-:Y:S02]  /*0dd0*/  LEA.HI R3, R0.reuse, R12.reuse, RZ, 0x2 ;  /* 0x0000000c00037211 */ /* 0x0c1fe400078f10ff */
[----:B------:R-:W-:Y:S02]  /*0de0*/  LEA.HI R0, R0, R12, RZ, 0x3 ;  /* 0x0000000c00007211 */ /* 0x000fe400078f18ff */
[--C-:B------:R-:W-:Y:S02]  /*0df0*/  SHF.R.S32.HI R19, RZ, 0x2, R3.reuse ;  /* 0x00000002ff137819 */ /* 0x100fe40000011403 */
[----:B------:R-:W-:Y:S02]  /*0e00*/  LOP3.LUT R236, R3, 0xfffffffc, RZ, 0xc0, !PT ;  /* 0xfffffffc03ec7812 */ /* 0x000fe400078ec0ff */
[----:B------:R-:W-:Y:S01]  /*0e10*/  SHF.R.S32.HI R4, RZ, 0x1f, R3 ;  /* 0x0000001fff047819 */ /* 0x000fe20000011403 */
[----:B------:R-:W-:Y:S01]  /*0e20*/  VIADD R222, R19, 0x40 ;  /* 0x0000004013de7836 */ /* 0x000fe20000000000 */
[----:B------:R-:W-:Y:S01]  /*0e30*/  SHF.R.S32.HI R214, RZ, 0x3, R0 ;  /* 0x00000003ffd67819 */ /* 0x000fe20000011400 */
[----:B------:R-:W-:Y:S01]  /*0e40*/  IMAD.IADD R236, R12, 0x1, -R236 ;  /* 0x000000010cec7824 */ /* 0x000fe200078e0aec */
[----:B------:R-:W-:Y:S01]  /*0e50*/  LOP3.LUT R0, R0, 0x1ffffff8, RZ, 0xc0, !PT ;  /* 0x1ffffff800007812 */ /* 0x000fe200078ec0ff */
[----:B------:R-:W-:Y:S01]  /*0e60*/  IMAD.SHL.U32 R216, R222, 0x40, RZ ;  /* 0x00000040ded87824 */ /* 0x000fe200078e00ff */
[----:B------:R-:W-:-:S02]  /*0e70*/  SHF.R.S32.HI R3, RZ, 0x1f, R222 ;  /* 0x0000001fff037819 */ /* 0x000fc400000114de */
[----:B------:R-:W-:Y:S01]  /*0e80*/  LEA.HI R4, R4, R19, RZ, 0x3 ;  /* 0x0000001304047211 */ /* 0x000fe200078f18ff */
[----:B------:R-:W-:Y:S01]  /*0e90*/  IMAD.IADD R0, R12, 0x1, -R0 ;  /* 0x000000010c007824 */ /* 0x000fe200078e0a00 */
[----:B------:R-:W-:Y:S01]  /*0ea0*/  LEA.HI R5, R3, R222, RZ, 0x3 ;  /* 0x000000de03057211 */ /* 0x000fe200078f18ff */
[----:B------:R-:W-:Y:S01]  /*0eb0*/  IMAD.SHL.U32 R3, R236, 0x8, RZ ;  /* 0x00000008ec037824 */ /* 0x000fe200078e00ff */
[----:B------:R-:W-:Y:S01]  /*0ec0*/  LOP3.LUT R216, R216, 0x1c0, RZ, 0xc0, !PT ;  /* 0x000001c0d8d87812 */ /* 0x000fe200078ec0ff */
[----:B------:R-:W-:Y:S01]  /*0ed0*/  IMAD.SHL.U32 R208, R0, 0x8, RZ ;  /* 0x0000000800d07824 */ /* 0x000fe200078e00ff */
[----:B------:R-:W-:Y:S01]  /*0ee0*/  LOP3.LUT R4, R4, 0xfffffff8, RZ, 0xc0, !PT ;  /* 0xfffffff804047812 */ /* 0x000fe200078ec0ff */
[----:B------:R-:W-:Y:S01]  /*0ef0*/  IMAD.SHL.U32 R5, R5, 0x40, RZ ;  /* 0x0000004005057824 */ /* 0x000fe200078e00ff */
[----:B------:R-:W-:Y:S01]  /*0f00*/  LOP3.LUT R0, R216, 0x38, R3, 0xf8, !PT ;  /* 0x00000038d8007812 */ /* 0x000fe200078ef803 */
[----:B------:R-:W-:Y:S01]  /*0f10*/  IMAD.SHL.U32 R3, R7, 0x8, RZ ;  /* 0x0000000807037824 */ /* 0x000fe200078e00ff */
[----:B------:R-:W-:Y:S01]  /*0f20*/  SHF.R.U32.HI R6, RZ, 0x3, R216 ;  /* 0x00000003ff067819 */ /* 0x000fe200000116d8 */
[----:B------:R-:W-:Y:S01]  /*0f30*/  IMAD.IADD R237, R19, 0x1, -R4 ;  /* 0x0000000113ed7824 */ /* 0x000fe200078e0a04 */
[----:B------:R-:W-:-:S02]  /*0f40*/  LOP3.LUT R219, R5, 0xfffffe00, RZ, 0xc0, !PT ;  /* 0xfffffe0005db7812 */ /* 0x000fc400078ec0ff */
[----:B------:R0:W-:Y:S01]  /*0f50*/  STL [R1+0x14], R3 ;  /* 0x0000140301007387 */ /* 0x0001e20000100800 */
[----:B------:R-:W-:Y:S02]  /*0f60*/  SHF.R.S32.HI R233, RZ, 0x1f, R19 ;  /* 0x0000001fffe97819 */ /* 0x000fe40000011413 */
[----:B------:R-:W-:Y:S02]  /*0f70*/  LOP3.LUT R0, R219, R0, R6, 0xf6, !PT ;  /* 0x00000000db007212 */ /* 0x000fe400078ef606 */
[----:B------:R-:W-:-:S03]  /*0f80*/  SHF.R.S32.HI R235, RZ, 0x1f, R222 ;  /* 0x0000001fffeb7819 */ /* 0x000fc600000114de */
[----:B------:R-:W-:-:S05]  /*0f90*/  IMAD R0, R0, 0x2, R17 ;  /* 0x0000000200007824 */ /* 0x000fca00078e0211 */
[----:B------:R0:W-:Y:S02]  /*0fa0*/  STL [R1+0x8], R0 ;  /* 0x0000080001007387 */ /* 0x0001e40000100800 */
[----:B0-2---:R-:W-:-:S07]  /*0fb0*/  LOP3.LUT R200, R13, 0x1, RZ, 0xfc, !PT ;  /* 0x000000010dc87812 */ /* 0x005fce00078efcff */
.L_x_2204:
[----:B------:R-:W-:Y:S05]  /*0fc0*/  YIELD ;  /* 0x0000000000007946 */ /* 0x000fea0003800000 */
[----:B------:R-:W-:Y:S01]  /*0fd0*/  ULDC.64 UR4, c[0x0][0xa28] ;  /* 0x00028a0000047ab9 */ /* 0x000fe20000000a00 */
[----:B0--345:R-:W0:Y:S01]  /*0fe0*/  LDC.64 R6, c[0x0][0xa08] ;  /* 0x00028200ff067b82 */ /* 0x039e220000000a00 */
[----:B------:R-:W-:Y:S01]  /*0ff0*/  ISETP.NE.U32.AND P1, PT, RZ, UR4, PT ;  /* 0x00000004ff007c0c */ /* 0x000fe2000bf25070 */
[----:B------:R-:W-:Y:S02]  /*1000*/  IMAD.MOV.U32 R3, RZ, RZ, RZ ;  /* 0x000000ffff037224 */ /* 0x000fe400078e00ff */
[----:B------:R-:W-:Y:S01]  /*1010*/  IMAD.MOV.U32 R25, RZ, RZ, RZ ;  /* 0x000000ffff197224 */ /* 0x000fe200078e00ff */
[----:B------:R-:W-:Y:S01]  /*1020*/  ISETP.NE.AND.EX P1, PT, RZ, UR5, PT, P1 ;  /* 0x00000005ff007c0c */ /* 0x000fe2000bf25310 */
[----:B------:R-:W-:-:S02]  /*1030*/  ULDC.64 UR4, c[0x0][0xa18] ;  /* 0x0002860000047ab9 */ /* 0x000fc40000000a00 */
[----:B------:R-:W-:-:S04]  /*1040*/  ISETP.NE.U32.AND P2, PT, RZ, UR4, PT ;  /* 0x00000004ff007c0c */ /* 0x000fc8000bf45070 */
[----:B------:R-:W-:Y:S01]  /*1050*/  ISETP.NE.AND.EX P2, PT, RZ, UR5, PT, P2 ;  /* 0x00000005ff007c0c */ /* 0x000fe2000bf45320 */
[----:B------:R-:W-:Y:S02]  /*1060*/  ULDC.64 UR4, c[0x0][0xa08] ;  /* 0x0002820000047ab9 */ /* 0x000fe40000000a00 */
[----:B------:R-:W-:-:S03]  /*1070*/  ISETP.NE.U32.AND P0, PT, RZ, UR4, PT ;  /* 0x00000004ff007c0c */ /* 0x000fc6000bf05070 */
[----:B-1----:R-:W1:Y:S01]  /*1080*/  @P1 LDC.64 R4, c[0x0][0xa28] ;  /* 0x00028a00ff041b82 */ /* 0x002e620000000a00 */
[----:B------:R-:W-:Y:S01]  /*1090*/  ISETP.NE.AND.EX P0, PT, RZ, UR5, PT, P0 ;  /* 0x00000005ff007c0c */ /* 0x000fe2000bf05300 */
[----:B0-----:R-:W-:-:S06]  /*10a0*/  IMAD.WIDE R10, R207, 0x4, R6 ;  /* 0x00000004cf0a7825 */ /* 0x001fcc00078e0206 */
[----:B------:R-:W0:Y:S01]  /*10b0*/  @P2 LDC.64 R8, c[0x0][0xa18] ;  /* 0x00028600ff082b82 */ /* 0x000e220000000a00 */
[----:B------:R-:W-:Y:S02]  /*10c0*/  ULDC UR4, c[0x0][0x288] ;  /* 0x0000a20000047ab9 */ /* 0x000fe40000000800 */
[----:B------:R-:W-:Y:S01]  /*10d0*/  IMAD.U32 R203, RZ, RZ, UR4 ;  /* 0x00000004ffcb7e24 */ /* 0x000fe2000f8e00ff */
[----:B------:R-:W-:Y:S02]  /*10e0*/  ULDC.64 UR4, c[0x0][0x3f8] ;  /* 0x0000fe0000047ab9 */ /* 0x000fe40000000a00 */
[----:B------:R2:W5:Y:S01]  /*10f0*/  @P0 LDG.E R25, desc[UR52][R10.64] ;  /* 0x000000340a190981 */ /* 0x000562000c1e1900 */
[----:B-1----:R-:W-:-:S05]  /*1100*/  @P1 IMAD.WIDE R4, R207, 0x4, R4 ;  /* 0x00000004cf041825 */ /* 0x002fca00078e0204 */
[----:B------:R2:W5:Y:S01]  /*1110*/  @P1 LDG.E R3, desc[UR52][R4.64] ;  /* 0x0000003404031981 */ /* 0x000562000c1e1900 */
[----:B0-----:R-:W-:-:S05]  /*1120*/  @P2 IMAD.WIDE R6, R207, 0x4, R8 ;  /* 0x00000004cf062825 */ /* 0x001fca00078e0208 */
        /* <DEDUP_REMOVED lines=9> */
[----:B------:R-:W-:Y:S01]  /*11c0*/  IMAD.U32 R24, RZ, RZ, UR4 ;  /* 0x00000004ff187e24 */ /* 0x000fe2000f8e00ff */
[----:B--2---:R-:W-:Y:S06]  /*11d0*/  @P2 BRA `(.L_x_1992) ;  /* 0x0000000000242947 */ /* 0x004fec0003800000 */
        /* <DEDUP_REMOVED lines=9> */
.L_x_1992:
[----:B------:R-:W-:Y:S01]  /*1270*/  ULDC.64 UR4, c[0x0][0xa20] ;  /* 0x0002880000047ab9 */ /* 0x000fe20000000a00 */
[----:B------:R-:W-:Y:S01]  /*1280*/  IMAD.MOV.U32 R234, RZ, RZ, R205 ;  /* 0x000000ffffea7224 */ /* 0x000fe200078e00cd */
[----:B------:R-:W-:Y:S01]  /*1290*/  ISETP.NE.U32.AND P1, PT, RZ, UR4, PT ;  /* 0x00000004ff007c0c */ /* 0x000fe2000bf25070 */
[----:B------:R-:W-:Y:S02]  /*12a0*/  IMAD.MOV.U32 R220, RZ, RZ, R206 ;  /* 0x000000ffffdc7224 */ /* 0x000fe400078e00ce */
[----:B------:R-:W-:Y:S01]  /*12b0*/  IMAD.MOV.U32 R221, RZ, RZ, R207 ;  /* 0x000000ffffdd7224 */ /* 0x000fe200078e00cf */
[----:B------:R-:W-:-:S13]  /*12c0*/  ISETP.NE.AND.EX P1, PT, RZ, UR5, PT, P1 ;  /* 0x00000005ff007c0c */ /* 0x000fda000bf25310 */
[----:B------:R-:W-:Y:S05]  /*12d0*/  @!P1 BRA `(.L_x_1993) ;  /* 0x0000000000109947 */ /* 0x000fea0003800000 */
[----:B------:R-:W0:Y:S02]  /*12e0*/  LDC.64 R4, c[0x0][0xa20] ;  /* 0x00028800ff047b82 */ /* 0x000e240000000a00 */
[----:B0-----:R-:W-:-:S05]  /*12f0*/  IMAD.WIDE R4, R207, 0x4, R4 ;  /* 0x00000004cf047825 */ /* 0x001fca00078e0204 */
[----:B------:R0:W5:Y:S01]  /*1300*/  LDG.E R24, desc[UR52][R4.64] ;  /* 0x0000003404187981 */ /* 0x000162000c1e1900 */
[----:B------:R-:W-:Y:S05]  /*1310*/  BRA `(.L_x_1994) ;  /* 0x0000000000107947 */ /* 0x000fea0003800000 */
.L_x_1993:
[----:B------:R-:W-:Y:S05]  /*1320*/  @!P0 BRA `(.L_x_1994) ;  /* 0x00000000000c8947 */ /* 0x000fea0003800000 */
[----:B------:R-:W2:Y:S04]  /*1330*/  LDG.E R5, desc[UR52][R10.64] ;  /* 0x000000340a057981 */ /* 0x000ea8000c1e1900 */
[----:B------:R-:W2:Y:S02]  /*1340*/  LDG.E R24, desc[UR52][R10.64+0x4] ;  /* 0x000004340a187981 */ /* 0x000ea4000c1e1900 */
[----:B--2---:R-:W-:-:S07]  /*1350*/  IMAD.IADD R24, R24, 0x1, -R5 ;  /* 0x0000000118187824 */ /* 0x004fce00078e0a05 */
.L_x_1994:
[----:B------:R-:W-:Y:S01]  /*1360*/  ULDC.64 UR4, c[0x0][0xa10] ;  /* 0x0002840000047ab9 */ /* 0x000fe20000000a00 */
[----:B------:R-:W1:Y:S01]  /*1370*/  LDC.64 R10, c[0x0][0x9e0] ;  /* 0x00027800ff0a7b82 */ /* 0x000e620000000a00 */
[----:B------:R-:W-:-:S04]  /*1380*/  ISETP.NE.U32.AND P0, PT, RZ, UR4, PT ;  /* 0x00000004ff007c0c */ /* 0x000fc8000bf05070 */
[----:B------:R-:W-:Y:S01]  /*1390*/  ISETP.NE.AND.EX P0, PT, RZ, UR5, PT, P0 ;  /* 0x00000005ff007c0c */ /* 0x000fe2000bf05300 */
[----:B------:R-:W-:Y:S02]  /*13a0*/  ULDC.64 UR4, c[0x0][0xa30] ;  /* 0x00028c0000047ab9 */ /* 0x000fe40000000a00 */
[----:B------:R-:W-:-:S04]  /*13b0*/  ISETP.NE.U32.AND P1, PT, RZ, UR4, PT ;  /* 0x00000004ff007c0c */ /* 0x000fc8000bf25070 */
[----:B------:R-:W-:-:S06]  /*13c0*/  ISETP.NE.AND.EX P1, PT, RZ, UR5, PT, P1 ;  /* 0x00000005ff007c0c */ /* 0x000fcc000bf25310 */
[----:B0-----:R-:W0:Y:S08]  /*13d0*/  @P0 LDC.64 R4, c[0x0][0xa10] ;  /* 0x00028400ff040b82 */ /* 0x001e300000000a00 */
[----:B------:R-:W2:Y:S01]  /*13e0*/  @P1 LDC.64 R6, c[0x0][0xa30] ;  /* 0x00028c00ff061b82 */ /* 0x000ea20000000a00 */
[----:B0-----:R-:W-:-:S05]  /*13f0*/  @P0 IMAD.WIDE R4, R207, 0x4, R4 ;  /* 0x00000004cf040825 */ /* 0x001fca00078e0204 */
[----:B------:R-:W3:Y:S04]  /*1400*/  @P0 LDG.E R0, desc[UR52][R4.64] ;  /* 0x0000003404000981 */ /* 0x000ee8000c1e1900 */
[----:B------:R-:W3:Y:S01]  /*1410*/  @P0 LDG.E R9, desc[UR52][R4.64+0x4] ;  /* 0x0000043404090981 */ /* 0x000ee2000c1e1900 */
[----:B-----5:R-:W-:Y:S02]  /*1420*/  IMAD.MOV.U32 R31, RZ, RZ, R24 ;  /* 0x000000ffff1f7224 */ /* 0x020fe400078e0018 */
[----:B------:R-:W-:Y:S02]  /*1430*/  IMAD.IADD R8, R24, 0x1, -R3 ;  /* 0x0000000118087824 */ /* 0x000fe400078e0a03 */
[----:B--2---:R-:W-:-:S05]  /*1440*/  @P1 IMAD.WIDE R6, R207, 0x4, R6 ;  /* 0x00000004cf061825 */ /* 0x004fca00078e0206 */
[----:B------:R0:W5:Y:S01]  /*1450*/  @P1 LDG.E R31, desc[UR52][R6.64] ;  /* 0x00000034061f1981 */ /* 0x000162000c1e1900 */
[----:B-1----:R-:W-:Y:S02]  /*1460*/  ISETP.GE.AND P1, PT, R11, 0x1, PT ;  /* 0x000000010b00780c */ /* 0x002fe40003f26270 */
[----:B------:R-:W-:Y:S01]  /*1470*/  LEA R65, R205, 0x80, 0x7 ;  /* 0x00000080cd417811 */ /* 0x000fe200078e38ff */
[----:B---3--:R-:W-:-:S04]  /*1480*/  @P0 IMAD.IADD R62, R9, 0x1, -R0 ;  /* 0x00000001093e0824 */ /* 0x008fc800078e0a00 */
[----:B------:R-:W-:-:S04]  /*1490*/  IMAD.IADD R202, R8, 0x1, R62 ;  /* 0x0000000108ca7824 */ /* 0x000fc800078e023e */
[C---:B------:R-:W-:Y:S01]  /*14a0*/  VIADD R0, R202.reuse, 0x5f ;  /* 0x0000005fca007836 */ /* 0x040fe20000000000 */
[----:B------:R-:W-:-:S03]  /*14b0*/  IADD3 R65, R202, R65, -R203 ;  /* 0x00000041ca417210 */ /* 0x000fc60007ffe8cb */
[----:B------:R-:W-:-:S05]  /*14c0*/  IMAD.HI R0, R0, 0x2aaaaaab, RZ ;  /* 0x2aaaaaab00007827 */ /* 0x000fca00078e02ff */
[----:B------:R-:W-:-:S04]  /*14d0*/  SHF.R.U32.HI R3, RZ, 0x1f, R0 ;  /* 0x0000001fff037819 */ /* 0x000fc80000011600 */
[----:B------:R-:W-:Y:S01]  /*14e0*/  LEA.HI.SX32 R178, R0, R3, 0x1c ;  /* 0x0000000300b27211 */ /* 0x000fe200078fe2ff */
[----:B------:R-:W-:Y:S01]  /*14f0*/  IMAD.IADD R0, R65, 0x1, R10 ;  /* 0x0000000141007824 */ /* 0x000fe200078e020a */
[----:B0-----:R-:W-:Y:S06]  /*1500*/  @!P1 BRA `(.L_x_1995) ;  /* 0x0000000000489947 */ /* 0x001fec0003800000 */
[C---:B------:R-:W-:Y:S01]  /*1510*/  ISETP.GT.AND P0, PT, R65.reuse, RZ, PT ;  /* 0x000000ff4100720c */ /* 0x040fe20003f04270 */
[----:B------:R-:W-:Y:S01]  /*1520*/  BSSY B0, `(.L_x_1996) ;  /* 0x000000e000007945 */ /* 0x000fe20003800000 */
[----:B------:R-:W-:-:S11]  /*1530*/  VIADD R3, R65, 0xffffffff ;  /* 0xffffffff41037836 */ /* 0x000fd60000000000 */
[----:B------:R-:W-:Y:S05]  /*1540*/  @P0 BRA `(.L_x_1997) ;  /* 0x00000000001c0947 */ /* 0x000fea0003800000 */
[----:B------:R-:W-:Y:S01]  /*1550*/  ISETP.NE.AND P0, PT, R11, 0x1, PT ;  /* 0x000000010b00780c */ /* 0x000fe20003f05270 */
[----:B------:R-:W-:-:S12]  /*1560*/  IMAD.MOV R3, RZ, RZ, -R65 ;  /* 0x000000ffff037224 */ /* 0x000fd800078e0a41 */
[----:B------:R-:W0:Y:S02]  /*1570*/  @P0 LDC.64 R4, c[0x0][0x9e8] ;  /* 0x00027a00ff040b82 */ /* 0x000e240000000a00 */
[----:B0-----:R-:W-:-:S05]  /*1580*/  @P0 IMAD.HI.U32 R4, R3, R4, RZ ;  /* 0x0000000403040227 */ /* 0x001fca00078e00ff */
[----:B------:R-:W-:-:S04]  /*1590*/  @P0 SHF.R.U32.HI R3, RZ, R5, R4 ;  /* 0x00000005ff030219 */ /* 0x000fc80000011604 */
[----:B------:R-:W-:Y:S01]  /*15a0*/  LOP3.LUT R3, RZ, R3, RZ, 0x33, !PT ;  /* 0x00000003ff037212 */ /* 0x000fe200078e33ff */
[----:B------:R-:W-:Y:S06]  /*15b0*/  BRA `(.L_x_1998) ;  /* 0x0000000000107947 */ /* 0x000fec0003800000 */
.L_x_1997:
[----:B------:R-:W-:-:S13]  /*15c0*/  ISETP.NE.AND P0, PT, R11, 0x1, PT ;  /* 0x000000010b00780c */ /* 0x000fda0003f05270 */
[----:B------:R-:W0:Y:S02]  /*15d0*/  @P0 LDC.64 R4, c[0x0][0x9e8] ;  /* 0x00027a00ff040b82 */ /* 0x000e240000000a00 */
[----:B0-----:R-:W-:-:S05]  /*15e0*/  @P0 IMAD.HI.U32 R4, R3, R4, RZ ;  /* 0x0000000403040227 */ /* 0x001fca00078e00ff */
[----:B------:R-:W-:-:S07]  /*15f0*/  @P0 SHF.R.U32.HI R3, RZ, R5, R4 ;  /* 0x00000005ff030219 */ /* 0x000fce0000011604 */
.L_x_1998:
[----:B------:R-:W-:Y:S05]  /*1600*/  BSYNC B0 ;  /* 0x0000000000007941 */ /* 0x000fea0003800000 */
.L_x_1996:
[----:B------:R-:W-:-:S05]  /*1610*/  IMAD R3, R3, R11, R11 ;  /* 0x0000000b03037224 */ /* 0x000fca00078e020b */
[----:B------:R-:W-:-:S07]  /*1620*/  VIMNMX R0, R0, R3, PT ;  /* 0x0000000300007248 */ /* 0x000fce0003fe0100 */
.L_x_1995:
[----:B------:R-:W-:Y:S01]  /*1630*/  IMAD R61, R205, 0x80, -R203 ;  /* 0x00000080cd3d7824 */ /* 0x000fe200078e0acb */
[----:B------:R-:W-:-:S03]  /*1640*/  ULDC UR4, c[0x0][0x9dc] ;  /* 0x0002770000047ab9 */ /* 0x000fc60000000800 */
[----:B------:R-:W-:-:S04]  /*1650*/  IMAD.IADD R61, R202, 0x1, R61 ;  /* 0x00000001ca3d7824 */ /* 0x000fc800078e023d */
[----:B------:R-:W-:Y:S01]  /*1660*/  VIADD R3, R61, -UR4 ;  /* 0x800000043d037c36 */ /* 0x000fe20008000000 */
[----:B------:R-:W-:Y:S06]  /*1670*/  @!P1 BRA `(.L_x_1999) ;  /* 0x0000000000489947 */ /* 0x000fec0003800000 */
[----:B------:R-:W-:Y:S01]  /*1680*/  ISETP.GT.AND P0, PT, R61, -0x1, PT ;  /* 0xffffffff3d00780c */ /* 0x000fe20003f04270 */
[----:B------:R-:W-:-:S12]  /*1690*/  BSSY B0, `(.L_x_2000) ;  /* 0x000000e000007945 */ /* 0x000fd80003800000 */
        /* <DEDUP_REMOVED lines=8> */
.L_x_2001:
[----:B------:R-:W-:Y:S01]  /*1720*/  ISETP.NE.AND P0, PT, R11, 0x1, PT ;  /* 0x000000010b00780c */ /* 0x000fe20003f05270 */
[----:B------:R-:W-:-:S12]  /*1730*/  IMAD.MOV.U32 R4, RZ, RZ, R61 ;  /* 0x000000ffff047224 */ /* 0x000fd800078e003d */
[----:B------:R-:W0:Y:S02]  /*1740*/  @P0 LDC.64 R6, c[0x0][0x9e8] ;  /* 0x00027a00ff060b82 */ /* 0x000e240000000a00 */
[----:B0-----:R-:W-:-:S05]  /*1750*/  @P0 IMAD.HI.U32 R6, R61, R6, RZ ;  /* 0x000000063d060227 */ /* 0x001fca00078e00ff */
[----:B------:R-:W-:-:S07]  /*1760*/  @P0 SHF.R.U32.HI R4, RZ, R7, R6 ;  /* 0x00000007ff040219 */ /* 0x000fce0000011606 */
.L_x_2002:
[----:B------:R-:W-:Y:S05]  /*1770*/  BSYNC B0 ;  /* 0x0000000000007941 */ /* 0x000fea0003800000 */
.L_x_2000:
[----:B------:R-:W-:-:S05]  /*1780*/  IMAD R4, R4, R11, RZ ;  /* 0x0000000b04047224 */ /* 0x000fca00078e02ff */
[----:B------:R-:W-:-:S07]  /*1790*/  VIMNMX R3, R3, R4, !PT ;  /* 0x0000000403037248 */ /* 0x000fce0007fe0100 */
.L_x_1999:
[----:B------:R-:W-:Y:S02]  /*17a0*/  VIADD R0, R0, 0x5f ;  /* 0x0000005f00007836 */ /* 0x000fe40000000000 */
[----:B------:R-:W-:-:S04]  /*17b0*/  IMAD.HI R4, R3, 0x2aaaaaab, RZ ;  /* 0x2aaaaaab03047827 */ /* 0x000fc800078e02ff */
[----:B------:R-:W-:Y:S01]  /*17c0*/  IMAD.HI R0, R0, 0x2aaaaaab, RZ ;  /* 0x2aaaaaab00007827 */ /* 0x000fe200078e02ff */
[----:B------:R-:W-:-:S04]  /*17d0*/  SHF.R.U32.HI R5, RZ, 0x1f, R4 ;  /* 0x0000001fff057819 */ /* 0x000fc80000011604 */
[----:B------:R-:W-:Y:S02]  /*17e0*/  SHF.R.U32.HI R3, RZ, 0x1f, R0 ;  /* 0x0000001fff037819 */ /* 0x000fe40000011600 */
[----:B------:R-:W-:Y:S02]  /*17f0*/  LEA.HI.SX32 R5, R4, R5, 0x1c ;  /* 0x0000000504057211 */ /* 0x000fe400078fe2ff */
[----:B------:R-:W-:Y:S02]  /*1800*/  LEA.HI.SX32 R3, R0, R3, 0x1c ;  /* 0x0000000300037211 */ /* 0x000fe400078fe2ff */
[----:B------:R-:W-:Y:S02]  /*1810*/  VIMNMX R5, RZ, R5, !PT ;  /* 0x00000005ff057248 */ /* 0x000fe40007fe0100 */
[----:B------:R-:W-:-:S03]  /*1820*/  VIMNMX R3, R178, R3, PT ;  /* 0x00000003b2037248 */ /* 0x000fc60003fe0100 */
[--C-:B------:R-:W-:Y:S02]  /*1830*/  IMAD R5, R5, 0x60, -R8.reuse ;  /* 0x0000006005057824 */ /* 0x100fe400078e0a08 */
[----:B------:R-:W-:-:S03]  /*1840*/  IMAD R3, R3, 0x60, -R8 ;  /* 0x0000006003037824 */ /* 0x000fc600078e0a08 */
[----:B------:R-:W-:Y:S02]  /*1850*/  VIMNMX R5, RZ, R5, !PT ;  /* 0x00000005ff057248 */ /* 0x000fe40007fe0100 */
        /* <DEDUP_REMOVED lines=11> */
[----:B------:R-:W-:Y:S05]  /*1910*/  @!P1 BRA `(.L_x_2003) ;  /* 0x00000040009c9947 */ /* 0x000fea0003800000 */
        /* <DEDUP_REMOVED lines=20> */
.L_x_2005:
[----:B------:R-:W-:Y:S05]  /*1a60*/  BSYNC B6 ;  /* 0x0000000000067941 */ /* 0x000fea0003800000 */
.L_x_2004:
        /* <DEDUP_REMOVED lines=20> */
.L_x_2007:
[----:B------:R-:W-:Y:S05]  /*1bb0*/  BSYNC B6 ;  /* 0x0000000000067941 */ /* 0x000fea0003800000 */
.L_x_2006:
        /* <DEDUP_REMOVED lines=8> */
[----:B------:R-:W-:Y:S01]  /*1c40*/  ULDC.64 UR4, c[0x0][0x2f8] ;  /* 0x0000be0000047ab9 */ /* 0x000fe20000000a00 */
[----:B------:R-:W-:Y:S02]  /*1c50*/  IMAD.SHL.U32 R20, R236, 0x8, RZ ;  /* 0x00000008ec147824 */ /* 0x000fe400078e00ff */
[----:B------:R-:W3:Y:S08]  /*1c60*/  LDC R27, c[0x0][0x3d4] ;  /* 0x0000f500ff1b7b82 */ /* 0x000ef00000000800 */
[----:B------:R-:W4:Y:S08]  /*1c70*/  @P0 LDC.64 R4, c[0x0][0x9f8] ;  /* 0x00027e00ff040b82 */ /* 0x000f300000000a00 */
[----:B------:R-:W3:Y:S08]  /*1c80*/  LDC.64 R56, c[0x0][0x3d8] ;  /* 0x0000f600ff387b82 */ /* 0x000ef00000000a00 */
[----:B------:R-:W3:Y:S01]  /*1c90*/  LDC.64 R24, c[0x0][0x3e8] ;  /* 0x0000fa00ff187b82 */ /* 0x000ee20000000a00 */
[----:B----4-:R-:W-:-:S05]  /*1ca0*/  @P0 IMAD.WIDE R4, R207, 0x4, R4 ;  /* 0x00000004cf040825 */ /* 0x010fca00078e0204 */
[----:B------:R4:W3:Y:S01]  /*1cb0*/  @P0 LDG.E R207, desc[UR52][R4.64] ;  /* 0x0000003404cf0981 */ /* 0x0008e2000c1e1900 */
[----:B0-----:R-:W-:Y:S01]  /*1cc0*/  ISETP.NE.AND P0, PT, R0, 0x1, PT ;  /* 0x000000010000780c */ /* 0x001fe20003f05270 */
[C---:B------:R-:W-:Y:S01]  /*1cd0*/  VIADD R100, R20.reuse, 0x20 ;  /* 0x0000002014647836 */ /* 0x040fe20000000000 */
[----:B------:R-:W-:Y:S01]  /*1ce0*/  SHF.R.S32.HI R26, RZ, 0x1f, R58 ;  /* 0x0000001fff1a7819 */ /* 0x000fe2000001143a */
[C---:B------:R-:W-:Y:S01]  /*1cf0*/  VIADD R99, R20.reuse, 0x40 ;  /* 0x0000004014637836 */ /* 0x040fe20000000000 */
[----:B--2---:R-:W-:Y:S01]  /*1d00*/  SHF.R.U32.HI R32, RZ, 0x7, R32 ;  /* 0x00000007ff207819 */ /* 0x004fe20000011620 */
[----:B------:R-:W-:Y:S01]  /*1d10*/  VIADD R98, R20, 0x60 ;  /* 0x0000006014627836 */ /* 0x000fe20000000000 */
[----:B------:R-:W-:Y:S01]  /*1d20*/  SHF.R.S32.HI R21, RZ, 0x1f, R20 ;  /* 0x0000001fff157819 */ /* 0x000fe20000011414 */
[-C--:B-1----:R-:W-:Y:S01]  /*1d30*/  IMAD R6, R26, R44.reuse, RZ ;  /* 0x0000002c1a067224 */ /* 0x082fe200078e02ff */
[----:B------:R-:W-:Y:S01]  /*1d40*/  ISETP.NE.AND P6, PT, R32, 0x1, PT ;  /* 0x000000012000780c */ /* 0x000fe20003fc5270 */
[----:B----4-:R-:W-:Y:S01]  /*1d50*/  IMAD.WIDE.U32 R4, R58, R44, RZ ;  /* 0x0000002c3a047225 */ /* 0x010fe200078e00ff */
[----:B------:R-:W-:-:S02]  /*1d60*/  SHF.L.U64.HI R90, R44, 0x6, R45 ;  /* 0x000000062c5a7819 */ /* 0x000fc4000001022d */
[----:B---3--:R-:W-:Y:S01]  /*1d70*/  SHF.L.U64.HI R86, R24, 0x6, R25 ;  /* 0x0000000618567819 */ /* 0x008fe20000010219 */
[----:B------:R-:W0:Y:S01]  /*1d80*/  @P0 LDC R3, c[0x0][0x42c] ;  /* 0x00010b00ff030b82 */ /* 0x000e220000000800 */
[----:B------:R-:W-:Y:S01]  /*1d90*/  VIADD R96, R20, 0x80 ;  /* 0x0000008014607836 */ /* 0x000fe20000000000 */
[----:B------:R-:W-:Y:S01]  /*1da0*/  SHF.L.U64.HI R87, R56, 0x6, R57 ;  /* 0x0000000638577819 */ /* 0x000fe20000010239 */
[----:B------:R-:W-:Y:S02]  /*1db0*/  VIADD R94, R20, 0xa0 ;  /* 0x000000a0145e7836 */ /* 0x000fe40000000000 */
[----:B------:R-:W-:Y:S02]  /*1dc0*/  IMAD.SHL.U32 R40, R236, 0x4, RZ ;  /* 0x00000004ec287824 */ /* 0x000fe400078e00ff */
[----:B------:R-:W-:Y:S01]  /*1dd0*/  IMAD.SHL.U32 R89, R237, 0x40, RZ ;  /* 0x00000040ed597824 */ /* 0x000fe200078e00ff */
[----:B------:R-:W1:Y:S01]  /*1de0*/  @P0 LDC R7, c[0x0][0x430] ;  /* 0x00010c00ff070b82 */ /* 0x000e620000000800 */
[----:B------:R-:W-:Y:S01]  /*1df0*/  IMAD.WIDE.U32 R10, R19, R24, R20 ;  /* 0x00000018130a7225 */ /* 0x000fe200078e0014 */
[----:B------:R-:W-:-:S02]  /*1e00*/  SHF.R.S32.HI R41, RZ, 0x1f, R40 ;  /* 0x0000001fff297819 */ /* 0x000fc40000011428 */
[----:B------:R-:W-:Y:S01]  /*1e10*/  LOP3.LUT R89, R89, 0x1c0, RZ, 0xc0, !PT ;  /* 0x000001c059597812 */ /* 0x000fe200078ec0ff */
[----:B------:R-:W-:Y:S02]  /*1e20*/  IMAD.MOV.U32 R82, RZ, RZ, 0x20 ;  /* 0x00000020ff527424 */ /* 0x000fe400078e00ff */
[----:B------:R-:W-:Y:S01]  /*1e30*/  VIADD R83, R32, 0x8 ;  /* 0x0000000820537836 */ /* 0x000fe20000000000 */
[----:B------:R-:W-:Y:S01]  /*1e40*/  SHF.R.U32.HI R84, RZ, 0x3, R89 ;  /* 0x00000003ff547819 */ /* 0x000fe20000011659 */
[----:B------:R-:W-:Y:S01]  /*1e50*/  IMAD R79, R45, 0x60, RZ ;  /* 0x000000602d4f7824 */ /* 0x000fe200078e02ff */
[----:B------:R-:W-:Y:S01]  /*1e60*/  SHF.R.U32.HI R32, RZ, 0x3, R216 ;  /* 0x00000003ff207819 */ /* 0x000fe200000116d8 */
[----:B------:R-:W-:Y:S02]  /*1e70*/  IMAD.SHL.U32 R88, R44, 0x40, RZ ;  /* 0x000000402c587824 */ /* 0x000fe400078e00ff */
[----:B------:R-:W-:Y:S02]  /*1e80*/  IMAD.SHL.U32 R85, R56, 0x40, RZ ;  /* 0x0000004038557824 */ /* 0x000fe400078e00ff */
[----:B------:R-:W-:-:S04]  /*1e90*/  IMAD.WIDE.U32 R50, R24, 0x60, RZ ;  /* 0x0000006018327825 */ /* 0x000fc800078e00ff */
[----:B0-----:R-:W-:-:S04]  /*1ea0*/  @P0 IMAD.HI.U32 R0, R206, R3, RZ ;  /* 0x00000003ce000227 */ /* 0x001fc800078e00ff */
[----:B------:R-:W-:Y:S01]  /*1eb0*/  IMAD R3, R58, R45, R6 ;  /* 0x0000002d3a037224 */ /* 0x000fe200078e0206 */
[----:B-1----:R-:W-:Y:S01]  /*1ec0*/  @P0 SHF.R.U32.HI R206, RZ, R7, R0 ;  /* 0x00000007ffce0219 */ /* 0x002fe20000011600 */
[----:B------:R-:W-:Y:S01]  /*1ed0*/  IMAD R6, R233, R44, RZ ;  /* 0x0000002ce9067224 */ /* 0x000fe200078e02ff */
[----:B------:R-:W-:Y:S01]  /*1ee0*/  ISETP.NE.U32.AND P0, PT, RZ, UR6, PT ;  /* 0x00000006ff007c0c */ /* 0x000fe2000bf05070 */
[----:B------:R-:W-:Y:S01]  /*1ef0*/  IMAD.IADD R5, R5, 0x1, R3 ;  /* 0x0000000105057824 */ /* 0x000fe200078e0203 */
[----:B------:R-:W-:Y:S01]  /*1f00*/  SHF.R.S32.HI R7, RZ, 0x1f, R206 ;  /* 0x0000001fff077819 */ /* 0x000fe200000114ce */
[----:B------:R-:W-:Y:S01]  /*1f10*/  IMAD R6, R19, R45, R6 ;  /* 0x0000002d13067224 */ /* 0x000fe200078e0206 */
[----:B------:R-:W-:Y:S01]  /*1f20*/  ISETP.NE.AND.EX P0, PT, RZ, UR7, PT, P0 ;  /* 0x00000007ff007c0c */ /* 0x000fe2000bf05300 */
[----:B------:R-:W-:-:S04]  /*1f30*/  IMAD.WIDE.U32 R4, R206, UR4, R4 ;  /* 0x00000004ce047c25 */ /* 0x000fc8000f8e0004 */
[----:B------:R-:W-:Y:S02]  /*1f40*/  IMAD R3, R7, UR4, RZ ;  /* 0x0000000407037c24 */ /* 0x000fe4000f8e02ff */
[----:B------:R-:W-:Y:S02]  /*1f50*/  IMAD.SHL.U32 R91, R24, 0x40, RZ ;  /* 0x00000040185b7824 */ /* 0x000fe400078e00ff */
[----:B------:R-:W-:Y:S01]  /*1f60*/  IMAD R3, R206, UR5, R3 ;  /* 0x00000005ce037c24 */ /* 0x000fe2000f8e0203 */
[----:B------:R-:W-:Y:S01]  /*1f70*/  ULDC.64 UR4, c[0x0][0x300] ;  /* 0x0000c00000047ab9 */ /* 0x000fe20000000a00 */
[----:B------:R-:W-:Y:S02]  /*1f80*/  IMAD.SHL.U32 R80, R27, 0x2, RZ ;  /* 0x000000021b507824 */ /* 0x000fe400078e00ff */
[----:B------:R-:W-:Y:S01]  /*1f90*/  IMAD.IADD R5, R5, 0x1, R3 ;  /* 0x0000000105057824 */ /* 0x000fe200078e0203 */
[----:B------:R-:W-:Y:S02]  /*1fa0*/  SHF.R.S32.HI R0, RZ, 0x1f, R207 ;  /* 0x0000001fff007819 */ /* 0x000fe400000114cf */
[----:B------:R-:W-:-:S02]  /*1fb0*/  SEL R43, R207, RZ, !P0 ;  /* 0x000000ffcf2b7207 */ /* 0x000fc40004000000 */
        /* <DEDUP_REMOVED lines=9> */
[----:B------:R-:W-:Y:S01]  /*2050*/  ISETP.GE.AND P1, PT, R100, UR4, PT ;  /* 0x0000000464007c0c */ /* 0x000fe2000bf26270 */
[----:B------:R-:W-:Y:S01]  /*2060*/  IMAD.WIDE.U32 R44, R44, 0x60, RZ ;  /* 0x000000602c2c7825 */ /* 0x000fe200078e00ff */
[----:B------:R-:W-:-:S02]  /*2070*/  IADD3 R95, P0, R28, R4, RZ ;  /* 0x000000041c5f7210 */ /* 0x000fc40007f1e0ff */
        /* <DEDUP_REMOVED lines=12> */
[----:B------:R-:W-:Y:S01]  /*2140*/  ISETP.GE.AND P3, PT, R6, UR4, PT ;  /* 0x0000000406007c0c */ /* 0x000fe2000bf66270 */
[----:B------:R-:W-:Y:S01]  /*2150*/  IMAD.IADD R79, R45, 0x1, R79 ;  /* 0x000000012d4f7824 */ /* 0x000fe200078e024f */
[----:B------:R-:W-:-:S02]  /*2160*/  LOP3.LUT R0, R5, 0x2, R0, 0xe2, !PT ;  /* 0x0000000205007812 */ /* 0x000fc400078ee200 */
[----:B------:R-:W-:Y:S02]  /*2170*/  SEL R3, RZ, 0x4, P0 ;  /* 0x00000004ff037807 */ /* 0x000fe40000000000 */
[----:B------:R-:W-:Y:S02]  /*2180*/  SEL R6, RZ, 0x8, P1 ;  /* 0x00000008ff067807 */ /* 0x000fe40000800000 */
[----:B------:R-:W-:Y:S02]  /*2190*/  ISETP.GE.AND P0, PT, R96, UR4, PT ;  /* 0x0000000460007c0c */ /* 0x000fe4000bf06270 */
[----:B------:R-:W-:Y:S02]  /*21a0*/  ISETP.GE.AND P1, PT, R94, UR4, PT ;  /* 0x000000045e007c0c */ /* 0x000fe4000bf26270 */
[----:B------:R-:W-:Y:S02]  /*21b0*/  LOP3.LUT R0, R6, R0, R3, 0xfe, !PT ;  /* 0x0000000006007212 */ /* 0x000fe400078efe03 */
[----:B------:R-:W-:-:S02]  /*21c0*/  SEL R3, RZ, 0x10, P0 ;  /* 0x00000010ff037807 */ /* 0x000fc40000000000 */
[----:B------:R-:W-:Y:S02]  /*21d0*/  SEL R6, RZ, 0x20, P1 ;  /* 0x00000020ff067807 */ /* 0x000fe40000800000 */
[----:B------:R-:W-:Y:S01]  /*21e0*/  ISETP.GE.AND P2, PT, R4, UR4, PT ;  /* 0x0000000404007c0c */ /* 0x000fe2000bf46270 */
[----:B------:R-:W-:Y:S01]  /*21f0*/  IMAD.WIDE.U32 R4, R206, UR6, R20 ;  /* 0x00000006ce047c25 */ /* 0x000fe2000f8e0014 */
[----:B------:R-:W-:Y:S01]  /*2200*/  LOP3.LUT R3, R6, R0, R3, 0xfe, !PT ;  /* 0x0000000006037212 */ /* 0x000fe200078efe03 */
[----:B------:R-:W-:Y:S01]  /*2210*/  ULDC.64 UR4, c[0x0][0x328] ;  /* 0x0000ca0000047ab9 */ /* 0x000fe20000000a00 */
[----:B------:R-:W-:Y:S01]  /*2220*/  SEL R0, RZ, 0x40, P2 ;  /* 0x00000040ff007807 */ /* 0x000fe20001000000 */
[----:B------:R-:W-:Y:S01]  /*2230*/  IMAD.IADD R5, R5, 0x1, R7 ;  /* 0x0000000105057824 */ /* 0x000fe200078e0207 */
[----:B------:R-:W-:Y:S01]  /*2240*/  ISETP.GE.AND P0, PT, R20, R27, PT ;  /* 0x0000001b1400720c */ /* 0x000fe20003f06270 */
[----:B------:R-:W-:Y:S01]  /*2250*/  IMAD R7, R8, UR4, RZ ;  /* 0x0000000408077c24 */ /* 0x000fe2000f8e02ff */
[----:B------:R-:W-:Y:S01]  /*2260*/  LOP3.LUT R0, R3, R0, RZ, 0xfc, !PT ;  /* 0x0000000003007212 */ /* 0x000fe200078efcff */
[----:B------:R-:W-:Y:S01]  /*2270*/  IMAD.WIDE.U32 R8, R19, R56, R20 ;  /* 0x0000003813087225 */ /* 0x000fe200078e0014 */
[----:B------:R-:W-:-:S02]  /*2280*/  SEL R3, R27, RZ, P0 ;  /* 0x000000ff1b037207 */ /* 0x000fc40000000000 */
[----:B------:R-:W-:Y:S01]  /*2290*/  LOP3.LUT P1, RZ, R237, 0x4, RZ, 0xc0, !PT ;  /* 0x00000004edff7812 */ /* 0x000fe2000782c0ff */
[----:B------:R-:W-:Y:S01]  /*22a0*/  IMAD R67, R43, UR5, R7 ;  /* 0x000000052b437c24 */ /* 0x000fe2000f8e0207 */
[----:B------:R-:W-:Y:S01]  /*22b0*/  IADD3 R58, P2, R19, R58, RZ ;  /* 0x0000003a133a7210 */ /* 0x000fe20007f5e0ff */
[----:B------:R-:W-:Y:S01]  /*22c0*/  IMAD.WIDE.U32 R42, R43, UR4, R4 ;  /* 0x000000042b2a7c25 */ /* 0x000fe2000f8e0004 */
[----:B------:R-:W-:Y:S01]  /*22d0*/  SEL R82, R82, 0xffffffe0, !P1 ;  /* 0xffffffe052527807 */ /* 0x000fe20004800000 */
[----:B------:R-:W-:Y:S02]  /*22e0*/  ULDC UR4, c[0x0][0x2e4] ;  /* 0x0000b90000047ab9 */ /* 0x000fe40000000800 */
[C---:B------:R-:W-:Y:S01]  /*22f0*/  IMAD.IADD R3, R20.reuse, 0x1, R3 ;  /* 0x0000000114037824 */ /* 0x040fe200078e0203 */
[----:B------:R-:W-:Y:S01]  /*2300*/  ISETP.GE.AND P1, PT, R20, UR4, PT ;  /* 0x0000000414007c0c */ /* 0x000fe2000bf26270 */
[C---:B------:R-:W-:Y:S02]  /*2310*/  IMAD R4, R233.reuse, R56, RZ ;  /* 0x00000038e9047224 */ /* 0x040fe400078e02ff */
[----:B------:R-:W-:Y:S01]  /*2320*/  IMAD R6, R233, R24, RZ ;  /* 0x00000018e9067224 */ /* 0x000fe200078e02ff */
[----:B------:R-:W-:Y:S01]  /*2330*/  SHF.R.S32.HI R12, RZ, 0x1f, R3 ;  /* 0x0000001fff0c7819 */ /* 0x000fe20000011403 */
[----:B------:R-:W-:-:S02]  /*2340*/  IMAD R13, R19, R57, R4 ;  /* 0x00000039130d7224 */ /* 0x000fc400078e0204 */
[----:B------:R-:W-:Y:S01]  /*2350*/  IMAD.WIDE.U32 R4, R19, R56, R40 ;  /* 0x0000003813047225 */ /* 0x000fe200078e0028 */
[----:B------:R-:W-:Y:S02]  /*2360*/  LEA.HI R12, R12, R3, RZ, 0x3 ;  /* 0x000000030c0c7211 */ /* 0x000fe400078f18ff */
[----:B------:R-:W-:Y:S01]  /*2370*/  LOP3.LUT R3, R89, 0x18, R20, 0xf8, !PT ;  /* 0x0000001859037812 */ /* 0x000fe200078ef814 */
[----:B------:R-:W-:Y:S01]  /*2380*/  IMAD.IADD R5, R5, 0x1, R13 ;  /* 0x0000000105057824 */ /* 0x000fe200078e020d */
[----:B------:R-:W-:Y:S01]  /*2390*/  SHF.R.S32.HI R74, RZ, 0x3, R12 ;  /* 0x00000003ff4a7819 */ /* 0x000fe2000001140c */
[----:B------:R-:W-:Y:S01]  /*23a0*/  IMAD.IADD R9, R13, 0x1, R9 ;  /* 0x000000010d097824 */ /* 0x000fe200078e0209 */
[----:B-----5:R-:W-:Y:S01]  /*23b0*/  SHF.R.S32.HI R13, RZ, 0x1f, R31 ;  /* 0x0000001fff0d7819 */ /* 0x020fe2000001141f */
[----:B------:R-:W-:Y:S01]  /*23c0*/  IMAD R15, R19, R25, R6 ;  /* 0x00000019130f7224 */ /* 0x000fe200078e0206 */
[----:B------:R-:W-:Y:S01]  /*23d0*/  LOP3.LUT R3, R3, R84, RZ, 0x3c, !PT ;  /* 0x0000005403037212 */ /* 0x000fe200078e3cff */
[----:B------:R-:W-:Y:S01]  /*23e0*/  IMAD.WIDE.U32 R6, R19, R24, R40 ;  /* 0x0000001813067225 */ /* 0x000fe200078e0028 */
[----:B------:R-:W-:-:S03]  /*23f0*/  LOP3.LUT R75, R12, 0xfffffff8, RZ, 0xc0, !PT ;  /* 0xfffffff80c4b7812 */ /* 0x000fc600078ec0ff */
[----:B------:R-:W-:Y:S01]  /*2400*/  IMAD R14, R13, R24, RZ ;  /* 0x000000180d0e7224 */ /* 0x000fe200078e02ff */
[----:B------:R-:W-:Y:S01]  /*2410*/  SHF.R.S32.HI R66, RZ, 0x1f, R75 ;  /* 0x0000001fff427819 */ /* 0x000fe2000001144b */
[----:B------:R-:W-:Y:S02]  /*2420*/  IMAD.IADD R7, R7, 0x1, R15 ;  /* 0x0000000107077824 */ /* 0x000fe400078e020f */
[----:B------:R-:W-:Y:S02]  /*2430*/  IMAD.IADD R11, R15, 0x1, R11 ;  /* 0x000000010f0b7824 */ /* 0x000fe400078e020b */
[----:B------:R-:W-:Y:S01]  /*2440*/  IMAD R81, R218, 0x200, R3 ;  /* 0x00000200da517824 */ /* 0x000fe200078e0203 */
[----:B------:R-:W-:Y:S01]  /*2450*/  LOP3.LUT R3, R89, 0x38, R12, 0xf8, !PT ;  /* 0x0000003859037812 */ /* 0x000fe200078ef80c */
[----:B------:R-:W-:Y:S01]  /*2460*/  IMAD R15, R31, R25, R14 ;  /* 0x000000191f0f7224 */ /* 0x000fe200078e020e */
[----:B------:R-:W-:Y:S01]  /*2470*/  LOP3.LUT R12, R216, 0x38, R12, 0xf8, !PT ;  /* 0x00000038d80c7812 */ /* 0x000fe200078ef80c */
[----:B------:R-:W-:Y:S01]  /*2480*/  IMAD R14, R13, R56, RZ ;  /* 0x000000380d0e7224 */ /* 0x000fe200078e02ff */
[----:B------:R-:W-:Y:S01]  /*2490*/  LOP3.LUT R71, R3, R84, RZ, 0x3c, !PT ;  /* 0x0000005403477212 */ /* 0x000fe200078e3cff */
[----:B------:R-:W-:Y:S01]  /*24a0*/  IMAD.WIDE.U32 R46, R31, R24, R6 ;  /* 0x000000181f2e7225 */ /* 0x000fe200078e0006 */
[----:B------:R-:W-:-:S02]  /*24b0*/  LOP3.LUT R12, R12, R32, RZ, 0x3c, !PT ;  /* 0x000000200c0c7212 */ /* 0x000fc400078e3cff */
[----:B------:R-:W-:Y:S01]  /*24c0*/  SEL R3, RZ, 0xffffff80, P3 ;  /* 0xffffff80ff037807 */ /* 0x000fe20001800000 */
[----:B------:R-:W-:-:S03]  /*24d0*/  IMAD.WIDE.U32 R48, R31, R24, R10 ;  /* 0x000000181f307225 */ /* 0x000fc600078e000a */
[C---:B------:R-:W-:Y:S01]  /*24e0*/  LOP3.LUT R3, R0.reuse, 0x80, R3, 0xc8, !PT ;  /* 0x0000008000037812 */ /* 0x040fe200078ec803 */
[----:B------:R-:W-:Y:S01]  /*24f0*/  IMAD R7, R31, R57, R14 ;  /* 0x000000391f077224 */ /* 0x000fe200078e020e */
[----:B------:R-:W-:Y:S01]  /*2500*/  LOP3.LUT R0, R0, 0x40, RZ, 0xc0, !PT ;  /* 0x0000004000007812 */ /* 0x000fe200078ec0ff */
[----:B------:R-:W-:Y:S02]  /*2510*/  IMAD R11, R57, 0x60, RZ ;  /* 0x00000060390b7824 */ /* 0x000fe400078e02ff */
[----:B------:R-:W-:-:S04]  /*2520*/  IMAD.WIDE.U32 R52, R31, R56, R4 ;  /* 0x000000381f347225 */ /* 0x000fc800078e0004 */
[----:B------:R-:W-:-:S04]  /*2530*/  IMAD.WIDE.U32 R54, R31, R56, R8 ;  /* 0x000000381f367225 */ /* 0x000fc800078e0008 */
[----:B------:R-:W-:Y:S02]  /*2540*/  IMAD R25, R25, 0x60, RZ ;  /* 0x0000006019197824 */ /* 0x000fe400078e02ff */
        /* <DEDUP_REMOVED lines=10> */
[----:B------:R-:W-:Y:S02]  /*25f0*/  IMAD R71, R218, 0x200, R71 ;  /* 0x00000200da477824 */ /* 0x000fe400078e0247 */
[----:B------:R-:W-:Y:S02]  /*2600*/  IMAD.IADD R69, R219, 0x1, R12 ;  /* 0x00000001db457824 */ /* 0x000fe400078e020c */
[----:B------:R-:W-:-:S07]  /*2610*/  IMAD.IADD R67, R43, 0x1, R67 ;  /* 0x000000012b437824 */ /* 0x000fce00078e0243 */
.L_x_2055:
[----:B0-----:R-:W0:Y:S01]  /*2620*/  LDC.64 R102, c[0x0][0x2d8] ;  /* 0x0000b600ff667b82 */ /* 0x001e220000000a00 */
        /* <DEDUP_REMOVED lines=8> */
[CC--:B------:R-:W-:Y:S02]  /*26b0*/  IADD3 R4, P3, P4, R95.reuse, R108.reuse, R88 ;  /* 0x0000006c5f047210 */ /* 0x0c0fe40007c7e058 */
[----:B------:R-:W-:Y:S01]  /*26c0*/  IADD3 R6, P5, R95, R108, RZ ;  /* 0x0000006c5f067210 */ /* 0x000fe20007fbe0ff */
[----:B------:R-:W-:-:S04]  /*26d0*/  IMAD.IADD R111, R109, 0x1, R5 ;  /* 0x000000016d6f7824 */ /* 0x000fc800078e0205 */
[----:B------:R-:W-:Y:S01]  /*26e0*/  IMAD.X R7, R111, 0x1, R93, P5 ;  /* 0x000000016f077824 */ /* 0x000fe200028e065d */
[----:B------:R-:W-:Y:S02]  /*26f0*/  IADD3.X R5, R93, R111, R90, P3, P4 ;  /* 0x0000006f5d057210 */ /* 0x000fe40001fe845a */
[-C--:B0-----:R-:W-:Y:S02]  /*2700*/  LEA R12, P3, R4, R102.reuse, 0x1 ;  /* 0x00000066040c7211 */ /* 0x081fe400078608ff */
[----:B------:R-:W-:Y:S02]  /*2710*/  LEA R14, P5, R6, R102, 0x1 ;  /* 0x00000066060e7211 */ /* 0x000fe400078a08ff */
[-C--:B------:R-:W-:Y:S01]  /*2720*/  LEA.HI.X R13, R4, R103.reuse, R5, 0x1, P3 ;  /* 0x00000067040d7211 */ /* 0x080fe200018f0c05 */
[----:B------:R-:W-:Y:S01]  /*2730*/  IMAD R5, R18, 0x1800, R81 ;  /* 0x0000180012057824 */ /* 0x000fe200078e0251 */
[----:B-1----:R-:W-:Y:S02]  /*2740*/  ISETP.GE.AND P3, PT, R107, 0x1, PT ;  /* 0x000000016b00780c */ /* 0x002fe40003f66270 */
[----:B------:R-:W-:Y:S01]  /*2750*/  LEA.HI.X R15, R6, R103, R7, 0x1, P5 ;  /* 0x00000067060f7211 */ /* 0x000fe200028f0c07 */
[----:B------:R-:W-:Y:S01]  /*2760*/  IMAD R7, R18, 0x1800, R77 ;  /* 0x0000180012077824 */ /* 0x000fe200078e024d */
[----:B------:R-:W-:Y:S01]  /*2770*/  ISETP.GT.AND P4, PT, R63, R60, PT ;  /* 0x0000003c3f00720c */ /* 0x000fe20003f84270 */
[----:B------:R-:W-:-:S02]  /*2780*/  IMAD R110, R5, 0x2, R30 ;  /* 0x00000002056e7824 */ /* 0x000fc400078e021e */
[----:B------:R-:W-:Y:S01]  /*2790*/  IMAD R106, R7, 0x2, R30 ;  /* 0x00000002076a7824 */ /* 0x000fe200078e021e */
[----:B------:R-:W-:-:S05]  /*27a0*/  P2R R101, PR, RZ, 0x10 ;  /* 0x00000010ff657803 */ /* 0x000fca0000000000 */
[----:B---34-:R-:W-:Y:S05]  /*27b0*/  @!P3 BRA `(.L_x_2009) ;  /* 0x000000280094b947 */ /* 0x018fea0003800000 */
        /* <DEDUP_REMOVED lines=42> */
.L_x_2012:
[----:B------:R-:W-:Y:S05]  /*2a60*/  BSYNC B1 ;  /* 0x0000000000017941 */ /* 0x000fea0003800000 */
.L_x_2011:
        /* <DEDUP_REMOVED lines=29> */
.L_x_2014:
[----:B------:R-:W-:Y:S05]  /*2c40*/  BSYNC B1 ;  /* 0x0000000000017941 */ /* 0x000fea0003800000 */
.L_x_2013:
[----:B0-----:R-:W-:Y:S01]  /*2c50*/  IMAD.MOV.U32 R4, RZ, RZ, R38 ;  /* 0x000000ffff047224 */ /* 0x001fe200078e0026 */
[----:B------:R-:W-:Y:S01]  /*2c60*/  ISETP.NE.AND P3, PT, R200, 0x3, PT ;  /* 0x00000003c800780c */ /* 0x000fe20003f65270 */
        /* <DEDUP_REMOVED lines=25> */
[----:B------:R-:W-:-:S02]  /*2e00*/  PRMT R108, R4, 0x7610, R108 ;  /* 0x00007610046c7816 */ /* 0x000fc4000000006c */
[----:B------:R-:W-:Y:S02]  /*2e10*/  PRMT R109, R5, 0x7610, R109 ;  /* 0x00007610056d7816 */ /* 0x000fe4000000006d */
[----:B------:R-:W-:Y:S02]  /*2e20*/  PRMT R112, R6, 0x7610, R112 ;  /* 0x0000761006707816 */ /* 0x000fe40000000070 */
[----:B------:R-:W-:Y:S01]  /*2e30*/  PRMT R111, R7, 0x7610, R111 ;  /* 0x00007610076f7816 */ /* 0x000fe2000000006f */
[----:B------:R-:W-:Y:S06]  /*2e40*/  @!P3 BRA `(.L_x_2015) ;  /* 0x000000000004b947 */ /* 0x000fec0003800000 */
[----:B------:R-:W-:Y:S01]  /*2e50*/  BPT.TRAP 0x1 ;  /* 0x000000040000795c */ /* 0x000fe20000300000 */
.L_x_2015:
[----:B------:R-:W-:Y:S01]  /*2e60*/  IMAD R92, R18, 0x8, R17 ;  /* 0x00000008125c7824 */ /* 0x000fe200078e0211 */
[----:B------:R-:W-:Y:S01]  /*2e70*/  SHF.L.U32 R105, R201, 0x1f, RZ ;  /* 0x0000001fc9697819 */ /* 0x000fe200000006ff */
[----:B------:R-:W-:Y:S03]  /*2e80*/  BSSY B1, `(.L_x_2016) ;  /* 0x0000003000017945 */ /* 0x000fe60003800000 */
[----:B------:R-:W0:Y:S02]  /*2e90*/  SYNCS.PHASECHK.TRANS64.TRYWAIT P6, [R92+URZ+0x22890], R105 ;  /* 0x022890695c0075a7 */ /* 0x000e2400080c017f */
[----:B0-----:R-:W-:Y:S05]  /*2ea0*/  @!P6 BRA `(.L_x_2017) ;  /* 0x000001c000d0e947 */ /* 0x001fea0003800000 */
.L_x_2323:
[----:B------:R-:W-:Y:S05]  /*2eb0*/  BSYNC B1 ;  /* 0x0000000000017941 */ /* 0x000fea0003800000 */
.L_x_2016:
        /* <DEDUP_REMOVED lines=29> */
[----:B------:R-:W-:Y:S01]  /*3090*/  FMUL.FTZ R7, R7, R116 ;  /* 0x0000007407077220 */ /* 0x000fe20000410000 */
[----:B------:R-:W-:Y:S01]  /*30a0*/  LOP3.LUT R4, R4, 0xffff0000, RZ, 0xc0, !PT ;  /* 0xffff000004047812 */ /* 0x000fe200078ec0ff */
[C---:B------:R-:W-:Y:S01]  /*30b0*/  FMUL.FTZ R125, R37.reuse, R122 ;  /* 0x0000007a257d7220 */ /* 0x040fe20000410000 */
[----:B------:R-:W-:Y:S01]  /*30c0*/  FMUL.FTZ R37, R37, R118 ;  /* 0x0000007625257220 */ /* 0x000fe20000410000 */
[----:B------:R-:W-:Y:S01]  /*30d0*/  LOP3.LUT R121, R121, 0xffff0000, RZ, 0xc0, !PT ;  /* 0xffff000079797812 */ /* 0x000fe200078ec0ff */
[----:B------:R-:W-:Y:S01]  /*30e0*/  IMAD.U32 R115, R115, 0x10000, RZ ;  /* 0x0001000073737824 */ /* 0x000fe200078e00ff */
[----:B------:R-:W-:Y:S01]  /*30f0*/  LOP3.LUT R117, R117, 0xffff0000, RZ, 0xc0, !PT ;  /* 0xffff000075757812 */ /* 0x000fe200078ec0ff */
[C---:B------:R-:W-:Y:S01]  /*3100*/  FFMA.FTZ R123, R6.reuse, R116, -R123 ;  /* 0x00000074067b7223 */ /* 0x040fe2000001087b */
[----:B------:R-:W-:Y:S01]  /*3110*/  FFMA.FTZ R120, R6, R120, R7 ;  /* 0x0000007806787223 */ /* 0x000fe20000010007 */
[----:B------:R-:W-:Y:S01]  /*3120*/  FFMA.FTZ R125, R36, R118, -R125 ;  /* 0x00000076247d7223 */ /* 0x000fe2000001087d */
[----:B------:R-:W-:Y:S01]  /*3130*/  FMUL.FTZ R6, R4, R119 ;  /* 0x0000007704067220 */ /* 0x000fe20000410000 */
[----:B------:R-:W-:Y:S01]  /*3140*/  FFMA.FTZ R36, R36, R122, R37 ;  /* 0x0000007a24247223 */ /* 0x000fe20000010025 */
        /* <DEDUP_REMOVED lines=13> */
.L_x_2023:
[----:B------:R-:W-:Y:S05]  /*3220*/  BSYNC B3 ;  /* 0x0000000000037941 */ /* 0x000fea0003800000 */
.L_x_2022:
[----:B--2---:R1:W-:Y:S02]  /*3230*/  STG.E.128 desc[UR52][R14.64], R4 ;  /* 0x000000040e007986 */ /* 0x0043e4000c101d34 */
.L_x_2021:
[----:B------:R-:W-:Y:S05]  /*3240*/  BSYNC B2 ;  /* 0x0000000000027941 */ /* 0x000fea0003800000 */
.L_x_2020:
        /* <DEDUP_REMOVED lines=19> */
[C---:B------:R-:W-:Y:S01]  /*3380*/  LOP3.LUT R116, R115.reuse, 0xffff0000, RZ, 0xc0, !PT ;  /* 0xffff000073747812 */ /* 0x040fe200078ec0ff */
        /* <DEDUP_REMOVED lines=32> */
.L_x_2025:
[----:B------:R-:W-:Y:S05]  /*3590*/  BSYNC B2 ;  /* 0x0000000000027941 */ /* 0x000fea0003800000 */
.L_x_2024:
[----:B--2---:R2:W-:Y:S02]  /*35a0*/  STG.E.128 desc[UR52][R14.64+0x40], R4 ;  /* 0x000040040e007986 */ /* 0x0045e4000c101d34 */
.L_x_2019:
[----:B------:R-:W-:Y:S05]  /*35b0*/  BSYNC B1 ;  /* 0x0000000000017941 */ /* 0x000fea0003800000 */
.L_x_2018:
        /* <DEDUP_REMOVED lines=53> */
.L_x_2030:
[----:B------:R-:W-:Y:S05]  /*3910*/  BSYNC B2 ;  /* 0x0000000000027941 */ /* 0x000fea0003800000 */
.L_x_2029:
[----:B--2---:R3:W-:Y:S02]  /*3920*/  STG.E.128 desc[UR52][R12.64], R4 ;  /* 0x000000040c007986 */ /* 0x0047e4000c101d34 */
.L_x_2028:
[----:B------:R-:W-:Y:S05]  /*3930*/  BSYNC B1 ;  /* 0x0000000000017941 */ /* 0x000fea0003800000 */
.L_x_2027:
        /* <DEDUP_REMOVED lines=52> */
.L_x_2032:
[----:B------:R-:W-:Y:S05]  /*3c80*/  BSYNC B1 ;  /* 0x0000000000017941 */ /* 0x000fea0003800000 */
.L_x_2031:
[----:B--2---:R4:W-:Y:S01]  /*3c90*/  STG.E.128 desc[UR52][R12.64+0x40], R4 ;  /* 0x000040040c007986 */ /* 0x0049e2000c101d34 */
[----:B------:R-:W-:Y:S05]  /*3ca0*/  BRA `(.L_x_2026) ;  /* 0x0000001400bc7947 */ /* 0x000fea0003800000 */
.L_x_2010:
[----:B------:R-:W-:Y:S02]  /*3cb0*/  ISETP.GE.AND P3, PT, R222, R104, PT ;  /* 0x00000068de00720c */ /* 0x000fe40003f66270 */
[----:B------:R-:W-:Y:S02]  /*3cc0*/  CS2R R14, SRZ ;  /* 0x00000000000e7805 */ /* 0x000fe4000001ff00 */
[----:B------:R-:W-:Y:S02]  /*3cd0*/  CS2R R12, SRZ ;  /* 0x00000000000c7805 */ /* 0x000fe4000001ff00 */
[----:B------:R-:W-:Y:S02]  /*3ce0*/  CS2R R26, SRZ ;  /* 0x00000000001a7805 */ /* 0x000fe4000001ff00 */
[----:B------:R-:W-:Y:S02]  /*3cf0*/  ISETP.GE.OR P3, PT, R20, R107, P3 ;  /* 0x0000006b1400720c */ /* 0x000fe40001f66670 */
[----:B------:R-:W-:-:S11]  /*3d00*/  CS2R R24, SRZ ;  /* 0x0000000000187805 */ /* 0x000fd6000001ff00 */
        /* <DEDUP_REMOVED lines=12> */
[----:B--2---:R-:W-:-:S04]  /*3dd0*/  @!P4 LEA R32, P5, R6, R32, 0x1 ;  /* 0x000000200620c211 */ /* 0x004fc800078a08ff */
[----:B------:R-:W-:Y:S02]  /*3de0*/  @!P4 LEA.HI.X R33, R6, R33, R7, 0x1, P5 ;  /* 0x000000210621c211 */ /* 0x000fe400028f0c07 */
[----:B------:R-:W-:-:S03]  /*3df0*/  @!P4 IADD3 R4, P5, R48, R4, RZ ;  /* 0x000000043004c210 */ /* 0x000fc60007fbe0ff */
[----:B------:R-:W2:Y:S02]  /*3e00*/  @!P4 LDG.E.128 R12, desc[UR52][R32.64] ;  /* 0x00000034200cc981 */ /* 0x000ea4000c1e1d00 */
[----:B------:R-:W-:Y:S01]  /*3e10*/  @!P4 IMAD.X R6, R113, 0x1, R72, P5 ;  /* 0x000000017106c824 */ /* 0x000fe200028e0648 */
[----:B---3--:R-:W-:-:S04]  /*3e20*/  @!P4 LEA R34, P5, R4, R34, 0x1 ;  /* 0x000000220422c211 */ /* 0x008fc800078a08ff */
[----:B------:R-:W-:-:S05]  /*3e30*/  @!P4 LEA.HI.X R35, R4, R35, R6, 0x1, P5 ;  /* 0x000000230423c211 */ /* 0x000fca00028f0c06 */
[----:B------:R3:W4:Y:S01]  /*3e40*/  @!P4 LDG.E.128 R24, desc[UR52][R34.64] ;  /* 0x000000342218c981 */ /* 0x000722000c1e1d00 */
[C---:B0-----:R-:W-:Y:S02]  /*3e50*/  @!P3 LEA R36, P4, R5.reuse, R36, 0x1 ;  /* 0x000000240524b211 */ /* 0x041fe400078808ff */
[----:B------:R-:W-:Y:S02]  /*3e60*/  CS2R R6, SRZ ;  /* 0x0000000000067805 */ /* 0x000fe4000001ff00 */
[----:B------:R-:W-:Y:S02]  /*3e70*/  @!P3 LEA.HI.X R37, R5, R37, R10, 0x1, P4 ;  /* 0x000000250525b211 */ /* 0x000fe400020f0c0a */
[----:B------:R-:W-:Y:S02]  /*3e80*/  CS2R R4, SRZ ;  /* 0x0000000000047805 */ /* 0x000fe4000001ff00 */
[----:B-1----:R-:W-:Y:S02]  /*3e90*/  @!P3 LEA R38, P4, R8, R38, 0x1 ;  /* 0x000000260826b211 */ /* 0x002fe400078808ff */
[----:B------:R-:W-:-:S02]  /*3ea0*/  CS2R R10, SRZ ;  /* 0x00000000000a7805 */ /* 0x000fc4000001ff00 */
[----:B------:R-:W-:Y:S01]  /*3eb0*/  @!P3 LEA.HI.X R39, R8, R39, R9, 0x1, P4 ;  /* 0x000000270827b211 */ /* 0x000fe200020f0c09 */
[----:B------:R-:W5:Y:S01]  /*3ec0*/  @!P3 LDG.E.128 R4, desc[UR52][R36.64] ;  /* 0x000000342404b981 */ /* 0x000f62000c1e1d00 */
[----:B------:R-:W-:-:S06]  /*3ed0*/  CS2R R8, SRZ ;  /* 0x0000000000087805 */ /* 0x000fcc000001ff00 */
[----:B------:R-:W5:Y:S01]  /*3ee0*/  @!P3 LDG.E.128 R8, desc[UR52][R38.64] ;  /* 0x000000342608b981 */ /* 0x000f62000c1e1d00 */
[----:B------:R-:W-:Y:S02]  /*3ef0*/  ISETP.NE.AND P3, PT, R200, 0x3, PT ;  /* 0x00000003c800780c */ /* 0x000fe40003f65270 */
[----:B------:R-:W-:Y:S01]  /*3f00*/  ISETP.GE.AND P4, PT, R20, R107, PT ;  /* 0x0000006b1400720c */ /* 0x000fe20003f86270 */
[----:B--2---:R-:W-:Y:S02]  /*3f10*/  IMAD.MOV.U32 R32, RZ, RZ, R14 ;  /* 0x000000ffff207224 */ /* 0x004fe400078e000e */
[----:B------:R-:W-:Y:S02]  /*3f20*/  IMAD.MOV.U32 R33, RZ, RZ, R15 ;  /* 0x000000ffff217224 */ /* 0x000fe400078e000f */
[----:B---3--:R-:W-:Y:S02]  /*3f30*/  IMAD.MOV.U32 R34, RZ, RZ, R12 ;  /* 0x000000ffff227224 */ /* 0x008fe400078e000c */
[----:B------:R-:W-:Y:S01]  /*3f40*/  IMAD.MOV.U32 R35, RZ, RZ, R13 ;  /* 0x000000ffff237224 */ /* 0x000fe200078e000d */
[----:B------:R-:W-:-:S02]  /*3f50*/  PRMT R128, R32, 0x7610, R128 ;  /* 0x0000761020807816 */ /* 0x000fc40000000080 */
[----:B------:R-:W-:Y:S02]  /*3f60*/  PRMT R112, R112, 0x5410, R33 ;  /* 0x0000541070707816 */ /* 0x000fe40000000021 */
[----:B------:R-:W-:Y:S01]  /*3f70*/  PRMT R114, R114, 0x5410, R34 ;  /* 0x0000541072727816 */ /* 0x000fe20000000022 */
[----:B----4-:R-:W-:Y:S01]  /*3f80*/  IMAD.MOV.U32 R32, RZ, RZ, R26 ;  /* 0x000000ffff207224 */ /* 0x010fe200078e001a */
[----:B------:R-:W-:Y:S01]  /*3f90*/  PRMT R134, R35, 0x7610, R134 ;  /* 0x0000761023867816 */ /* 0x000fe20000000086 */
[----:B------:R-:W-:Y:S02]  /*3fa0*/  IMAD.MOV.U32 R33, RZ, RZ, R27 ;  /* 0x000000ffff217224 */ /* 0x000fe400078e001b */
[----:B------:R-:W-:Y:S02]  /*3fb0*/  IMAD.MOV.U32 R34, RZ, RZ, R24 ;  /* 0x000000ffff227224 */ /* 0x000fe400078e0018 */
[----:B------:R-:W-:Y:S01]  /*3fc0*/  IMAD.MOV.U32 R35, RZ, RZ, R25 ;  /* 0x000000ffff237224 */ /* 0x000fe200078e0019 */
[----:B------:R-:W-:-:S02]  /*3fd0*/  PRMT R136, R32, 0x7610, R136 ;  /* 0x0000761020887816 */ /* 0x000fc40000000088 */
[----:B------:R-:W-:Y:S02]  /*3fe0*/  PRMT R137, R33, 0x7610, R137 ;  /* 0x0000761021897816 */ /* 0x000fe40000000089 */
[----:B------:R-:W-:Y:S01]  /*3ff0*/  PRMT R138, R34, 0x7610, R138 ;  /* 0x00007610228a7816 */ /* 0x000fe2000000008a */
[----:B-----5:R-:W-:Y:S01]  /*4000*/  IMAD.MOV.U32 R32, RZ, RZ, R6 ;  /* 0x000000ffff207224 */ /* 0x020fe200078e0006 */
[----:B------:R-:W-:Y:S01]  /*4010*/  PRMT R116, R116, 0x5410, R35 ;  /* 0x0000541074747816 */ /* 0x000fe20000000023 */
[----:B------:R-:W-:Y:S02]  /*4020*/  IMAD.MOV.U32 R33, RZ, RZ, R7 ;  /* 0x000000ffff217224 */ /* 0x000fe400078e0007 */
[----:B------:R-:W-:Y:S02]  /*4030*/  IMAD.MOV.U32 R34, RZ, RZ, R4 ;  /* 0x000000ffff227224 */ /* 0x000fe400078e0004 */
        /* <DEDUP_REMOVED lines=15> */
.L_x_2033:
        /* <DEDUP_REMOVED lines=9> */
.L_x_2324:
[----:B------:R-:W-:Y:S05]  /*41c0*/  BSYNC B1 ;  /* 0x0000000000017941 */ /* 0x000fea0003800000 */
.L_x_2034:
        /* <DEDUP_REMOVED lines=11> */
[----:B------:R-:W-:Y:S01]  /*4280*/  LEA.HI R33, R33, R32, RZ, 0x4 ;  /* 0x0000002021217211 */ /* 0x000fe200078f20ff */
[----:B------:R-:W-:Y:S01]  /*4290*/  IMAD R32, R18, 0x1800, R71 ;  /* 0x0000180012207824 */ /* 0x000fe200078e0247 */
[----:B------:R-:W-:Y:S02]  /*42a0*/  IADD3.X R123, R97, R124, R66, P5, P6 ;  /* 0x0000007c617b7210 */ /* 0x000fe40002fec442 */
[----:B------:R-:W-:Y:S01]  /*42b0*/  LEA.HI.SX32 R33, R33, R74, 0x1c ;  /* 0x0000004a21217211 */ /* 0x000fe200078fe2ff */
[----:B------:R-:W-:-:S04]  /*42c0*/  IMAD R32, R32, 0x2, R17 ;  /* 0x0000000220207824 */ /* 0x000fc800078e0211 */
[----:B------:R-:W-:-:S05]  /*42d0*/  IMAD.SHL.U32 R125, R33, 0x8, RZ ;  /* 0x00000008217d7824 */ /* 0x000fca00078e00ff */
[----:B------:R-:W-:-:S04]  /*42e0*/  LOP3.LUT R33, R89, 0x38, R125, 0xf8, !PT ;  /* 0x0000003859217812 */ /* 0x000fc800078ef87d */
[----:B------:R-:W-:-:S05]  /*42f0*/  LOP3.LUT R33, R33, R84, RZ, 0x3c, !PT ;  /* 0x0000005421217212 */ /* 0x000fca00078e3cff */
[----:B------:R-:W-:-:S04]  /*4300*/  IMAD R33, R218, 0x200, R33 ;  /* 0x00000200da217824 */ /* 0x000fc800078e0221 */
[----:B------:R-:W-:-:S04]  /*4310*/  IMAD R34, R18, 0x1800, R33 ;  /* 0x0000180012227824 */ /* 0x000fc800078e0221 */
[----:B------:R-:W-:Y:S02]  /*4320*/  IMAD R36, R34, 0x2, R17 ;  /* 0x0000000222247824 */ /* 0x000fe400078e0211 */
[----:B------:R-:W1:Y:S04]  /*4330*/  LDS.128 R32, [R32+0x1c400] ;  /* 0x01c4000020207984 */ /* 0x000e680000000c00 */
[----:B------:R-:W2:Y:S01]  /*4340*/  LDS.128 R36, [R36+0x1c400] ;  /* 0x01c4000024247984 */ /* 0x000ea20000000c00 */
[----:B------:R-:W-:Y:S05]  /*4350*/  @P4 BRA `(.L_x_2039) ;  /* 0x00000004006c4947 */ /* 0x000fea0003800000 */
[----:B------:R-:W-:Y:S02]  /*4360*/  SHF.R.U32.HI R127, RZ, 0x10, R13 ;  /* 0x00000010ff7f7819 */ /* 0x000fe4000001160d */
[----:B------:R-:W-:Y:S02]  /*4370*/  SHF.R.U32.HI R132, RZ, 0x10, R25 ;  /* 0x00000010ff847819 */ /* 0x000fe40000011619 */
[----:B------:R-:W-:Y:S02]  /*4380*/  SHF.R.U64 R129, R14, 0x10, R15 ;  /* 0x000000100e817819 */ /* 0x000fe4000000120f */
[----:B------:R-:W-:Y:S02]  /*4390*/  PRMT R127, R134, 0x5410, R127 ;  /* 0x00005410867f7816 */ /* 0x000fe4000000007f */
[----:B------:R-:W-:Y:S02]  /*43a0*/  PRMT R132, R116, 0x5432, R132 ;  /* 0x0000543274847816 */ /* 0x000fe40000000084 */
[----:B------:R-:W-:-:S02]  /*43b0*/  SHF.R.U32.HI R135, RZ, 0x10, R27 ;  /* 0x00000010ff877819 */ /* 0x000fc4000001161b */
[----:B------:R-:W-:Y:S01]  /*43c0*/  SHF.R.U64 R131, R24, 0x10, R25 ;  /* 0x0000001018837819 */ /* 0x000fe20000001219 */
[----:B------:R-:W-:Y:S01]  /*43d0*/  IMAD.U32 R134, R132, 0x10000, RZ ;  /* 0x0001000084867824 */ /* 0x000fe200078e00ff */
[----:B------:R-:W-:Y:S01]  /*43e0*/  SHF.R.U64 R133, R26, 0x10, R27 ;  /* 0x000000101a857819 */ /* 0x000fe2000000121b */
[----:B--2---:R-:W-:Y:S01]  /*43f0*/  IMAD.U32 R27, R37, 0x10000, RZ ;  /* 0x00010000251b7824 */ /* 0x004fe200078e00ff */
[----:B------:R-:W-:Y:S01]  /*4400*/  PRMT R129, R128, 0x5410, R129 ;  /* 0x0000541080817816 */ /* 0x000fe20000000081 */
[----:B------:R-:W-:Y:S01]  /*4410*/  IMAD.U32 R128, R127, 0x10000, RZ ;  /* 0x000100007f807824 */ /* 0x000fe200078e00ff */
[----:B------:R-:W-:Y:S01]  /*4420*/  SHF.R.U64 R126, R12, 0x10, R13 ;  /* 0x000000100c7e7819 */ /* 0x000fe2000000120d */
[----:B-1----:R-:W-:Y:S01]  /*4430*/  IMAD.U32 R13, R33, 0x10000, RZ ;  /* 0x00010000210d7824 */ /* 0x002fe200078e00ff */
[----:B------:R-:W-:Y:S01]  /*4440*/  SHF.R.U32.HI R130, RZ, 0x10, R15 ;  /* 0x00000010ff827819 */ /* 0x000fe2000001160f */
[----:B------:R-:W-:Y:S01]  /*4450*/  IMAD.U32 R24, R35, 0x10000, RZ ;  /* 0x0001000023187824 */ /* 0x000fe200078e00ff */
[----:B------:R-:W-:Y:S01]  /*4460*/  PRMT R135, R137, 0x5410, R135 ;  /* 0x0000541089877816 */ /* 0x000fe20000000087 */
[----:B------:R-:W-:Y:S01]  /*4470*/  IMAD.U32 R26, R36, 0x10000, RZ ;  /* 0x00010000241a7824 */ /* 0x000fe200078e00ff */
[----:B------:R-:W-:Y:S01]  /*4480*/  LOP3.LUT R14, R33, 0xffff0000, RZ, 0xc0, !PT ;  /* 0xffff0000210e7812 */ /* 0x000fe200078ec0ff */
[----:B------:R-:W-:Y:S01]  /*4490*/  IMAD.U32 R12, R32, 0x10000, RZ ;  /* 0x00010000200c7824 */ /* 0x000fe200078e00ff */
[----:B------:R-:W-:Y:S01]  /*44a0*/  LOP3.LUT R33, R37, 0xffff0000, RZ, 0xc0, !PT ;  /* 0xffff000025217812 */ /* 0x000fe200078ec0ff */
[----:B------:R-:W-:Y:S01]  /*44b0*/  IMAD.U32 R37, R39, 0x10000, RZ ;  /* 0x0001000027257824 */ /* 0x000fe200078e00ff */
[----:B------:R-:W-:Y:S01]  /*44c0*/  LOP3.LUT R132, R132, 0xffff0000, RZ, 0xc0, !PT ;  /* 0xffff000084847812 */ /* 0x000fe200078ec0ff */
[----:B------:R-:W-:Y:S01]  /*44d0*/  IMAD.U32 R15, R34, 0x10000, RZ ;  /* 0x00010000220f7824 */ /* 0x000fe200078e00ff */
[----:B------:R-:W-:Y:S01]  /*44e0*/  PRMT R131, R138, 0x5410, R131 ;  /* 0x000054108a837816 */ /* 0x000fe20000000083 */
[C---:B------:R-:W-:Y:S01]  /*44f0*/  FMUL.FTZ R138, R27.reuse, R128 ;  /* 0x000000801b8a7220 */ /* 0x040fe20000410000 */
[----:B------:R-:W-:Y:S01]  /*4500*/  PRMT R133, R136, 0x5410, R133 ;  /* 0x0000541088857816 */ /* 0x000fe20000000085 */
[----:B------:R-:W-:Y:S01]  /*4510*/  FMUL.FTZ R136, R27, R134 ;  /* 0x000000861b887220 */ /* 0x000fe20000410000 */
[----:B------:R-:W-:Y:S01]  /*4520*/  LOP3.LUT R127, R127, 0xffff0000, RZ, 0xc0, !PT ;  /* 0xffff00007f7f7812 */ /* 0x000fe200078ec0ff */
[----:B------:R-:W-:Y:S01]  /*4530*/  IMAD.U32 R27, R135, 0x10000, RZ ;  /* 0x00010000871b7824 */ /* 0x000fe200078e00ff */
[----:B------:R-:W-:Y:S01]  /*4540*/  PRMT R130, R112, 0x5432, R130 ;  /* 0x0000543270827816 */ /* 0x000fe20000000082 */
[----:B------:R-:W-:Y:S01]  /*4550*/  FMUL.FTZ R137, R33, R132 ;  /* 0x0000008421897220 */ /* 0x000fe20000410000 */
[C---:B------:R-:W-:Y:S01]  /*4560*/  FFMA.FTZ R136, R13.reuse, R128, -R136 ;  /* 0x000000800d887223 */ /* 0x040fe20000010888 */
[----:B------:R-:W-:Y:S01]  /*4570*/  FFMA.FTZ R138, R13, R134, R138 ;  /* 0x000000860d8a7223 */ /* 0x000fe2000001008a */
[----:B------:R-:W-:Y:S01]  /*4580*/  FMUL.FTZ R33, R33, R127 ;  /* 0x0000007f21217220 */ /* 0x000fe20000410000 */
[----:B------:R-:W-:Y:S01]  /*4590*/  PRMT R126, R114, 0x5432, R126 ;  /* 0x00005432727e7816 */ /* 0x000fe2000000007e */
[----:B------:R-:W-:-:S02]  /*45a0*/  IMAD.U32 R13, R130, 0x10000, RZ ;  /* 0x00010000820d7824 */ /* 0x000fc400078e00ff */
[----:B------:R-:W-:Y:S01]  /*45b0*/  FMUL.FTZ R139, R37, R27 ;  /* 0x0000001b258b7220 */ /* 0x000fe20000410000 */
[C---:B------:R-:W-:Y:S01]  /*45c0*/  FFMA.FTZ R137, R14.reuse, R127, -R137 ;  /* 0x0000007f0e897223 */ /* 0x040fe20000010889 */
[----:B------:R-:W-:Y:S01]  /*45d0*/  LOP3.LUT R39, R39, 0xffff0000, RZ, 0xc0, !PT ;  /* 0xffff000027277812 */ /* 0x000fe200078ec0ff */
[----:B------:R-:W-:Y:S01]  /*45e0*/  FFMA.FTZ R127, R14, R132, R33 ;  /* 0x000000840e7f7223 */ /* 0x000fe20000010021 */
[----:B------:R-:W-:Y:S01]  /*45f0*/  LOP3.LUT R128, R135, 0xffff0000, RZ, 0xc0, !PT ;  /* 0xffff000087807812 */ /* 0x000fe200078ec0ff */
[-C--:B------:R-:W-:Y:S01]  /*4600*/  FMUL.FTZ R134, R37, R13.reuse ;  /* 0x0000000d25867220 */ /* 0x080fe20000410000 */
[----:B------:R-:W-:Y:S01]  /*4610*/  FFMA.FTZ R139, R24, R13, -R139 ;  /* 0x0000000d188b7223 */ /* 0x000fe2000001088b */
[----:B------:R-:W-:Y:S01]  /*4620*/  LOP3.LUT R130, R130, 0xffff0000, RZ, 0xc0, !PT ;  /* 0xffff000082827812 */ /* 0x000fe200078ec0ff */
[----:B------:R-:W-:Y:S01]  /*4630*/  IMAD.U32 R33, R131, 0x10000, RZ ;  /* 0x0001000083217824 */ /* 0x000fe200078e00ff */
[----:B------:R-:W-:Y:S01]  /*4640*/  LOP3.LUT R25, R35, 0xffff0000, RZ, 0xc0, !PT ;  /* 0xffff000023197812 */ /* 0x000fe200078ec0ff */
[----:B------:R-:W-:-:S02]  /*4650*/  IMAD.U32 R13, R126, 0x10000, RZ ;  /* 0x000100007e0d7824 */ /* 0x000fc400078e00ff */
        /* <DEDUP_REMOVED lines=8> */
[----:B------:R-:W-:Y:S01]  /*46e0*/  FFMA.FTZ R130, R25, R130, -R14 ;  /* 0x0000008219827223 */ /* 0x000fe2000001080e */
[----:B------:R-:W-:Y:S01]  /*46f0*/  LOP3.LUT R32, R32, 0xffff0000, RZ, 0xc0, !PT ;  /* 0xffff000020207812 */ /* 0x000fe200078ec0ff */
[----:B------:R-:W-:-:S02]  /*4700*/  IMAD.U32 R35, R38, 0x10000, RZ ;  /* 0x0001000026237824 */ /* 0x000fc400078e00ff */
        /* <DEDUP_REMOVED lines=32> */
.L_x_2039:
[----:B------:R-:W-:Y:S05]  /*4910*/  BSYNC B2 ;  /* 0x0000000000027941 */ /* 0x000fea0003800000 */
.L_x_2038:
[----:B------:R-:W-:Y:S02]  /*4920*/  ISETP.GE.AND P5, PT, R125, R113, PT ;  /* 0x000000717d00720c */ /* 0x000fe40003fa6270 */
[----:B------:R-:W-:-:S11]  /*4930*/  P2R R13, PR, RZ, 0x1 ;  /* 0x00000001ff0d7803 */ /* 0x000fd60000000000 */
[--C-:B------:R-:W-:Y:S02]  /*4940*/  @!P5 SHF.R.S32.HI R12, RZ, 0x1f, R125.reuse ;  /* 0x0000001fff0cd819 */ /* 0x100fe4000001147d */
[----:B------:R-:W-:-:S04]  /*4950*/  @!P5 IADD3 R110, P0, P6, R28, R110, R125 ;  /* 0x0000006e1c6ed210 */ /* 0x000fc80007e1e07d */
[----:B------:R-:W-:Y:S02]  /*4960*/  @!P5 IADD3.X R124, R97, R124, R12, P0, P6 ;  /* 0x0000007c617cd210 */ /* 0x000fe400007ec40c */
[CC--:B------:R-:W-:Y:S02]  /*4970*/  LEA R12, P6, R122.reuse, R102.reuse, 0x1 ;  /* 0x000000667a0c7211 */ /* 0x0c0fe400078c08ff */
[----:B------:R-:W-:Y:S02]  /*4980*/  ISETP.NE.AND P0, PT, R13, RZ, PT ;  /* 0x000000ff0d00720c */ /* 0x000fe40003f05270 */
[----:B------:R-:W-:Y:S02]  /*4990*/  LEA.HI.X R13, R122, R103, R123, 0x1, P6 ;  /* 0x000000677a0d7211 */ /* 0x000fe400030f0c7b */
[----:B------:R-:W-:-:S03]  /*49a0*/  @!P5 LEA R14, P6, R110, R102, 0x1 ;  /* 0x000000666e0ed211 */ /* 0x000fc600078c08ff */
[----:B-1----:R1:W-:Y:S01]  /*49b0*/  STG.E.128 desc[UR52][R12.64], R32 ;  /* 0x000000200c007986 */ /* 0x0023e2000c101d34 */
[----:B------:R-:W-:-:S05]  /*49c0*/  @!P5 LEA.HI.X R15, R110, R103, R124, 0x1, P6 ;  /* 0x000000676e0fd211 */ /* 0x000fca00030f0c7c */
[----:B--2---:R1:W-:Y:S04]  /*49d0*/  @!P5 STG.E.128 desc[UR52][R14.64], R36 ;  /* 0x000000240e00d986 */ /* 0x0043e8000c101d34 */
.L_x_2037:
[----:B------:R-:W-:Y:S05]  /*49e0*/  BSYNC B1 ;  /* 0x0000000000017941 */ /* 0x000fea0003800000 */
.L_x_2036:
[C---:B------:R-:W-:Y:S01]  /*49f0*/  ISETP.GE.OR P5, PT, R222.reuse, R104, P1 ;  /* 0x00000068de00720c */ /* 0x040fe20000fa6670 */
        /* <DEDUP_REMOVED lines=29> */
[----:B------:R-:W-:Y:S02]  /*4bd0*/  PRMT R121, R121, 0x5410, R36 ;  /* 0x0000541079797816 */ /* 0x000fe40000000024 */
[--C-:B------:R-:W-:Y:S01]  /*4be0*/  SHF.R.U64 R37, R10, 0x10, R11.reuse ;  /* 0x000000100a257819 */ /* 0x100fe2000000120b */
[----:B------:R-:W-:Y:S01]  /*4bf0*/  IMAD.U32 R36, R117, 0x10000, RZ ;  /* 0x0001000075247824 */ /* 0x000fe200078e00ff */
[----:B------:R-:W-:Y:S01]  /*4c00*/  SHF.R.U32.HI R110, RZ, 0x10, R11 ;  /* 0x00000010ff6e7819 */ /* 0x000fe2000001160b */
[----:B--2---:R-:W-:Y:S01]  /*4c10*/  IMAD.U32 R11, R25, 0x10000, RZ ;  /* 0x00010000190b7824 */ /* 0x004fe200078e00ff */
[----:B------:R-:W-:Y:S01]  /*4c20*/  SHF.R.U32.HI R107, RZ, 0x10, R7 ;  /* 0x00000010ff6b7819 */ /* 0x000fe20000011607 */
[----:B------:R-:W-:Y:S01]  /*4c30*/  IMAD.U32 R38, R121, 0x10000, RZ ;  /* 0x0001000079267824 */ /* 0x000fe200078e00ff */
[----:B------:R-:W-:Y:S01]  /*4c40*/  SHF.R.U64 R115, R4, 0x10, R5 ;  /* 0x0000001004737819 */ /* 0x000fe20000001205 */
[----:B-1----:R-:W-:Y:S01]  /*4c50*/  IMAD.U32 R5, R13, 0x10000, RZ ;  /* 0x000100000d057824 */ /* 0x002fe200078e00ff */
[----:B------:R-:W-:Y:S01]  /*4c60*/  PRMT R119, R119, 0x5410, R110 ;  /* 0x0000541077777816 */ /* 0x000fe2000000006e */
[C---:B------:R-:W-:Y:S01]  /*4c70*/  FMUL.FTZ R106, R11.reuse, R38 ;  /* 0x000000260b6a7220 */ /* 0x040fe20000410000 */
[----:B------:R-:W-:Y:S01]  /*4c80*/  PRMT R114, R114, 0x5410, R107 ;  /* 0x0000541072727816 */ /* 0x000fe2000000006b */
[-C--:B------:R-:W-:Y:S01]  /*4c90*/  FMUL.FTZ R110, R11, R36.reuse ;  /* 0x000000240b6e7220 */ /* 0x080fe20000410000 */
[----:B------:R-:W-:Y:S01]  /*4ca0*/  SHF.R.U64 R111, R6, 0x10, R7 ;  /* 0x00000010066f7819 */ /* 0x000fe20000001207 */
[----:B------:R-:W-:Y:S01]  /*4cb0*/  FFMA.FTZ R106, R5, R36, -R106 ;  /* 0x00000024056a7223 */ /* 0x000fe2000001086a */
[----:B------:R-:W-:Y:S01]  /*4cc0*/  LOP3.LUT R6, R13, 0xffff0000, RZ, 0xc0, !PT ;  /* 0xffff00000d067812 */ /* 0x000fe200078ec0ff */
[----:B------:R-:W-:Y:S01]  /*4cd0*/  FFMA.FTZ R110, R5, R38, R110 ;  /* 0x00000026056e7223 */ /* 0x000fe2000001006e */
[----:B------:R-:W-:Y:S01]  /*4ce0*/  LOP3.LUT R13, R25, 0xffff0000, RZ, 0xc0, !PT ;  /* 0xffff0000190d7812 */ /* 0x000fe200078ec0ff */
[----:B------:R-:W-:Y:S01]  /*4cf0*/  IMAD.U32 R25, R27, 0x10000, RZ ;  /* 0x000100001b197824 */ /* 0x000fe200078e00ff */
[----:B------:R-:W-:Y:S01]  /*4d00*/  LOP3.LUT R121, R121, 0xffff0000, RZ, 0xc0, !PT ;  /* 0xffff000079797812 */ /* 0x000fe200078ec0ff */
[----:B------:R-:W-:Y:S01]  /*4d10*/  IMAD.U32 R11, R119, 0x10000, RZ ;  /* 0x00010000770b7824 */ /* 0x000fe200078e00ff */
[----:B------:R-:W-:Y:S01]  /*4d20*/  SHF.R.U64 R39, R8, 0x10, R9 ;  /* 0x0000001008277819 */ /* 0x000fe20000001209 */
        /* <DEDUP_REMOVED lines=8> */
[----:B------:R-:W-:Y:S01]  /*4db0*/  FMUL.FTZ R39, R25, R11 ;  /* 0x0000000b19277220 */ /* 0x000fe20000410000 */
[----:B------:R-:W-:Y:S01]  /*4dc0*/  LOP3.LUT R36, R119, 0xffff0000, RZ, 0xc0, !PT ;  /* 0xffff000077247812 */ /* 0x000fe200078ec0ff */
[----:B------:R-:W-:Y:S01]  /*4dd0*/  FMUL.FTZ R38, R25, R5 ;  /* 0x0000000519267220 */ /* 0x000fe20000410000 */
[----:B------:R-:W-:Y:S01]  /*4de0*/  LOP3.LUT R114, R114, 0xffff0000, RZ, 0xc0, !PT ;  /* 0xffff000072727812 */ /* 0x000fe200078ec0ff */
[----:B------:R-:W-:Y:S01]  /*4df0*/  IMAD.U32 R10, R24, 0x10000, RZ ;  /* 0x00010000180a7824 */ /* 0x000fe200078e00ff */
[----:B------:R-:W-:Y:S01]  /*4e00*/  PRMT R116, R116, 0x5410, R115 ;  /* 0x0000541074747816 */ /* 0x000fe20000000073 */
[C---:B------:R-:W-:Y:S01]  /*4e10*/  FFMA.FTZ R37, R6.reuse, R117, -R37 ;  /* 0x0000007506257223 */ /* 0x040fe20000010825 */
[----:B------:R-:W-:Y:S01]  /*4e20*/  LOP3.LUT R9, R15, 0xffff0000, RZ, 0xc0, !PT ;  /* 0xffff00000f097812 */ /* 0x000fe200078ec0ff */
[----:B------:R-:W-:Y:S01]  /*4e30*/  FFMA.FTZ R121, R6, R121, R13 ;  /* 0x0000007906797223 */ /* 0x000fe2000001000d */
[C---:B------:R-:W-:Y:S01]  /*4e40*/  FFMA.FTZ R39, R8.reuse, R5, -R39 ;  /* 0x0000000508277223 */ /* 0x040fe20000010827 */
[----:B------:R-:W-:Y:S01]  /*4e50*/  FFMA.FTZ R38, R8, R11, R38 ;  /* 0x0000000b08267223 */ /* 0x000fe20000010026 */
[----:B------:R-:W-:Y:S01]  /*4e60*/  LOP3.LUT R24, R24, 0xffff0000, RZ, 0xc0, !PT ;  /* 0xffff000018187812 */ /* 0x000fe200078ec0ff */
[----:B------:R-:W-:Y:S01]  /*4e70*/  FMUL.FTZ R6, R27, R36 ;  /* 0x000000241b067220 */ /* 0x000fe20000410000 */
[----:B------:R-:W-:-:S02]  /*4e80*/  IMAD.U32 R13, R120, 0x10000, RZ ;  /* 0x00010000780d7824 */ /* 0x000fc400078e00ff */
[-C--:B------:R-:W-:Y:S01]  /*4e90*/  FMUL.FTZ R8, R27, R114.reuse ;  /* 0x000000721b087220 */ /* 0x080fe20000410000 */
[----:B------:R-:W-:Y:S01]  /*4ea0*/  LOP3.LUT R25, R120, 0xffff0000, RZ, 0xc0, !PT ;  /* 0xffff000078197812 */ /* 0x000fe200078ec0ff */
[----:B------:R-:W-:Y:S02]  /*4eb0*/  IMAD.U32 R5, R116, 0x10000, RZ ;  /* 0x0001000074057824 */ /* 0x000fe400078e00ff */
[C---:B------:R-:W-:Y:S01]  /*4ec0*/  FFMA.FTZ R114, R9.reuse, R114, -R6 ;  /* 0x0000007209727223 */ /* 0x040fe20000010806 */
[C---:B------:R-:W-:Y:S01]  /*4ed0*/  IMAD.U32 R4, R12.reuse, 0x10000, RZ ;  /* 0x000100000c047824 */ /* 0x040fe200078e00ff */
[----:B------:R-:W-:Y:S01]  /*4ee0*/  LOP3.LUT R12, R12, 0xffff0000, RZ, 0xc0, !PT ;  /* 0xffff00000c0c7812 */ /* 0x000fe200078ec0ff */
[----:B------:R-:W-:Y:S01]  /*4ef0*/  FMUL.FTZ R27, R10, R13 ;  /* 0x0000000d0a1b7220 */ /* 0x000fe20000410000 */
[----:B------:R-:W-:Y:S01]  /*4f00*/  LOP3.LUT R11, R116, 0xffff0000, RZ, 0xc0, !PT ;  /* 0xffff0000740b7812 */ /* 0x000fe200078ec0ff */
[----:B------:R-:W-:Y:S01]  /*4f10*/  FFMA.FTZ R107, R9, R36, R8 ;  /* 0x00000024096b7223 */ /* 0x000fe20000010008 */
[----:B------:R-:W-:Y:S01]  /*4f20*/  FMUL.FTZ R10, R10, R5 ;  /* 0x000000050a0a7220 */ /* 0x000fe20000410000 */
[----:B------:R-:W-:Y:S01]  /*4f30*/  FMUL.FTZ R9, R24, R25 ;  /* 0x0000001918097220 */ /* 0x000fe20000410000 */
[----:B------:R-:W-:Y:S01]  /*4f40*/  PRMT R112, R112, 0x5410, R111 ;  /* 0x0000541070707816 */ /* 0x000fe2000000006f */
[----:B------:R-:W-:-:S02]  /*4f50*/  IMAD.U32 R15, R26, 0x10000, RZ ;  /* 0x000100001a0f7824 */ /* 0x000fc400078e00ff */
[----:B------:R-:W-:Y:S01]  /*4f60*/  FFMA.FTZ R10, R4, R13, R10 ;  /* 0x0000000d040a7223 */ /* 0x000fe2000001000a */
[----:B------:R-:W-:Y:S01]  /*4f70*/  FFMA.FTZ R8, R12, R11, -R9 ;  /* 0x0000000b0c087223 */ /* 0x000fe20000010809 */
[----:B------:R-:W-:Y:S01]  /*4f80*/  LOP3.LUT R26, R26, 0xffff0000, RZ, 0xc0, !PT ;  /* 0xffff00001a1a7812 */ /* 0x000fe200078ec0ff */
[----:B------:R-:W-:Y:S01]  /*4f90*/  FFMA.FTZ R27, R4, R5, -R27 ;  /* 0x00000005041b7223 */ /* 0x000fe2000001081b */
[----:B------:R-:W-:Y:S01]  /*4fa0*/  FMUL.FTZ R13, R24, R11 ;  /* 0x0000000b180d7220 */ /* 0x000fe20000410000 */
[C---:B------:R-:W-:Y:S01]  /*4fb0*/  LOP3.LUT R9, R118.reuse, 0xffff0000, RZ, 0xc0, !PT ;  /* 0xffff000076097812 */ /* 0x040fe200078ec0ff */
[----:B------:R-:W-:Y:S01]  /*4fc0*/  IMAD.U32 R6, R118, 0x10000, RZ ;  /* 0x0001000076067824 */ /* 0x000fe200078e00ff */
[C---:B------:R-:W-:Y:S01]  /*4fd0*/  LOP3.LUT R5, R112.reuse, 0xffff0000, RZ, 0xc0, !PT ;  /* 0xffff000070057812 */ /* 0x040fe200078ec0ff */
[----:B------:R-:W-:Y:S02]  /*4fe0*/  IMAD.U32 R4, R112, 0x10000, RZ ;  /* 0x0001000070047824 */ /* 0x000fe400078e00ff */
[----:B------:R-:W-:Y:S01]  /*4ff0*/  FFMA.FTZ R13, R12, R25, R13 ;  /* 0x000000190c0d7223 */ /* 0x000fe2000001000d */
[C---:B------:R-:W-:Y:S01]  /*5000*/  IMAD.U32 R7, R14.reuse, 0x10000, RZ ;  /* 0x000100000e077824 */ /* 0x040fe200078e00ff */
        /* <DEDUP_REMOVED lines=19> */
[----:B------:R-:W-:Y:S01]  /*5140*/  F2FP.BF16.F32.PACK_AB R25, R121, R110 ;  /* 0x0000006e7919723e */ /* 0x000fe200000010ff */
[----:B------:R-:W-:-:S07]  /*5150*/  IMAD.MOV.U32 R27, RZ, RZ, R38 ;  /* 0x000000ffff1b7224 */ /* 0x000fce00078e0026 */
.L_x_2041:
[----:B------:R-:W-:Y:S05]  /*5160*/  BSYNC B1 ;  /* 0x0000000000017941 */ /* 0x000fea0003800000 */
.L_x_2040:
        /* <DEDUP_REMOVED lines=10> */
.L_x_2009:
[----:B------:R-:W-:-:S13]  /*5210*/  ISETP.NE.AND P3, PT, R200, 0x3, PT ;  /* 0x00000003c800780c */ /* 0x000fda0003f65270 */
[----:B------:R-:W-:Y:S05]  /*5220*/  @!P3 BRA `(.L_x_2042) ;  /* 0x000000000004b947 */ /* 0x000fea0003800000 */
[----:B------:R-:W-:Y:S01]  /*5230*/  BPT.TRAP 0x1 ;  /* 0x000000040000795c */ /* 0x000fe20000300000 */
.L_x_2042:
[----:B------:R-:W-:Y:S01]  /*5240*/  IMAD R92, R18, 0x8, R17 ;  /* 0x00000008125c7824 */ /* 0x000fe200078e0211 */
[----:B------:R-:W-:Y:S01]  /*5250*/  SHF.L.U32 R105, R201, 0x1f, RZ ;  /* 0x0000001fc9697819 */ /* 0x000fe200000006ff */
[----:B------:R-:W-:Y:S01]  /*5260*/  IMAD R104, R63, -0x60, R62 ;  /* 0xffffffa03f687824 */ /* 0x000fe200078e023e */
[----:B------:R-:W-:Y:S02]  /*5270*/  BSSY B1, `(.L_x_2043) ;  /* 0x0000004000017945 */ /* 0x000fe40003800000 */
[----:B------:R-:W0:Y:S02]  /*5280*/  SYNCS.PHASECHK.TRANS64.TRYWAIT P4, [R92+URZ+0x22890], R105 ;  /* 0x022890695c0075a7 */ /* 0x000e24000808017f */
[----:B------:R-:W-:Y:S01]  /*5290*/  VIMNMX R104, R104, 0x60, PT ;  /* 0x0000006068687848 */ /* 0x000fe20003fe0100 */
[----:B0-----:R-:W-:Y:S06]  /*52a0*/  @!P4 BRA `(.L_x_2044) ;  /* 0x0000019c00f8c947 */ /* 0x001fec0003800000 */
.L_x_2325:
[----:B------:R-:W-:Y:S05]  /*52b0*/  BSYNC B1 ;  /* 0x0000000000017941 */ /* 0x000fea0003800000 */
.L_x_2043:
        /* <DEDUP_REMOVED lines=8> */
.L_x_2046:
[----:B------:R-:W-:Y:S05]  /*5340*/  BSYNC B1 ;  /* 0x0000000000017941 */ /* 0x000fea0003800000 */
.L_x_2045:
[----:B------:R-:W-:Y:S05]  /*5350*/  @P4 BRA `(.L_x_2026) ;  /* 0x0000000000104947 */ /* 0x000fea0003800000 */
[----:B-1----:R-:W1:Y:S04]  /*5360*/  @!P1 LDS.128 R4, [R110+0x2000] ;  /* 0x002000006e049984 */ /* 0x002e680000000c00 */
[----:B------:R-:W2:Y:S04]  /*5370*/  @!P2 LDS.128 R8, [R106+0x2000] ;  /* 0x002000006a08a984 */ /* 0x000ea80000000c00 */
[----:B-1----:R1:W-:Y:S04]  /*5380*/  @!P1 STG.E.128 desc[UR52][R12.64], R4 ;  /* 0x000000040c009986 */ /* 0x0023e8000c101d34 */
[----:B--2---:R1:W-:Y:S02]  /*5390*/  @!P2 STG.E.128 desc[UR52][R12.64+0x40], R8 ;  /* 0x000040080c00a986 */ /* 0x0043e4000c101d34 */
.L_x_2026:
[----:B------:R-:W-:Y:S05]  /*53a0*/  BSYNC B0 ;  /* 0x0000000000007941 */ /* 0x000fea0003800000 */
.L_x_2008:
        /* <DEDUP_REMOVED lines=17> */
.L_x_2048:
[----:B------:R-:W-:Y:S05]  /*54c0*/  BSYNC B0 ;  /* 0x0000000000007941 */ /* 0x000fea0003800000 */
.L_x_2047:
[----:B------:R-:W2:Y:S01]  /*54d0*/  SYNCS.PHASECHK.TRANS64.TRYWAIT P3, [R92+URZ+0x228b0], R105 ;  /* 0x0228b0695c0075a7 */ /* 0x000ea2000806017f */
[----:B------:R-:W-:Y:S01]  /*54e0*/  ULDC UR50, c[0x0][0x310] ;  /* 0x0000c40000327ab9 */ /* 0x000fe20000000800 */
[----:B------:R-:W-:Y:S01]  /*54f0*/  ULDC.64 UR48, c[0x0][0x318] ;  /* 0x0000c60000307ab9 */ /* 0x000fe20000000a00 */
[----:B------:R-:W-:Y:S01]  /*5500*/  ULDC.64 UR46, c[0x0][0x308] ;  /* 0x0000c200002e7ab9 */ /* 0x000fe20000000a00 */
[----:B------:R-:W-:Y:S01]  /*5510*/  BSSY B0, `(.L_x_2049) ;  /* 0x0000003000007945 */ /* 0x000fe20003800000 */
[----:B------:R-:W-:-:S03]  /*5520*/  IMAD R5, R18, 0x6000, R81 ;  /* 0x0000600012057824 */ /* 0x000fc600078e0251 */
[----:B--2---:R-:W-:Y:S05]  /*5530*/  @!P3 BRA `(.L_x_2050) ;  /* 0x0000019c0068b947 */ /* 0x004fea0003800000 */
.L_x_2326:
[----:B------:R-:W-:Y:S05]  /*5540*/  BSYNC B0 ;  /* 0x0000000000007941 */ /* 0x000fea0003800000 */
.L_x_2049:
[----:B------:R-:W-:Y:S01]  /*5550*/  ISETP.GE.AND P3, PT, R19, R104, PT ;  /* 0x000000681300720c */ /* 0x000fe20003f66270 */
[----:B------:R-:W-:Y:S01]  /*5560*/  IMAD.IADD R7, R82, 0x1, R5 ;  /* 0x0000000152077824 */ /* 0x000fe200078e0205 */
[----:B------:R-:W-:Y:S01]  /*5570*/  BSSY B0, `(.L_x_2051) ;  /* 0x0000025000007945 */ /* 0x000fe20003800000 */
[----:B------:R-:W-:Y:S02]  /*5580*/  IMAD R36, R5, 0x2, R64 ;  /* 0x0000000205247824 */ /* 0x000fe400078e0240 */
[----:B------:R-:W-:-:S04]  /*5590*/  IMAD.WIDE R32, R63, 0x60, R58 ;  /* 0x000000603f207825 */ /* 0x000fc800078e023a */
[----:B------:R-:W-:-:S04]  /*55a0*/  IMAD R37, R7, 0x2, R64 ;  /* 0x0000000207257824 */ /* 0x000fc800078e0240 */
[----:B------:R-:W-:Y:S05]  /*55b0*/  @P3 BRA `(.L_x_2052) ;  /* 0x0000000000803947 */ /* 0x000fea0003800000 */
[----:B------:R-:W-:Y:S02]  /*55c0*/  IMAD R7, R33, UR48, RZ ;  /* 0x0000003021077c24 */ /* 0x000fe4000f8e02ff */
[----:B-1----:R-:W-:Y:S02]  /*55d0*/  IMAD.MOV.U32 R4, RZ, RZ, R42 ;  /* 0x000000ffff047224 */ /* 0x002fe400078e002a */
[----:B------:R-:W-:Y:S02]  /*55e0*/  IMAD.MOV.U32 R5, RZ, RZ, R67 ;  /* 0x000000ffff057224 */ /* 0x000fe400078e0043 */
[C---:B------:R-:W-:Y:S02]  /*55f0*/  IMAD R7, R32.reuse, UR49, R7 ;  /* 0x0000003120077c24 */ /* 0x040fe4000f8e0207 */
[----:B------:R-:W-:-:S04]  /*5600*/  IMAD.WIDE.U32 R4, R32, UR48, R4 ;  /* 0x0000003020047c25 */ /* 0x000fc8000f8e0004 */
[----:B------:R-:W-:Y:S01]  /*5610*/  IMAD.IADD R5, R5, 0x1, R7 ;  /* 0x0000000105057824 */ /* 0x000fe200078e0207 */
[----:B------:R-:W-:-:S04]  /*5620*/  LEA R34, P3, R4, UR46, 0x1 ;  /* 0x0000002e04227c11 */ /* 0x000fc8000f8608ff */
[----:B------:R-:W-:Y:S02]  /*5630*/  LEA.HI.X R35, R4, UR47, R5, 0x1, P3 ;  /* 0x0000002f04237c11 */ /* 0x000fe400098f0c05 */
[----:B------:R-:W-:-:S13]  /*5640*/  ISETP.GE.AND P3, PT, R20, UR50, PT ;  /* 0x0000003214007c0c */ /* 0x000fda000bf66270 */
[----:B------:R-:W1:Y:S04]  /*5650*/  @!P3 LDS.128 R4, [R36] ;  /* 0x000000002404b984 */ /* 0x000e680000000c00 */
[----:B-1----:R-:W-:Y:S01]  /*5660*/  @!P3 STG.E.128 desc[UR52][R34.64], R4 ;  /* 0x000000042200b986 */ /* 0x002fe2000c101d34 */
[----:B------:R-:W-:-:S13]  /*5670*/  ISETP.GE.AND P3, PT, R100, UR50, PT ;  /* 0x0000003264007c0c */ /* 0x000fda000bf66270 */
[----:B------:R-:W1:Y:S04]  /*5680*/  @!P3 LDS.128 R8, [R37] ;  /* 0x000000002508b984 */ /* 0x000e680000000c00 */
[----:B-1----:R-:W-:Y:S01]  /*5690*/  @!P3 STG.E.128 desc[UR52][R34.64+0x40], R8 ;  /* 0x000040082200b986 */ /* 0x002fe2000c101d34 */
[----:B------:R-:W-:-:S13]  /*56a0*/  ISETP.GE.AND P3, PT, R99, UR50, PT ;  /* 0x0000003263007c0c */ /* 0x000fda000bf66270 */
[----:B------:R-:W1:Y:S04]  /*56b0*/  @!P3 LDS.128 R12, [R36+0x3000] ;  /* 0x00300000240cb984 */ /* 0x000e680000000c00 */
        /* <DEDUP_REMOVED lines=10> */
[----:B------:R-:W-:-:S13]  /*5760*/  ISETP.NE.AND P3, PT, R0, RZ, PT ;  /* 0x000000ff0000720c */ /* 0x000fda0003f65270 */
[----:B------:R-:W1:Y:S04]  /*5770*/  @P3 LDS.128 R12, [R36+0x9000] ;  /* 0x00900000240c3984 */ /* 0x000e680000000c00 */
[----:B-1----:R-:W-:Y:S01]  /*5780*/  @P3 STG.E.128 desc[UR52][R34.64+0x180], R12 ;  /* 0x0001800c22003986 */ /* 0x002fe2000c101d34 */
[----:B------:R-:W-:-:S13]  /*5790*/  ISETP.NE.AND P3, PT, R3, RZ, PT ;  /* 0x000000ff0300720c */ /* 0x000fda0003f65270 */
[----:B------:R-:W1:Y:S04]  /*57a0*/  @P3 LDS.128 R24, [R37+0x9000] ;  /* 0x0090000025183984 */ /* 0x000e680000000c00 */
[----:B-1----:R3:W-:Y:S02]  /*57b0*/  @P3 STG.E.128 desc[UR52][R34.64+0x1c0], R24 ;  /* 0x0001c01822003986 */ /* 0x0027e4000c101d34 */
.L_x_2052:
[----:B------:R-:W-:Y:S05]  /*57c0*/  BSYNC B0 ;  /* 0x0000000000007941 */ /* 0x000fea0003800000 */
.L_x_2051:
[----:B------:R-:W-:Y:S01]  /*57d0*/  ISETP.GE.AND P3, PT, R222, R104, PT ;  /* 0x00000068de00720c */ /* 0x000fe20003f66270 */
[----:B------:R-:W-:-:S12]  /*57e0*/  BSSY B0, `(.L_x_2053) ;  /* 0x0000024000007945 */ /* 0x000fd80003800000 */
[----:B------:R-:W-:Y:S05]  /*57f0*/  @P3 BRA `(.L_x_2054) ;  /* 0x0000000000883947 */ /* 0x000fea0003800000 */
[----:B------:R-:W-:Y:S01]  /*5800*/  IADD3 R7, P3, R32, 0x40, RZ ;  /* 0x0000004020077810 */ /* 0x000fe20007f7e0ff */
[----:B-1----:R-:W-:Y:S02]  /*5810*/  IMAD.MOV.U32 R4, RZ, RZ, R42 ;  /* 0x000000ffff047224 */ /* 0x002fe400078e002a */
        /* <DEDUP_REMOVED lines=18> */
[----:B---3--:R-:W1:Y:S04]  /*5940*/  @P3 LDS.128 R24, [R36+0xb000] ;  /* 0x00b0000024183984 */ /* 0x008e680000000c00 */
[----:B-1----:R-:W-:Y:S01]  /*5950*/  @P3 STG.E.128 desc[UR52][R32.64+0x180], R24 ;  /* 0x0001801820003986 */ /* 0x002fe2000c101d34 */
        /* <DEDUP_REMOVED lines=11> */
[----:B-1----:R4:W-:Y:S02]  /*5a10*/  @P3 STG.E.128 desc[UR52][R32.64+0x1c0], R24 ;  /* 0x0001c01820003986 */ /* 0x0029e4000c101d34 */
.L_x_2054:
[----:B------:R-:W-:Y:S05]  /*5a20*/  BSYNC B0 ;  /* 0x0000000000007941 */ /* 0x000fea0003800000 */
.L_x_2053:
[----:B------:R-:W-:Y:S01]  /*5a30*/  @!PT LDS RZ, [RZ] ;  /* 0x00000000fffff984 */ /* 0x000fe20000000800 */
[----:B------:R-:W-:Y:S01]  /*5a40*/  @!PT LDS RZ, [RZ] ;  /* 0x00000000fffff984 */ /* 0x000fe20000000800 */
[----:B------:R-:W-:Y:S01]  /*5a50*/  @!PT LDS RZ, [RZ] ;  /* 0x00000000fffff984 */ /* 0x000fe20000000800 */
[----:B------:R-:W-:Y:S01]  /*5a60*/  @!PT LDS RZ, [RZ] ;  /* 0x00000000fffff984 */ /* 0x000fe20000000800 */
[----:B------:R5:W-:Y:S06]  /*5a70*/  MEMBAR.ALL.CTA ;  /* 0x0000000000007992 */ /* 0x000bec0000008000 */
[----:B-----5:R-:W5:Y:S02]  /*5a80*/  FENCE.VIEW.ASYNC.S ;  /* 0x00000000000073c6 */ /* 0x020f640000000000 */
[----:B-----5:R1:W-:Y:S01]  /*5a90*/  BAR.SYNC.DEFER_BLOCKING R83, 0x80 ;  /* 0x000200530000751d */ /* 0x0203e20000010000 */
[----:B------:R-:W-:Y:S01]  /*5aa0*/  ISETP.NE.AND P5, PT, R101, RZ, PT ;  /* 0x000000ff6500720c */ /* 0x000fe20003fa5270 */
[----:B------:R-:W-:-:S02]  /*5ab0*/  VIADD R18, R18, 0x1 ;  /* 0x0000000112127836 */ /* 0x000fc40000000000 */
[----:B0-2---:R-:W-:-:S03]  /*5ac0*/  @!P4 VIADD R92, R92, 0x228c0 ;  /* 0x000228c05c5cc836 */ /* 0x005fc60000000000 */
[C---:B------:R-:W-:Y:S02]  /*5ad0*/  ISETP.NE.AND P3, PT, R18.reuse, 0x2, PT ;  /* 0x000000021200780c */ /* 0x040fe40003f65270 */
[----:B------:R-:W-:Y:S02]  /*5ae0*/  @!P4 PRMT R92, RZ, 0x654, R92 ;  /* 0x00000654ff5cc816 */ /* 0x000fe4000000005c */
[----:B-1----:R-:W-:Y:S02]  /*5af0*/  SEL R4, RZ, 0x1, P3 ;  /* 0x00000001ff047807 */ /* 0x002fe40001800000 */
[----:B------:R-:W-:Y:S02]  /*5b00*/  SEL R18, R18, RZ, P3 ;  /* 0x000000ff12127207 */ /* 0x000fe40001800000 */
[----:B------:R-:W-:Y:S01]  /*5b10*/  LOP3.LUT R201, R201, R4, RZ, 0x3c, !PT ;  /* 0x00000004c9c97212 */ /* 0x000fe200078e3cff */
[----:B------:R0:W-:Y:S01]  /*5b20*/  @!P4 SYNCS.ARRIVE.TRANS64.RED.A1T0 RZ, [R92+URZ], RZ ;  /* 0x000000ff5cffc9a7 */ /* 0x0001e2000810043f */
[----:B------:R-:W-:Y:S05]  /*5b30*/  @P5 BRA `(.L_x_2055) ;  /* 0xffffffc800b85947 */ /* 0x000fea000383ffff */
[----:B------:R-:W1:Y:S01]  /*5b40*/  S2R R5, SR_TID.X ;  /* 0x0000000000057919 */ /* 0x000e620000002100 */
[----:B------:R-:W-:Y:S02]  /*5b50*/  PLOP3.LUT P0, PT, PT, PT, PT, 0x8, 0x0 ;  /* 0x000000000000781c */ /* 0x000fe40003f0e170 */
[----:B-1----:R-:W-:-:S04]  /*5b60*/  SHF.R.U32.HI R5, RZ, 0x7, R5 ;  /* 0x00000007ff057819 */ /* 0x002fc80000011605 */
[----:B------:R-:W-:-:S13]  /*5b70*/  ISETP.NE.AND P5, PT, R5, 0x1, PT ;  /* 0x000000010500780c */ /* 0x000fda0003fa5270 */
[----:B------:R-:W-:Y:S06]  /*5b80*/  @!P5 BAR.ARV 0x9, 0x100 ;  /* 0x024400000000db1d */ /* 0x000fec0000002000 */
.L_x_2003:
[----:B------:R-:W1:Y:S02]  /*5b90*/  LDC.64 R4, c[0x0][0x9e0] ;  /* 0x00027800ff047b82 */ /* 0x000e640000000a00 */
[----:B-1----:R-:W-:Y:S01]  /*5ba0*/  ISETP.GE.AND P1, PT, R5, 0x1, PT ;  /* 0x000000010500780c */ /* 0x002fe20003f26270 */
[----:B------:R-:W-:-:S12]  /*5bb0*/  @P0 BRA `(.L_x_2056) ;  /* 0x00000000000c0947 */ /* 0x000fd80003800000 */
[----:B------:R-:W1:Y:S01]  /*5bc0*/  FENCE.VIEW.ASYNC.G ;  /* 0x00000000000073c6 */ /* 0x000e620000000100 */
[----:B------:R-:W-:Y:S05]  /*5bd0*/  WARPSYNC.ALL ;  /* 0x0000000000007948 */ /* 0x000fea0003800000 */
[----:B-1----:R-:W-:Y:S06]  /*5be0*/  BAR.ARV 0xc, 0x120 ;  /* 0x0304800000007b1d */ /* 0x002fec0000002000 */
.L_x_2056:
[----:B------:R-:W-:Y:S01]  /*5bf0*/  IMAD.IADD R0, R65, 0x1, R4 ;  /* 0x0000000141007824 */ /* 0x000fe200078e0204 */
[----:B------:R-:W-:Y:S06]  /*5c00*/  @!P1 BRA `(.L_x_2057) ;  /* 0x0000000000489947 */ /* 0x000fec0003800000 */
[C---:B------:R-:W-:Y:S01]  /*5c10*/  ISETP.GT.AND P0, PT, R65.reuse, RZ, PT ;  /* 0x000000ff4100720c */ /* 0x040fe20003f04270 */
[----:B------:R-:W-:Y:S01]  /*5c20*/  BSSY B0, `(.L_x_2058) ;  /* 0x000000e000007945 */ /* 0x000fe20003800000 */
[----:B------:R-:W-:-:S11]  /*5c30*/  VIADD R3, R65, 0xffffffff ;  /* 0xffffffff41037836 */ /* 0x000fd60000000000 */
        /* <DEDUP_REMOVED lines=8> */
.L_x_2059:
[----:B------:R-:W-:-:S13]  /*5cc0*/  ISETP.NE.AND P0, PT, R5, 0x1, PT ;  /* 0x000000010500780c */ /* 0x000fda0003f05270 */
[----:B------:R-:W1:Y:S02]  /*5cd0*/  @P0 LDC.64 R6, c[0x0][0x9e8] ;  /* 0x00027a00ff060b82 */ /* 0x000e640000000a00 */
[----:B-1----:R-:W-:-:S05]  /*5ce0*/  @P0 IMAD.HI.U32 R4, R3, R6, RZ ;  /* 0x0000000603040227 */ /* 0x002fca00078e00ff */
[----:B------:R-:W-:-:S07]  /*5cf0*/  @P0 SHF.R.U32.HI R3, RZ, R7, R4 ;  /* 0x00000007ff030219 */ /* 0x000fce0000011604 */
.L_x_2060:
[----:B------:R-:W-:Y:S05]  /*5d00*/  BSYNC B0 ;  /* 0x0000000000007941 */ /* 0x000fea0003800000 */
.L_x_2058:
[----:B------:R-:W-:-:S05]  /*5d10*/  IMAD R3, R3, R5, R5 ;  /* 0x0000000503037224 */ /* 0x000fca00078e0205 */
[----:B------:R-:W-:-:S07]  /*5d20*/  VIMNMX R0, R0, R3, PT ;  /* 0x0000000300007248 */ /* 0x000fce0003fe0100 */
.L_x_2057:
[----:B------:R-:W-:Y:S01]  /*5d30*/  VIADD R0, R0, 0x5f ;  /* 0x0000005f00007836 */ /* 0x000fe20000000000 */
[----:B------:R-:W-:-:S03]  /*5d40*/  ULDC UR4, c[0x0][0x9dc] ;  /* 0x0002770000047ab9 */ /* 0x000fc60000000800 */
[----:B------:R-:W-:-:S05]  /*5d50*/  IMAD.HI R0, R0, 0x2aaaaaab, RZ ;  /* 0x2aaaaaab00007827 */ /* 0x000fca00078e02ff */
[----:B------:R-:W-:-:S04]  /*5d60*/  SHF.R.U32.HI R3, RZ, 0x1f, R0 ;  /* 0x0000001fff037819 */ /* 0x000fc80000011600 */
[----:B------:R-:W-:Y:S01]  /*5d70*/  LEA.HI.SX32 R3, R0, R3, 0x1c ;  /* 0x0000000300037211 */ /* 0x000fe200078fe2ff */
[----:B------:R-:W-:-:S03]  /*5d80*/  VIADD R0, R61, -UR4 ;  /* 0x800000043d007c36 */ /* 0x000fc60008000000 */
[----:B------:R-:W-:Y:S01]  /*5d90*/  VIMNMX R178, R178, R3, PT ;  /* 0x00000003b2b27248 */ /* 0x000fe20003fe0100 */
[----:B------:R-:W-:Y:S06]  /*5da0*/  @!P1 BRA `(.L_x_2061) ;  /* 0x0000000000449947 */ /* 0x000fec0003800000 */
        /* <DEDUP_REMOVED lines=10> */
.L_x_2063:
[----:B------:R-:W-:-:S13]  /*5e50*/  ISETP.NE.AND P0, PT, R5, 0x1, PT ;  /* 0x000000010500780c */ /* 0x000fda0003f05270 */
[----:B------:R-:W1:Y:S02]  /*5e60*/  @P0 LDC.64 R6, c[0x0][0x9e8] ;  /* 0x00027a00ff060b82 */ /* 0x000e640000000a00 */
[----:B-1----:R-:W-:-:S05]  /*5e70*/  @P0 IMAD.HI.U32 R6, R61, R6, RZ ;  /* 0x000000063d060227 */ /* 0x002fca00078e00ff */
[----:B------:R-:W-:-:S07]  /*5e80*/  @P0 SHF.R.U32.HI R61, RZ, R7, R6 ;  /* 0x00000007ff3d0219 */ /* 0x000fce0000011606 */
.L_x_2064:
[----:B------:R-:W-:Y:S05]  /*5e90*/  BSYNC B0 ;  /* 0x0000000000007941 */ /* 0x000fea0003800000 */
.L_x_2062:
[----:B------:R-:W-:-:S05]  /*5ea0*/  IMAD R61, R61, R5, RZ ;  /* 0x000000053d3d7224 */ /* 0x000fca00078e02ff */
[----:B------:R-:W-:-:S07]  /*5eb0*/  VIMNMX R0, R0, R61, !PT ;  /* 0x0000003d00007248 */ /* 0x000fce0007fe0100 */
.L_x_2061:
[----:B------:R-:W-:Y:S01]  /*5ec0*/  IMAD.HI R0, R0, 0x2aaaaaab, RZ ;  /* 0x2aaaaaab00007827 */ /* 0x000fe200078e02ff */
[----:B------:R-:W-:Y:S02]  /*5ed0*/  PLOP3.LUT P0, PT, PT, PT, PT, 0x80, 0x0 ;  /* 0x000000000000781c */ /* 0x000fe40003f0f070 */
[----:B------:R-:W-:Y:S02]  /*5ee0*/  CS2R R148, SRZ ;  /* 0x0000000000947805 */ /* 0x000fe4000001ff00 */
[----:B------:R-:W-:Y:S01]  /*5ef0*/  CS2R R146, SRZ ;  /* 0x0000000000927805 */ /* 0x000fe2000001ff00 */
[----:B------:R-:W-:Y:S01]  /*5f00*/  IMAD.MOV.U32 R3, RZ, RZ, RZ ;  /* 0x000000ffff037224 */ /* 0x000fe200078e00ff */
[----:B------:R-:W-:Y:S01]  /*5f10*/  SHF.R.U32.HI R5, RZ, 0x1f, R0 ;  /* 0x0000001fff057819 */ /* 0x000fe20000011600 */
[----:B------:R-:W-:Y:S01]  /*5f20*/  IMAD.MOV.U32 R150, RZ, RZ, RZ ;  /* 0x000000ffff967224 */ /* 0x000fe200078e00ff */
[----:B------:R-:W-:Y:S02]  /*5f30*/  CS2R R144, SRZ ;  /* 0x0000000000907805 */ /* 0x000fe4000001ff00 */
[----:B------:R-:W-:-:S02]  /*5f40*/  CS2R R142, SRZ ;  /* 0x00000000008e7805 */ /* 0x000fc4000001ff00 */
[----:B------:R-:W-:Y:S02]  /*5f50*/  LEA.HI.SX32 R217, R0, R5, 0x1c ;  /* 0x0000000500d97211 */ /* 0x000fe400078fe2ff */
[----:B------:R-:W-:Y:S01]  /*5f60*/  CS2R R4, SRZ ;  /* 0x0000000000047805 */ /* 0x000fe2000001ff00 */
[----:B------:R-:W-:Y:S01]  /*5f70*/  IMAD.MOV.U32 R0, RZ, RZ, RZ ;  /* 0x000000ffff007224 */ /* 0x000fe200078e00ff */
[----:B------:R-:W-:Y:S02]  /*5f80*/  CS2R R140, SRZ ;  /* 0x00000000008c7805 */ /* 0x000fe4000001ff00 */
[----:B------:R-:W-:Y:S02]  /*5f90*/  VIMNMX R217, RZ, R217, !PT ;  /* 0x000000d9ffd97248 */ /* 0x000fe40007fe0100 */
[----:B------:R-:W-:Y:S02]  /*5fa0*/  CS2R R138, SRZ ;  /* 0x00000000008a7805 */ /* 0x000fe4000001ff00 */
[----:B------:R-:W-:-:S02]  /*5fb0*/  CS2R R136, SRZ ;  /* 0x0000000000887805 */ /* 0x000fc4000001ff00 */
[----:B------:R-:W-:Y:S02]  /*5fc0*/  CS2R R134, SRZ ;  /* 0x0000000000867805 */ /* 0x000fe4000001ff00 */
[----:B------:R-:W-:Y:S02]  /*5fd0*/  ISETP.GT.AND P1, PT, R178, R217, PT ;  /* 0x000000d9b200720c */ /* 0x000fe40003f24270 */
        /* <DEDUP_REMOVED lines=24> */
[----:B0-----:R-:W-:Y:S02]  /*6160*/  CS2R R92, SRZ ;  /* 0x00000000005c7805 */ /* 0x001fe4000001ff00 */
        /* <DEDUP_REMOVED lines=24> */
[----:B---3--:R-:W-:Y:S02]  /*62f0*/  CS2R R34, SRZ ;  /* 0x0000000000227805 */ /* 0x008fe4000001ff00 */
[----:B------:R-:W-:Y:S02]  /*6300*/  CS2R R36, SRZ ;  /* 0x0000000000247805 */ /* 0x000fe4000001ff00 */
[----:B----4-:R-:W-:Y:S02]  /*6310*/  CS2R R32, SRZ ;  /* 0x0000000000207805 */ /* 0x010fe4000001ff00 */
[----:B------:R-:W-:-:S02]  /*6320*/  CS2R R26, SRZ ;  /* 0x00000000001a7805 */ /* 0x000fc4000001ff00 */
[----:B------:R-:W-:Y:S02]  /*6330*/  CS2R R28, SRZ ;  /* 0x00000000001c7805 */ /* 0x000fe4000001ff00 */
        /* <DEDUP_REMOVED lines=10> */
.L_x_2329:
[----:B01----:R-:W-:Y:S01]  /*63e0*/  LEA.HI R0, R14, R14, RZ, 0x1 ;  /* 0x0000000e0e007211 */ /* 0x003fe200078f08ff */
        /* <DEDUP_REMOVED lines=25> */
.L_x_2068:
[----:B------:R-:W-:Y:S05]  /*6580*/  BSYNC B6 ;  /* 0x0000000000067941 */ /* 0x000fea0003800000 */
.L_x_2067:
        /* <DEDUP_REMOVED lines=12> */
.L_x_2072:
[----:B-1----:R1:W2:Y:S02]  /*6650*/  SYNCS.PHASECHK.TRANS64.TRYWAIT P0, [R17+URZ+0x22800], R0 ;  /* 0x02280000110075a7 */ /* 0x0022a4000800017f */
[----:B--2---:R-:W-:Y:S05]  /*6660*/  @!P0 NANOSLEEP.SYNCS 0x989680 ;  /* 0x009896800000895d */ /* 0x004fea0003900000 */
[----:B------:R-:W2:Y:S02]  /*6670*/  @!P0 SYNCS.PHASECHK.TRANS64 P0, [R17+URZ+0x22800], R0 ;  /* 0x02280000110085a7 */ /* 0x000ea4000800007f */
[----:B--2---:R-:W-:Y:S05]  /*6680*/  @!P0 BRA `(.L_x_2072) ;  /* 0xfffffffc00f08947 */ /* 0x004fea000383ffff */
.L_x_2071:
[----:B------:R-:W-:Y:S05]  /*6690*/  BSYNC B0 ;  /* 0x0000000000007941 */ /* 0x000fea0003800000 */
.L_x_2070:
[----:B------:R-:W-:Y:S05]  /*66a0*/  BRA `(.L_x_2073) ;  /* 0x0000003000007947 */ /* 0x000fea0003800000 */
.L_x_2069:
[----:B------:R-:W0:Y:S01]  /*66b0*/  LDC.64 R12, c[0x0][0x3d8] ;  /* 0x0000f600ff0c7b82 */ /* 0x000e220000000a00 */
[----:B-----5:R-:W-:Y:S01]  /*66c0*/  SHF.R.S32.HI R3, RZ, 0x1f, R31 ;  /* 0x0000001fff037819 */ /* 0x020fe2000001141f */
[----:B------:R-:W-:Y:S01]  /*66d0*/  IMAD.SHL.U32 R24, R236, 0x4, RZ ;  /* 0x00000004ec187824 */ /* 0x000fe200078e00ff */
[----:B------:R-:W-:Y:S01]  /*66e0*/  LOP3.LUT P0, RZ, R26, 0x3ff, RZ, 0xc0, !PT ;  /* 0x000003ff1aff7812 */ /* 0x000fe2000780c0ff */
[----:B------:R-:W-:Y:S01]  /*66f0*/  IMAD.SHL.U32 R40, R236, 0x8, RZ ;  /* 0x00000008ec287824 */ /* 0x000fe200078e00ff */
[----:B------:R-:W-:Y:S02]  /*6700*/  BSSY B6, `(.L_x_2074) ;  /* 0x0000031000067945 */ /* 0x000fe40003800000 */
[----:B------:R-:W-:Y:S01]  /*6710*/  SHF.R.S32.HI R25, RZ, 0x1f, R24 ;  /* 0x0000001fff197819 */ /* 0x000fe20000011418 */
[----:B------:R-:W1:Y:S01]  /*6720*/  LDC.64 R14, c[0x0][0x3e8] ;  /* 0x0000fa00ff0e7b82 */ /* 0x000e620000000a00 */
[----:B------:R-:W-:Y:S01]  /*6730*/  SHF.R.S32.HI R41, RZ, 0x1f, R40 ;  /* 0x0000001fff297819 */ /* 0x000fe20000011428 */
[-C--:B0-----:R-:W-:Y:S01]  /*6740*/  IMAD R6, R233, R12.reuse, RZ ;  /* 0x0000000ce9067224 */ /* 0x081fe200078e02ff */
[----:B------:R-:W-:Y:S01]  /*6750*/  SHF.L.U64.HI R59, R12, 0x6, R13 ;  /* 0x000000060c3b7819 */ /* 0x000fe2000001020d */
[----:B------:R-:W-:-:S02]  /*6760*/  IMAD R0, R3, R12, RZ ;  /* 0x0000000c03007224 */ /* 0x000fc400078e02ff */
[----:B------:R-:W-:Y:S02]  /*6770*/  IMAD R27, R19, R13, R6 ;  /* 0x0000000d131b7224 */ /* 0x000fe400078e0206 */
[----:B------:R-:W-:Y:S01]  /*6780*/  IMAD.WIDE.U32 R46, R31, R12, RZ ;  /* 0x0000000c1f2e7225 */ /* 0x000fe200078e00ff */
[----:B-1----:R-:W-:-:S03]  /*6790*/  SHF.L.U64.HI R61, R14, 0x6, R15 ;  /* 0x000000060e3d7819 */ /* 0x002fc6000001020f */
[-C--:B------:R-:W-:Y:S02]  /*67a0*/  IMAD R4, R3, R14.reuse, RZ ;  /* 0x0000000e03047224 */ /* 0x080fe400078e02ff */
[-C--:B------:R-:W-:Y:S02]  /*67b0*/  IMAD R8, R233, R14.reuse, RZ ;  /* 0x0000000ee9087224 */ /* 0x080fe400078e02ff */
[C---:B------:R-:W-:Y:S02]  /*67c0*/  IMAD R51, R31.reuse, R15, R4 ;  /* 0x0000000f1f337224 */ /* 0x040fe400078e0204 */
[C---:B------:R-:W-:Y:S02]  /*67d0*/  IMAD R49, R31.reuse, R13, R0 ;  /* 0x0000000d1f317224 */ /* 0x040fe400078e0200 */
[----:B------:R-:W-:-:S04]  /*67e0*/  IMAD.WIDE.U32 R44, R31, R14, RZ ;  /* 0x0000000e1f2c7225 */ /* 0x000fc800078e00ff */
[C---:B------:R-:W-:Y:S02]  /*67f0*/  IMAD R29, R19.reuse, R15, R8 ;  /* 0x0000000f131d7224 */ /* 0x040fe400078e0208 */
[----:B------:R-:W-:-:S04]  /*6800*/  IMAD.WIDE.U32 R4, R19, R12, R24 ;  /* 0x0000000c13047225 */ /* 0x000fc800078e0018 */
[----:B------:R-:W-:Y:S01]  /*6810*/  IMAD.WIDE.U32 R6, R19, R14, R24 ;  /* 0x0000000e13067225 */ /* 0x000fe200078e0018 */
[----:B------:R-:W-:-:S03]  /*6820*/  IADD3 R48, P1, R4, R46, RZ ;  /* 0x0000002e04307210 */ /* 0x000fc60007f3e0ff */
[----:B------:R-:W-:Y:S01]  /*6830*/  IMAD.WIDE.U32 R8, R19, R12, R40 ;  /* 0x0000000c13087225 */ /* 0x000fe200078e0028 */
[----:B------:R-:W-:-:S03]  /*6840*/  IADD3 R52, P2, R6, R44, RZ ;  /* 0x0000002c06347210 */ /* 0x000fc60007f5e0ff */
[----:B------:R-:W-:Y:S01]  /*6850*/  IMAD.WIDE.U32 R10, R19, R14, R40 ;  /* 0x0000000e130a7225 */ /* 0x000fe200078e0028 */
[----:B------:R-:W-:-:S03]  /*6860*/  IADD3 R26, P3, R8, R46, RZ ;  /* 0x0000002e081a7210 */ /* 0x000fc60007f7e0ff */
[----:B------:R-:W-:Y:S01]  /*6870*/  IMAD.IADD R49, R49, 0x1, R47 ;  /* 0x0000000131317824 */ /* 0x000fe200078e022f */
[----:B------:R-:W-:Y:S01]  /*6880*/  IADD3 R28, P4, R10, R44, RZ ;  /* 0x0000002c0a1c7210 */ /* 0x000fe20007f9e0ff */
[----:B------:R-:W-:Y:S02]  /*6890*/  IMAD.IADD R51, R51, 0x1, R45 ;  /* 0x0000000133337824 */ /* 0x000fe400078e022d */
[----:B------:R-:W-:Y:S01]  /*68a0*/  IMAD.SHL.U32 R60, R12, 0x40, RZ ;  /* 0x000000400c3c7824 */ /* 0x000fe200078e00ff */
[----:B------:R-:W-:Y:S01]  /*68b0*/  IADD3.X R50, R49, R5, R27, P1, !PT ;  /* 0x0000000531327210 */ /* 0x000fe20000ffe41b */
[----:B------:R-:W-:Y:S01]  /*68c0*/  IMAD.SHL.U32 R62, R14, 0x40, RZ ;  /* 0x000000400e3e7824 */ /* 0x000fe200078e00ff */
[----:B------:R-:W-:Y:S02]  /*68d0*/  IADD3.X R53, R51, R7, R29, P2, !PT ;  /* 0x0000000733357210 */ /* 0x000fe400017fe41d */
[----:B------:R-:W-:Y:S02]  /*68e0*/  IADD3.X R27, R49, R27, R9, P3, !PT ;  /* 0x0000001b311b7210 */ /* 0x000fe40001ffe409 */
[----:B------:R-:W-:Y:S01]  /*68f0*/  IADD3.X R29, R51, R29, R11, P4, !PT ;  /* 0x0000001d331d7210 */ /* 0x000fe200027fe40b */
        /* <DEDUP_REMOVED lines=17> */
.L_x_2075:
[----:B------:R-:W-:Y:S05]  /*6a10*/  BSYNC B6 ;  /* 0x0000000000067941 */ /* 0x000fea0003800000 */
.L_x_2074:
[----:B------:R-:W0:Y:S01]  /*6a20*/  LDC.64 R6, c[0x0][0x3d8] ;  /* 0x0000f600ff067b82 */ /* 0x000e220000000a00 */
[----:B------:R-:W-:Y:S01]  /*6a30*/  SHF.R.S32.HI R3, RZ, 0x1f, R205 ;  /* 0x0000001fff037819 */ /* 0x000fe200000114cd */
[----:B------:R-:W-:Y:S01]  /*6a40*/  ULDC.U8 UR4, c[0x0][0x3f0] ;  /* 0x0000fc0000047ab9 */ /* 0x000fe20000000000 */
[----:B------:R-:W-:Y:S01]  /*6a50*/  BSSY B0, `(.L_x_2076) ;  /* 0x00002bd000007945 */ /* 0x000fe20003800000 */
[----:B------:R-:W-:-:S04]  /*6a60*/  ISETP.NE.AND P0, PT, RZ, UR4, PT ;  /* 0x00000004ff007c0c */ /* 0x000fc8000bf05270 */
[----:B------:R-:W1:Y:S01]  /*6a70*/  LDC.64 R4, c[0x0][0x3e8] ;  /* 0x0000fa00ff047b82 */ /* 0x000e620000000a00 */
[-C--:B0-----:R-:W-:Y:S02]  /*6a80*/  IMAD R0, R3, R6.reuse, RZ ;  /* 0x0000000603007224 */ /* 0x081fe400078e02ff */
[----:B------:R-:W-:-:S04]  /*6a90*/  IMAD.WIDE.U32 R8, R205, R6, RZ ;  /* 0x00000006cd087225 */ /* 0x000fc800078e00ff */
[----:B------:R-:W-:Y:S02]  /*6aa0*/  IMAD.SHL.U32 R55, R8, 0x80, RZ ;  /* 0x0000008008377824 */ /* 0x000fe400078e00ff */
[-C--:B-1----:R-:W-:Y:S02]  /*6ab0*/  IMAD R12, R3, R4.reuse, RZ ;  /* 0x00000004030c7224 */ /* 0x082fe400078e02ff */
[C---:B------:R-:W-:Y:S02]  /*6ac0*/  IMAD R3, R205.reuse, R7, R0 ;  /* 0x00000007cd037224 */ /* 0x040fe400078e0200 */
[----:B------:R-:W-:-:S04]  /*6ad0*/  IMAD.WIDE.U32 R10, R205, R4, RZ ;  /* 0x00000004cd0a7225 */ /* 0x000fc800078e00ff */
[----:B------:R-:W-:Y:S02]  /*6ae0*/  IMAD R13, R205, R5, R12 ;  /* 0x00000005cd0d7224 */ /* 0x000fe400078e020c */
[----:B------:R-:W-:Y:S02]  /*6af0*/  IMAD.IADD R9, R9, 0x1, R3 ;  /* 0x0000000109097824 */ /* 0x000fe400078e0203 */
[----:B------:R-:W-:Y:S02]  /*6b00*/  IMAD R0, R205, -0x80, R203 ;  /* 0xffffff80cd007824 */ /* 0x000fe400078e02cb */
[----:B------:R-:W-:Y:S01]  /*6b10*/  IMAD.IADD R3, R11, 0x1, R13 ;  /* 0x000000010b037824 */ /* 0x000fe200078e020d */
[----:B------:R-:W-:Y:S01]  /*6b20*/  SHF.L.U64.HI R54, R8, 0x7, R9 ;  /* 0x0000000708367819 */ /* 0x000fe20000010209 */
[----:B------:R-:W-:Y:S01]  /*6b30*/  IMAD.SHL.U32 R57, R10, 0x80, RZ ;  /* 0x000000800a397824 */ /* 0x000fe200078e00ff */
[----:B------:R-:W-:Y:S02]  /*6b40*/  VIMNMX R58, R0, 0x80, PT ;  /* 0x00000080003a7848 */ /* 0x000fe40003fe0100 */
[----:B------:R-:W-:Y:S01]  /*6b50*/  SHF.L.U64.HI R56, R10, 0x7, R3 ;  /* 0x000000070a387819 */ /* 0x000fe20000010203 */
[----:B------:R-:W-:Y:S06]  /*6b60*/  @!P0 BRA `(.L_x_2077) ;  /* 0x00000014009c8947 */ /* 0x000fec0003800000 */
[----:B------:R-:W0:Y:S01]  /*6b70*/  LDC R0, c[0x0][0x428] ;  /* 0x00010a00ff007b82 */ /* 0x000e220000000800 */
[----:B------:R-:W-:Y:S01]  /*6b80*/  IMAD R3, R205, 0x80, R19 ;  /* 0x00000080cd037824 */ /* 0x000fe200078e0213 */
[-C--:B------:R-:W-:Y:S01]  /*6b90*/  ISETP.GE.AND P0, PT, R19, R58.reuse, PT ;  /* 0x0000003a1300720c */ /* 0x080fe20003f06270 */
[----:B------:R-:W-:Y:S01]  /*6ba0*/  BSSY B1, `(.L_x_2078) ;  /* 0x000002c000017945 */ /* 0x000fe20003800000 */
[----:B------:R-:W-:Y:S01]  /*6bb0*/  ISETP.GE.AND P1, PT, R222, R58, PT ;  /* 0x0000003ade00720c */ /* 0x000fe20003f26270 */
[----:B------:R-:W-:Y:S01]  /*6bc0*/  IMAD R3, R236, 0x40, R3 ;  /* 0x00000040ec037824 */ /* 0x000fe200078e0203 */
[----:B------:R-:W-:Y:S01]  /*6bd0*/  CS2R R26, SRZ ;  /* 0x00000000001a7805 */ /* 0x000fe2000001ff00 */
[----:B------:R-:W-:Y:S01]  /*6be0*/  IMAD.MOV.U32 R10, RZ, RZ, R46 ;  /* 0x000000ffff0a7224 */ /* 0x000fe200078e002e */
[----:B------:R-:W-:Y:S01]  /*6bf0*/  CS2R R34, SRZ ;  /* 0x0000000000227805 */ /* 0x000fe2000001ff00 */
[----:B------:R-:W-:Y:S01]  /*6c00*/  IMAD.MOV.U32 R11, RZ, RZ, R49 ;  /* 0x000000ffff0b7224 */ /* 0x000fe200078e0031 */
[----:B------:R-:W-:Y:S01]  /*6c10*/  CS2R R30, SRZ ;  /* 0x00000000001e7805 */ /* 0x000fe2000001ff00 */
[----:B------:R-:W-:Y:S01]  /*6c20*/  IMAD.MOV.U32 R12, RZ, RZ, R44 ;  /* 0x000000ffff0c7224 */ /* 0x000fe200078e002c */
[----:B------:R-:W-:Y:S01]  /*6c30*/  CS2R R36, SRZ ;  /* 0x0000000000247805 */ /* 0x000fe2000001ff00 */
[----:B------:R-:W-:Y:S01]  /*6c40*/  IMAD.MOV.U32 R13, RZ, RZ, R51 ;  /* 0x000000ffff0d7224 */ /* 0x000fe200078e0033 */
[----:B------:R-:W-:-:S02]  /*6c50*/  CS2R R28, SRZ ;  /* 0x00000000001c7805 */ /* 0x000fc4000001ff00 */
[----:B------:R-:W-:Y:S02]  /*6c60*/  CS2R R20, SRZ ;  /* 0x0000000000147805 */ /* 0x000fe4000001ff00 */
[----:B------:R-:W-:Y:S02]  /*6c70*/  CS2R R32, SRZ ;  /* 0x0000000000207805 */ /* 0x000fe4000001ff00 */
[----:B0-----:R-:W-:-:S13]  /*6c80*/  ISETP.NE.AND P2, PT, R0, 0x1, PT ;  /* 0x000000010000780c */ /* 0x001fda0003f45270 */
[----:B------:R-:W0:Y:S08]  /*6c90*/  @P2 LDC R0, c[0x0][0x42c] ;  /* 0x00010b00ff002b82 */ /* 0x000e300000000800 */
[----:B------:R-:W1:Y:S01]  /*6ca0*/  @P2 LDC R9, c[0x0][0x430] ;  /* 0x00010c00ff092b82 */ /* 0x000e620000000800 */
[----:B0-----:R-:W-:-:S05]  /*6cb0*/  @P2 IMAD.HI.U32 R0, R3, R0, RZ ;  /* 0x0000000003002227 */ /* 0x001fca00078e00ff */
[----:B-1----:R-:W-:Y:S02]  /*6cc0*/  @P2 SHF.R.U32.HI R3, RZ, R9, R0 ;  /* 0x00000009ff032219 */ /* 0x002fe40000011600 */
[----:B------:R-:W-:Y:S02]  /*6cd0*/  CS2R R8, SRZ ;  /* 0x0000000000087805 */ /* 0x000fe4000001ff00 */
[----:B------:R-:W-:Y:S01]  /*6ce0*/  SHF.R.S32.HI R43, RZ, 0x1f, R3 ;  /* 0x0000001fff2b7819 */ /* 0x000fe20000011403 */
[----:B------:R-:W-:Y:S06]  /*6cf0*/  @P0 BRA `(.L_x_2079) ;  /* 0x0000000000580947 */ /* 0x000fec0003800000 */
[----:B------:R-:W-:Y:S01]  /*6d00*/  IADD3 R15, P2, R55, R48, RZ ;  /* 0x00000030370f7210 */ /* 0x000fe20007f5e0ff */
[C---:B------:R-:W-:Y:S01]  /*6d10*/  VIADD R0, R24.reuse, 0x10 ;  /* 0x0000001018007836 */ /* 0x040fe20000000000 */
[----:B------:R-:W-:Y:S01]  /*6d20*/  ULDC UR4, c[0x0][0x3d4] ;  /* 0x0000f50000047ab9 */ /* 0x000fe20000000800 */
[----:B------:R-:W-:Y:S01]  /*6d30*/  ULDC.64 UR6, c[0x0][0x3c8] ;  /* 0x0000f20000067ab9 */ /* 0x000fe20000000a00 */
[----:B------:R-:W-:Y:S01]  /*6d40*/  ISETP.GE.AND P5, PT, R24, UR4, PT ;  /* 0x0000000418007c0c */ /* 0x000fe2000bfa6270 */
[----:B------:R-:W-:Y:S01]  /*6d50*/  IMAD.X R30, R54, 0x1, R50, P2 ;  /* 0x00000001361e7824 */ /* 0x000fe200010e0632 */
[----:B------:R-:W-:Y:S01]  /*6d60*/  ISETP.GE.AND P2, PT, R0, UR4, PT ;  /* 0x0000000400007c0c */ /* 0x000fe2000bf46270 */
[----:B------:R-:W-:Y:S01]  /*6d70*/  ULDC.64 UR4, c[0x0][0x3e0] ;  /* 0x0000f80000047ab9 */ /* 0x000fe20000000a00 */
[----:B------:R-:W-:Y:S02]  /*6d80*/  IADD3 R0, P4, R57, R52, RZ ;  /* 0x0000003439007210 */ /* 0x000fe40007f9e0ff */
[----:B------:R-:W-:-:S02]  /*6d90*/  CS2R R36, SRZ ;  /* 0x0000000000247805 */ /* 0x000fc4000001ff00 */
[C---:B------:R-:W-:Y:S02]  /*6da0*/  LEA R14, P3, R15.reuse, UR6, 0x1 ;  /* 0x000000060f0e7c11 */ /* 0x040fe4000f8608ff */
[----:B------:R-:W-:Y:S02]  /*6db0*/  CS2R R32, SRZ ;  /* 0x0000000000207805 */ /* 0x000fe4000001ff00 */
[----:B------:R-:W-:Y:S01]  /*6dc0*/  CS2R R34, SRZ ;  /* 0x0000000000227805 */ /* 0x000fe2000001ff00 */
[----:B------:R-:W-:Y:S01]  /*6dd0*/  IMAD.X R31, R56, 0x1, R53, P4 ;  /* 0x00000001381f7824 */ /* 0x000fe200020e0635 */
[----:B------:R-:W-:Y:S02]  /*6de0*/  LEA.HI.X R15, R15, UR7, R30, 0x1, P3 ;  /* 0x000000070f0f7c11 */ /* 0x000fe400098f0c1e */
[----:B------:R-:W-:-:S03]  /*6df0*/  LEA R38, P3, R0, UR4, 0x1 ;  /* 0x0000000400267c11 */ /* 0x000fc6000f8608ff */
[----:B------:R0:W5:Y:S01]  /*6e00*/  @!P5 LDG.E.64 R36, desc[UR52][R14.64] ;  /* 0x000000340e24d981 */ /* 0x000162000c1e1b00 */
[----:B------:R-:W-:Y:S02]  /*6e10*/  LEA.HI.X R39, R0, UR5, R31, 0x1, P3 ;  /* 0x0000000500277c11 */ /* 0x000fe400098f0c1f */
[----:B------:R-:W-:Y:S01]  /*6e20*/  CS2R R30, SRZ ;  /* 0x00000000001e7805 */ /* 0x000fe2000001ff00 */
[----:B------:R0:W5:Y:S04]  /*6e30*/  @!P2 LDG.E.64 R32, desc[UR52][R14.64+0x20] ;  /* 0x000020340e20a981 */ /* 0x000168000c1e1b00 */
[----:B------:R0:W5:Y:S04]  /*6e40*/  @!P5 LDG.E.64 R34, desc[UR52][R38.64] ;  /* 0x000000342622d981 */ /* 0x000168000c1e1b00 */
[----:B------:R0:W5:Y:S02]  /*6e50*/  @!P2 LDG.E.64 R30, desc[UR52][R38.64+0x20] ;  /* 0x00002034261ea981 */ /* 0x000164000c1e1b00 */
.L_x_2079:
[----:B------:R-:W-:Y:S05]  /*6e60*/  BSYNC B1 ;  /* 0x0000000000017941 */ /* 0x000fea0003800000 */
.L_x_2078:
[----:B------:R-:W-:Y:S04]  /*6e70*/  BSSY B1, `(.L_x_2080) ;  /* 0x0000018000017945 */ /* 0x000fe80003800000 */
[----:B------:R-:W-:Y:S05]  /*6e80*/  @P1 BRA `(.L_x_2081) ;  /* 0x0000000000581947 */ /* 0x000fea0003800000 */
[----:B------:R-:W-:Y:S01]  /*6e90*/  IADD3 R0, P4, P5, R52, R62, R57 ;  /* 0x0000003e34007210 */ /* 0x000fe20007d9e039 */
[----:B0-----:R-:W-:Y:S01]  /*6ea0*/  VIADD R14, R24, 0x10 ;  /* 0x00000010180e7836 */ /* 0x001fe20000000000 */
[----:B------:R-:W-:Y:S01]  /*6eb0*/  IADD3 R8, P2, P3, R48, R60, R55 ;  /* 0x0000003c30087210 */ /* 0x000fe20007b5e037 */
[----:B------:R-:W-:Y:S01]  /*6ec0*/  ULDC UR4, c[0x0][0x3d4] ;  /* 0x0000f50000047ab9 */ /* 0x000fe20000000800 */
[----:B------:R-:W-:Y:S01]  /*6ed0*/  IADD3.X R9, R53, R61, R56, P4, P5 ;  /* 0x0000003d35097210 */ /* 0x000fe200027ea438 */
[----:B------:R-:W-:Y:S01]  /*6ee0*/  ULDC.64 UR6, c[0x0][0x3c8] ;  /* 0x0000f20000067ab9 */ /* 0x000fe20000000a00 */
[----:B------:R-:W-:Y:S02]  /*6ef0*/  ISETP.GE.AND P5, PT, R14, UR4, PT ;  /* 0x000000040e007c0c */ /* 0x000fe4000bfa6270 */
[----:B------:R-:W-:Y:S02]  /*6f00*/  CS2R R28, SRZ ;  /* 0x00000000001c7805 */ /* 0x000fe4000001ff00 */
[----:B------:R-:W-:Y:S01]  /*6f10*/  ISETP.GE.AND P4, PT, R24, UR4, PT ;  /* 0x0000000418007c0c */ /* 0x000fe2000bf86270 */
[----:B------:R-:W-:Y:S01]  /*6f20*/  ULDC.64 UR4, c[0x0][0x3e0] ;  /* 0x0000f80000047ab9 */ /* 0x000fe20000000a00 */
[----:B------:R-:W-:-:S02]  /*6f30*/  IADD3.X R15, R50, R59, R54, P2, P3 ;  /* 0x0000003b320f7210 */ /* 0x000fc400017e6436 */
[----:B------:R-:W-:Y:S02]  /*6f40*/  CS2R R20, SRZ ;  /* 0x0000000000147805 */ /* 0x000fe4000001ff00 */
[----:B------:R-:W-:Y:S02]  /*6f50*/  LEA R14, P2, R8, UR6, 0x1 ;  /* 0x00000006080e7c11 */ /* 0x000fe4000f8408ff */
[----:B------:R-:W-:Y:S02]  /*6f60*/  CS2R R26, SRZ ;  /* 0x00000000001a7805 */ /* 0x000fe4000001ff00 */
[----:B------:R-:W-:Y:S02]  /*6f70*/  LEA R38, P3, R0, UR4, 0x1 ;  /* 0x0000000400267c11 */ /* 0x000fe4000f8608ff */
[----:B------:R-:W-:Y:S02]  /*6f80*/  LEA.HI.X R15, R8, UR7, R15, 0x1, P2 ;  /* 0x00000007080f7c11 */ /* 0x000fe400090f0c0f */
[----:B------:R-:W-:-:S02]  /*6f90*/  LEA.HI.X R39, R0, UR5, R9, 0x1, P3 ;  /* 0x0000000500277c11 */ /* 0x000fc400098f0c09 */
[----:B------:R-:W-:Y:S01]  /*6fa0*/  CS2R R8, SRZ ;  /* 0x0000000000087805 */ /* 0x000fe2000001ff00 */
[----:B------:R1:W5:Y:S04]  /*6fb0*/  @!P4 LDG.E.64 R28, desc[UR52][R14.64] ;  /* 0x000000340e1cc981 */ /* 0x000368000c1e1b00 */
[----:B------:R1:W5:Y:S04]  /*6fc0*/  @!P5 LDG.E.64 R20, desc[UR52][R14.64+0x20] ;  /* 0x000020340e14d981 */ /* 0x000368000c1e1b00 */
[----:B------:R1:W5:Y:S04]  /*6fd0*/  @!P4 LDG.E.64 R26, desc[UR52][R38.64] ;  /* 0x00000034261ac981 */ /* 0x000368000c1e1b00 */
[----:B------:R1:W5:Y:S02]  /*6fe0*/  @!P5 LDG.E.64 R8, desc[UR52][R38.64+0x20] ;  /* 0x000020342608d981 */ /* 0x000364000c1e1b00 */
.L_x_2081:
[----:B------:R-:W-:Y:S05]  /*6ff0*/  BSYNC B1 ;  /* 0x0000000000017941 */ /* 0x000fea0003800000 */
.L_x_2080:
[C---:B------:R-:W-:Y:S01]  /*7000*/  IMAD.WIDE.U32 R10, R3.reuse, R6, R10 ;  /* 0x00000006030a7225 */ /* 0x040fe200078e000a */
[----:B------:R-:W-:Y:S01]  /*7010*/  LEA.HI R0, R232, R232, RZ, 0x1 ;  /* 0x000000e8e8007211 */ /* 0x000fe200078f08ff */
[----:B------:R-:W-:Y:S01]  /*7020*/  ULDC.64 UR4, c[0x0][0x3c8] ;  /* 0x0000f20000047ab9 */ /* 0x000fe20000000a00 */
[----:B------:R-:W-:Y:S01]  /*7030*/  ULDC.64 UR6, c[0x0][0x3e0] ;  /* 0x0000f80000067ab9 */ /* 0x000fe20000000a00 */
[----:B------:R-:W-:Y:S01]  /*7040*/  IMAD.WIDE.U32 R12, R3, R4, R12 ;  /* 0x00000004030c7225 */ /* 0x000fe200078e000c */
[----:B01----:R-:W-:-:S03]  /*7050*/  LOP3.LUT R15, R0, 0xfffffffe, RZ, 0xc0, !PT ;  /* 0xfffffffe000f7812 */ /* 0x003fc600078ec0ff */
[C---:B------:R-:W-:Y:S01]  /*7060*/  IMAD R6, R43.reuse, R6, RZ ;  /* 0x000000062b067224 */ /* 0x040fe200078e02ff */
[----:B------:R-:W-:Y:S01]  /*7070*/  LEA R0, P3, R12, UR6, 0x1 ;  /* 0x000000060c007c11 */ /* 0x000fe2000f8608ff */
[----:B------:R-:W-:Y:S02]  /*7080*/  IMAD R4, R43, R4, RZ ;  /* 0x000000042b047224 */ /* 0x000fe400078e02ff */
[----:B------:R-:W-:Y:S02]  /*7090*/  IMAD.SHL.U32 R14, R237, 0x40, RZ ;  /* 0x00000040ed0e7824 */ /* 0x000fe400078e00ff */
[C---:B------:R-:W-:Y:S02]  /*70a0*/  IMAD R7, R3.reuse, R7, R6 ;  /* 0x0000000703077224 */ /* 0x040fe400078e0206 */
[----:B------:R-:W-:Y:S01]  /*70b0*/  IMAD R3, R3, R5, R4 ;  /* 0x0000000503037224 */ /* 0x000fe200078e0204 */
[----:B------:R-:W-:Y:S01]  /*70c0*/  LOP3.LUT R39, R14, 0x1c0, RZ, 0xc0, !PT ;  /* 0x000001c00e277812 */ /* 0x000fe200078ec0ff */
[----:B------:R-:W-:Y:S01]  /*70d0*/  IMAD.IADD R5, R11, 0x1, R7 ;  /* 0x000000010b057824 */ /* 0x000fe200078e0207 */
[----:B------:R-:W-:Y:S01]  /*70e0*/  LEA R4, P2, R10, UR4, 0x1 ;  /* 0x000000040a047c11 */ /* 0x000fe2000f8408ff */
[----:B------:R-:W-:Y:S01]  /*70f0*/  IMAD.IADD R3, R13, 0x1, R3 ;  /* 0x000000010d037824 */ /* 0x000fe200078e0203 */
[----:B------:R-:W-:Y:S01]  /*7100*/  LOP3.LUT R40, R39, 0x18, R40, 0xf8, !PT ;  /* 0x0000001827287812 */ /* 0x000fe200078ef828 */
[----:B------:R-:W-:Y:S01]  /*7110*/  IMAD.IADD R6, R232, 0x1, -R15 ;  /* 0x00000001e8067824 */ /* 0x000fe200078e0a0f */
[----:B------:R-:W-:Y:S01]  /*7120*/  UMOV UR4, 0xffffffff ;  /* 0xffffffff00047882 */ /* 0x000fe20000000000 */
[----:B------:R-:W-:-:S02]  /*7130*/  SHF.R.U32.HI R39, RZ, 0x3, R39 ;  /* 0x00000003ff277819 */ /* 0x000fc40000011627 */
[----:B------:R-:W-:Y:S02]  /*7140*/  LEA.HI.X R5, R10, UR5, R5, 0x1, P2 ;  /* 0x000000050a057c11 */ /* 0x000fe400090f0c05 */
[----:B------:R-:W-:Y:S02]  /*7150*/  LEA.HI.X R3, R12, UR7, R3, 0x1, P3 ;  /* 0x000000070c037c11 */ /* 0x000fe400098f0c03 */
[----:B------:R-:W-:Y:S02]  /*7160*/  LOP3.LUT R39, R40, R39, RZ, 0x3c, !PT ;  /* 0x0000002728277212 */ /* 0x000fe400078e3cff */
[----:B------:R-:W-:Y:S01]  /*7170*/  SHF.L.U32 R6, R6, 0x1f, RZ ;  /* 0x0000001f06067819 */ /* 0x000fe200000006ff */
[----:B------:R-:W-:Y:S06]  /*7180*/  BRA.DIV UR4, `(.L_x_2082) ;  /* 0x0000018204a47947 */ /* 0x000fec000b800000 */
.L_x_2332:
[----:B------:R-:W-:-:S03]  /*7190*/  UMOV UR4, 0xffffffff ;  /* 0xffffffff00047882 */ /* 0x000fc60000000000 */
[----:B------:R-:W-:Y:S05]  /*71a0*/  BRA.DIV UR4, `(.L_x_2083) ;  /* 0x0000018204c47947 */ /* 0x000fea000b800000 */
.L_x_2335:
[----:B------:R-:W-:-:S03]  /*71b0*/  UMOV UR4, 0xffffffff ;  /* 0xffffffff00047882 */ /* 0x000fc60000000000 */
[----:B------:R-:W-:Y:S05]  /*71c0*/  BRA.DIV UR4, `(.L_x_2084) ;  /* 0x0000018204e47947 */ /* 0x000fea000b800000 */
.L_x_2338:
[----:B------:R-:W-:-:S03]  /*71d0*/  UMOV UR4, 0xffffffff ;  /* 0xffffffff00047882 */ /* 0x000fc60000000000 */
[----:B------:R-:W-:Y:S05]  /*71e0*/  BRA.DIV UR4, `(.L_x_2085) ;  /* 0x0000018604047947 */ /* 0x000fea000b800000 */
.L_x_2341:
[----:B------:R-:W-:-:S03]  /*71f0*/  UMOV UR4, 0xffffffff ;  /* 0xffffffff00047882 */ /* 0x000fc60000000000 */
[----:B------:R-:W-:Y:S05]  /*7200*/  BRA.DIV UR4, `(.L_x_2086) ;  /* 0x0000018604247947 */ /* 0x000fea000b800000 */
.L_x_2344:
[----:B------:R-:W-:-:S03]  /*7210*/  UMOV UR4, 0xffffffff ;  /* 0xffffffff00047882 */ /* 0x000fc60000000000 */
[----:B------:R-:W-:Y:S05]  /*7220*/  BRA.DIV UR4, `(.L_x_2087) ;  /* 0x0000018604447947 */ /* 0x000fea000b800000 */
.L_x_2347:
[----:B------:R-:W-:-:S03]  /*7230*/  UMOV UR4, 0xffffffff ;  /* 0xffffffff00047882 */ /* 0x000fc60000000000 */
[----:B------:R-:W-:Y:S05]  /*7240*/  BRA.DIV UR4, `(.L_x_2088) ;  /* 0x0000018604647947 */ /* 0x000fea000b800000 */
.L_x_2350:
[----:B------:R-:W-:-:S03]  /*7250*/  UMOV UR4, 0xffffffff ;  /* 0xffffffff00047882 */ /* 0x000fc60000000000 */
[----:B------:R-:W-:Y:S05]  /*7260*/  BRA.DIV UR4, `(.L_x_2089) ;  /* 0x0000018604847947 */ /* 0x000fea000b800000 */
.L_x_2353:
[----:B------:R-:W0:Y:S01]  /*7270*/  SYNCS.PHASECHK.TRANS64.TRYWAIT P2, [R17+URZ+0x22800], R6 ;  /* 0x02280006110075a7 */ /* 0x000e22000804017f */
[----:B-----5:R-:W-:Y:S01]  /*7280*/  IMAD.MOV.U32 R3, RZ, RZ, R35 ;  /* 0x000000ffff037224 */ /* 0x020fe200078e0023 */
[----:B------:R-:W-:Y:S01]  /*7290*/  LOP3.LUT P3, RZ, R237, 0x4, RZ, 0xc0, !PT ;  /* 0x00000004edff7812 */ /* 0x000fe2000786c0ff */
[----:B------:R-:W-:Y:S01]  /*72a0*/  IMAD.MOV.U32 R0, RZ, RZ, R34 ;  /* 0x000000ffff007224 */ /* 0x000fe200078e0022 */
[----:B------:R-:W-:Y:S01]  /*72b0*/  BSSY B1, `(.L_x_2090) ;  /* 0x0000023000017945 */ /* 0x000fe20003800000 */
[----:B------:R-:W-:Y:S01]  /*72c0*/  IMAD.MOV.U32 R5, RZ, RZ, R31 ;  /* 0x000000ffff057224 */ /* 0x000fe200078e001f */
[----:B------:R-:W-:Y:S01]  /*72d0*/  PRMT R12, R12, 0x5410, R3 ;  /* 0x000054100c0c7816 */ /* 0x000fe20000000003 */
[----:B------:R-:W-:Y:S01]  /*72e0*/  IMAD.MOV.U32 R4, RZ, RZ, R30 ;  /* 0x000000ffff047224 */ /* 0x000fe200078e001e */
[----:B------:R-:W-:Y:S01]  /*72f0*/  PRMT R11, R11, 0x5410, R0 ;  /* 0x000054100b0b7816 */ /* 0x000fe20000000000 */
[----:B------:R-:W-:Y:S01]  /*7300*/  IMAD.MOV.U32 R3, RZ, RZ, R36 ;  /* 0x000000ffff037224 */ /* 0x000fe200078e0024 */
[----:B------:R-:W-:Y:S01]  /*7310*/  PRMT R43, R43, 0x5410, R5 ;  /* 0x000054102b2b7816 */ /* 0x000fe20000000005 */
[----:B------:R-:W-:Y:S01]  /*7320*/  IMAD R0, R218, 0x200, R39 ;  /* 0x00000200da007824 */ /* 0x000fe200078e0227 */
[----:B------:R-:W-:Y:S01]  /*7330*/  PRMT R40, R40, 0x5410, R4 ;  /* 0x0000541028287816 */ /* 0x000fe20000000004 */
[----:B------:R-:W-:Y:S01]  /*7340*/  IMAD.MOV.U32 R5, RZ, RZ, R32 ;  /* 0x000000ffff057224 */ /* 0x000fe200078e0020 */
[----:B------:R-:W-:Y:S01]  /*7350*/  PRMT R13, R13, 0x5410, R3 ;  /* 0x000054100d0d7816 */ /* 0x000fe20000000003 */
[----:B------:R-:W-:-:S02]  /*7360*/  IMAD.MOV.U32 R4, RZ, RZ, R37 ;  /* 0x000000ffff047224 */ /* 0x000fc400078e0025 */
[----:B------:R-:W-:Y:S01]  /*7370*/  IMAD R3, R0, 0x2, R17 ;  /* 0x0000000200037824 */ /* 0x000fe200078e0211 */
[----:B------:R-:W-:Y:S01]  /*7380*/  PRMT R44, R44, 0x5410, R5 ;  /* 0x000054102c2c7816 */ /* 0x000fe20000000005 */
[----:B------:R-:W-:Y:S01]  /*7390*/  IMAD.MOV.U32 R5, RZ, RZ, R33 ;  /* 0x000000ffff057224 */ /* 0x000fe200078e0021 */
[----:B------:R-:W-:Y:S01]  /*73a0*/  PRMT R11, R4, 0x7610, R11 ;  /* 0x00007610040b7816 */ /* 0x000fe2000000000b */
[----:B------:R-:W-:Y:S02]  /*73b0*/  VIADD R4, R3, 0x18400 ;  /* 0x0001840003047836 */ /* 0x000fe40000000000 */
[----:B------:R-:W-:Y:S01]  /*73c0*/  IMAD.MOV.U32 R7, RZ, RZ, R26 ;  /* 0x000000ffff077224 */ /* 0x000fe200078e001a */
[----:B------:R-:W-:Y:S01]  /*73d0*/  PRMT R40, R5, 0x7610, R40 ;  /* 0x0000761005287816 */ /* 0x000fe20000000028 */
[----:B------:R-:W-:Y:S02]  /*73e0*/  IMAD.MOV.U32 R10, RZ, RZ, R27 ;  /* 0x000000ffff0a7224 */ /* 0x000fe400078e001b */
[----:B------:R-:W-:Y:S01]  /*73f0*/  VIADD R0, R3, 0x18440 ;  /* 0x0001844003007836 */ /* 0x000fe20000000000 */
[----:B------:R-:W-:Y:S01]  /*7400*/  PRMT R43, R7, 0x7610, R43 ;  /* 0x00007610072b7816 */ /* 0x000fe2000000002b */
[----:B------:R-:W-:Y:S01]  /*7410*/  @P3 VIADD R0, R4, 0xffffffc0 ;  /* 0xffffffc004003836 */ /* 0x000fe20000000000 */
[----:B------:R-:W-:Y:S01]  /*7420*/  PRMT R45, R45, 0x5410, R10 ;  /* 0x000054102d2d7816 */ /* 0x000fe2000000000a */
[----:B------:R-:W-:-:S02]  /*7430*/  IMAD.MOV.U32 R4, RZ, RZ, R8 ;  /* 0x000000ffff047224 */ /* 0x000fc400078e0008 */
        /* <DEDUP_REMOVED lines=9> */
[----:B0-----:R-:W-:Y:S06]  /*74d0*/  @!P2 BRA `(.L_x_2091) ;  /* 0x000001840010a947 */ /* 0x001fec0003800000 */
.L_x_2354:
[----:B------:R-:W-:Y:S05]  /*74e0*/  BSYNC B1 ;  /* 0x0000000000017941 */ /* 0x000fea0003800000 */
.L_x_2090:
[----:B------:R-:W-:Y:S01]  /*74f0*/  BSSY B1, `(.L_x_2092) ;  /* 0x0000068000017945 */ /* 0x000fe20003800000 */
[----:B------:R-:W-:Y:S02]  /*7500*/  PRMT R46, R4, 0x7610, R46 ;  /* 0x00007610042e7816 */ /* 0x000fe4000000002e */
[----:B------:R-:W-:Y:S01]  /*7510*/  PRMT R48, R48, 0x5410, R5 ;  /* 0x0000541030307816 */ /* 0x000fe20000000005 */
[----:B------:R-:W-:Y:S06]  /*7520*/  @P0 BRA `(.L_x_2093) ;  /* 0x0000000400900947 */ /* 0x000fec0003800000 */
[----:B------:R-:W1:Y:S01]  /*7530*/  LDC R5, c[0x0][0x3d4] ;  /* 0x0000f500ff057b82 */ /* 0x000e620000000800 */
[C---:B------:R-:W-:Y:S01]  /*7540*/  VIADD R4, R24.reuse, 0x10 ;  /* 0x0000001018047836 */ /* 0x040fe20000000000 */
[----:B------:R-:W-:Y:S01]  /*7550*/  BSSY B2, `(.L_x_2094) ;  /* 0x0000032000027945 */ /* 0x000fe20003800000 */
[----:B-1----:R-:W-:-:S03]  /*7560*/  ISETP.GE.AND P0, PT, R24, R5, PT ;  /* 0x000000051800720c */ /* 0x002fc60003f06270 */
[----:B------:R-:W-:-:S10]  /*7570*/  ISETP.GE.AND P2, PT, R4, R5, PT ;  /* 0x000000050400720c */ /* 0x000fd40003f46270 */
[----:B------:R-:W-:Y:S05]  /*7580*/  @P0 BRA `(.L_x_2095) ;  /* 0x0000000000b80947 */ /* 0x000fea0003800000 */
[----:B0-----:R-:W0:Y:S01]  /*7590*/  LDS.128 R4, [R3+0x18400] ;  /* 0x0184000003047984 */ /* 0x001e220000000c00 */
[----:B------:R-:W-:Y:S02]  /*75a0*/  SHF.R.U64 R14, R36, 0x10, R37 ;  /* 0x00000010240e7819 */ /* 0x000fe40000001225 */
[----:B------:R-:W-:Y:S02]  /*75b0*/  SHF.R.U32.HI R36, RZ, 0x10, R35 ;  /* 0x00000010ff247819 */ /* 0x000fe40000011623 */
[----:B------:R-:W-:Y:S02]  /*75c0*/  SHF.R.U32.HI R15, RZ, 0x10, R37 ;  /* 0x00000010ff0f7819 */ /* 0x000fe40000011625 */
[----:B------:R-:W-:Y:S02]  /*75d0*/  SHF.R.U64 R10, R34, 0x10, R35 ;  /* 0x00000010220a7819 */ /* 0x000fe40000001223 */
[----:B------:R-:W-:Y:S02]  /*75e0*/  PRMT R36, R12, 0x5432, R36 ;  /* 0x000054320c247816 */ /* 0x000fe40000000024 */
[----:B------:R-:W-:-:S02]  /*75f0*/  PRMT R15, R11, 0x5410, R15 ;  /* 0x000054100b0f7816 */ /* 0x000fc4000000000f */
[----:B------:R-:W-:Y:S01]  /*7600*/  PRMT R35, R11, 0x5432, R10 ;  /* 0x000054320b237816 */ /* 0x000fe2000000000a */
[C---:B------:R-:W-:Y:S01]  /*7610*/  IMAD.U32 R37, R36.reuse, 0x10000, RZ ;  /* 0x0001000024257824 */ /* 0x040fe200078e00ff */
[----:B------:R-:W-:Y:S01]  /*7620*/  PRMT R14, R13, 0x5432, R14 ;  /* 0x000054320d0e7816 */ /* 0x000fe2000000000e */
[C---:B------:R-:W-:Y:S01]  /*7630*/  IMAD.U32 R34, R15.reuse, 0x10000, RZ ;  /* 0x000100000f227824 */ /* 0x040fe200078e00ff */
[----:B------:R-:W-:Y:S02]  /*7640*/  LOP3.LUT R36, R36, 0xffff0000, RZ, 0xc0, !PT ;  /* 0xffff000024247812 */ /* 0x000fe400078ec0ff */
[----:B------:R-:W-:Y:S02]  /*7650*/  LOP3.LUT R15, R15, 0xffff0000, RZ, 0xc0, !PT ;  /* 0xffff00000f0f7812 */ /* 0x000fe400078ec0ff */
[C---:B0-----:R-:W-:Y:S01]  /*7660*/  LOP3.LUT R11, R6.reuse, 0xffff0000, RZ, 0xc0, !PT ;  /* 0xffff0000060b7812 */ /* 0x041fe200078ec0ff */
[----:B------:R-:W-:Y:S01]  /*7670*/  IMAD.U32 R10, R6, 0x10000, RZ ;  /* 0x00010000060a7824 */ /* 0x000fe200078e00ff */
[C---:B------:R-:W-:Y:S01]  /*7680*/  LOP3.LUT R13, R7.reuse, 0xffff0000, RZ, 0xc0, !PT ;  /* 0xffff0000070d7812 */ /* 0x040fe200078ec0ff */
[----:B------:R-:W-:-:S02]  /*7690*/  IMAD.U32 R12, R7, 0x10000, RZ ;  /* 0x00010000070c7824 */ /* 0x000fc400078e00ff */
[CC--:B------:R-:W-:Y:S01]  /*76a0*/  FMUL.FTZ R39, R11.reuse, R37.reuse ;  /* 0x000000250b277220 */ /* 0x0c0fe20000410000 */
[----:B------:R-:W-:Y:S01]  /*76b0*/  FMUL.FTZ R38, R11, R34 ;  /* 0x000000220b267220 */ /* 0x000fe20000410000 */
[----:B------:R-:W-:Y:S01]  /*76c0*/  FMUL.FTZ R11, R13, R36 ;  /* 0x000000240d0b7220 */ /* 0x000fe20000410000 */
[----:B------:R-:W-:Y:S02]  /*76d0*/  IMAD.U32 R6, R4, 0x10000, RZ ;  /* 0x0001000004067824 */ /* 0x000fe400078e00ff */
[C---:B------:R-:W-:Y:S01]  /*76e0*/  FFMA.FTZ R39, R10.reuse, R34, -R39 ;  /* 0x000000220a277223 */ /* 0x040fe20000010827 */
[----:B------:R-:W-:Y:S01]  /*76f0*/  FFMA.FTZ R38, R10, R37, R38 ;  /* 0x000000250a267223 */ /* 0x000fe20000010026 */
[-C--:B------:R-:W-:Y:S01]  /*7700*/  FFMA.FTZ R37, R12, R15.reuse, -R11 ;  /* 0x0000000f0c257223 */ /* 0x080fe2000001080b */
[C---:B------:R-:W-:Y:S01]  /*7710*/  IMAD.U32 R7, R5.reuse, 0x10000, RZ ;  /* 0x0001000005077824 */ /* 0x040fe200078e00ff */
[----:B------:R-:W-:Y:S01]  /*7720*/  LOP3.LUT R4, R4, 0xffff0000, RZ, 0xc0, !PT ;  /* 0xffff000004047812 */ /* 0x000fe200078ec0ff */
[C---:B------:R-:W-:Y:S01]  /*7730*/  IMAD.U32 R11, R14.reuse, 0x10000, RZ ;  /* 0x000100000e0b7824 */ /* 0x040fe200078e00ff */
[----:B------:R-:W-:Y:S01]  /*7740*/  LOP3.LUT R5, R5, 0xffff0000, RZ, 0xc0, !PT ;  /* 0xffff000005057812 */ /* 0x000fe200078ec0ff */
[----:B------:R-:W-:Y:S01]  /*7750*/  FMUL.FTZ R41, R13, R15 ;  /* 0x0000000f0d297220 */ /* 0x000fe20000410000 */
[C---:B------:R-:W-:Y:S01]  /*7760*/  LOP3.LUT R10, R35.reuse, 0xffff0000, RZ, 0xc0, !PT ;  /* 0xffff0000230a7812 */ /* 0x040fe200078ec0ff */
[----:B------:R-:W-:Y:S01]  /*7770*/  IMAD.U32 R13, R35, 0x10000, RZ ;  /* 0x00010000230d7824 */ /* 0x000fe200078e00ff */
[----:B------:R-:W-:Y:S01]  /*7780*/  LOP3.LUT R14, R14, 0xffff0000, RZ, 0xc0, !PT ;  /* 0xffff00000e0e7812 */ /* 0x000fe200078ec0ff */
[----:B------:R-:W-:Y:S01]  /*7790*/  FFMA.FTZ R36, R12, R36, R41 ;  /* 0x000000240c247223 */ /* 0x000fe20000010029 */
[C---:B------:R-:W-:Y:S01]  /*77a0*/  FMUL.FTZ R12, R4.reuse, R11 ;  /* 0x0000000b040c7220 */ /* 0x040fe20000410000 */
[-C--:B------:R-:W-:Y:S01]  /*77b0*/  FMUL.FTZ R15, R4, R13.reuse ;  /* 0x0000000d040f7220 */ /* 0x080fe20000410000 */
[C---:B------:R-:W-:Y:S01]  /*77c0*/  FMUL.FTZ R34, R5.reuse, R10 ;  /* 0x0000000a05227220 */ /* 0x040fe20000410000 */
[-C--:B------:R-:W-:Y:S01]  /*77d0*/  FMUL.FTZ R35, R5, R14.reuse ;  /* 0x0000000e05237220 */ /* 0x080fe20000410000 */
[C---:B------:R-:W-:Y:S01]  /*77e0*/  FFMA.FTZ R13, R6.reuse, R13, R12 ;  /* 0x0000000d060d7223 */ /* 0x040fe2000001000c */
[----:B------:R-:W-:Y:S01]  /*77f0*/  FFMA.FTZ R4, R6, R11, -R15 ;  /* 0x0000000b06047223 */ /* 0x000fe2000001080f */
[C---:B------:R-:W-:Y:S01]  /*7800*/  FFMA.FTZ R5, R7.reuse, R14, -R34 ;  /* 0x0000000e07057223 */ /* 0x040fe20000010822 */
[----:B------:R-:W-:Y:S01]  /*7810*/  FFMA.FTZ R10, R7, R10, R35 ;  /* 0x0000000a070a7223 */ /* 0x000fe20000010023 */
[----:B------:R-:W-:-:S02]  /*7820*/  F2FP.BF16.F32.PACK_AB R6, R38, R39 ;  /* 0x000000272606723e */ /* 0x000fc400000010ff */
[----:B------:R-:W-:Y:S02]  /*7830*/  F2FP.BF16.F32.PACK_AB R7, R36, R37 ;  /* 0x000000252407723e */ /* 0x000fe400000010ff */
[----:B------:R-:W-:Y:S02]  /*7840*/  F2FP.BF16.F32.PACK_AB R4, R13, R4 ;  /* 0x000000040d04723e */ /* 0x000fe400000010ff */
[----:B------:R-:W-:-:S05]  /*7850*/  F2FP.BF16.F32.PACK_AB R5, R10, R5 ;  /* 0x000000050a05723e */ /* 0x000fca00000010ff */
[----:B------:R1:W-:Y:S02]  /*7860*/  STS.128 [R3+0x18400], R4 ;  /* 0x0184000403007388 */ /* 0x0003e40000000c00 */
.L_x_2095:
[----:B------:R-:W-:Y:S05]  /*7870*/  BSYNC B2 ;  /* 0x0000000000027941 */ /* 0x000fea0003800000 */
.L_x_2094:
[----:B------:R-:W-:Y:S05]  /*7880*/  @P2 BRA `(.L_x_2093) ;  /* 0x0000000000b82947 */ /* 0x000fea0003800000 */
[----:B01----:R-:W0:Y:S01]  /*7890*/  LDS.128 R4, [R0] ;  /* 0x0000000000047984 */ /* 0x003e220000000c00 */
[----:B------:R-:W-:Y:S02]  /*78a0*/  SHF.R.U64 R14, R32, 0x10, R33 ;  /* 0x00000010200e7819 */ /* 0x000fe40000001221 */
[----:B------:R-:W-:Y:S02]  /*78b0*/  SHF.R.U32.HI R32, RZ, 0x10, R31 ;  /* 0x00000010ff207819 */ /* 0x000fe4000001161f */
[----:B------:R-:W-:Y:S02]  /*78c0*/  SHF.R.U32.HI R15, RZ, 0x10, R33 ;  /* 0x00000010ff0f7819 */ /* 0x000fe40000011621 */
[----:B------:R-:W-:Y:S02]  /*78d0*/  PRMT R32, R43, 0x5432, R32 ;  /* 0x000054322b207816 */ /* 0x000fe40000000020 */
[----:B------:R-:W-:Y:S02]  /*78e0*/  PRMT R15, R40, 0x5410, R15 ;  /* 0x00005410280f7816 */ /* 0x000fe4000000000f */
[----:B------:R-:W-:Y:S01]  /*78f0*/  SHF.R.U64 R10, R30, 0x10, R31 ;  /* 0x000000101e0a7819 */ /* 0x000fe2000000121f */
[C---:B------:R-:W-:Y:S01]  /*7900*/  IMAD.U32 R33, R32.reuse, 0x10000, RZ ;  /* 0x0001000020217824 */ /* 0x040fe200078e00ff */
[----:B------:R-:W-:Y:S01]  /*7910*/  LOP3.LUT R32, R32, 0xffff0000, RZ, 0xc0, !PT ;  /* 0xffff000020207812 */ /* 0x000fe200078ec0ff */
[----:B------:R-:W-:Y:S01]  /*7920*/  IMAD.U32 R30, R15, 0x10000, RZ ;  /* 0x000100000f1e7824 */ /* 0x000fe200078e00ff */
[----:B------:R-:W-:-:S02]  /*7930*/  PRMT R31, R40, 0x5432, R10 ;  /* 0x00005432281f7816 */ /* 0x000fc4000000000a */
[----:B------:R-:W-:Y:S02]  /*7940*/  LOP3.LUT R15, R15, 0xffff0000, RZ, 0xc0, !PT ;  /* 0xffff00000f0f7812 */ /* 0x000fe400078ec0ff */
[----:B------:R-:W-:Y:S02]  /*7950*/  PRMT R14, R44, 0x5432, R14 ;  /* 0x000054322c0e7816 */ /* 0x000fe4000000000e */
[C---:B0-----:R-:W-:Y:S01]  /*7960*/  LOP3.LUT R11, R6.reuse, 0xffff0000, RZ, 0xc0, !PT ;  /* 0xffff0000060b7812 */ /* 0x041fe200078ec0ff */
[----:B------:R-:W-:Y:S01]  /*7970*/  IMAD.U32 R10, R6, 0x10000, RZ ;  /* 0x00010000060a7824 */ /* 0x000fe200078e00ff */
[C---:B------:R-:W-:Y:S01]  /*7980*/  LOP3.LUT R13, R7.reuse, 0xffff0000, RZ, 0xc0, !PT ;  /* 0xffff0000070d7812 */ /* 0x040fe200078ec0ff */
[----:B------:R-:W-:Y:S02]  /*7990*/  IMAD.U32 R12, R7, 0x10000, RZ ;  /* 0x00010000070c7824 */ /* 0x000fe400078e00ff */
[C---:B------:R-:W-:Y:S01]  /*79a0*/  FMUL.FTZ R35, R11.reuse, R33 ;  /* 0x000000210b237220 */ /* 0x040fe20000410000 */
[----:B------:R-:W-:Y:S01]  /*79b0*/  FMUL.FTZ R34, R11, R30 ;  /* 0x0000001e0b227220 */ /* 0x000fe20000410000 */
[----:B------:R-:W-:Y:S01]  /*79c0*/  FMUL.FTZ R11, R13, R32 ;  /* 0x000000200d0b7220 */ /* 0x000fe20000410000 */
[----:B------:R-:W-:-:S02]  /*79d0*/  IMAD.U32 R6, R4, 0x10000, RZ ;  /* 0x0001000004067824 */ /* 0x000fc400078e00ff */
        /* <DEDUP_REMOVED lines=24> */
[----:B------:R2:W-:Y:S02]  /*7b60*/  STS.128 [R0], R4 ;  /* 0x0000000400007388 */ /* 0x0005e40000000c00 */
.L_x_2093:
[----:B------:R-:W-:Y:S05]  /*7b70*/  BSYNC B1 ;  /* 0x0000000000017941 */ /* 0x000fea0003800000 */
.L_x_2092:
[----:B------:R-:W-:Y:S05]  /*7b80*/  @P1 BRA `(.L_x_2096) ;  /* 0x0000001800a41947 */ /* 0x000fea0003800000 */
[----:B-12---:R-:W1:Y:S01]  /*7b90*/  LDC R5, c[0x0][0x3d4] ;  /* 0x0000f500ff057b82 */ /* 0x006e620000000800 */
[C---:B------:R-:W-:Y:S01]  /*7ba0*/  VIADD R4, R24.reuse, 0x10 ;  /* 0x0000001018047836 */ /* 0x040fe20000000000 */
[----:B------:R-:W-:Y:S01]  /*7bb0*/  BSSY B1, `(.L_x_2097) ;  /* 0x0000032000017945 */ /* 0x000fe20003800000 */
[----:B-1----:R-:W-:-:S03]  /*7bc0*/  ISETP.GE.AND P0, PT, R24, R5, PT ;  /* 0x000000051800720c */ /* 0x002fc60003f06270 */
[----:B------:R-:W-:-:S10]  /*7bd0*/  ISETP.GE.AND P1, PT, R4, R5, PT ;  /* 0x000000050400720c */ /* 0x000fd40003f26270 */
[----:B------:R-:W-:Y:S05]  /*7be0*/  @P0 BRA `(.L_x_2098) ;  /* 0x0000000000b80947 */ /* 0x000fea0003800000 */
[----:B0-----:R-:W0:Y:S01]  /*7bf0*/  LDS.128 R4, [R3+0x1a400] ;  /* 0x01a4000003047984 */ /* 0x001e220000000c00 */
[--C-:B------:R-:W-:Y:S02]  /*7c00*/  SHF.R.U64 R25, R26, 0x10, R27.reuse ;  /* 0x000000101a197819 */ /* 0x100fe4000000121b */
[----:B------:R-:W-:Y:S02]  /*7c10*/  SHF.R.U32.HI R26, RZ, 0x10, R27 ;  /* 0x00000010ff1a7819 */ /* 0x000fe4000001161b */
[----:B------:R-:W-:Y:S02]  /*7c20*/  SHF.R.U32.HI R15, RZ, 0x10, R29 ;  /* 0x00000010ff0f7819 */ /* 0x000fe4000001161d */
[C---:B------:R-:W-:Y:S02]  /*7c30*/  PRMT R26, R45.reuse, 0x5432, R26 ;  /* 0x000054322d1a7816 */ /* 0x040fe4000000001a */
[----:B------:R-:W-:Y:S02]  /*7c40*/  PRMT R15, R45, 0x5410, R15 ;  /* 0x000054102d0f7816 */ /* 0x000fe4000000000f */
[----:B------:R-:W-:Y:S01]  /*7c50*/  SHF.R.U64 R14, R28, 0x10, R29 ;  /* 0x000000101c0e7819 */ /* 0x000fe2000000121d */
[C---:B------:R-:W-:Y:S01]  /*7c60*/  IMAD.U32 R27, R26.reuse, 0x10000, RZ ;  /* 0x000100001a1b7824 */ /* 0x040fe200078e00ff */
[----:B------:R-:W-:Y:S01]  /*7c70*/  LOP3.LUT R26, R26, 0xffff0000, RZ, 0xc0, !PT ;  /* 0xffff00001a1a7812 */ /* 0x000fe200078ec0ff */
[C---:B------:R-:W-:Y:S01]  /*7c80*/  IMAD.U32 R24, R15.reuse, 0x10000, RZ ;  /* 0x000100000f187824 */ /* 0x040fe200078e00ff */
[----:B------:R-:W-:-:S02]  /*7c90*/  LOP3.LUT R15, R15, 0xffff0000, RZ, 0xc0, !PT ;  /* 0xffff00000f0f7812 */ /* 0x000fc400078ec0ff */
[----:B------:R-:W-:Y:S02]  /*7ca0*/  PRMT R14, R47, 0x5432, R14 ;  /* 0x000054322f0e7816 */ /* 0x000fe4000000000e */
        /* <DEDUP_REMOVED lines=10> */
[----:B------:R-:W-:Y:S02]  /*7d50*/  IMAD.U32 R7, R5, 0x10000, RZ ;  /* 0x0001000005077824 */ /* 0x000fe400078e00ff */
[----:B------:R-:W-:Y:S01]  /*7d60*/  FFMA.FTZ R28, R10, R27, R28 ;  /* 0x0000001b0a1c7223 */ /* 0x000fe2000001001c */
[-C--:B------:R-:W-:Y:S01]  /*7d70*/  FFMA.FTZ R24, R12, R15.reuse, -R11 ;  /* 0x0000000f0c187223 */ /* 0x080fe2000001080b */
[----:B------:R-:W-:Y:S01]  /*7d80*/  LOP3.LUT R4, R4, 0xffff0000, RZ, 0xc0, !PT ;  /* 0xffff000004047812 */ /* 0x000fe200078ec0ff */
[----:B------:R-:W-:Y:S01]  /*7d90*/  FMUL.FTZ R27, R13, R15 ;  /* 0x0000000f0d1b7220 */ /* 0x000fe20000410000 */
[----:B------:R-:W-:Y:S01]  /*7da0*/  LOP3.LUT R5, R5, 0xffff0000, RZ, 0xc0, !PT ;  /* 0xffff000005057812 */ /* 0x000fe200078ec0ff */
[C---:B------:R-:W-:Y:S01]  /*7db0*/  IMAD.U32 R11, R14.reuse, 0x10000, RZ ;  /* 0x000100000e0b7824 */ /* 0x040fe200078e00ff */
[C---:B------:R-:W-:Y:S01]  /*7dc0*/  LOP3.LUT R10, R25.reuse, 0xffff0000, RZ, 0xc0, !PT ;  /* 0xffff0000190a7812 */ /* 0x040fe200078ec0ff */
[----:B------:R-:W-:Y:S01]  /*7dd0*/  IMAD.U32 R13, R25, 0x10000, RZ ;  /* 0x00010000190d7824 */ /* 0x000fe200078e00ff */
[----:B------:R-:W-:Y:S01]  /*7de0*/  LOP3.LUT R14, R14, 0xffff0000, RZ, 0xc0, !PT ;  /* 0xffff00000e0e7812 */ /* 0x000fe200078ec0ff */
[----:B------:R-:W-:-:S02]  /*7df0*/  FFMA.FTZ R27, R12, R26, R27 ;  /* 0x0000001a0c1b7223 */ /* 0x000fc4000001001b */
        /* <DEDUP_REMOVED lines=8> */
[----:B------:R-:W-:Y:S02]  /*7e80*/  F2FP.BF16.F32.PACK_AB R6, R28, R29 ;  /* 0x0000001d1c06723e */ /* 0x000fe400000010ff */
[----:B------:R-:W-:-:S02]  /*7e90*/  F2FP.BF16.F32.PACK_AB R7, R27, R24 ;  /* 0x000000181b07723e */ /* 0x000fc400000010ff */
[----:B------:R-:W-:Y:S02]  /*7ea0*/  F2FP.BF16.F32.PACK_AB R4, R4, R15 ;  /* 0x0000000f0404723e */ /* 0x000fe400000010ff */
[----:B------:R-:W-:-:S05]  /*7eb0*/  F2FP.BF16.F32.PACK_AB R5, R5, R12 ;  /* 0x0000000c0505723e */ /* 0x000fca00000010ff */
[----:B------:R1:W-:Y:S02]  /*7ec0*/  STS.128 [R3+0x1a400], R4 ;  /* 0x01a4000403007388 */ /* 0x0003e40000000c00 */
.L_x_2098:
[----:B------:R-:W-:Y:S05]  /*7ed0*/  BSYNC B1 ;  /* 0x0000000000017941 */ /* 0x000fea0003800000 */
.L_x_2097:
[----:B------:R-:W-:Y:S05]  /*7ee0*/  @P1 BRA `(.L_x_2096) ;  /* 0x0000001400cc1947 */ /* 0x000fea0003800000 */
[----:B01----:R-:W0:Y:S01]  /*7ef0*/  LDS.128 R4, [R0+0x2000] ;  /* 0x0020000000047984 */ /* 0x003e220000000c00 */
[----:B------:R-:W-:Y:S02]  /*7f00*/  SHF.R.U32.HI R15, RZ, 0x10, R9 ;  /* 0x00000010ff0f7819 */ /* 0x000fe40000011609 */
[----:B------:R-:W-:Y:S02]  /*7f10*/  SHF.R.U32.HI R12, RZ, 0x10, R21 ;  /* 0x00000010ff0c7819 */ /* 0x000fe40000011615 */
[----:B------:R-:W-:Y:S02]  /*7f20*/  PRMT R15, R44, 0x5410, R15 ;  /* 0x000054102c0f7816 */ /* 0x000fe4000000000f */
[----:B------:R-:W-:Y:S02]  /*7f30*/  PRMT R12, R48, 0x5432, R12 ;  /* 0x00005432300c7816 */ /* 0x000fe4000000000c */
[----:B------:R-:W-:Y:S02]  /*7f40*/  SHF.R.U64 R14, R8, 0x10, R9 ;  /* 0x00000010080e7819 */ /* 0x000fe40000001209 */
[----:B------:R-:W-:Y:S01]  /*7f50*/  SHF.R.U64 R11, R20, 0x10, R21 ;  /* 0x00000010140b7819 */ /* 0x000fe20000001215 */
[C---:B------:R-:W-:Y:S01]  /*7f60*/  IMAD.U32 R20, R15.reuse, 0x10000, RZ ;  /* 0x000100000f147824 */ /* 0x040fe200078e00ff */
[----:B------:R-:W-:Y:S01]  /*7f70*/  PRMT R14, R46, 0x5432, R14 ;  /* 0x000054322e0e7816 */ /* 0x000fe2000000000e */
[----:B------:R-:W-:Y:S01]  /*7f80*/  IMAD.U32 R13, R12, 0x10000, RZ ;  /* 0x000100000c0d7824 */ /* 0x000fe200078e00ff */
[----:B------:R-:W-:-:S02]  /*7f90*/  LOP3.LUT R15, R15, 0xffff0000, RZ, 0xc0, !PT ;  /* 0xffff00000f0f7812 */ /* 0x000fc400078ec0ff */
[----:B------:R-:W-:Y:S02]  /*7fa0*/  LOP3.LUT R12, R12, 0xffff0000, RZ, 0xc0, !PT ;  /* 0xffff00000c0c7812 */ /* 0x000fe400078ec0ff */
[----:B------:R-:W-:Y:S02]  /*7fb0*/  PRMT R11, R46, 0x5410, R11 ;  /* 0x000054102e0b7816 */ /* 0x000fe4000000000b */
[C---:B0-----:R-:W-:Y:S01]  /*7fc0*/  LOP3.LUT R9, R6.reuse, 0xffff0000, RZ, 0xc0, !PT ;  /* 0xffff000006097812 */ /* 0x041fe200078ec0ff */
[C---:B------:R-:W-:Y:S01]  /*7fd0*/  IMAD.U32 R10, R7.reuse, 0x10000, RZ ;  /* 0x00010000070a7824 */ /* 0x040fe200078e00ff */
[----:B------:R-:W-:Y:S01]  /*7fe0*/  LOP3.LUT R7, R7, 0xffff0000, RZ, 0xc0, !PT ;  /* 0xffff000007077812 */ /* 0x000fe200078ec0ff */
[----:B------:R-:W-:Y:S02]  /*7ff0*/  IMAD.U32 R8, R6, 0x10000, RZ ;  /* 0x0001000006087824 */ /* 0x000fe400078e00ff */
[C---:B------:R-:W-:Y:S01]  /*8000*/  FMUL.FTZ R21, R9.reuse, R20 ;  /* 0x0000001409157220 */ /* 0x040fe20000410000 */
[----:B------:R-:W-:Y:S01]  /*8010*/  FMUL.FTZ R9, R9, R13 ;  /* 0x0000000d09097220 */ /* 0x000fe20000410000 */
[----:B------:R-:W-:-:S02]  /*8020*/  IMAD.U32 R6, R5, 0x10000, RZ ;  /* 0x0001000005067824 */ /* 0x000fc400078e00ff */
[C---:B------:R-:W-:Y:S01]  /*8030*/  FMUL.FTZ R25, R7.reuse, R15 ;  /* 0x0000000f07197220 */ /* 0x040fe20000410000 */
[C---:B------:R-:W-:Y:S01]  /*8040*/  FFMA.FTZ R21, R8.reuse, R13, -R21 ;  /* 0x0000000d08157223 */ /* 0x040fe20000010815 */
[----:B------:R-:W-:Y:S01]  /*8050*/  FFMA.FTZ R20, R8, R20, R9 ;  /* 0x0000001408147223 */ /* 0x000fe20000010009 */
[-C--:B------:R-:W-:Y:S01]  /*8060*/  FMUL.FTZ R9, R7, R12.reuse ;  /* 0x0000000c07097220 */ /* 0x080fe20000410000 */
[----:B------:R-:W-:Y:S01]  /*8070*/  IMAD.U32 R8, R14, 0x10000, RZ ;  /* 0x000100000e087824 */ /* 0x000fe200078e00ff */
[----:B------:R-:W-:Y:S01]  /*8080*/  LOP3.LUT R5, R5, 0xffff0000, RZ, 0xc0, !PT ;  /* 0xffff000005057812 */ /* 0x000fe200078ec0ff */
[----:B------:R-:W-:Y:S01]  /*8090*/  IMAD.U32 R3, R4, 0x10000, RZ ;  /* 0x0001000004037824 */ /* 0x000fe200078e00ff */
[----:B------:R-:W-:Y:S01]  /*80a0*/  LOP3.LUT R14, R14, 0xffff0000, RZ, 0xc0, !PT ;  /* 0xffff00000e0e7812 */ /* 0x000fe200078ec0ff */
[C---:B------:R-:W-:Y:S01]  /*80b0*/  IMAD.U32 R7, R11.reuse, 0x10000, RZ ;  /* 0x000100000b077824 */ /* 0x040fe200078e00ff */
[----:B------:R-:W-:Y:S01]  /*80c0*/  LOP3.LUT R4, R4, 0xffff0000, RZ, 0xc0, !PT ;  /* 0xffff000004047812 */ /* 0x000fe200078ec0ff */
[C---:B------:R-:W-:Y:S01]  /*80d0*/  FFMA.FTZ R25, R10.reuse, R12, -R25 ;  /* 0x0000000c0a197223 */ /* 0x040fe20000010819 */
[----:B------:R-:W-:Y:S01]  /*80e0*/  LOP3.LUT R11, R11, 0xffff0000, RZ, 0xc0, !PT ;  /* 0xffff00000b0b7812 */ /* 0x000fe200078ec0ff */
[----:B------:R-:W-:Y:S01]  /*80f0*/  FFMA.FTZ R12, R10, R15, R9 ;  /* 0x0000000f0a0c7223 */ /* 0x000fe20000010009 */
[C---:B------:R-:W-:Y:S01]  /*8100*/  FMUL.FTZ R13, R5.reuse, R14 ;  /* 0x0000000e050d7220 */ /* 0x040fe20000410000 */
[CC--:B------:R-:W-:Y:S01]  /*8110*/  FMUL.FTZ R10, R4.reuse, R8.reuse ;  /* 0x00000008040a7220 */ /* 0x0c0fe20000410000 */
[----:B------:R-:W-:Y:S01]  /*8120*/  FMUL.FTZ R9, R4, R7 ;  /* 0x0000000704097220 */ /* 0x000fe20000410000 */
        /* <DEDUP_REMOVED lines=11> */
.L_x_2077:
[----:B------:R-:W0:Y:S01]  /*81e0*/  LDC R21, c[0x0][0x3d4] ;  /* 0x0000f500ff157b82 */ /* 0x000e220000000800 */
[-C--:B------:R-:W-:Y:S01]  /*81f0*/  ISETP.GE.AND P0, PT, R222, R58.reuse, PT ;  /* 0x0000003ade00720c */ /* 0x080fe20003f06270 */
[----:B------:R-:W-:Y:S01]  /*8200*/  ULDC.64 UR4, c[0x0][0x3c8] ;  /* 0x0000f20000047ab9 */ /* 0x000fe20000000a00 */
[----:B------:R-:W-:Y:S01]  /*8210*/  ISETP.GE.AND P1, PT, R19, R58, PT ;  /* 0x0000003a1300720c */ /* 0x000fe20003f26270 */
[----:B------:R-:W-:Y:S01]  /*8220*/  ULDC.64 UR6, c[0x0][0x3e0] ;  /* 0x0000f80000067ab9 */ /* 0x000fe20000000a00 */
[----:B------:R-:W-:Y:S02]  /*8230*/  CS2R R32, SRZ ;  /* 0x0000000000207805 */ /* 0x000fe4000001ff00 */
[----:B------:R-:W-:Y:S02]  /*8240*/  CS2R R34, SRZ ;  /* 0x0000000000227805 */ /* 0x000fe4000001ff00 */
[CC--:B0-----:R-:W-:Y:S02]  /*8250*/  ISETP.GE.OR P0, PT, R40.reuse, R21.reuse, P0 ;  /* 0x000000152800720c */ /* 0x0c1fe40000706670 */
[----:B------:R-:W-:-:S11]  /*8260*/  ISETP.GE.OR P1, PT, R40, R21, P1 ;  /* 0x000000152800720c */ /* 0x000fd60000f26670 */
[----:B------:R-:W0:Y:S01]  /*8270*/  @!P0 LDC.64 R14, c[0x0][0x3c8] ;  /* 0x0000f200ff0e8b82 */ /* 0x000e220000000a00 */
[----:B------:R-:W-:Y:S02]  /*8280*/  @!P0 IADD3 R13, P2, P3, R26, R60, R55 ;  /* 0x0000003c1a0d8210 */ /* 0x000fe40007b5e037 */
[----:B------:R-:W-:Y:S02]  /*8290*/  @!P1 IADD3 R9, P5, R55, R26, RZ ;  /* 0x0000001a37099210 */ /* 0x000fe40007fbe0ff */
[----:B------:R-:W-:Y:S02]  /*82a0*/  @!P0 IADD3.X R20, R27, R59, R54, P2, P3 ;  /* 0x0000003b1b148210 */ /* 0x000fe400017e6436 */
[----:B------:R-:W-:Y:S01]  /*82b0*/  @!P0 IADD3 R0, P3, P4, R28, R62, R57 ;  /* 0x0000003e1c008210 */ /* 0x000fe20007c7e039 */
[----:B------:R-:W1:Y:S01]  /*82c0*/  @!P0 LDC.64 R30, c[0x0][0x3e0] ;  /* 0x0000f800ff1e8b82 */ /* 0x000e620000000a00 */
[----:B------:R-:W-:Y:S01]  /*82d0*/  @!P1 IADD3 R11, P2, R57, R28, RZ ;  /* 0x0000001c390b9210 */ /* 0x000fe20007f5e0ff */
[----:B------:R-:W-:Y:S01]  /*82e0*/  @!P1 IMAD.X R10, R54, 0x1, R27, P5 ;  /* 0x00000001360a9824 */ /* 0x000fe200028e061b */
[----:B------:R-:W-:-:S02]  /*82f0*/  @!P0 IADD3.X R3, R29, R61, R56, P3, P4 ;  /* 0x0000003d1d038210 */ /* 0x000fc40001fe8438 */
[----:B------:R-:W-:Y:S01]  /*8300*/  @!P1 LEA R8, P5, R9, UR4, 0x1 ;  /* 0x0000000409089c11 */ /* 0x000fe2000f8a08ff */
[----:B------:R-:W-:-:S03]  /*8310*/  @!P1 IMAD.X R24, R56, 0x1, R29, P2 ;  /* 0x0000000138189824 */ /* 0x000fc600010e061d */
[----:B------:R-:W-:Y:S02]  /*8320*/  @!P1 LEA.HI.X R9, R9, UR5, R10, 0x1, P5 ;  /* 0x0000000509099c11 */ /* 0x000fe4000a8f0c0a */
[----:B------:R-:W-:Y:S02]  /*8330*/  @!P1 LEA R10, P2, R11, UR6, 0x1 ;  /* 0x000000060b0a9c11 */ /* 0x000fe4000f8408ff */
[----:B0-----:R-:W-:Y:S02]  /*8340*/  @!P0 LEA R12, P3, R13, R14, 0x1 ;  /* 0x0000000e0d0c8211 */ /* 0x001fe400078608ff */
[----:B------:R-:W-:Y:S02]  /*8350*/  CS2R R26, SRZ ;  /* 0x00000000001a7805 */ /* 0x000fe4000001ff00 */
[----:B------:R-:W-:Y:S02]  /*8360*/  @!P1 LEA.HI.X R11, R11, UR7, R24, 0x1, P2 ;  /* 0x000000070b0b9c11 */ /* 0x000fe400090f0c18 */
[----:B------:R-:W-:-:S02]  /*8370*/  CS2R R28, SRZ ;  /* 0x00000000001c7805 */ /* 0x000fc4000001ff00 */
[----:B------:R-:W-:Y:S01]  /*8380*/  @!P0 LEA.HI.X R13, R13, R15, R20, 0x1, P3 ;  /* 0x0000000f0d0d8211 */ /* 0x000fe200018f0c14 */
[----:B------:R0:W5:Y:S01]  /*8390*/  @!P1 LDG.E.128 R32, desc[UR52][R8.64] ;  /* 0x0000003408209981 */ /* 0x000162000c1e1d00 */
[----:B-1----:R-:W-:-:S04]  /*83a0*/  @!P0 LEA R14, P4, R0, R30, 0x1 ;  /* 0x0000001e000e8211 */ /* 0x002fc800078808ff */
[----:B------:R-:W-:Y:S02]  /*83b0*/  @!P0 LEA.HI.X R15, R0, R31, R3, 0x1, P4 ;  /* 0x0000001f000f8211 */ /* 0x000fe400020f0c03 */
[----:B------:R-:W1:Y:S01]  /*83c0*/  LDC R0, c[0x0][0x428] ;  /* 0x00010a00ff007b82 */ /* 0x000e620000000800 */
[----:B------:R-:W-:Y:S02]  /*83d0*/  CS2R R24, SRZ ;  /* 0x0000000000187805 */ /* 0x000fe4000001ff00 */
[----:B------:R-:W-:-:S04]  /*83e0*/  CS2R R30, SRZ ;  /* 0x00000000001e7805 */ /* 0x000fc8000001ff00 */
[----:B------:R-:W5:Y:S04]  /*83f0*/  @!P0 LDG.E.128 R24, desc[UR52][R12.64] ;  /* 0x000000340c188981 */ /* 0x000f68000c1e1d00 */
[----:B------:R-:W5:Y:S01]  /*8400*/  @!P0 LDG.E.128 R28, desc[UR52][R14.64] ;  /* 0x000000340e1c8981 */ /* 0x000f62000c1e1d00 */
[----:B-1----:R-:W-:-:S13]  /*8410*/  ISETP.NE.AND P0, PT, R0, 0x1, PT ;  /* 0x000000010000780c */ /* 0x002fda0003f05270 */
[----:B------:R-:W1:Y:S08]  /*8420*/  @P0 LDC R0, c[0x0][0x42c] ;  /* 0x00010b00ff000b82 */ /* 0x000e700000000800 */
[----:B0-----:R-:W0:Y:S01]  /*8430*/  @P0 LDC R9, c[0x0][0x430] ;  /* 0x00010c00ff090b82 */ /* 0x001e220000000800 */
[----:B------:R-:W-:-:S04]  /*8440*/  IMAD R3, R205, 0x80, R19 ;  /* 0x00000080cd037824 */ /* 0x000fc800078e0213 */
[----:B------:R-:W-:Y:S01]  /*8450*/  IMAD R3, R236, 0x40, R3 ;  /* 0x00000040ec037824 */ /* 0x000fe200078e0203 */
[----:B------:R-:W-:Y:S02]  /*8460*/  CS2R R36, SRZ ;  /* 0x0000000000247805 */ /* 0x000fe4000001ff00 */
[----:B------:R-:W-:Y:S01]  /*8470*/  CS2R R38, SRZ ;  /* 0x0000000000267805 */ /* 0x000fe2000001ff00 */
[----:B------:R-:W-:-:S05]  /*8480*/  IMAD.MOV.U32 R8, RZ, RZ, R46 ;  /* 0x000000ffff087224 */ /* 0x000fca00078e002e */
[----:B------:R2:W5:Y:S01]  /*8490*/  @!P1 LDG.E.128 R36, desc[UR52][R10.64] ;  /* 0x000000340a249981 */ /* 0x000562000c1e1d00 */
[----:B-1----:R-:W-:-:S05]  /*84a0*/  @P0 IMAD.HI.U32 R0, R3, R0, RZ ;  /* 0x0000000003000227 */ /* 0x002fca00078e00ff */
[----:B0-----:R-:W-:-:S04]  /*84b0*/  @P0 SHF.R.U32.HI R3, RZ, R9, R0 ;  /* 0x00000009ff030219 */ /* 0x001fc80000011600 */
[----:B------:R-:W-:Y:S01]  /*84c0*/  SHF.R.S32.HI R43, RZ, 0x1f, R3 ;  /* 0x0000001fff2b7819 */ /* 0x000fe20000011403 */
[----:B------:R-:W-:Y:S02]  /*84d0*/  IMAD.MOV.U32 R9, RZ, RZ, R49 ;  /* 0x000000ffff097224 */ /* 0x000fe400078e0031 */
[----:B--2---:R-:W-:Y:S02]  /*84e0*/  IMAD.MOV.U32 R10, RZ, RZ, R44 ;  /* 0x000000ffff0a7224 */ /* 0x004fe400078e002c */
[----:B------:R-:W-:Y:S02]  /*84f0*/  IMAD.MOV.U32 R11, RZ, RZ, R51 ;  /* 0x000000ffff0b7224 */ /* 0x000fe400078e0033 */
[C---:B------:R-:W-:Y:S02]  /*8500*/  IMAD R0, R43.reuse, R6, RZ ;  /* 0x000000062b007224 */ /* 0x040fe400078e02ff */
[----:B------:R-:W-:Y:S02]  /*8510*/  IMAD R12, R43, R4, RZ ;  /* 0x000000042b0c7224 */ /* 0x000fe400078e02ff */
[----:B------:R-:W-:-:S04]  /*8520*/  IMAD.WIDE.U32 R8, R3, R6, R8 ;  /* 0x0000000603087225 */ /* 0x000fc800078e0008 */
[----:B------:R-:W-:-:S04]  /*8530*/  IMAD.WIDE.U32 R10, R3, R4, R10 ;  /* 0x00000004030a7225 */ /* 0x000fc800078e000a */
[C---:B------:R-:W-:Y:S02]  /*8540*/  IMAD R7, R3.reuse, R7, R0 ;  /* 0x0000000703077224 */ /* 0x040fe400078e0200 */
[----:B------:R-:W-:Y:S01]  /*8550*/  IMAD R3, R3, R5, R12 ;  /* 0x0000000503037224 */ /* 0x000fe200078e020c */
[----:B------:R-:W-:Y:S01]  /*8560*/  LEA R4, P0, R8, UR4, 0x1 ;  /* 0x0000000408047c11 */ /* 0x000fe2000f8008ff */
[----:B------:R-:W-:Y:S01]  /*8570*/  IMAD.IADD R5, R9, 0x1, R7 ;  /* 0x0000000109057824 */ /* 0x000fe200078e0207 */
[----:B------:R-:W-:Y:S01]  /*8580*/  LEA R0, P1, R10, UR6, 0x1 ;  /* 0x000000060a007c11 */ /* 0x000fe2000f8208ff */
[----:B------:R-:W-:Y:S01]  /*8590*/  IMAD.IADD R3, R11, 0x1, R3 ;  /* 0x000000010b037824 */ /* 0x000fe200078e0203 */
[----:B------:R-:W-:Y:S02]  /*85a0*/  UMOV UR4, 0xffffffff ;  /* 0xffffffff00047882 */ /* 0x000fe40000000000 */
[----:B------:R-:W-:Y:S02]  /*85b0*/  LEA.HI.X R5, R8, UR5, R5, 0x1, P0 ;  /* 0x0000000508057c11 */ /* 0x000fe400080f0c05 */
[----:B------:R-:W-:-:S02]  /*85c0*/  LEA.HI.X R3, R10, UR7, R3, 0x1, P1 ;  /* 0x000000070a037c11 */ /* 0x000fc400088f0c03 */
[----:B------:R-:W-:Y:S01]  /*85d0*/  LEA.HI R6, R232, R232, RZ, 0x1 ;  /* 0x000000e8e8067211 */ /* 0x000fe200078f08ff */
[----:B------:R-:W-:Y:S06]  /*85e0*/  BRA.DIV UR4, `(.L_x_2099) ;  /* 0x0000017204e07947 */ /* 0x000fec000b800000 */
.L_x_2357:
[----:B------:R-:W-:-:S03]  /*85f0*/  UMOV UR4, 0xffffffff ;  /* 0xffffffff00047882 */ /* 0x000fc60000000000 */
[----:B------:R-:W-:Y:S05]  /*8600*/  BRA.DIV UR4, `(.L_x_2100) ;  /* 0x0000017604007947 */ /* 0x000fea000b800000 */
.L_x_2360:
[----:B------:R-:W-:-:S03]  /*8610*/  UMOV UR4, 0xffffffff ;  /* 0xffffffff00047882 */ /* 0x000fc60000000000 */
[----:B------:R-:W-:Y:S05]  /*8620*/  BRA.DIV UR4, `(.L_x_2101) ;  /* 0x0000017604207947 */ /* 0x000fea000b800000 */
.L_x_2363:
[----:B------:R-:W-:-:S03]  /*8630*/  UMOV UR4, 0xffffffff ;  /* 0xffffffff00047882 */ /* 0x000fc60000000000 */
[----:B------:R-:W-:Y:S05]  /*8640*/  BRA.DIV UR4, `(.L_x_2102) ;  /* 0x0000017604407947 */ /* 0x000fea000b800000 */
.L_x_2366:
[----:B------:R-:W-:-:S03]  /*8650*/  UMOV UR4, 0xffffffff ;  /* 0xffffffff00047882 */ /* 0x000fc60000000000 */
[----:B------:R-:W-:Y:S05]  /*8660*/  BRA.DIV UR4, `(.L_x_2103) ;  /* 0x0000017604607947 */ /* 0x000fea000b800000 */
.L_x_2369:
[----:B------:R-:W-:Y:S01]  /*8670*/  UMOV UR4, 0xffffffff ;  /* 0xffffffff00047882 */ /* 0x000fe20000000000 */
[----:B------:R-:W-:Y:S02]  /*8680*/  LOP3.LUT R5, R6, 0xfffffffe, RZ, 0xc0, !PT ;  /* 0xfffffffe06057812 */ /* 0x000fe400078ec0ff */
[----:B------:R-:W-:Y:S05]  /*8690*/  BRA.DIV UR4, `(.L_x_2104) ;  /* 0x00000176047c7947 */ /* 0x000fea000b800000 */
.L_x_2372:
[----:B------:R-:W-:Y:S01]  /*86a0*/  UMOV UR4, 0xffffffff ;  /* 0xffffffff00047882 */ /* 0x000fe20000000000 */
[----:B------:R-:W-:Y:S02]  /*86b0*/  IMAD.IADD R4, R232, 0x1, -R5 ;  /* 0x00000001e8047824 */ /* 0x000fe400078e0a05 */
[----:B------:R-:W-:Y:S05]  /*86c0*/  BRA.DIV UR4, `(.L_x_2105) ;  /* 0x0000017604987947 */ /* 0x000fea000b800000 */
.L_x_2375:
[----:B------:R-:W-:Y:S01]  /*86d0*/  UMOV UR4, 0xffffffff ;  /* 0xffffffff00047882 */ /* 0x000fe20000000000 */
[----:B------:R-:W-:Y:S02]  /*86e0*/  SHF.L.U32 R4, R4, 0x1f, RZ ;  /* 0x0000001f04047819 */ /* 0x000fe400000006ff */
[----:B------:R-:W-:Y:S05]  /*86f0*/  BRA.DIV UR4, `(.L_x_2106) ;  /* 0x0000017604b47947 */ /* 0x000fea000b800000 */
.L_x_2378:
[----:B------:R-:W0:Y:S01]  /*8700*/  SYNCS.PHASECHK.TRANS64.TRYWAIT P1, [R17+URZ+0x22800], R4 ;  /* 0x02280004110075a7 */ /* 0x000e22000802017f */
[----:B-----5:R-:W-:Y:S01]  /*8710*/  IMAD.MOV.U32 R0, RZ, RZ, R32 ;  /* 0x000000ffff007224 */ /* 0x020fe200078e0020 */
[----:B------:R-:W-:Y:S01]  /*8720*/  ISETP.GE.AND P0, PT, R40, R21, PT ;  /* 0x000000152800720c */ /* 0x000fe20003f06270 */
        /* <DEDUP_REMOVED lines=11> */
[-C--:B------:R-:W-:Y:S01]  /*87e0*/  ISETP.GE.OR P2, PT, R19, R58.reuse, P0 ;  /* 0x0000003a1300720c */ /* 0x080fe20000746670 */
[----:B------:R-:W-:Y:S01]  /*87f0*/  IMAD.MOV.U32 R6, RZ, RZ, R25 ;  /* 0x000000ffff067224 */ /* 0x000fe200078e0019 */
[----:B------:R-:W-:Y:S01]  /*8800*/  PRMT R13, R3, 0x5410, R0 ;  /* 0x00005410030d7816 */ /* 0x000fe20000000000 */
[----:B------:R-:W-:Y:S01]  /*8810*/  IMAD.MOV.U32 R0, RZ, RZ, R38 ;  /* 0x000000ffff007224 */ /* 0x000fe200078e0026 */
[----:B------:R-:W-:Y:S01]  /*8820*/  PRMT R54, R54, 0x5410, R5 ;  /* 0x0000541036367816 */ /* 0x000fe20000000005 */
[----:B------:R-:W-:Y:S01]  /*8830*/  IMAD.MOV.U32 R3, RZ, RZ, R39 ;  /* 0x000000ffff037224 */ /* 0x000fe200078e0027 */
[----:B------:R-:W-:Y:S01]  /*8840*/  PRMT R55, R55, 0x5410, R6 ;  /* 0x0000541037377816 */ /* 0x000fe20000000006 */
[----:B------:R-:W-:Y:S01]  /*8850*/  IMAD.MOV.U32 R5, RZ, RZ, R26 ;  /* 0x000000ffff057224 */ /* 0x000fe200078e001a */
[----:B------:R-:W-:Y:S01]  /*8860*/  ISETP.GE.OR P0, PT, R222, R58, P0 ;  /* 0x0000003ade00720c */ /* 0x000fe20000706670 */
[----:B------:R-:W-:Y:S01]  /*8870*/  IMAD.MOV.U32 R6, RZ, RZ, R27 ;  /* 0x000000ffff067224 */ /* 0x000fe200078e001b */
[----:B------:R-:W-:Y:S01]  /*8880*/  PRMT R14, R3, 0x5410, R0 ;  /* 0x00005410030e7816 */ /* 0x000fe20000000000 */
[----:B------:R-:W-:Y:S01]  /*8890*/  IMAD.MOV.U32 R0, RZ, RZ, R28 ;  /* 0x000000ffff007224 */ /* 0x000fe200078e001c */
[----:B------:R-:W-:Y:S01]  /*88a0*/  PRMT R54, R5, 0x7610, R54 ;  /* 0x0000761005367816 */ /* 0x000fe20000000036 */
[----:B------:R-:W-:Y:S01]  /*88b0*/  IMAD.MOV.U32 R3, RZ, RZ, R29 ;  /* 0x000000ffff037224 */ /* 0x000fe200078e001d */
[----:B------:R-:W-:Y:S01]  /*88c0*/  PRMT R56, R56, 0x5410, R6 ;  /* 0x0000541038387816 */ /* 0x000fe20000000006 */
[----:B------:R-:W-:-:S02]  /*88d0*/  IMAD.MOV.U32 R57, RZ, RZ, R30 ;  /* 0x000000ffff397224 */ /* 0x000fc400078e001e */
[----:B------:R-:W-:Y:S01]  /*88e0*/  IMAD.MOV.U32 R58, RZ, RZ, R31 ;  /* 0x000000ffff3a7224 */ /* 0x000fe200078e001f */
[----:B------:R-:W-:Y:S01]  /*88f0*/  PRMT R53, R3, 0x5410, R0 ;  /* 0x0000541003357816 */ /* 0x000fe20000000000 */
[----:B0-----:R-:W-:Y:S06]  /*8900*/  @!P1 BRA `(.L_x_2108) ;  /* 0x0000017400589947 */ /* 0x001fec0003800000 */
.L_x_2379:
[----:B------:R-:W-:Y:S05]  /*8910*/  BSYNC B1 ;  /* 0x0000000000017941 */ /* 0x000fea0003800000 */
.L_x_2107:
[----:B------:R-:W-:Y:S04]  /*8920*/  BSSY B1, `(.L_x_2109) ;  /* 0x000006a000017945 */ /* 0x000fe80003800000 */
[----:B------:R-:W-:Y:S05]  /*8930*/  @P2 BRA `(.L_x_2110) ;  /* 0x0000000400a02947 */ /* 0x000fea0003800000 */
[----:B------:R-:W-:Y:S01]  /*8940*/  IMAD.SHL.U32 R0, R237, 0x40, RZ ;  /* 0x00000040ed007824 */ /* 0x000fe200078e00ff */
[----:B------:R-:W-:Y:S01]  /*8950*/  SHF.R.U64 R12, R32, 0x10, R33 ;  /* 0x00000010200c7819 */ /* 0x000fe20000001221 */
[----:B0-----:R-:W-:Y:S01]  /*8960*/  IMAD.IADD R4, R40, 0x1, R21 ;  /* 0x0000000128047824 */ /* 0x001fe200078e0215 */
[----:B------:R-:W-:Y:S02]  /*8970*/  SHF.R.U32.HI R32, RZ, 0x10, R33 ;  /* 0x00000010ff207819 */ /* 0x000fe40000011621 */
[----:B------:R-:W-:Y:S02]  /*8980*/  LOP3.LUT R5, R0, 0x1c0, RZ, 0xc0, !PT ;  /* 0x000001c000057812 */ /* 0x000fe400078ec0ff */
[----:B------:R-:W-:Y:S02]  /*8990*/  SHF.R.U64 R44, R38, 0x10, R39 ;  /* 0x00000010262c7819 */ /* 0x000fe40000001227 */
[----:B------:R-:W-:Y:S02]  /*89a0*/  LOP3.LUT R0, R5, 0x38, R40, 0xf8, !PT ;  /* 0x0000003805007812 */ /* 0x000fe400078ef828 */
[----:B------:R-:W-:-:S02]  /*89b0*/  SHF.R.U32.HI R7, RZ, 0x3, R5 ;  /* 0x00000003ff077819 */ /* 0x000fc40000011605 */
[----:B------:R-:W-:Y:S02]  /*89c0*/  LOP3.LUT R4, R5, 0x38, R4, 0xf8, !PT ;  /* 0x0000003805047812 */ /* 0x000fe400078ef804 */
[-C--:B------:R-:W-:Y:S02]  /*89d0*/  LOP3.LUT R3, R0, R7.reuse, RZ, 0x3c, !PT ;  /* 0x0000000700037212 */ /* 0x080fe400078e3cff */
[----:B------:R-:W-:Y:S02]  /*89e0*/  SHF.R.U32.HI R45, RZ, 0x10, R39 ;  /* 0x00000010ff2d7819 */ /* 0x000fe40000011627 */
[----:B------:R-:W-:Y:S01]  /*89f0*/  PRMT R33, R15, 0x5432, R12 ;  /* 0x000054320f217816 */ /* 0x000fe2000000000c */
[----:B------:R-:W-:Y:S01]  /*8a00*/  IMAD R0, R218, 0x200, R3 ;  /* 0x00000200da007824 */ /* 0x000fe200078e0203 */
[----:B------:R-:W-:Y:S02]  /*8a10*/  LOP3.LUT R3, R4, R7, RZ, 0x3c, !PT ;  /* 0x0000000704037212 */ /* 0x000fe400078e3cff */
[----:B------:R-:W-:Y:S01]  /*8a20*/  SHF.R.U32.HI R43, RZ, 0x10, R37 ;  /* 0x00000010ff2b7819 */ /* 0x000fe20000011625 */
[----:B------:R-:W-:Y:S01]  /*8a30*/  IMAD R51, R0, 0x2, R17 ;  /* 0x0000000200337824 */ /* 0x000fe200078e0211 */
[----:B------:R-:W-:Y:S01]  /*8a40*/  PRMT R44, R14, 0x5432, R44 ;  /* 0x000054320e2c7816 */ /* 0x000fe2000000002c */
[----:B------:R-:W-:Y:S01]  /*8a50*/  IMAD R0, R218, 0x200, R3 ;  /* 0x00000200da007824 */ /* 0x000fe200078e0203 */
[----:B------:R-:W-:-:S02]  /*8a60*/  SHF.R.U64 R3, R34, 0x10, R35 ;  /* 0x0000001022037819 */ /* 0x000fc40000001223 */
[----:B------:R-:W0:Y:S01]  /*8a70*/  LDS.128 R8, [R51+0x18400] ;  /* 0x0184000033087984 */ /* 0x000e220000000c00 */
[----:B------:R-:W-:Y:S01]  /*8a80*/  IMAD R52, R0, 0x2, R17 ;  /* 0x0000000200347824 */ /* 0x000fe200078e0211 */
[----:B------:R-:W-:Y:S02]  /*8a90*/  SHF.R.U64 R0, R36, 0x10, R37 ;  /* 0x0000001024007819 */ /* 0x000fe40000001225 */
[----:B------:R-:W-:Y:S02]  /*8aa0*/  SHF.R.U32.HI R35, RZ, 0x10, R35 ;  /* 0x00000010ff237819 */ /* 0x000fe40000011623 */
[----:B------:R-:W1:Y:S01]  /*8ab0*/  LDS.128 R4, [R52+0x18400] ;  /* 0x0184000034047984 */ /* 0x000e620000000c00 */
[----:B------:R-:W-:Y:S02]  /*8ac0*/  PRMT R38, R13, 0x5432, R0 ;  /* 0x000054320d267816 */ /* 0x000fe40000000000 */
[----:B------:R-:W-:Y:S01]  /*8ad0*/  PRMT R37, R20, 0x5410, R35 ;  /* 0x0000541014257816 */ /* 0x000fe20000000023 */
[----:B------:R-:W-:Y:S01]  /*8ae0*/  IMAD.U32 R35, R33, 0x10000, RZ ;  /* 0x0001000021237824 */ /* 0x000fe200078e00ff */
[----:B------:R-:W-:Y:S01]  /*8af0*/  PRMT R45, R14, 0x5410, R45 ;  /* 0x000054100e2d7816 */ /* 0x000fe2000000002d */
[C---:B------:R-:W-:Y:S01]  /*8b00*/  IMAD.U32 R39, R38.reuse, 0x10000, RZ ;  /* 0x0001000026277824 */ /* 0x040fe200078e00ff */
[----:B------:R-:W-:-:S02]  /*8b10*/  LOP3.LUT R38, R38, 0xffff0000, RZ, 0xc0, !PT ;  /* 0xffff000026267812 */ /* 0x000fc400078ec0ff */
[----:B------:R-:W-:Y:S02]  /*8b20*/  PRMT R43, R13, 0x5410, R43 ;  /* 0x000054100d2b7816 */ /* 0x000fe4000000002b */
[----:B------:R-:W-:Y:S02]  /*8b30*/  PRMT R34, R20, 0x5432, R32 ;  /* 0x0000543214227816 */ /* 0x000fe40000000020 */
[----:B------:R-:W-:Y:S02]  /*8b40*/  PRMT R36, R15, 0x5410, R3 ;  /* 0x000054100f247816 */ /* 0x000fe40000000003 */
[----:B------:R-:W-:Y:S01]  /*8b50*/  LOP3.LUT R33, R33, 0xffff0000, RZ, 0xc0, !PT ;  /* 0xffff000021217812 */ /* 0x000fe200078ec0ff */
[C---:B0-----:R-:W-:Y:S01]  /*8b60*/  IMAD.U32 R0, R8.reuse, 0x10000, RZ ;  /* 0x0001000008007824 */ /* 0x041fe200078e00ff */
[----:B------:R-:W-:Y:S01]  /*8b70*/  LOP3.LUT R3, R8, 0xffff0000, RZ, 0xc0, !PT ;  /* 0xffff000008037812 */ /* 0x000fe200078ec0ff */
        /* <DEDUP_REMOVED lines=8> */
[C---:B------:R-:W-:Y:S01]  /*8c00*/  FMUL.FTZ R47, R14.reuse, R39 ;  /* 0x000000270e2f7220 */ /* 0x040fe20000410000 */
[----:B------:R-:W-:Y:S01]  /*8c10*/  FMUL.FTZ R49, R14, R35 ;  /* 0x000000230e317220 */ /* 0x000fe20000410000 */
[----:B------:R-:W-:Y:S01]  /*8c20*/  FMUL.FTZ R46, R4, R38 ;  /* 0x00000026042e7220 */ /* 0x000fe20000410000 */
[----:B------:R-:W-:-:S02]  /*8c30*/  IMAD.U32 R14, R43, 0x10000, RZ ;  /* 0x000100002b0e7824 */ /* 0x000fc400078e00ff */
[C---:B------:R-:W-:Y:S01]  /*8c40*/  FFMA.FTZ R47, R0.reuse, R35, -R47 ;  /* 0x00000023002f7223 */ /* 0x040fe2000001082f */
[----:B------:R-:W-:Y:S01]  /*8c50*/  FFMA.FTZ R49, R0, R39, R49 ;  /* 0x0000002700317223 */ /* 0x000fe20000010031 */
[----:B------:R-:W-:Y:S02]  /*8c60*/  IMAD.U32 R0, R34, 0x10000, RZ ;  /* 0x0001000022007824 */ /* 0x000fe400078e00ff */
[-C--:B------:R-:W-:Y:S01]  /*8c70*/  FMUL.FTZ R48, R4, R33.reuse ;  /* 0x0000002104307220 */ /* 0x080fe20000410000 */
[----:B------:R-:W-:Y:S01]  /*8c80*/  FFMA.FTZ R46, R3, R33, -R46 ;  /* 0x00000021032e7223 */ /* 0x000fe2000001082e */
[----:B------:R-:W-:Y:S01]  /*8c90*/  FMUL.FTZ R33, R15, R14 ;  /* 0x0000000e0f217220 */ /* 0x000fe20000410000 */
[----:B------:R-:W-:Y:S01]  /*8ca0*/  LOP3.LUT R4, R43, 0xffff0000, RZ, 0xc0, !PT ;  /* 0xffff00002b047812 */ /* 0x000fe200078ec0ff */
[-C--:B------:R-:W-:Y:S01]  /*8cb0*/  FMUL.FTZ R15, R15, R0.reuse ;  /* 0x000000000f0f7220 */ /* 0x080fe20000410000 */
[----:B------:R-:W-:Y:S01]  /*8cc0*/  LOP3.LUT R34, R34, 0xffff0000, RZ, 0xc0, !PT ;  /* 0xffff000022227812 */ /* 0x000fe200078ec0ff */
[C---:B------:R-:W-:Y:S01]  /*8cd0*/  FFMA.FTZ R33, R8.reuse, R0, -R33 ;  /* 0x0000000008217223 */ /* 0x040fe20000010821 */
[----:B------:R-:W-:Y:S01]  /*8ce0*/  FFMA.FTZ R48, R3, R38, R48 ;  /* 0x0000002603307223 */ /* 0x000fe20000010030 */
[----:B------:R-:W-:Y:S01]  /*8cf0*/  FFMA.FTZ R14, R8, R14, R15 ;  /* 0x0000000e080e7223 */ /* 0x000fe2000001000f */
[----:B------:R-:W-:Y:S01]  /*8d00*/  FMUL.FTZ R0, R5, R4 ;  /* 0x0000000405007220 */ /* 0x000fe20000410000 */
[----:B------:R-:W-:-:S02]  /*8d10*/  IMAD.U32 R20, R6, 0x10000, RZ ;  /* 0x0001000006147824 */ /* 0x000fc400078e00ff */
[-C--:B------:R-:W-:Y:S01]  /*8d20*/  FMUL.FTZ R38, R5, R34.reuse ;  /* 0x0000002205267220 */ /* 0x080fe20000410000 */
[----:B------:R-:W-:Y:S02]  /*8d30*/  IMAD.U32 R3, R36, 0x10000, RZ ;  /* 0x0001000024037824 */ /* 0x000fe400078e00ff */
[C---:B------:R-:W-:Y:S01]  /*8d40*/  FFMA.FTZ R34, R9.reuse, R34, -R0 ;  /* 0x0000002209227223 */ /* 0x040fe20000010800 */
[----:B------:R-:W-:Y:S02]  /*8d50*/  IMAD.U32 R15, R44, 0x10000, RZ ;  /* 0x000100002c0f7824 */ /* 0x000fe400078e00ff */
[----:B------:R-:W-:Y:S01]  /*8d60*/  FFMA.FTZ R9, R9, R4, R38 ;  /* 0x0000000409097223 */ /* 0x000fe20000010026 */
[----:B------:R-:W-:Y:S02]  /*8d70*/  IMAD.U32 R32, R7, 0x10000, RZ ;  /* 0x0001000007207824 */ /* 0x000fe400078e00ff */
[----:B------:R-:W-:Y:S01]  /*8d80*/  FMUL.FTZ R50, R20, R3 ;  /* 0x0000000314327220 */ /* 0x000fe20000410000 */
[----:B------:R-:W-:-:S02]  /*8d90*/  IMAD.U32 R8, R45, 0x10000, RZ ;  /* 0x000100002d087824 */ /* 0x000fc400078e00ff */
[-C--:B------:R-:W-:Y:S01]  /*8da0*/  FMUL.FTZ R5, R20, R15.reuse ;  /* 0x0000000f14057220 */ /* 0x080fe20000410000 */
[----:B------:R-:W-:Y:S02]  /*8db0*/  IMAD.U32 R13, R11, 0x10000, RZ ;  /* 0x000100000b0d7824 */ /* 0x000fe400078e00ff */
[----:B------:R-:W-:Y:S01]  /*8dc0*/  FFMA.FTZ R50, R12, R15, R50 ;  /* 0x0000000f0c327223 */ /* 0x000fe20000010032 */
[----:B------:R-:W-:Y:S02]  /*8dd0*/  IMAD.U32 R0, R37, 0x10000, RZ ;  /* 0x0001000025007824 */ /* 0x000fe400078e00ff */
[----:B------:R-:W-:Y:S01]  /*8de0*/  FMUL.FTZ R4, R32, R8 ;  /* 0x0000000820047220 */ /* 0x000fe20000410000 */
[----:B------:R-:W-:Y:S01]  /*8df0*/  FFMA.FTZ R20, R12, R3, -R5 ;  /* 0x000000030c147223 */ /* 0x000fe20000010805 */
[----:B------:R-:W-:Y:S01]  /*8e00*/  LOP3.LUT R6, R6, 0xffff0000, RZ, 0xc0, !PT ;  /* 0xffff000006067812 */ /* 0x000fe200078ec0ff */
[-C--:B------:R-:W-:Y:S01]  /*8e10*/  FMUL.FTZ R32, R32, R0.reuse ;  /* 0x0000000020207220 */ /* 0x080fe20000410000 */
[----:B------:R-:W-:Y:S01]  /*8e20*/  FFMA.FTZ R12, R13, R0, -R4 ;  /* 0x000000000d0c7223 */ /* 0x000fe20000010804 */
[----:B------:R-:W-:-:S02]  /*8e30*/  LOP3.LUT R7, R7, 0xffff0000, RZ, 0xc0, !PT ;  /* 0xffff000007077812 */ /* 0x000fc400078ec0ff */
[----:B------:R-:W-:Y:S01]  /*8e40*/  LOP3.LUT R5, R44, 0xffff0000, RZ, 0xc0, !PT ;  /* 0xffff00002c057812 */ /* 0x000fe200078ec0ff */
[----:B------:R-:W-:Y:S01]  /*8e50*/  FFMA.FTZ R32, R13, R8, R32 ;  /* 0x000000080d207223 */ /* 0x000fe20000010020 */
[----:B------:R-:W-:Y:S02]  /*8e60*/  LOP3.LUT R4, R45, 0xffff0000, RZ, 0xc0, !PT ;  /* 0xffff00002d047812 */ /* 0x000fe400078ec0ff */
[----:B------:R-:W-:Y:S01]  /*8e70*/  LOP3.LUT R3, R36, 0xffff0000, RZ, 0xc0, !PT ;  /* 0xffff000024037812 */ /* 0x000fe200078ec0ff */
[C---:B------:R-:W-:Y:S01]  /*8e80*/  FMUL.FTZ R13, R6.reuse, R5 ;  /* 0x00000005060d7220 */ /* 0x040fe20000410000 */
[----:B------:R-:W-:Y:S01]  /*8e90*/  LOP3.LUT R0, R37, 0xffff0000, RZ, 0xc0, !PT ;  /* 0xffff000025007812 */ /* 0x000fe200078ec0ff */
[----:B------:R-:W-:Y:S01]  /*8ea0*/  FMUL.FTZ R8, R7, R4 ;  /* 0x0000000407087220 */ /* 0x000fe20000410000 */
[----:B------:R-:W-:Y:S01]  /*8eb0*/  LOP3.LUT R11, R11, 0xffff0000, RZ, 0xc0, !PT ;  /* 0xffff00000b0b7812 */ /* 0x000fe200078ec0ff */
[-C--:B------:R-:W-:Y:S01]  /*8ec0*/  FMUL.FTZ R6, R6, R3.reuse ;  /* 0x0000000306067220 */ /* 0x080fe20000410000 */
[C---:B------:R-:W-:Y:S01]  /*8ed0*/  FFMA.FTZ R13, R10.reuse, R3, -R13 ;  /* 0x000000030a0d7223 */ /* 0x040fe2000001080d */
[----:B------:R-:W-:Y:S01]  /*8ee0*/  FMUL.FTZ R15, R7, R0 ;  /* 0x00000000070f7220 */ /* 0x000fe20000410000 */
[----:B------:R-:W-:Y:S01]  /*8ef0*/  F2FP.BF16.F32.PACK_AB R9, R9, R14 ;  /* 0x0000000e0909723e */ /* 0x000fe200000010ff */
[C---:B------:R-:W-:Y:S01]  /*8f00*/  FFMA.FTZ R7, R11.reuse, R0, -R8 ;  /* 0x000000000b077223 */ /* 0x040fe20000010808 */
        /* <DEDUP_REMOVED lines=11> */
.L_x_2110:
[----:B------:R-:W-:Y:S05]  /*8fc0*/  BSYNC B1 ;  /* 0x0000000000017941 */ /* 0x000fea0003800000 */
.L_x_2109:
[----:B------:R-:W-:Y:S01]  /*8fd0*/  PRMT R15, R58, 0x5410, R57 ;  /* 0x000054103a0f7816 */ /* 0x000fe20000000039 */
[----:B------:R-:W-:Y:S06]  /*8fe0*/  @P0 BRA `(.L_x_2096) ;  /* 0x00000004008c0947 */ /* 0x000fec0003800000 */
[----:B------:R-:W2:Y:S01]  /*8ff0*/  LDL R44, [R1+0x8] ;  /* 0x00000800012c7983 */ /* 0x000ea20000100800 */
[----:B------:R-:W-:Y:S01]  /*9000*/  IMAD.IADD R21, R40, 0x1, R21 ;  /* 0x0000000128157824 */ /* 0x000fe200078e0215 */
[----:B------:R-:W-:-:S04]  /*9010*/  SHF.R.U32.HI R3, RZ, 0x3, R216 ;  /* 0x00000003ff037819 */ /* 0x000fc800000116d8 */
[----:B------:R-:W-:-:S04]  /*9020*/  LOP3.LUT R0, R216, 0x38, R21, 0xf8, !PT ;  /* 0x00000038d8007812 */ /* 0x000fc800078ef815 */
[----:B------:R-:W-:-:S05]  /*9030*/  LOP3.LUT R0, R0, R3, RZ, 0x3c, !PT ;  /* 0x0000000300007212 */ /* 0x000fca00078e3cff */
[----:B------:R-:W-:-:S04]  /*9040*/  IMAD.IADD R0, R219, 0x1, R0 ;  /* 0x00000001db007824 */ /* 0x000fc800078e0200 */
[----:B------:R-:W-:-:S05]  /*9050*/  IMAD R0, R0, 0x2, R17 ;  /* 0x0000000200007824 */ /* 0x000fca00078e0211 */
[----:B01----:R-:W0:Y:S01]  /*9060*/  LDS.128 R4, [R0+0x18400] ;  /* 0x0184000000047984 */ /* 0x003e220000000c00 */
[----:B------:R-:W-:Y:S02]  /*9070*/  SHF.R.U64 R14, R24, 0x10, R25 ;  /* 0x00000010180e7819 */ /* 0x000fe40000001219 */
[----:B------:R-:W-:Y:S02]  /*9080*/  SHF.R.U64 R12, R28, 0x10, R29 ;  /* 0x000000101c0c7819 */ /* 0x000fe4000000121d */
[----:B------:R-:W-:Y:S02]  /*9090*/  SHF.R.U32.HI R24, RZ, 0x10, R25 ;  /* 0x00000010ff187819 */ /* 0x000fe40000011619 */
[----:B------:R-:W-:Y:S02]  /*90a0*/  SHF.R.U64 R13, R26, 0x10, R27 ;  /* 0x000000101a0d7819 */ /* 0x000fe4000000121b */
[----:B------:R-:W-:Y:S02]  /*90b0*/  SHF.R.U64 R34, R30, 0x10, R31 ;  /* 0x000000101e227819 */ /* 0x000fe4000000121f */
[----:B------:R-:W-:-:S02]  /*90c0*/  SHF.R.U32.HI R26, RZ, 0x10, R27 ;  /* 0x00000010ff1a7819 */ /* 0x000fc4000001161b */
[----:B------:R-:W-:Y:S02]  /*90d0*/  SHF.R.U32.HI R35, RZ, 0x10, R31 ;  /* 0x00000010ff237819 */ /* 0x000fe4000001161f */
[----:B------:R-:W-:Y:S02]  /*90e0*/  PRMT R25, R54, 0x5432, R14 ;  /* 0x0000543236197816 */ /* 0x000fe4000000000e */
[----:B------:R-:W-:Y:S02]  /*90f0*/  PRMT R30, R53, 0x5432, R12 ;  /* 0x00005432351e7816 */ /* 0x000fe4000000000c */
[----:B------:R-:W-:Y:S02]  /*9100*/  SHF.R.U32.HI R3, RZ, 0x10, R29 ;  /* 0x00000010ff037819 */ /* 0x000fe4000001161d */
[----:B------:R-:W-:Y:S01]  /*9110*/  PRMT R29, R56, 0x5432, R26 ;  /* 0x00005432381d7816 */ /* 0x000fe2000000001a */
[----:B------:R-:W-:Y:S01]  /*9120*/  IMAD.U32 R32, R30, 0x10000, RZ ;  /* 0x000100001e207824 */ /* 0x000fe200078e00ff */
[----:B------:R-:W-:Y:S01]  /*9130*/  PRMT R34, R15, 0x5432, R34 ;  /* 0x000054320f227816 */ /* 0x000fe20000000022 */
[----:B------:R-:W-:Y:S01]  /*9140*/  IMAD.U32 R26, R25, 0x10000, RZ ;  /* 0x00010000191a7824 */ /* 0x000fe200078e00ff */
[----:B------:R-:W-:-:S02]  /*9150*/  PRMT R35, R15, 0x5410, R35 ;  /* 0x000054100f237816 */ /* 0x000fc40000000023 */
[----:B------:R-:W-:Y:S02]  /*9160*/  PRMT R31, R53, 0x5410, R3 ;  /* 0x00005410351f7816 */ /* 0x000fe40000000003 */
[----:B------:R-:W-:Y:S01]  /*9170*/  PRMT R27, R55, 0x5432, R24 ;  /* 0x00005432371b7816 */ /* 0x000fe20000000018 */
[----:B------:R-:W-:Y:S02]  /*9180*/  IMAD.U32 R37, R35, 0x10000, RZ ;  /* 0x0001000023257824 */ /* 0x000fe400078e00ff */
[----:B------:R-:W-:Y:S02]  /*9190*/  IMAD.U32 R33, R31, 0x10000, RZ ;  /* 0x000100001f217824 */ /* 0x000fe400078e00ff */
[----:B0-----:R-:W-:Y:S02]  /*91a0*/  IMAD.U32 R15, R4, 0x10000, RZ ;  /* 0x00010000040f7824 */ /* 0x001fe400078e00ff */
[----:B------:R-:W-:Y:S02]  /*91b0*/  IMAD.U32 R20, R5, 0x10000, RZ ;  /* 0x0001000005147824 */ /* 0x000fe400078e00ff */
[C---:B------:R-:W-:Y:S01]  /*91c0*/  FMUL.FTZ R36, R15.reuse, R32 ;  /* 0x000000200f247220 */ /* 0x040fe20000410000 */
[----:B------:R-:W-:Y:S01]  /*91d0*/  FMUL.FTZ R38, R15, R26 ;  /* 0x0000001a0f267220 */ /* 0x000fe20000410000 */
[----:B------:R-:W-:-:S02]  /*91e0*/  IMAD.U32 R24, R7, 0x10000, RZ ;  /* 0x0001000007187824 */ /* 0x000fc400078e00ff */
[----:B------:R-:W-:Y:S01]  /*91f0*/  FMUL.FTZ R39, R20, R33 ;  /* 0x0000002114277220 */ /* 0x000fe20000410000 */
[----:B------:R-:W-:Y:S02]  /*9200*/  IMAD.U32 R15, R27, 0x10000, RZ ;  /* 0x000100001b0f7824 */ /* 0x000fe400078e00ff */
[----:B------:R-:W-:Y:S01]  /*9210*/  FMUL.FTZ R43, R24, R37 ;  /* 0x00000025182b7220 */ /* 0x000fe20000410000 */
[----:B------:R-:W-:Y:S01]  /*9220*/  LOP3.LUT R4, R4, 0xffff0000, RZ, 0xc0, !PT ;  /* 0xffff000004047812 */ /* 0x000fe200078ec0ff */
[----:B------:R-:W-:Y:S01]  /*9230*/  FMUL.FTZ R41, R20, R15 ;  /* 0x0000000f14297220 */ /* 0x000fe20000410000 */
[----:B------:R-:W-:Y:S02]  /*9240*/  LOP3.LUT R25, R25, 0xffff0000, RZ, 0xc0, !PT ;  /* 0xffff000019197812 */ /* 0x000fe400078ec0ff */
[----:B------:R-:W-:Y:S01]  /*9250*/  LOP3.LUT R5, R5, 0xffff0000, RZ, 0xc0, !PT ;  /* 0xffff000005057812 */ /* 0x000fe200078ec0ff */
[----:B------:R-:W-:Y:S01]  /*9260*/  IMAD.U32 R21, R6, 0x10000, RZ ;  /* 0x0001000006157824 */ /* 0x000fe200078e00ff */
[----:B------:R-:W-:Y:S01]  /*9270*/  PRMT R28, R54, 0x5410, R13 ;  /* 0x00005410361c7816 */ /* 0x000fe2000000000d */
[----:B------:R-:W-:Y:S01]  /*9280*/  IMAD.U32 R20, R34, 0x10000, RZ ;  /* 0x0001000022147824 */ /* 0x000fe200078e00ff */
[----:B------:R-:W-:-:S02]  /*9290*/  LOP3.LUT R6, R6, 0xffff0000, RZ, 0xc0, !PT ;  /* 0xffff000006067812 */ /* 0x000fc400078ec0ff */
[----:B------:R-:W-:Y:S01]  /*92a0*/  LOP3.LUT R7, R7, 0xffff0000, RZ, 0xc0, !PT ;  /* 0xffff000007077812 */ /* 0x000fe200078ec0ff */
[----:B--2---:R-:W0:Y:S02]  /*92b0*/  LDS.128 R8, [R44+0x18400] ;  /* 0x018400002c087984 */ /* 0x004e240000000c00 */
[----:B0-----:R-:W-:Y:S02]  /*92c0*/  IMAD.U32 R3, R8, 0x10000, RZ ;  /* 0x0001000008037824 */ /* 0x001fe400078e00ff */
[----:B------:R-:W-:Y:S02]  /*92d0*/  IMAD.U32 R12, R9, 0x10000, RZ ;  /* 0x00010000090c7824 */ /* 0x000fe400078e00ff */
[C---:B------:R-:W-:Y:S01]  /*92e0*/  FFMA.FTZ R36, R3.reuse, R26, -R36 ;  /* 0x0000001a03247223 */ /* 0x040fe20000010824 */
[----:B------:R-:W-:Y:S01]  /*92f0*/  FFMA.FTZ R38, R3, R32, R38 ;  /* 0x0000002003267223 */ /* 0x000fe20000010026 */
[----:B------:R-:W-:Y:S02]  /*9300*/  IMAD.U32 R3, R29, 0x10000, RZ ;  /* 0x000100001d037824 */ /* 0x000fe400078e00ff */
[----:B------:R-:W-:Y:S01]  /*9310*/  FFMA.FTZ R39, R12, R15, -R39 ;  /* 0x0000000f0c277223 */ /* 0x000fe20000010827 */
[----:B------:R-:W-:-:S02]  /*9320*/  IMAD.U32 R14, R11, 0x10000, RZ ;  /* 0x000100000b0e7824 */ /* 0x000fc400078e00ff */
[-C--:B------:R-:W-:Y:S01]  /*9330*/  FMUL.FTZ R24, R24, R3.reuse ;  /* 0x0000000318187220 */ /* 0x080fe20000410000 */
[----:B------:R-:W-:Y:S01]  /*9340*/  LOP3.LUT R15, R30, 0xffff0000, RZ, 0xc0, !PT ;  /* 0xffff00001e0f7812 */ /* 0x000fe200078ec0ff */
[----:B------:R-:W-:Y:S01]  /*9350*/  FFMA.FTZ R43, R14, R3, -R43 ;  /* 0x000000030e2b7223 */ /* 0x000fe2000001082b */
[----:B------:R-:W-:Y:S01]  /*9360*/  FFMA.FTZ R41, R12, R33, R41 ;  /* 0x000000210c297223 */ /* 0x000fe20000010029 */
[----:B------:R-:W-:Y:S01]  /*9370*/  FFMA.FTZ R37, R14, R37, R24 ;  /* 0x000000250e257223 */ /* 0x000fe20000010018 */
[----:B------:R-:W-:Y:S01]  /*9380*/  LOP3.LUT R14, R31, 0xffff0000, RZ, 0xc0, !PT ;  /* 0xffff00001f0e7812 */ /* 0x000fe200078ec0ff */
[----:B------:R-:W-:Y:S01]  /*9390*/  FMUL.FTZ R3, R4, R15 ;  /* 0x0000000f04037220 */ /* 0x000fe20000410000 */
[----:B------:R-:W-:Y:S02]  /*93a0*/  LOP3.LUT R8, R8, 0xffff0000, RZ, 0xc0, !PT ;  /* 0xffff000008087812 */ /* 0x000fe400078ec0ff */
[----:B------:R-:W-:Y:S01]  /*93b0*/  LOP3.LUT R12, R27, 0xffff0000, RZ, 0xc0, !PT ;  /* 0xffff00001b0c7812 */ /* 0x000fe200078ec0ff */
[-C--:B------:R-:W-:Y:S01]  /*93c0*/  FMUL.FTZ R27, R4, R25.reuse ;  /* 0x00000019041b7220 */ /* 0x080fe20000410000 */
[----:B------:R-:W-:Y:S01]  /*93d0*/  LOP3.LUT R9, R9, 0xffff0000, RZ, 0xc0, !PT ;  /* 0xffff000009097812 */ /* 0x000fe200078ec0ff */
[C---:B------:R-:W-:Y:S01]  /*93e0*/  FMUL.FTZ R24, R5.reuse, R14 ;  /* 0x0000000e05187220 */ /* 0x040fe20000410000 */
[C---:B------:R-:W-:Y:S01]  /*93f0*/  FFMA.FTZ R25, R8.reuse, R25, -R3 ;  /* 0x0000001908197223 */ /* 0x040fe20000010803 */
[----:B------:R-:W-:Y:S01]  /*9400*/  FMUL.FTZ R5, R5, R12 ;  /* 0x0000000c05057220 */ /* 0x000fe20000410000 */
[----:B------:R-:W-:Y:S01]  /*9410*/  FFMA.FTZ R27, R8, R15, R27 ;  /* 0x0000000f081b7223 */ /* 0x000fe2000001001b */
[----:B------:R-:W-:-:S02]  /*9420*/  IMAD.U32 R13, R10, 0x10000, RZ ;  /* 0x000100000a0d7824 */ /* 0x000fc400078e00ff */
[----:B------:R-:W-:Y:S01]  /*9430*/  FMUL.FTZ R8, R21, R20 ;  /* 0x0000001415087220 */ /* 0x000fe20000410000 */
[----:B------:R-:W-:Y:S02]  /*9440*/  IMAD.U32 R4, R28, 0x10000, RZ ;  /* 0x000100001c047824 */ /* 0x000fe400078e00ff */
[C---:B------:R-:W-:Y:S01]  /*9450*/  FFMA.FTZ R24, R9.reuse, R12, -R24 ;  /* 0x0000000c09187223 */ /* 0x040fe20000010818 */
[----:B------:R-:W-:Y:S01]  /*9460*/  FFMA.FTZ R14, R9, R14, R5 ;  /* 0x0000000e090e7223 */ /* 0x000fe20000010005 */
[----:B------:R-:W-:Y:S01]  /*9470*/  LOP3.LUT R5, R34, 0xffff0000, RZ, 0xc0, !PT ;  /* 0xffff000022057812 */ /* 0x000fe200078ec0ff */
[-C--:B------:R-:W-:Y:S01]  /*9480*/  FFMA.FTZ R9, R13, R4.reuse, -R8 ;  /* 0x000000040d097223 */ /* 0x080fe20000010808 */
[----:B------:R-:W-:Y:S01]  /*9490*/  FMUL.FTZ R12, R21, R4 ;  /* 0x00000004150c7220 */ /* 0x000fe20000410000 */
[----:B------:R-:W-:Y:S02]  /*94a0*/  LOP3.LUT R8, R35, 0xffff0000, RZ, 0xc0, !PT ;  /* 0xffff000023087812 */ /* 0x000fe400078ec0ff */
[----:B------:R-:W-:-:S02]  /*94b0*/  LOP3.LUT R3, R28, 0xffff0000, RZ, 0xc0, !PT ;  /* 0xffff00001c037812 */ /* 0x000fc400078ec0ff */
[----:B------:R-:W-:Y:S01]  /*94c0*/  LOP3.LUT R4, R29, 0xffff0000, RZ, 0xc0, !PT ;  /* 0xffff00001d047812 */ /* 0x000fe200078ec0ff */
[----:B------:R-:W-:Y:S01]  /*94d0*/  FFMA.FTZ R12, R13, R20, R12 ;  /* 0x000000140d0c7223 */ /* 0x000fe2000001000c */
[----:B------:R-:W-:Y:S01]  /*94e0*/  LOP3.LUT R10, R10, 0xffff0000, RZ, 0xc0, !PT ;  /* 0xffff00000a0a7812 */ /* 0x000fe200078ec0ff */
[C---:B------:R-:W-:Y:S01]  /*94f0*/  FMUL.FTZ R13, R6.reuse, R5 ;  /* 0x00000005060d7220 */ /* 0x040fe20000410000 */
[----:B------:R-:W-:Y:S01]  /*9500*/  LOP3.LUT R11, R11, 0xffff0000, RZ, 0xc0, !PT ;  /* 0xffff00000b0b7812 */ /* 0x000fe200078ec0ff */
        /* <DEDUP_REMOVED lines=17> */
.L_x_2096:
[----:B------:R-:W-:Y:S05]  /*9620*/  BSYNC B0 ;  /* 0x0000000000007941 */ /* 0x000fea0003800000 */
.L_x_2076:
        /* <DEDUP_REMOVED lines=8> */
.L_x_2073:
[----:B01234-:R-:W0:Y:S01]  /*96b0*/  S2R R0, SR_TID.X ;  /* 0x0000000000007919 */ /* 0x01fe220000002100 */
[----:B------:R-:W-:Y:S01]  /*96c0*/  ISETP.NE.AND P0, PT, R200, 0x3, PT ;  /* 0x00000003c800780c */ /* 0x000fe20003f05270 */
[----:B------:R-:W-:Y:S05]  /*96d0*/  WARPSYNC.ALL ;  /* 0x0000000000007948 */ /* 0x000fea0003800000 */
[----:B0-----:R-:W-:-:S05]  /*96e0*/  SHF.R.U32.HI R0, RZ, 0x7, R0 ;  /* 0x00000007ff007819 */ /* 0x001fca0000011600 */
[----:B------:R-:W-:-:S05]  /*96f0*/  VIADD R179, R0, 0x8 ;  /* 0x0000000800b37836 */ /* 0x000fca0000000000 */
[----:B------:R0:W-:Y:S06]  /*9700*/  BAR.SYNC.DEFER_BLOCKING R179, 0x100 ;  /* 0x000400b30000751d */ /* 0x0001ec0000010000 */
[----:B------:R-:W-:Y:S05]  /*9710*/  @!P0 BRA `(.L_x_2111) ;  /* 0x0000000000048947 */ /* 0x000fea0003800000 */
[----:B------:R-:W-:Y:S01]  /*9720*/  BPT.TRAP 0x1 ;  /* 0x000000040000795c */ /* 0x000fe20000300000 */
.L_x_2111:
[----:B------:R-:W-:Y:S01]  /*9730*/  IMAD R5, R16, 0x8, R17 ;  /* 0x0000000810057824 */ /* 0x000fe200078e0211 */
[----:B------:R-:W-:-:S04]  /*9740*/  SHF.L.U32 R20, R22, 0x1f, RZ ;  /* 0x0000001f16147819 */ /* 0x000fc800000006ff */
[----:B------:R1:W2:Y:S01]  /*9750*/  SYNCS.PHASECHK.TRANS64.TRYWAIT P2, [R5+URZ+0x22830], R20 ;  /* 0x02283014050075a7 */ /* 0x0002a2000804017f */
[----:B------:R-:W-:Y:S05]  /*9760*/  @!P0 BRA `(.L_x_2112) ;  /* 0x0000000000048947 */ /* 0x000fea0003800000 */
[----:B------:R-:W-:Y:S01]  /*9770*/  BPT.TRAP 0x1 ;  /* 0x000000040000795c */ /* 0x000fe20000300000 */
.L_x_2112:
[----:B------:R-:W3:Y:S01]  /*9780*/  S2R R3, SR_TID.X ;  /* 0x0000000000037919 */ /* 0x000ee20000002100 */
[----:B------:R-:W-:-:S05]  /*9790*/  VIADD R0, R17, 0x1c400 ;  /* 0x0001c40011007836 */ /* 0x000fca0000000000 */
[----:B------:R-:W-:-:S04]  /*97a0*/  SHF.R.U32.HI R0, RZ, 0x4, R0 ;  /* 0x00000004ff007819 */ /* 0x000fc80000011600 */
[----:B------:R-:W-:Y:S02]  /*97b0*/  LOP3.LUT R0, R0, 0x3fff, RZ, 0xc0, !PT ;  /* 0x00003fff00007812 */ /* 0x000fe400078ec0ff */
[----:B---3--:R-:W-:-:S04]  /*97c0*/  LOP3.LUT R3, R3, 0x7f, RZ, 0xc0, !PT ;  /* 0x0000007f03037812 */ /* 0x008fc800078ec0ff */
[----:B------:R-:W-:Y:S01]  /*97d0*/  ISETP.NE.AND P1, PT, R3, RZ, PT ;  /* 0x000000ff0300720c */ /* 0x000fe20003f25270 */
[----:B--2---:R-:W-:-:S12]  /*97e0*/  @P2 BRA `(.L_x_2113) ;  /* 0x0000000000082947 */ /* 0x004fd80003800000 */
[----:B------:R-:W2:Y:S02]  /*97f0*/  SYNCS.PHASECHK.TRANS64.TRYWAIT P2, [R5+URZ+0x22830], R20 ;  /* 0x02283014050075a7 */ /* 0x000ea4000804017f */
[----:B--2---:R-:W-:Y:S05]  /*9800*/  @!P2 BRA `(.L_x_2114) ;  /* 0x0000016400aca947 */ /* 0x004fea0003800000 */
.L_x_2113:
[----:B------:R-:W-:Y:S05]  /*9810*/  WARPSYNC.ALL ;  /* 0x0000000000007948 */ /* 0x000fea0003800000 */
[----:B------:R-:W-:-:S05]  /*9820*/  LOP3.LUT R21, R0, 0x10000, RZ, 0xfc, !PT ;  /* 0x0001000000157812 */ /* 0x000fca00078efcff */
[----:B------:R-:W-:Y:S01]  /*9830*/  IMAD R8, R16, 0x300, R21 ;  /* 0x0000030010087824 */ /* 0x000fe200078e0215 */
[----:B------:R-:W-:Y:S01]  /*9840*/  LOP3.LUT R6, R42, 0x10000, RZ, 0xfc, !PT ;  /* 0x000100002a067812 */ /* 0x000fe200078efcff */
[----:B------:R-:W-:Y:S01]  /*9850*/  IMAD.MOV.U32 R9, RZ, RZ, 0x40000040 ;  /* 0x40000040ff097424 */ /* 0x000fe200078e00ff */
[----:B------:R-:W3:Y:S01]  /*9860*/  LDL R80, [R1+0xc] ;  /* 0x00000c0001507983 */ /* 0x000ee20000100800 */
        /* <DEDUP_REMOVED lines=9> */
[----:B------:R-:W4:Y:S01]  /*9900*/  S2R R82, SR_TID.X ;  /* 0x0000000000527919 */ /* 0x000f220000002100 */
[----:B------:R-:W-:Y:S01]  /*9910*/  IMAD.MOV.U32 R15, RZ, RZ, 0x40000040 ;  /* 0x40000040ff0f7424 */ /* 0x000fe200078e00ff */
[----:B------:R-:W0:Y:S01]  /*9920*/  LDC.64 R180, c[0x0][0x9e0] ;  /* 0x00027800ffb47b82 */ /* 0x000e220000000a00 */
[----:B------:R-:W-:Y:S01]  /*9930*/  VIADD R12, R8, 0x4 ;  /* 0x00000004080c7836 */ /* 0x000fe20000000000 */
[----:B------:R-:W-:Y:S01]  /*9940*/  LOP3.LUT R2, R2, 0xffefffff, RZ, 0xc0, !PT ;  /* 0xffefffff02027812 */ /* 0x000fe200078ec0ff */
[----:B------:R-:W-:-:S02]  /*9950*/  IMAD.MOV.U32 R13, RZ, RZ, 0x40000040 ;  /* 0x40000040ff0d7424 */ /* 0x000fc400078e00ff */
[----:B------:R-:W-:Y:S02]  /*9960*/  IMAD.MOV.U32 R9, RZ, RZ, 0x40000040 ;  /* 0x40000040ff097424 */ /* 0x000fe400078e00ff */
[----:B------:R-:W-:Y:S02]  /*9970*/  @!P1 VIADD R0, R5, 0x22840 ;  /* 0x0002284005009836 */ /* 0x000fe40000000000 */
[----:B------:R-:W-:Y:S01]  /*9980*/  HGMMA.64x96x16.F32.BF16 R24, gdesc[UR4], RZ, !UPT, gsb0 ;  /* 0x01600000041879f0 */ /* 0x000fe2000c0018ff */
[----:B------:R-:W-:Y:S01]  /*9990*/  R2UR UR6, R10 ;  /* 0x000000000a0672ca */ /* 0x000fe200000e0000 */
[----:B------:R-:W-:Y:S01]  /*99a0*/  VIADD R10, R6, 0x4 ;  /* 0x00000004060a7836 */ /* 0x000fe20000000000 */
[----:B------:R-:W-:Y:S01]  /*99b0*/  R2UR UR7, R11 ;  /* 0x000000000b0772ca */ /* 0x000fe200000e0000 */
[----:B------:R-:W-:Y:S01]  /*99c0*/  IMAD.MOV.U32 R11, RZ, RZ, 0x40000040 ;  /* 0x40000040ff0b7424 */ /* 0x000fe200078e00ff */
[----:B------:R-:W-:Y:S02]  /*99d0*/  R2UR UR4, R14 ;  /* 0x000000000e0472ca */ /* 0x000fe400000e0000 */
[----:B------:R-:W-:-:S02]  /*99e0*/  R2UR UR5, R15 ;  /* 0x000000000f0572ca */ /* 0x000fc400000e0000 */
[----:B------:R-:W-:Y:S02]  /*99f0*/  @!P1 PRMT R0, RZ, 0x654, R0 ;  /* 0x00000654ff009816 */ /* 0x000fe40000000000 */
[----:B0-----:R-:W-:Y:S02]  /*9a00*/  ISETP.GE.AND P2, PT, R181, 0x1, PT ;  /* 0x00000001b500780c */ /* 0x001fe40003f46270 */
[----:B----4-:R-:W-:-:S04]  /*9a10*/  SHF.R.U32.HI R82, RZ, 0x7, R82 ;  /* 0x00000007ff527819 */ /* 0x010fc80000011652 */
[----:B------:R-:W-:-:S07]  /*9a20*/  IADD3 R176, -R82, 0xb, RZ ;  /* 0x0000000b52b07810 */ /* 0x000fce0007ffe1ff */
[----:B------:R-:W-:Y:S01]  /*9a30*/  @P2 LOP3.LUT R2, R2, 0x100000, RZ, 0xfc, !PT ;  /* 0x0010000002022812 */ /* 0x000fe200078efcff */
[----:B------:R-:W-:Y:S02]  /*9a40*/  WARPGROUP.DEPBAR.LE gsb0, 0x0 ;  /* 0x00008000000079c5 */ /* 0x000fe40000010000 */
[----:B------:R-:W-:-:S06]  /*9a50*/  WARPGROUP.ARRIVE ;  /* 0x00000000000079c5 */ /* 0x000fcc0000000000 */
[----:B------:R-:W-:Y:S01]  /*9a60*/  HGMMA.64x96x16.F32.BF16 R24, gdesc[UR4], R24, gsb0 ;  /* 0x01600000041879f0 */ /* 0x000fe20008001818 */
[----:B------:R-:W-:Y:S01]  /*9a70*/  R2UR UR6, R12 ;  /* 0x000000000c0672ca */ /* 0x000fe200000e0000 */
[----:B------:R-:W-:Y:S01]  /*9a80*/  VIADD R12, R8, 0x6 ;  /* 0x00000006080c7836 */ /* 0x000fe20000000000 */
[----:B------:R-:W-:Y:S01]  /*9a90*/  R2UR UR7, R13 ;  /* 0x000000000d0772ca */ /* 0x000fe200000e0000 */
[----:B------:R-:W-:Y:S01]  /*9aa0*/  VIADD R8, R6, 0x6 ;  /* 0x0000000606087836 */ /* 0x000fe20000000000 */
[----:B------:R-:W-:Y:S01]  /*9ab0*/  R2UR UR4, R10 ;  /* 0x000000000a0472ca */ /* 0x000fe200000e0000 */
[----:B------:R-:W-:Y:S01]  /*9ac0*/  IMAD.MOV.U32 R13, RZ, RZ, 0x40000040 ;  /* 0x40000040ff0d7424 */ /* 0x000fe200078e00ff */
        /* <DEDUP_REMOVED lines=11> */
[----:B------:R-:W-:Y:S02]  /*9b80*/  ULDC.64 UR4, c[0x0][0x9d8] ;  /* 0x0002760000047ab9 */ /* 0x000fe40000000a00 */
[----:B------:R-:W-:Y:S01]  /*9b90*/  ULOP3.LUT UR51, URZ, UR5, URZ, 0x33, !UPT ;  /* 0x000000053f337292 */ /* 0x000fe2000f8e333f */
[----:B------:R-:W-:Y:S02]  /*9ba0*/  WARPGROUP.DEPBAR.LE gsb0, 0x0 ;  /* 0x00008000000079c5 */ /* 0x000fe40000010000 */
[----:B------:R-:W-:Y:S01]  /*9bb0*/  FMUL.FTZ R28, R28, UR4 ;  /* 0x000000041c1c7c20 */ /* 0x000fe20008410000 */
[----:B------:R-:W-:Y:S01]  /*9bc0*/  FMUL.FTZ R25, R25, UR4 ;  /* 0x0000000419197c20 */ /* 0x000fe20008410000 */
[----:B------:R-:W-:Y:S01]  /*9bd0*/  FMUL.FTZ R29, R29, UR4 ;  /* 0x000000041d1d7c20 */ /* 0x000fe20008410000 */
[----:B------:R-:W-:Y:S01]  /*9be0*/  FMUL.FTZ R32, R32, UR4 ;  /* 0x0000000420207c20 */ /* 0x000fe20008410000 */
[----:B------:R0:W4:Y:S01]  /*9bf0*/  MUFU.TANH R74, R28 ;  /* 0x0000001c004a7308 */ /* 0x0001220000002400 */
[----:B------:R-:W-:Y:S01]  /*9c00*/  FMUL.FTZ R33, R33, UR4 ;  /* 0x0000000421217c20 */ /* 0x000fe20008410000 */
[----:B------:R-:W-:Y:S01]  /*9c10*/  FMUL.FTZ R40, R40, UR4 ;  /* 0x0000000428287c20 */ /* 0x000fe20008410000 */
[----:B------:R-:W-:Y:S01]  /*9c20*/  FMUL.FTZ R72, R24, UR4 ;  /* 0x0000000418487c20 */ /* 0x000fe20008410000 */
[----:B------:R-:W-:Y:S01]  /*9c30*/  FMUL.FTZ R12, R30, UR4 ;  /* 0x000000041e0c7c20 */ /* 0x000fe20008410000 */
[----:B------:R-:W-:Y:S01]  /*9c40*/  FMUL.FTZ R3, R26, UR4 ;  /* 0x000000041a037c20 */ /* 0x000fe20008410000 */
[----:B------:R-:W-:Y:S01]  /*9c50*/  FMUL.FTZ R4, R27, UR4 ;  /* 0x000000041b047c20 */ /* 0x000fe20008410000 */
[----:B------:R-:W-:Y:S01]  /*9c60*/  FMUL.FTZ R24, R31, UR4 ;  /* 0x000000041f187c20 */ /* 0x000fe20008410000 */
[----:B------:R1:W2:Y:S01]  /*9c70*/  MUFU.TANH R73, R25 ;  /* 0x0000001900497308 */ /* 0x0002a20000002400 */
[----:B0-----:R-:W-:Y:S01]  /*9c80*/  FMUL.FTZ R28, R39, UR4 ;  /* 0x00000004271c7c20 */ /* 0x001fe20008410000 */
[----:B------:R-:W-:-:S02]  /*9c90*/  IMAD.MOV.U32 R39, RZ, RZ, -0x60 ;  /* 0xffffffa0ff277424 */ /* 0x000fc400078e00ff */
[----:B------:R-:W-:Y:S01]  /*9ca0*/  FMUL.FTZ R30, R42, UR4 ;  /* 0x000000042a1e7c20 */ /* 0x000fe20008410000 */
[----:B------:R-:W-:Y:S01]  /*9cb0*/  FMUL.FTZ R26, R35, UR4 ;  /* 0x00000004231a7c20 */ /* 0x000fe20008410000 */
[----:B------:R-:W-:Y:S01]  /*9cc0*/  FMUL.FTZ R27, R38, UR4 ;  /* 0x00000004261b7c20 */ /* 0x000fe20008410000 */
[----:B------:R-:W-:Y:S02]  /*9cd0*/  IMAD R39, R178, R39, 0x60 ;  /* 0x00000060b2277424 */ /* 0x000fe400078e0227 */
[----:B------:R-:W-:Y:S01]  /*9ce0*/  FMUL.FTZ R41, R41, UR4 ;  /* 0x0000000429297c20 */ /* 0x000fe20008410000 */
[----:B------:R-:W0:Y:S01]  /*9cf0*/  MUFU.TANH R75, R29 ;  /* 0x0000001d004b7308 */ /* 0x000e220000002400 */
[----:B-1----:R-:W-:Y:S01]  /*9d00*/  FMUL.FTZ R25, R34, UR4 ;  /* 0x0000000422197c20 */ /* 0x002fe20008410000 */
[----:B------:R-:W-:Y:S02]  /*9d10*/  IMAD.IADD R34, R202, 0x1, R39 ;  /* 0x00000001ca227824 */ /* 0x000fe400078e0227 */
[----:B------:R-:W-:Y:S01]  /*9d20*/  FMUL.FTZ R44, R44, UR4 ;  /* 0x000000042c2c7c20 */ /* 0x000fe20008410000 */
[----:B------:R-:W-:Y:S01]  /*9d30*/  FMUL.FTZ R45, R45, UR4 ;  /* 0x000000042d2d7c20 */ /* 0x000fe20008410000 */
[----:B------:R-:W-:Y:S01]  /*9d40*/  FMUL.FTZ R42, R46, UR4 ;  /* 0x000000042e2a7c20 */ /* 0x000fe20008410000 */
[----:B------:R-:W-:Y:S01]  /*9d50*/  FMUL.FTZ R48, R48, UR4 ;  /* 0x0000000430307c20 */ /* 0x000fe20008410000 */
[----:B------:R-:W-:Y:S01]  /*9d60*/  FMUL.FTZ R49, R49, UR4 ;  /* 0x0000000431317c20 */ /* 0x000fe20008410000 */
[----:B------:R1:W0:Y:S01]  /*9d70*/  MUFU.TANH R76, R32 ;  /* 0x00000020004c7308 */ /* 0x0002220000002400 */
[----:B------:R-:W-:Y:S01]  /*9d80*/  FMUL.FTZ R50, R50, UR4 ;  /* 0x0000000432327c20 */ /* 0x000fe20008410000 */
[----:B------:R-:W-:Y:S01]  /*9d90*/  FMUL.FTZ R51, R51, UR4 ;  /* 0x0000000433337c20 */ /* 0x000fe20008410000 */
[----:B------:R-:W-:Y:S01]  /*9da0*/  FMUL.FTZ R52, R52, UR4 ;  /* 0x0000000434347c20 */ /* 0x000fe20008410000 */
[----:B------:R-:W-:Y:S01]  /*9db0*/  FMUL.FTZ R53, R53, UR4 ;  /* 0x0000000435357c20 */ /* 0x000fe20008410000 */
[----:B------:R-:W-:Y:S01]  /*9dc0*/  FMUL.FTZ R54, R54, UR4 ;  /* 0x0000000436367c20 */ /* 0x000fe20008410000 */
[----:B------:R-:W-:Y:S01]  /*9dd0*/  FMUL.FTZ R55, R55, UR4 ;  /* 0x0000000437377c20 */ /* 0x000fe20008410000 */
[----:B------:R-:W-:Y:S01]  /*9de0*/  FMUL.FTZ R56, R56, UR4 ;  /* 0x0000000438387c20 */ /* 0x000fe20008410000 */
[----:B------:R4:W0:Y:S01]  /*9df0*/  MUFU.TANH R77, R33 ;  /* 0x00000021004d7308 */ /* 0x0008220000002400 */
[----:B-1----:R-:W-:Y:S01]  /*9e00*/  FMUL.FTZ R32, R43, UR4 ;  /* 0x000000042b207c20 */ /* 0x002fe20008410000 */
[----:B------:R-:W-:Y:S01]  /*9e10*/  FMUL.FTZ R57, R57, UR4 ;  /* 0x0000000439397c20 */ /* 0x000fe20008410000 */
[----:B------:R-:W-:Y:S01]  /*9e20*/  FMUL.FTZ R59, R59, UR4 ;  /* 0x000000043b3b7c20 */ /* 0x000fe20008410000 */
[----:B------:R-:W-:Y:S01]  /*9e30*/  FMUL.FTZ R61, R61, UR4 ;  /* 0x000000043d3d7c20 */ /* 0x000fe20008410000 */
[----:B------:R-:W-:Y:S01]  /*9e40*/  FMUL.FTZ R63, R63, UR4 ;  /* 0x000000043f3f7c20 */ /* 0x000fe20008410000 */
[----:B------:R-:W-:Y:S01]  /*9e50*/  FMUL.FTZ R13, R67, UR4 ;  /* 0x00000004430d7c20 */ /* 0x000fe20008410000 */
[----:B------:R-:W-:Y:S01]  /*9e60*/  FMUL.FTZ R68, R68, UR4 ;  /* 0x0000000444447c20 */ /* 0x000fe20008410000 */
[----:B------:R1:W0:Y:S01]  /*9e70*/  MUFU.TANH R92, R40 ;  /* 0x00000028005c7308 */ /* 0x0002220000002400 */
[----:B----4-:R-:W-:Y:S01]  /*9e80*/  FMUL.FTZ R33, R66, UR4 ;  /* 0x0000000442217c20 */ /* 0x010fe20008410000 */
[----:B------:R-:W-:Y:S01]  /*9e90*/  FMUL.FTZ R69, R69, UR4 ;  /* 0x0000000445457c20 */ /* 0x000fe20008410000 */
[----:B------:R-:W-:Y:S01]  /*9ea0*/  FMUL.FTZ R31, R70, UR4 ;  /* 0x00000004461f7c20 */ /* 0x000fe20008410000 */
[----:B------:R-:W-:Y:S01]  /*9eb0*/  FMUL.FTZ R29, R71, UR4 ;  /* 0x00000004471d7c20 */ /* 0x000fe20008410000 */
[----:B------:R-:W-:Y:S01]  /*9ec0*/  FMUL.FTZ R36, R36, UR4 ;  /* 0x0000000424247c20 */ /* 0x000fe20008410000 */
[----:B------:R-:W-:Y:S01]  /*9ed0*/  FMUL.FTZ R37, R37, UR4 ;  /* 0x0000000425257c20 */ /* 0x000fe20008410000 */
[----:B------:R-:W-:Y:S01]  /*9ee0*/  FMUL.FTZ R60, R60, UR4 ;  /* 0x000000043c3c7c20 */ /* 0x000fe20008410000 */
[----:B------:R-:W-:Y:S01]  /*9ef0*/  FMUL.FTZ R62, R62, UR4 ;  /* 0x000000043e3e7c20 */ /* 0x000fe20008410000 */
[----:B-1----:R-:W-:Y:S01]  /*9f00*/  FMUL.FTZ R40, R47, UR4 ;  /* 0x000000042f287c20 */ /* 0x002fe20008410000 */
[----:B------:R-:W-:Y:S01]  /*9f10*/  FMUL.FTZ R64, R64, UR4 ;  /* 0x0000000440407c20 */ /* 0x000fe20008410000 */
[----:B------:R1:W-:Y:S06]  /*9f20*/  BAR.ARV R176, 0x100 ;  /* 0x000400b00000751d */ /* 0x0003ec0000002000 */
[----:B------:R4:W-:Y:S01]  /*9f30*/  @!P1 SYNCS.ARRIVE.TRANS64.RED.A1T0 RZ, [R0+URZ], RZ ;  /* 0x000000ff00ff99a7 */ /* 0x0009e2000810043f */
[----:B------:R-:W0:Y:S01]  /*9f40*/  MUFU.TANH R43, R50 ;  /* 0x00000032002b7308 */ /* 0x000e220000002400 */
[----:B------:R-:W-:Y:S01]  /*9f50*/  FMUL.FTZ R65, R65, UR4 ;  /* 0x0000000441417c20 */ /* 0x000fe20008410000 */
[----:B------:R-:W-:Y:S01]  /*9f60*/  FMUL.FTZ R58, R58, UR4 ;  /* 0x000000043a3a7c20 */ /* 0x000fe20008410000 */
[----:B----4-:R-:W-:-:S05]  /*9f70*/  IADD3 R0, -R203, 0x1, R34 ;  /* 0x00000001cb007810 */ /* 0x010fca0007ffe122 */
[----:B------:R-:W4:Y:S01]  /*9f80*/  MUFU.TANH R47, R54 ;  /* 0x00000036002f7308 */ /* 0x000f220000002400 */
[----:B------:R-:W-:Y:S02]  /*9f90*/  IMAD.IADD R35, R0, 0x1, -R23 ;  /* 0x0000000100237824 */ /* 0x000fe400078e0a17 */
[----:B---3--:R-:W-:-:S05]  /*9fa0*/  IMAD R0, R205, 0x80, R80 ;  /* 0x00000080cd007824 */ /* 0x008fca00078e0250 */
[----:B------:R-:W3:Y:S01]  /*9fb0*/  MUFU.TANH R72, R72 ;  /* 0x0000004800487308 */ /* 0x000ee20000002400 */
[C---:B------:R-:W-:Y:S02]  /*9fc0*/  IMAD.IADD R96, R35.reuse, 0x1, R180 ;  /* 0x0000000123607824 */ /* 0x040fe400078e02b4 */
[----:B------:R-:W-:-:S04]  /*9fd0*/  VIADD R67, R35, UR51 ;  /* 0x0000003323437c36 */ /* 0x000fc80008000000 */
[----:B------:R-:W-:Y:S01]  /*9fe0*/  IMAD.IADD R35, R67, 0x1, R0 ;  /* 0x0000000143237824 */ /* 0x000fe200078e0200 */
        /* <DEDUP_REMOVED lines=39> */
[----:B--2---:R-:W-:-:S05]  /*a260*/  IMAD.IADD R65, R34, 0x1, -R23 ;  /* 0x0000000122417824 */ /* 0x004fca00078e0a17 */
[----:B------:R-:W-:Y:S01]  /*a270*/  VIADDMNMX R34, R0, R96, R65, PT ;  /* 0x0000006000227246 */ /* 0x000fe20003800141 */
[----:B-1----:R-:W-:Y:S01]  /*a280*/  IMAD.IADD R58, R39, 0x1, -R23 ;  /* 0x00000001273a7824 */ /* 0x002fe200078e0a17 */
[----:B---34-:R-:W-:Y:S06]  /*a290*/  @!P2 BRA `(.L_x_2115) ;  /* 0x00000000004ca947 */ /* 0x018fec0003800000 */
[----:B------:R-:W-:Y:S01]  /*a2a0*/  IADD3 R36, R0, R202, -R203 ;  /* 0x000000ca00247210 */ /* 0x000fe20007ffe8cb */
[----:B------:R-:W-:Y:S03]  /*a2b0*/  BSSY B0, `(.L_x_2116) ;  /* 0x000000e000007945 */ /* 0x000fe60003800000 */
        /* <DEDUP_REMOVED lines=9> */
.L_x_2117:
[----:B------:R-:W-:-:S13]  /*a350*/  ISETP.NE.AND P2, PT, R181, 0x1, PT ;  /* 0x00000001b500780c */ /* 0x000fda0003f45270 */
[----:B------:R-:W1:Y:S02]  /*a360*/  @P2 LDC.64 R70, c[0x0][0x9e8] ;  /* 0x00027a00ff462b82 */ /* 0x000e640000000a00 */
[----:B-1----:R-:W-:-:S05]  /*a370*/  @P2 IMAD.HI.U32 R38, R36, R70, RZ ;  /* 0x0000004624262227 */ /* 0x002fca00078e00ff */
[----:B------:R-:W-:-:S07]  /*a380*/  @P2 SHF.R.U32.HI R36, RZ, R71, R38 ;  /* 0x00000047ff242219 */ /* 0x000fce0000011626 */
.L_x_2118:
[----:B------:R-:W-:Y:S05]  /*a390*/  BSYNC B0 ;  /* 0x0000000000007941 */ /* 0x000fea0003800000 */
.L_x_2116:
[----:B------:R-:W-:-:S05]  /*a3a0*/  IMAD R36, R36, R181, R58 ;  /* 0x000000b524247224 */ /* 0x000fca00078e023a */
[----:B------:R-:W-:Y:S02]  /*a3b0*/  VIMNMX R35, R35, R36, !PT ;  /* 0x0000002423237248 */ /* 0x000fe40007fe0100 */
[----:B------:R-:W-:-:S07]  /*a3c0*/  VIADDMNMX R34, R36, R181, R34, PT ;  /* 0x000000b524227246 */ /* 0x000fce0003800122 */
.L_x_2115:
[C---:B------:R-:W-:Y:S02]  /*a3d0*/  ISETP.GE.AND P2, PT, R39.reuse, 0x2, PT ;  /* 0x000000022700780c */ /* 0x040fe40003f46270 */
[----:B------:R-:W-:Y:S02]  /*a3e0*/  ISETP.GE.AND P4, PT, R39, 0x9, PT ;  /* 0x000000092700780c */ /* 0x000fe40003f86270 */
[----:B------:R-:W-:Y:S02]  /*a3f0*/  ISETP.GT.AND P3, PT, R35, 0x1, !P2 ;  /* 0x000000012300780c */ /* 0x000fe40005764270 */
[----:B------:R-:W-:Y:S02]  /*a400*/  P2R R38, PR, RZ, 0x10 ;  /* 0x00000010ff267803 */ /* 0x000fe40000000000 */
[----:B------:R-:W-:Y:S02]  /*a410*/  ISETP.LT.OR P3, PT, R34, 0x2, P3 ;  /* 0x000000022200780c */ /* 0x000fe40001f61670 */
[----:B------:R-:W-:-:S02]  /*a420*/  ISETP.GE.AND P6, PT, R39, 0x1, PT ;  /* 0x000000012700780c */ /* 0x000fc40003fc6270 */
[----:B------:R-:W-:Y:S02]  /*a430*/  FSEL R98, R73, -INF , !P3 ;  /* 0xff80000049627808 */ /* 0x000fe40005800000 */
[----:B------:R-:W-:Y:S02]  /*a440*/  ISETP.GT.AND P3, PT, R35, 0x8, !P4 ;  /* 0x000000082300780c */ /* 0x000fe40006764270 */
[----:B------:R-:W-:Y:S02]  /*a450*/  ISETP.GE.AND P4, PT, R39, 0xa, PT ;  /* 0x0000000a2700780c */ /* 0x000fe40003f86270 */
[----:B------:R-:W-:Y:S02]  /*a460*/  ISETP.LT.OR P3, PT, R34, 0x9, P3 ;  /* 0x000000092200780c */ /* 0x000fe40001f61670 */
[----:B------:R-:W-:Y:S02]  /*a470*/  P2R R62, PR, RZ, 0x10 ;  /* 0x00000010ff3e7803 */ /* 0x000fe40000000000 */
[----:B------:R-:W-:-:S02]  /*a480*/  FSEL R154, R74, -INF , !P3 ;  /* 0xff8000004a9a7808 */ /* 0x000fc40005800000 */
[----:B------:R-:W-:Y:S02]  /*a490*/  ISETP.GT.AND P3, PT, R35, 0x9, !P4 ;  /* 0x000000092300780c */ /* 0x000fe40006764270 */
[----:B------:R-:W-:Y:S02]  /*a4a0*/  ISETP.GE.AND P4, PT, R39, 0x11, PT ;  /* 0x000000112700780c */ /* 0x000fe40003f86270 */
[----:B------:R-:W-:Y:S02]  /*a4b0*/  ISETP.LT.OR P3, PT, R34, 0xa, P3 ;  /* 0x0000000a2200780c */ /* 0x000fe40001f61670 */
[----:B------:R-:W-:Y:S02]  /*a4c0*/  P2R R64, PR, RZ, 0x10 ;  /* 0x00000010ff407803 */ /* 0x000fe40000000000 */
[----:B0-----:R-:W-:Y:S02]  /*a4d0*/  FSEL R100, R75, -INF , !P3 ;  /* 0xff8000004b647808 */ /* 0x001fe40005800000 */
[----:B------:R-:W-:-:S02]  /*a4e0*/  ISETP.GT.AND P3, PT, R35, 0x10, !P4 ;  /* 0x000000102300780c */ /* 0x000fc40006764270 */
[----:B------:R-:W-:Y:S02]  /*a4f0*/  ISETP.GE.AND P4, PT, R39, 0x12, PT ;  /* 0x000000122700780c */ /* 0x000fe40003f86270 */
[----:B------:R-:W-:Y:S02]  /*a500*/  ISETP.LT.OR P3, PT, R34, 0x11, P3 ;  /* 0x000000112200780c */ /* 0x000fe40001f61670 */
[----:B------:R-:W-:Y:S02]  /*a510*/  P2R R71, PR, RZ, 0x10 ;  /* 0x00000010ff477803 */ /* 0x000fe40000000000 */
[----:B------:R-:W-:Y:S02]  /*a520*/  FSEL R156, R76, -INF , !P3 ;  /* 0xff8000004c9c7808 */ /* 0x000fe40005800000 */
[----:B------:R-:W-:Y:S02]  /*a530*/  ISETP.GT.AND P3, PT, R35, 0x11, !P4 ;  /* 0x000000112300780c */ /* 0x000fe40006764270 */
[----:B------:R-:W-:-:S02]  /*a540*/  ISETP.GE.AND P4, PT, R39, 0x19, PT ;  /* 0x000000192700780c */ /* 0x000fc40003f86270 */
[C---:B------:R-:W-:Y:S02]  /*a550*/  ISETP.LT.OR P3, PT, R34.reuse, 0x12, P3 ;  /* 0x000000122200780c */ /* 0x040fe40001f61670 */
[----:B------:R-:W-:Y:S02]  /*a560*/  P2R R73, PR, RZ, 0x10 ;  /* 0x00000010ff497803 */ /* 0x000fe40000000000 */
[----:B------:R-:W-:Y:S02]  /*a570*/  FSEL R102, R77, -INF , !P3 ;  /* 0xff8000004d667808 */ /* 0x000fe40005800000 */
[----:B------:R-:W-:Y:S02]  /*a580*/  ISETP.GT.AND P3, PT, R35, 0x18, !P4 ;  /* 0x000000182300780c */ /* 0x000fe40006764270 */
[----:B------:R-:W-:Y:S02]  /*a590*/  ISETP.GE.AND P4, PT, R39, 0x1a, PT ;  /* 0x0000001a2700780c */ /* 0x000fe40003f86270 */
[----:B------:R-:W-:-:S02]  /*a5a0*/  ISETP.LT.OR P3, PT, R34, 0x19, P3 ;  /* 0x000000192200780c */ /* 0x000fc40001f61670 */
[----:B------:R-:W-:Y:S02]  /*a5b0*/  P2R R75, PR, RZ, 0x10 ;  /* 0x00000010ff4b7803 */ /* 0x000fe40000000000 */
[----:B------:R-:W-:Y:S02]  /*a5c0*/  FSEL R158, R78, -INF , !P3 ;  /* 0xff8000004e9e7808 */ /* 0x000fe40005800000 */
[----:B------:R-:W-:Y:S02]  /*a5d0*/  ISETP.GT.AND P3, PT, R35, 0x19, !P4 ;  /* 0x000000192300780c */ /* 0x000fe40006764270 */
[----:B------:R-:W-:Y:S02]  /*a5e0*/  ISETP.GE.AND P4, PT, R39, 0x21, PT ;  /* 0x000000212700780c */ /* 0x000fe40003f86270 */
[----:B------:R-:W-:Y:S02]  /*a5f0*/  ISETP.LT.OR P3, PT, R34, 0x1a, P3 ;  /* 0x0000001a2200780c */ /* 0x000fe40001f61670 */
[----:B------:R-:W-:-:S02]  /*a600*/  P2R R76, PR, RZ, 0x10 ;  /* 0x00000010ff4c7803 */ /* 0x000fc40000000000 */
        /* <DEDUP_REMOVED lines=9> */
[----:B------:R-:W-:Y:S02]  /*a6a0*/  IADD3 R37, R67, 0x8, R0 ;  /* 0x0000000843257810 */ /* 0x000fe40007ffe000 */
        /* <DEDUP_REMOVED lines=72> */
[----:B------:R-:W-:Y:S02]  /*ab30*/  ISETP.GE.AND P5, PT, R181, 0x1, PT ;  /* 0x00000001b500780c */ /* 0x000fe40003fa6270 */
[----:B------:R-:W-:-:S11]  /*ab40*/  VIADDMNMX R96, R34, R96, R65, PT ;  /* 0x0000006022607246 */ /* 0x000fd60003800141 */
[----:B------:R-:W-:Y:S05]  /*ab50*/  @!P5 BRA `(.L_x_2119) ;  /* 0x000000000050d947 */ /* 0x000fea0003800000 */
[----:B------:R-:W-:Y:S01]  /*ab60*/  IADD3 R34, R0, R202, -R203 ;  /* 0x000000ca00227210 */ /* 0x000fe20007ffe8cb */
[----:B------:R-:W-:Y:S04]  /*ab70*/  BSSY B0, `(.L_x_2120) ;  /* 0x000000f000007945 */ /* 0x000fe80003800000 */
[----:B------:R-:W-:-:S05]  /*ab80*/  VIADD R36, R34, 0x8 ;  /* 0x0000000822247836 */ /* 0x000fca0000000000 */
        /* <DEDUP_REMOVED lines=9> */
.L_x_2121:
[----:B------:R-:W-:-:S13]  /*ac20*/  ISETP.NE.AND P5, PT, R181, 0x1, PT ;  /* 0x00000001b500780c */ /* 0x000fda0003fa5270 */
[----:B------:R-:W0:Y:S02]  /*ac30*/  @P5 LDC.64 R34, c[0x0][0x9e8] ;  /* 0x00027a00ff225b82 */ /* 0x000e240000000a00 */
[----:B0-----:R-:W-:-:S05]  /*ac40*/  @P5 IMAD.HI.U32 R34, R36, R34, RZ ;  /* 0x0000002224225227 */ /* 0x001fca00078e00ff */
[----:B------:R-:W-:-:S07]  /*ac50*/  @P5 SHF.R.U32.HI R36, RZ, R35, R34 ;  /* 0x00000023ff245219 */ /* 0x000fce0000011622 */
.L_x_2122:
[----:B------:R-:W-:Y:S05]  /*ac60*/  BSYNC B0 ;  /* 0x0000000000007941 */ /* 0x000fea0003800000 */
.L_x_2120:
[----:B------:R-:W-:-:S05]  /*ac70*/  IMAD R36, R36, R181, R58 ;  /* 0x000000b524247224 */ /* 0x000fca00078e023a */
[----:B------:R-:W-:Y:S02]  /*ac80*/  VIMNMX R37, R37, R36, !PT ;  /* 0x0000002425257248 */ /* 0x000fe40007fe0100 */
[----:B------:R-:W-:-:S07]  /*ac90*/  VIADDMNMX R96, R36, R181, R96, PT ;  /* 0x000000b524607246 */ /* 0x000fce0003800160 */
.L_x_2119:
[C---:B------:R-:W-:Y:S01]  /*aca0*/  ISETP.GT.AND P2, PT, R37.reuse, 0x1, !P2 ;  /* 0x000000012500780c */ /* 0x040fe20005744270 */
[----:B------:R-:W-:Y:S01]  /*acb0*/  ULDC UR4, c[0x0][0x988] ;  /* 0x0002620000047ab9 */ /* 0x000fe20000000800 */
[----:B------:R-:W-:Y:S01]  /*acc0*/  ISETP.NE.AND P5, PT, R76, RZ, PT ;  /* 0x000000ff4c00720c */ /* 0x000fe20003fa5270 */
[----:B------:R-:W-:Y:S01]  /*acd0*/  IMAD.U32 R177, RZ, RZ, UR4 ;  /* 0x00000004ffb17e24 */ /* 0x000fe2000f8e00ff */
[----:B------:R-:W-:Y:S02]  /*ace0*/  ISETP.LT.OR P2, PT, R96, 0x2, P2 ;  /* 0x000000026000780c */ /* 0x000fe40001741670 */
[----:B------:R-:W-:Y:S02]  /*acf0*/  ISETP.GT.AND P6, PT, R37, RZ, !P6 ;  /* 0x000000ff2500720c */ /* 0x000fe400077c4270 */
[----:B------:R-:W-:Y:S02]  /*ad00*/  FSEL R82, R4, -INF , !P2 ;  /* 0xff80000004527808 */ /* 0x000fe40005000000 */
[----:B------:R-:W-:-:S02]  /*ad10*/  ISETP.NE.AND P2, PT, R38, RZ, PT ;  /* 0x000000ff2600720c */ /* 0x000fc40003f45270 */
[C---:B------:R-:W-:Y:S02]  /*ad20*/  ISETP.LT.OR P6, PT, R96.reuse, 0x1, P6 ;  /* 0x000000016000780c */ /* 0x040fe400037c1670 */
[----:B------:R-:W-:Y:S02]  /*ad30*/  ISETP.GT.AND P2, PT, R37, 0x8, !P2 ;  /* 0x000000082500780c */ /* 0x000fe40005744270 */
[----:B------:R-:W-:Y:S02]  /*ad40*/  FSEL R35, R3, -INF , !P6 ;  /* 0xff80000003237808 */ /* 0x000fe40007000000 */
        /* <DEDUP_REMOVED lines=34> */
[----:B------:R-:W-:Y:S02]  /*af70*/  FMNMX.FTZ R3, R70, R3, !PT ;  /* 0x0000000346037209 */ /* 0x000fe40007810000 */
[----:B------:R-:W-:Y:S02]  /*af80*/  ISETP.LT.OR P2, PT, R96, 0x1a, P2 ;  /* 0x0000001a6000780c */ /* 0x000fe40001741670 */
[----:B------:R-:W-:Y:S02]  /*af90*/  FMNMX.FTZ R3, R66, R3, !PT ;  /* 0x0000000342037209 */ /* 0x000fe40007810000 */
[----:B------:R-:W-:Y:S02]  /*afa0*/  FSEL R62, R28, -INF , !P2 ;  /* 0xff8000001c3e7808 */ /* 0x000fe40005000000 */
[----:B------:R-:W-:-:S02]  /*afb0*/  ISETP.GT.AND P2, PT, R37, 0x20, !P5 ;  /* 0x000000202500780c */ /* 0x000fc40006f44270 */
[----:B------:R-:W-:Y:S02]  /*afc0*/  ISETP.NE.AND P5, PT, R56, RZ, PT ;  /* 0x000000ff3800720c */ /* 0x000fe40003fa5270 */
[----:B------:R-:W-:Y:S02]  /*afd0*/  ISETP.LT.OR P2, PT, R96, 0x21, P2 ;  /* 0x000000216000780c */ /* 0x000fe40001741670 */
[----:B------:R-:W-:Y:S02]  /*afe0*/  FMNMX.FTZ R3, R60, R3, !PT ;  /* 0x000000033c037209 */ /* 0x000fe40007810000 */
[----:B------:R-:W-:Y:S02]  /*aff0*/  FSEL R58, R30, -INF , !P2 ;  /* 0xff8000001e3a7808 */ /* 0x000fe40005000000 */
[----:B------:R-:W-:Y:S02]  /*b000*/  ISETP.NE.AND P2, PT, R77, RZ, PT ;  /* 0x000000ff4d00720c */ /* 0x000fe40003f45270 */
[----:B------:R-:W-:-:S02]  /*b010*/  FMNMX.FTZ R3, R54, R3, !PT ;  /* 0x0000000336037209 */ /* 0x000fc40007810000 */
        /* <DEDUP_REMOVED lines=12> */
[----:B------:R-:W-:Y:S01]  /*b0e0*/  ISETP.NE.AND P2, PT, R83, RZ, PT ;  /* 0x000000ff5300720c */ /* 0x000fe20003f45270 */
[----:B------:R-:W0:Y:S01]  /*b0f0*/  SHFL.BFLY PT, R12, R3, 0x2, 0x1f ;  /* 0x0c401f00030c7f89 */ /* 0x000e2200000e0000 */
[C---:B------:R-:W-:Y:S02]  /*b100*/  ISETP.GT.AND P3, PT, R37.reuse, 0x51, !P3 ;  /* 0x000000512500780c */ /* 0x040fe40005f64270 */
[C---:B------:R-:W-:Y:S02]  /*b110*/  ISETP.GT.AND P2, PT, R37.reuse, 0x29, !P2 ;  /* 0x000000292500780c */ /* 0x040fe40005744270 */
[----:B------:R-:W-:Y:S02]  /*b120*/  ISETP.GT.AND P4, PT, R37, 0x58, !P4 ;  /* 0x000000582500780c */ /* 0x000fe40006784270 */
[C---:B------:R-:W-:Y:S02]  /*b130*/  ISETP.LT.OR P2, PT, R96.reuse, 0x2a, P2 ;  /* 0x0000002a6000780c */ /* 0x040fe40001741670 */
[----:B------:R-:W-:-:S02]  /*b140*/  ISETP.LT.OR P3, PT, R96, 0x52, P3 ;  /* 0x000000526000780c */ /* 0x000fc40001f61670 */
[----:B------:R-:W-:Y:S02]  /*b150*/  FSEL R40, R40, -INF , !P2 ;  /* 0xff80000028287808 */ /* 0x000fe40005000000 */
[----:B------:R-:W-:Y:S02]  /*b160*/  ISETP.NE.AND P2, PT, R45, RZ, PT ;  /* 0x000000ff2d00720c */ /* 0x000fe40003f45270 */
[----:B------:R-:W-:Y:S02]  /*b170*/  ISETP.LT.OR P4, PT, R96, 0x59, P4 ;  /* 0x000000596000780c */ /* 0x000fe40002781670 */
[----:B------:R-:W-:-:S04]  /*b180*/  ISETP.GT.AND P2, PT, R37, 0x30, !P2 ;  /* 0x000000302500780c */ /* 0x000fc80005744270 */
[----:B------:R-:W-:Y:S02]  /*b190*/  ISETP.LT.OR P2, PT, R96, 0x31, P2 ;  /* 0x000000316000780c */ /* 0x000fe40001741670 */
[----:B0-----:R-:W-:Y:S02]  /*b1a0*/  FMNMX.FTZ R25, R3, R12, !PT ;  /* 0x0000000c03197209 */ /* 0x001fe40007810000 */
[----:B------:R-:W-:Y:S02]  /*b1b0*/  FSEL R38, R43, -INF , !P2 ;  /* 0xff8000002b267808 */ /* 0x000fe40005000000 */
[----:B------:R-:W-:Y:S01]  /*b1c0*/  ISETP.NE.AND P2, PT, R85, RZ, PT ;  /* 0x000000ff5500720c */ /* 0x000fe20003f45270 */
[----:B------:R-:W0:Y:S01]  /*b1d0*/  SHFL.BFLY PT, R12, R25, 0x1, 0x1f ;  /* 0x0c201f00190c7f89 */ /* 0x000e2200000e0000 */
[----:B------:R-:W-:Y:S02]  /*b1e0*/  FMNMX.FTZ R3, R35, R82, !PT ;  /* 0x0000005223037209 */ /* 0x000fe40007810000 */
[----:B------:R-:W-:-:S02]  /*b1f0*/  ISETP.GT.AND P2, PT, R37, 0x31, !P2 ;  /* 0x000000312500780c */ /* 0x000fc40005744270 */
[----:B------:R-:W-:Y:S02]  /*b200*/  FMNMX.FTZ R3, R84, R3, !PT ;  /* 0x0000000354037209 */ /* 0x000fe40007810000 */
[----:B------:R-:W-:Y:S02]  /*b210*/  ISETP.LT.OR P2, PT, R96, 0x32, P2 ;  /* 0x000000326000780c */ /* 0x000fe40001741670 */
[----:B------:R-:W-:Y:S02]  /*b220*/  FMNMX.FTZ R3, R76, R3, !PT ;  /* 0x000000034c037209 */ /* 0x000fe40007810000 */
[----:B------:R-:W-:Y:S02]  /*b230*/  FSEL R36, R51, -INF , !P2 ;  /* 0xff80000033247808 */ /* 0x000fe40005000000 */
[----:B------:R-:W-:-:S04]  /*b240*/  ISETP.NE.AND P2, PT, R49, RZ, PT ;  /* 0x000000ff3100720c */ /* 0x000fc80003f45270 */
[----:B------:R-:W-:-:S04]  /*b250*/  ISETP.GT.AND P2, PT, R37, 0x38, !P2 ;  /* 0x000000382500780c */ /* 0x000fc80005744270 */
[----:B------:R-:W-:Y:S02]  /*b260*/  ISETP.LT.OR P2, PT, R96, 0x39, P2 ;  /* 0x000000396000780c */ /* 0x000fe40001741670 */
[----:B0-----:R-:W-:Y:S02]  /*b270*/  FMNMX.FTZ R12, R25, R12, !PT ;  /* 0x0000000c190c7209 */ /* 0x001fe40007810000 */
[----:B------:R-:W-:Y:S02]  /*b280*/  FSEL R32, R47, -INF , !P2 ;  /* 0xff8000002f207808 */ /* 0x000fe40005000000 */
[----:B------:R-:W-:Y:S01]  /*b290*/  ISETP.NE.AND P2, PT, R87, RZ, PT ;  /* 0x000000ff5700720c */ /* 0x000fe20003f45270 */
[----:B------:R-:W-:Y:S01]  /*b2a0*/  FMUL.FTZ R27, R12, R177 ;  /* 0x000000b10c1b7220 */ /* 0x000fe20000410000 */
        /* <DEDUP_REMOVED lines=23> */
[----:B------:R-:W-:-:S04]  /*b420*/  FSETP.NEU.FTZ.AND P2, PT, R12, -INF , PT ;  /* 0xff8000000c00780b */ /* 0x000fc80003f5d000 */
[----:B------:R-:W-:Y:S02]  /*b430*/  FSEL R39, R27, RZ, P2 ;  /* 0x000000ff1b277208 */ /* 0x000fe40001000000 */
[----:B------:R-:W-:Y:S02]  /*b440*/  FMNMX.FTZ R27, R58, R25, !PT ;  /* 0x000000193a1b7209 */ /* 0x000fe40007810000 */
[----:B------:R-:W-:Y:S01]  /*b450*/  ISETP.GT.AND P2, PT, R37, 0x50, !P5 ;  /* 0x000000502500780c */ /* 0x000fe20006f44270 */
[--C-:B------:R-:W-:Y:S01]  /*b460*/  FFMA.FTZ R43, R102, R177, -R39.reuse ;  /* 0x000000b1662b7223 */ /* 0x100fe20000010827 */
[----:B------:R-:W-:Y:S01]  /*b470*/  FMNMX.FTZ R27, R56, R27, !PT ;  /* 0x0000001b381b7209 */ /* 0x000fe20007810000 */
[-CC-:B------:R-:W-:Y:S01]  /*b480*/  FFMA.FTZ R41, R100, R177.reuse, -R39.reuse ;  /* 0x000000b164297223 */ /* 0x180fe20000010827 */
[----:B------:R-:W-:Y:S01]  /*b490*/  ISETP.LT.OR P2, PT, R96, 0x51, P2 ;  /* 0x000000516000780c */ /* 0x000fe20001741670 */
[--C-:B------:R-:W-:Y:S01]  /*b4a0*/  FFMA.FTZ R94, R94, R177, -R39.reuse ;  /* 0x000000b15e5e7223 */ /* 0x100fe20000010827 */
[----:B------:R-:W-:Y:S01]  /*b4b0*/  FMNMX.FTZ R27, R42, R27, !PT ;  /* 0x0000001b2a1b7209 */ /* 0x000fe20007810000 */
[----:B------:R-:W-:Y:S01]  /*b4c0*/  MUFU.EX2 R25, R41 ;  /* 0x0000002900197308 */ /* 0x000fe20000000800 */
[----:B------:R-:W-:Y:S01]  /*b4d0*/  FSEL R34, R33, -INF , !P2 ;  /* 0xff80000021227808 */ /* 0x000fe20005000000 */
[--C-:B------:R-:W-:Y:S01]  /*b4e0*/  FFMA.FTZ R33, R98, R177, -R39.reuse ;  /* 0x000000b162217223 */ /* 0x100fe20000010827 */
[----:B------:R-:W-:Y:S01]  /*b4f0*/  FMNMX.FTZ R27, R40, R27, !PT ;  /* 0x0000001b281b7209 */ /* 0x000fe20007810000 */
[-CC-:B------:R-:W-:Y:S01]  /*b500*/  FFMA.FTZ R152, R152, R177.reuse, -R39.reuse ;  /* 0x000000b198987223 */ /* 0x180fe20000010827 */
[----:B------:R-:W-:Y:S01]  /*b510*/  ISETP.NE.AND P5, PT, R91, RZ, PT ;  /* 0x000000ff5b00720c */ /* 0x000fe20003fa5270 */
[-CC-:B------:R-:W-:Y:S01]  /*b520*/  FFMA.FTZ R154, R154, R177.reuse, -R39.reuse ;  /* 0x000000b19a9a7223 */ /* 0x180fe20000010827 */
[-CC-:B------:R-:W-:Y:S01]  /*b530*/  FFMA.FTZ R156, R156, R177.reuse, -R39.reuse ;  /* 0x000000b19c9c7223 */ /* 0x180fe20000010827 */
[----:B------:R0:W-:Y:S01]  /*b540*/  MUFU.EX2 R3, R33 ;  /* 0x0000002100037308 */ /* 0x0001e20000000800 */
[----:B------:R-:W-:Y:S01]  /*b550*/  ISETP.GT.AND P2, PT, R37, 0x59, !P5 ;  /* 0x000000592500780c */ /* 0x000fe20006f44270 */
[-CC-:B------:R-:W-:Y:S01]  /*b560*/  FFMA.FTZ R158, R158, R177.reuse, -R39.reuse ;  /* 0x000000b19e9e7223 */ /* 0x180fe20000010827 */
[-CC-:B------:R-:W-:Y:S01]  /*b570*/  FFMA.FTZ R46, R46, R177.reuse, -R39.reuse ;  /* 0x000000b12e2e7223 */ /* 0x180fe20000010827 */
[-CC-:B------:R-:W-:Y:S01]  /*b580*/  FFMA.FTZ R88, R88, R177.reuse, -R39.reuse ;  /* 0x000000b158587223 */ /* 0x180fe20000010827 */
[----:B------:R-:W-:Y:S01]  /*b590*/  ISETP.LT.OR P2, PT, R96, 0x5a, P2 ;  /* 0x0000005a6000780c */ /* 0x000fe20001741670 */
[-CC-:B------:R-:W-:Y:S01]  /*b5a0*/  FFMA.FTZ R80, R80, R177.reuse, -R39.reuse ;  /* 0x000000b150507223 */ /* 0x180fe20000010827 */
[--C-:B------:R-:W-:Y:S01]  /*b5b0*/  FFMA.FTZ R78, R78, R177, -R39.reuse ;  /* 0x000000b14e4e7223 */ /* 0x100fe20000010827 */
[----:B------:R1:W-:Y:S01]  /*b5c0*/  MUFU.EX2 R41, R94 ;  /* 0x0000005e00297308 */ /* 0x0003e20000000800 */
[----:B0-----:R-:W-:Y:S01]  /*b5d0*/  FMNMX.FTZ R33, R38, R27, !PT ;  /* 0x0000001b26217209 */ /* 0x001fe20007810000 */
[-CC-:B------:R-:W-:Y:S01]  /*b5e0*/  FFMA.FTZ R74, R74, R177.reuse, -R39.reuse ;  /* 0x000000b14a4a7223 */ /* 0x180fe20000010827 */
[-CC-:B------:R-:W-:Y:S01]  /*b5f0*/  FFMA.FTZ R70, R70, R177.reuse, -R39.reuse ;  /* 0x000000b146467223 */ /* 0x180fe20000010827 */
[--C-:B------:R-:W-:Y:S01]  /*b600*/  FFMA.FTZ R66, R66, R177, -R39.reuse ;  /* 0x000000b142427223 */ /* 0x100fe20000010827 */
[----:B------:R-:W-:Y:S01]  /*b610*/  FMNMX.FTZ R33, R36, R33, !PT ;  /* 0x0000002124217209 */ /* 0x000fe20007810000 */
[-CC-:B------:R-:W-:Y:S01]  /*b620*/  FFMA.FTZ R60, R60, R177.reuse, -R39.reuse ;  /* 0x000000b13c3c7223 */ /* 0x180fe20000010827 */
[--C-:B------:R-:W-:Y:S01]  /*b630*/  FFMA.FTZ R54, R54, R177, -R39.reuse ;  /* 0x000000b136367223 */ /* 0x100fe20000010827 */
[----:B------:R0:W-:Y:S01]  /*b640*/  MUFU.EX2 R27, R43 ;  /* 0x0000002b001b7308 */ /* 0x0001e20000000800 */
[----:B------:R-:W-:Y:S01]  /*b650*/  FMNMX.FTZ R33, R32, R33, !PT ;  /* 0x0000002120217209 */ /* 0x000fe20007810000 */
[-CC-:B------:R-:W-:Y:S01]  /*b660*/  FFMA.FTZ R52, R52, R177.reuse, -R39.reuse ;  /* 0x000000b134347223 */ /* 0x180fe20000010827 */
[----:B-1----:R-:W-:Y:S01]  /*b670*/  FSEL R94, R29, -INF , !P2 ;  /* 0xff8000001d5e7808 */ /* 0x002fe20005000000 */
[--C-:B------:R-:W-:Y:S01]  /*b680*/  FFMA.FTZ R29, R86, R177, -R39.reuse ;  /* 0x000000b1561d7223 */ /* 0x100fe20000010827 */
[----:B------:R-:W-:Y:S01]  /*b690*/  FMNMX.FTZ R33, R24, R33, !PT ;  /* 0x0000002118217209 */ /* 0x000fe20007810000 */
[-CC-:B------:R-:W-:Y:S01]  /*b6a0*/  FFMA.FTZ R50, R50, R177.reuse, -R39.reuse ;  /* 0x000000b132327223 */ /* 0x180fe20000010827 */
[--C-:B------:R-:W-:Y:S01]  /*b6b0*/  FFMA.FTZ R44, R44, R177, -R39.reuse ;  /* 0x000000b12c2c7223 */ /* 0x100fe20000010827 */
[----:B------:R-:W1:Y:S01]  /*b6c0*/  MUFU.EX2 R152, R152 ;  /* 0x0000009800987308 */ /* 0x000e620000000800 */
[----:B------:R-:W-:Y:S01]  /*b6d0*/  FMNMX.FTZ R33, R30, R33, !PT ;  /* 0x000000211e217209 */ /* 0x000fe20007810000 */
[-CC-:B0-----:R-:W-:Y:S01]  /*b6e0*/  FFMA.FTZ R43, R92, R177.reuse, -R39.reuse ;  /* 0x000000b15c2b7223 */ /* 0x181fe20000010827 */
[----:B------:R-:W-:Y:S01]  /*b6f0*/  FSEL R92, R13, -INF , !P3 ;  /* 0xff8000000d5c7808 */ /* 0x000fe20005800000 */
[--C-:B------:R-:W-:Y:S01]  /*b700*/  FFMA.FTZ R13, R90, R177, -R39.reuse ;  /* 0x000000b15a0d7223 */ /* 0x100fe20000010827 */
[----:B------:R-:W-:Y:S01]  /*b710*/  FMNMX.FTZ R33, R26, R33, !PT ;  /* 0x000000211a217209 */ /* 0x000fe20007810000 */
[----:B------:R-:W-:Y:S01]  /*b720*/  FFMA.FTZ R39, R48, R177, -R39 ;  /* 0x000000b130277223 */ /* 0x000fe20000010827 */
[----:B------:R-:W-:Y:S01]  /*b730*/  FSEL R90, R31, -INF , !P4 ;  /* 0xff8000001f5a7808 */ /* 0x000fe20006000000 */
[----:B------:R-:W-:Y:S01]  /*b740*/  MUFU.EX2 R160, R13 ;  /* 0x0000000d00a07308 */ /* 0x000fe20000000800 */
[----:B------:R-:W-:-:S04]  /*b750*/  FMNMX.FTZ R33, R28, R33, !PT ;  /* 0x000000211c217209 */ /* 0x000fc80007810000 */
[----:B------:R-:W-:-:S03]  /*b760*/  FMNMX.FTZ R33, R4, R33, !PT ;  /* 0x0000002104217209 */ /* 0x000fc60007810000 */
[----:B------:R-:W0:Y:S01]  /*b770*/  MUFU.EX2 R154, R154 ;  /* 0x0000009a009a7308 */ /* 0x000e220000000800 */
[----:B------:R-:W-:Y:S01]  /*b780*/  FMNMX.FTZ R33, R34, R33, !PT ;  /* 0x0000002122217209 */ /* 0x000fe20007810000 */
[----:B-1----:R-:W-:Y:S01]  /*b790*/  FADD.FTZ R51, R152, R3 ;  /* 0x0000000398337221 */ /* 0x002fe20000010000 */
[----:B------:R-:W-:Y:S02]  /*b7a0*/  F2FP.BF16.F32.PACK_AB R152, R3, R152 ;  /* 0x000000980398723e */ /* 0x000fe400000010ff */
[----:B------:R-:W-:-:S03]  /*b7b0*/  FMNMX.FTZ R33, R92, R33, !PT ;  /* 0x000000215c217209 */ /* 0x000fc60007810000 */
[----:B------:R-:W1:Y:S01]  /*b7c0*/  MUFU.EX2 R156, R156 ;  /* 0x0000009c009c7308 */ /* 0x000e620000000800 */
[----:B------:R-:W-:-:S04]  /*b7d0*/  FMNMX.FTZ R33, R90, R33, !PT ;  /* 0x000000215a217209 */ /* 0x000fc80007810000 */
[----:B------:R-:W-:-:S03]  /*b7e0*/  FMNMX.FTZ R33, R94, R33, !PT ;  /* 0x000000215e217209 */ /* 0x000fc60007810000 */
[----:B------:R-:W2:Y:S02]  /*b7f0*/  MUFU.EX2 R158, R158 ;  /* 0x0000009e009e7308 */ /* 0x000ea40000000800 */
[----:B------:R-:W3:Y:S06]  /*b800*/  SHFL.BFLY PT, R86, R33, 0x2, 0x1f ;  /* 0x0c401f0021567f89 */ /* 0x000eec00000e0000 */
[----:B------:R0:W-:Y:S08]  /*b810*/  MUFU.EX2 R47, R46 ;  /* 0x0000002e002f7308 */ /* 0x0001f00000000800 */
[----:B------:R-:W4:Y:S01]  /*b820*/  MUFU.EX2 R43, R43 ;  /* 0x0000002b002b7308 */ /* 0x000f220000000800 */
[----:B0-----:R-:W-:Y:S01]  /*b830*/  FADD.FTZ R46, R154, R51 ;  /* 0x000000339a2e7221 */ /* 0x001fe20000010000 */
[----:B------:R-:W-:-:S03]  /*b840*/  F2FP.BF16.F32.PACK_AB R154, R25, R154 ;  /* 0x0000009a199a723e */ /* 0x000fc600000010ff */
[----:B------:R-:W-:-:S03]  /*b850*/  FADD.FTZ R51, R25, R46 ;  /* 0x0000002e19337221 */ /* 0x000fc60000010000 */
[----:B------:R-:W-:Y:S01]  /*b860*/  MUFU.EX2 R88, R88 ;  /* 0x0000005800587308 */ /* 0x000fe20000000800 */
[----:B-1----:R-:W-:Y:S01]  /*b870*/  FADD.FTZ R46, R156, R51 ;  /* 0x000000339c2e7221 */ /* 0x002fe20000010000 */
[----:B---3--:R-:W-:Y:S02]  /*b880*/  FMNMX.FTZ R86, R33, R86, !PT ;  /* 0x0000005621567209 */ /* 0x008fe40007810000 */
[C---:B------:R-:W-:Y:S01]  /*b890*/  F2FP.BF16.F32.PACK_AB R156, R27.reuse, R156 ;  /* 0x0000009c1b9c723e */ /* 0x040fe200000010ff */
[----:B------:R-:W-:Y:S02]  /*b8a0*/  FADD.FTZ R53, R27, R46 ;  /* 0x0000002e1b357221 */ /* 0x000fe40000010000 */
[----:B------:R-:W0:Y:S01]  /*b8b0*/  SHFL.BFLY PT, R13, R86, 0x1, 0x1f ;  /* 0x0c201f00560d7f89 */ /* 0x000e2200000e0000 */
[----:B------:R-:W1:Y:S01]  /*b8c0*/  MUFU.EX2 R29, R29 ;  /* 0x0000001d001d7308 */ /* 0x000e620000000800 */
[----:B--2---:R-:W-:Y:S01]  /*b8d0*/  FADD.FTZ R46, R158, R53 ;  /* 0x000000359e2e7221 */ /* 0x004fe20000010000 */
[----:B------:R-:W-:-:S03]  /*b8e0*/  F2FP.BF16.F32.PACK_AB R158, R41, R158 ;  /* 0x0000009e299e723e */ /* 0x000fc600000010ff */
[----:B------:R-:W-:-:S03]  /*b8f0*/  FADD.FTZ R46, R41, R46 ;  /* 0x0000002e292e7221 */ /* 0x000fc60000010000 */
[----:B------:R-:W-:Y:S01]  /*b900*/  MUFU.EX2 R80, R80 ;  /* 0x0000005000507308 */ /* 0x000fe20000000800 */
[----:B----4-:R-:W-:-:S04]  /*b910*/  FADD.FTZ R53, R43, R46 ;  /* 0x0000002e2b357221 */ /* 0x010fc80000010000 */
[C---:B------:R-:W-:Y:S01]  /*b920*/  FADD.FTZ R53, R160.reuse, R53 ;  /* 0x00000035a0357221 */ /* 0x040fe20000010000 */
[----:B------:R-:W-:Y:S02]  /*b930*/  F2FP.BF16.F32.PACK_AB R160, R160, R43 ;  /* 0x0000002ba0a0723e */ /* 0x000fe400000010ff */
[----:B------:R-:W2:Y:S01]  /*b940*/  MUFU.EX2 R31, R78 ;  /* 0x0000004e001f7308 */ /* 0x000ea20000000800 */
[----:B-1----:R-:W-:Y:S02]  /*b950*/  F2FP.BF16.F32.PACK_AB R162, R29, R88 ;  /* 0x000000581da2723e */ /* 0x002fe400000010ff */
[----:B0-----:R-:W-:-:S05]  /*b960*/  FMNMX.FTZ R13, R86, R13, !PT ;  /* 0x0000000d560d7209 */ /* 0x001fca0007810000 */
[----:B------:R-:W-:Y:S01]  /*b970*/  MUFU.EX2 R74, R74 ;  /* 0x0000004a004a7308 */ /* 0x000fe20000000800 */
[C---:B------:R-:W-:Y:S01]  /*b980*/  FSETP.NEU.FTZ.AND P2, PT, R13.reuse, -INF , PT ;  /* 0xff8000000d00780b */ /* 0x040fe20003f5d000 */
[----:B------:R-:W-:-:S06]  /*b990*/  FMUL.FTZ R49, R13, R177 ;  /* 0x000000b10d317220 */ /* 0x000fcc0000410000 */
[----:B------:R-:W0:Y:S01]  /*b9a0*/  MUFU.EX2 R37, R70 ;  /* 0x0000004600257308 */ /* 0x000e220000000800 */
[----:B------:R-:W-:Y:S02]  /*b9b0*/  FSEL R49, R49, RZ, P2 ;  /* 0x000000ff31317208 */ /* 0x000fe40001000000 */
[----:B--2---:R-:W-:-:S03]  /*b9c0*/  F2FP.BF16.F32.PACK_AB R164, R31, R80 ;  /* 0x000000501fa4723e */ /* 0x004fc600000010ff */
        /* <DEDUP_REMOVED lines=22> */
[----:B------:R-:W2:Y:S01]  /*bb30*/  MUFU.EX2 R84, R84 ;  /* 0x0000005400547308 */ /* 0x000ea20000000800 */
[-CC-:B------:R-:W-:Y:S01]  /*bb40*/  FFMA.FTZ R34, R34, R177.reuse, -R49.reuse ;  /* 0x000000b122227223 */ /* 0x180fe20000010831 */
[-CC-:B------:R-:W-:Y:S01]  /*bb50*/  FFMA.FTZ R92, R92, R177.reuse, -R49.reuse ;  /* 0x000000b15c5c7223 */ /* 0x180fe20000010831 */
[-CC-:B------:R-:W-:Y:S01]  /*bb60*/  FFMA.FTZ R90, R90, R177.reuse, -R49.reuse ;  /* 0x000000b15a5a7223 */ /* 0x180fe20000010831 */
[----:B------:R-:W-:Y:S01]  /*bb70*/  FFMA.FTZ R49, R94, R177, -R49 ;  /* 0x000000b15e317223 */ /* 0x000fe20000010831 */
[----:B0-----:R-:W-:-:S03]  /*bb80*/  F2FP.BF16.F32.PACK_AB R166, R37, R74 ;  /* 0x0000004a25a6723e */ /* 0x001fc600000010ff */
[----:B------:R-:W0:Y:S01]  /*bb90*/  MUFU.EX2 R155, R76 ;  /* 0x0000004c009b7308 */ /* 0x000e220000000800 */
[----:B-1----:R-:W-:Y:S01]  /*bba0*/  FADD.FTZ R51, R35, R82 ;  /* 0x0000005223337221 */ /* 0x002fe20000010000 */
[----:B------:R-:W-:-:S06]  /*bbb0*/  F2FP.BF16.F32.PACK_AB R153, R82, R35 ;  /* 0x000000235299723e */ /* 0x000fcc00000010ff */
[----:B------:R-:W1:Y:S08]  /*bbc0*/  MUFU.EX2 R72, R72 ;  /* 0x0000004800487308 */ /* 0x000e700000000800 */
[----:B------:R-:W3:Y:S08]  /*bbd0*/  MUFU.EX2 R157, R68 ;  /* 0x00000044009d7308 */ /* 0x000ef00000000800 */
[----:B------:R-:W4:Y:S08]  /*bbe0*/  MUFU.EX2 R64, R64 ;  /* 0x0000004000407308 */ /* 0x000f300000000800 */
[----:B------:R2:W-:Y:S08]  /*bbf0*/  MUFU.EX2 R163, R40 ;  /* 0x0000002800a37308 */ /* 0x0005f00000000800 */
[----:B------:R-:W5:Y:S01]  /*bc00*/  MUFU.EX2 R159, R62 ;  /* 0x0000003e009f7308 */ /* 0x000f620000000800 */
[----:B--2---:R-:W-:-:S04]  /*bc10*/  FADD.FTZ R40, R84, R51 ;  /* 0x0000003354287221 */ /* 0x004fc80000010000 */
[C---:B0-----:R-:W-:Y:S01]  /*bc20*/  FADD.FTZ R51, R155.reuse, R40 ;  /* 0x000000289b337221 */ /* 0x041fe20000010000 */
[----:B------:R-:W-:Y:S02]  /*bc30*/  F2FP.BF16.F32.PACK_AB R155, R155, R84 ;  /* 0x000000549b9b723e */ /* 0x000fe400000010ff */
[----:B------:R-:W0:Y:S08]  /*bc40*/  MUFU.EX2 R58, R58 ;  /* 0x0000003a003a7308 */ /* 0x000e300000000800 */
[----:B------:R1:W-:Y:S08]  /*bc50*/  MUFU.EX2 R165, R36 ;  /* 0x0000002400a57308 */ /* 0x0003f00000000800 */
[----:B------:R-:W2:Y:S01]  /*bc60*/  MUFU.EX2 R161, R56 ;  /* 0x0000003800a17308 */ /* 0x000ea20000000800 */
[----:B-1----:R-:W-:-:S04]  /*bc70*/  FADD.FTZ R36, R72, R51 ;  /* 0x0000003348247221 */ /* 0x002fc80000010000 */
[C---:B---3--:R-:W-:Y:S01]  /*bc80*/  FADD.FTZ R51, R157.reuse, R36 ;  /* 0x000000249d337221 */ /* 0x048fe20000010000 */
[----:B------:R-:W-:Y:S02]  /*bc90*/  F2FP.BF16.F32.PACK_AB R157, R157, R72 ;  /* 0x000000489d9d723e */ /* 0x000fe400000010ff */
[----:B------:R-:W1:Y:S01]  /*bca0*/  MUFU.EX2 R42, R42 ;  /* 0x0000002a002a7308 */ /* 0x000e620000000800 */
[----:B----4-:R-:W-:-:S04]  /*bcb0*/  FADD.FTZ R36, R64, R51 ;  /* 0x0000003340247221 */ /* 0x010fc80000010000 */
[C---:B-----5:R-:W-:Y:S01]  /*bcc0*/  FADD.FTZ R51, R159.reuse, R36 ;  /* 0x000000249f337221 */ /* 0x060fe20000010000 */
[----:B------:R-:W-:Y:S02]  /*bcd0*/  F2FP.BF16.F32.PACK_AB R159, R159, R64 ;  /* 0x000000409f9f723e */ /* 0x000fe400000010ff */
[----:B------:R3:W-:Y:S08]  /*bce0*/  MUFU.EX2 R167, R24 ;  /* 0x0000001800a77308 */ /* 0x0007f00000000800 */
[----:B------:R-:W4:Y:S01]  /*bcf0*/  MUFU.EX2 R38, R38 ;  /* 0x0000002600267308 */ /* 0x000f220000000800 */
[----:B---3--:R-:W-:-:S04]  /*bd00*/  FADD.FTZ R24, R88, R53 ;  /* 0x0000003558187221 */ /* 0x008fc80000010000 */
[----:B------:R-:W-:Y:S01]  /*bd10*/  FADD.FTZ R53, R29, R24 ;  /* 0x000000181d357221 */ /* 0x000fe20000010000 */
[----:B0-----:R-:W-:Y:S02]  /*bd20*/  FADD.FTZ R24, R58, R51 ;  /* 0x000000333a187221 */ /* 0x001fe40000010000 */
[----:B------:R-:W-:Y:S01]  /*bd30*/  MUFU.EX2 R66, R66 ;  /* 0x0000004200427308 */ /* 0x000fe20000000800 */
[----:B------:R-:W-:Y:S01]  /*bd40*/  FADD.FTZ R36, R80, R53 ;  /* 0x0000003550247221 */ /* 0x000fe20000010000 */
[C---:B--2---:R-:W-:Y:S01]  /*bd50*/  FADD.FTZ R51, R161.reuse, R24 ;  /* 0x00000018a1337221 */ /* 0x044fe20000010000 */
[----:B------:R-:W-:Y:S02]  /*bd60*/  F2FP.BF16.F32.PACK_AB R161, R161, R58 ;  /* 0x0000003aa1a1723e */ /* 0x000fe400000010ff */
[----:B------:R-:W-:Y:S01]  /*bd70*/  FADD.FTZ R53, R31, R36 ;  /* 0x000000241f357221 */ /* 0x000fe20000010000 */
[----:B-1----:R-:W-:Y:S02]  /*bd80*/  FADD.FTZ R24, R42, R51 ;  /* 0x000000332a187221 */ /* 0x002fe40000010000 */
[----:B------:R-:W0:Y:S02]  /*bd90*/  MUFU.EX2 R33, R60 ;  /* 0x0000003c00217308 */ /* 0x000e240000000800 */
[C---:B------:R-:W-:Y:S01]  /*bda0*/  FADD.FTZ R51, R163.reuse, R24 ;  /* 0x00000018a3337221 */ /* 0x040fe20000010000 */
[----:B------:R-:W-:-:S03]  /*bdb0*/  F2FP.BF16.F32.PACK_AB R163, R163, R42 ;  /* 0x0000002aa3a3723e */ /* 0x000fc600000010ff */
[----:B----4-:R-:W-:Y:S02]  /*bdc0*/  FADD.FTZ R24, R38, R51 ;  /* 0x0000003326187221 */ /* 0x010fe40000010000 */
[----:B------:R-:W-:Y:S02]  /*bdd0*/  MUFU.EX2 R32, R32 ;  /* 0x0000002000207308 */ /* 0x000fe40000000800 */
[C---:B------:R-:W-:Y:S01]  /*bde0*/  FADD.FTZ R3, R165.reuse, R24 ;  /* 0x00000018a5037221 */ /* 0x040fe20000010000 */
[----:B------:R-:W-:-:S05]  /*bdf0*/  F2FP.BF16.F32.PACK_AB R165, R165, R38 ;  /* 0x00000026a5a5723e */ /* 0x000fca00000010ff */
[----:B------:R-:W1:Y:S01]  /*be00*/  MUFU.EX2 R54, R54 ;  /* 0x0000003600367308 */ /* 0x000e620000000800 */
[----:B0-----:R-:W-:-:S07]  /*be10*/  F2FP.BF16.F32.PACK_AB R168, R33, R66 ;  /* 0x0000004221a8723e */ /* 0x001fce00000010ff */
[----:B------:R0:W-:Y:S08]  /*be20*/  MUFU.EX2 R169, R26 ;  /* 0x0000001a00a97308 */ /* 0x0001f00000000800 */
[----:B------:R-:W2:Y:S01]  /*be30*/  MUFU.EX2 R45, R52 ;  /* 0x00000034002d7308 */ /* 0x000ea20000000800 */
[----:B0-----:R-:W-:-:S04]  /*be40*/  FADD.FTZ R26, R74, R53 ;  /* 0x000000354a1a7221 */ /* 0x001fc80000010000 */
[----:B------:R-:W-:-:S03]  /*be50*/  FADD.FTZ R53, R37, R26 ;  /* 0x0000001a25357221 */ /* 0x000fc60000010000 */
[----:B------:R-:W-:Y:S01]  /*be60*/  MUFU.EX2 R30, R30 ;  /* 0x0000001e001e7308 */ /* 0x000fe20000000800 */
[----:B------:R-:W-:-:S04]  /*be70*/  FADD.FTZ R26, R66, R53 ;  /* 0x00000035421a7221 */ /* 0x000fc80000010000 */
[----:B------:R-:W-:-:S03]  /*be80*/  FADD.FTZ R25, R33, R26 ;  /* 0x0000001a21197221 */ /* 0x000fc60000010000 */
[----:B------:R-:W0:Y:S01]  /*be90*/  MUFU.EX2 R50, R50 ;  /* 0x0000003200327308 */ /* 0x000e220000000800 */
[----:B-1----:R-:W-:Y:S01]  /*bea0*/  FADD.FTZ R24, R54, R25 ;  /* 0x0000001936187221 */ /* 0x002fe20000010000 */
[----:B--2---:R-:W-:-:S03]  /*beb0*/  F2FP.BF16.F32.PACK_AB R170, R45, R54 ;  /* 0x000000362daa723e */ /* 0x004fc600000010ff */
[----:B------:R-:W-:-:S03]  /*bec0*/  FADD.FTZ R25, R45, R24 ;  /* 0x000000182d197221 */ /* 0x000fc60000010000 */
[----:B------:R-:W1:Y:S08]  /*bed0*/  MUFU.EX2 R28, R28 ;  /* 0x0000001c001c7308 */ /* 0x000e700000000800 */
[----:B------:R2:W-:Y:S01]  /*bee0*/  MUFU.EX2 R171, R4 ;  /* 0x0000000400ab7308 */ /* 0x0005e20000000800 */
[----:B0-----:R-:W-:Y:S01]  /*bef0*/  FADD.FTZ R24, R50, R25 ;  /* 0x0000001932187221 */ /* 0x001fe20000010000 */
[----:B------:R-:W-:-:S03]  /*bf00*/  F2FP.BF16.F32.PACK_AB R172, R47, R50 ;  /* 0x000000322fac723e */ /* 0x000fc600000010ff */
[----:B------:R-:W-:-:S03]  /*bf10*/  FADD.FTZ R25, R47, R24 ;  /* 0x000000182f197221 */ /* 0x000fc60000010000 */
[----:B------:R-:W0:Y:S01]  /*bf20*/  MUFU.EX2 R44, R44 ;  /* 0x0000002c002c7308 */ /* 0x000e220000000800 */
[----:B--2---:R-:W-:-:S04]  /*bf30*/  FADD.FTZ R4, R32, R3 ;  /* 0x0000000320047221 */ /* 0x004fc80000010000 */
[C---:B------:R-:W-:Y:S01]  /*bf40*/  FADD.FTZ R3, R167.reuse, R4 ;  /* 0x00000004a7037221 */ /* 0x040fe20000010000 */
[----:B------:R-:W-:Y:S02]  /*bf50*/  F2FP.BF16.F32.PACK_AB R167, R167, R32 ;  /* 0x00000020a7a7723e */ /* 0x000fe400000010ff */
[----:B------:R-:W2:Y:S01]  /*bf60*/  MUFU.EX2 R39, R39 ;  /* 0x0000002700277308 */ /* 0x000ea20000000800 */
[----:B------:R-:W-:-:S04]  /*bf70*/  FADD.FTZ R4, R30, R3 ;  /* 0x000000031e047221 */ /* 0x000fc80000010000 */
[C---:B------:R-:W-:Y:S01]  /*bf80*/  FADD.FTZ R3, R169.reuse, R4 ;  /* 0x00000004a9037221 */ /* 0x040fe20000010000 */
[----:B------:R-:W-:Y:S02]  /*bf90*/  F2FP.BF16.F32.PACK_AB R169, R169, R30 ;  /* 0x0000001ea9a9723e */ /* 0x000fe400000010ff */
[----:B------:R-:W3:Y:S01]  /*bfa0*/  MUFU.EX2 R34, R34 ;  /* 0x0000002200227308 */ /* 0x000ee20000000800 */
[----:B-1----:R-:W-:Y:S01]  /*bfb0*/  FADD.FTZ R4, R28, R3 ;  /* 0x000000031c047221 */ /* 0x002fe20000010000 */
[----:B0-----:R-:W-:-:S03]  /*bfc0*/  FADD.FTZ R24, R44, R25 ;  /* 0x000000192c187221 */ /* 0x001fc60000010000 */
[C---:B------:R-:W-:Y:S01]  /*bfd0*/  FADD.FTZ R3, R171.reuse, R4 ;  /* 0x00000004ab037221 */ /* 0x040fe20000010000 */
[----:B------:R-:W-:Y:S02]  /*bfe0*/  F2FP.BF16.F32.PACK_AB R171, R171, R28 ;  /* 0x0000001cabab723e */ /* 0x000fe400000010ff */
[----:B------:R-:W0:Y:S01]  /*bff0*/  MUFU.EX2 R173, R92 ;  /* 0x0000005c00ad7308 */ /* 0x000e220000000800 */
[C---:B--2---:R-:W-:Y:S01]  /*c000*/  FADD.FTZ R4, R39.reuse, R24 ;  /* 0x0000001827047221 */ /* 0x044fe20000010000 */
[----:B------:R-:W-:-:S06]  /*c010*/  F2FP.BF16.F32.PACK_AB R174, R39, R44 ;  /* 0x0000002c27ae723e */ /* 0x000fcc00000010ff */
[----:B------:R-:W1:Y:S01]  /*c020*/  MUFU.EX2 R90, R90 ;  /* 0x0000005a005a7308 */ /* 0x000e620000000800 */
[----:B---3--:R-:W-:-:S07]  /*c030*/  FADD.FTZ R24, R34, R3 ;  /* 0x0000000322187221 */ /* 0x008fce0000010000 */
[----:B------:R-:W2:Y:S01]  /*c040*/  MUFU.EX2 R49, R49 ;  /* 0x0000003100317308 */ /* 0x000ea20000000800 */
[C---:B0-----:R-:W-:Y:S01]  /*c050*/  FADD.FTZ R3, R173.reuse, R24 ;  /* 0x00000018ad037221 */ /* 0x041fe20000010000 */
[----:B------:R-:W-:-:S03]  /*c060*/  F2FP.BF16.F32.PACK_AB R173, R173, R34 ;  /* 0x00000022adad723e */ /* 0x000fc600000010ff */
[----:B-1----:R-:W-:-:S04]  /*c070*/  FADD.FTZ R24, R90, R3 ;  /* 0x000000035a187221 */ /* 0x002fc80000010000 */
[C---:B--2---:R-:W-:Y:S01]  /*c080*/  FADD.FTZ R3, R49.reuse, R24 ;  /* 0x0000001831037221 */ /* 0x044fe20000010000 */
[----:B------:R-:W-:Y:S01]  /*c090*/  F2FP.BF16.F32.PACK_AB R175, R49, R90 ;  /* 0x0000005a31af723e */ /* 0x000fe200000010ff */
[----:B------:R-:W-:Y:S06]  /*c0a0*/  @!P0 BRA `(.L_x_2123) ;  /* 0x0000000000048947 */ /* 0x000fec0003800000 */
[----:B------:R-:W-:Y:S01]  /*c0b0*/  BPT.TRAP 0x1 ;  /* 0x000000040000795c */ /* 0x000fe20000300000 */
.L_x_2123:
[----:B------:R0:W1:Y:S01]  /*c0c0*/  SYNCS.PHASECHK.TRANS64.TRYWAIT P2, [R5+URZ+0x22850], R20 ;  /* 0x02285014050075a7 */ /* 0x000062000804017f */
[----:B------:R-:W-:Y:S05]  /*c0d0*/  @!P0 BRA `(.L_x_2124) ;  /* 0x0000000000048947 */ /* 0x000fea0003800000 */
[----:B------:R-:W-:Y:S01]  /*c0e0*/  BPT.TRAP 0x1 ;  /* 0x000000040000795c */ /* 0x000fe20000300000 */
.L_x_2124:
[----:B------:R-:W-:Y:S04]  /*c0f0*/  BSSY B0, `(.L_x_2125) ;  /* 0x0000004000007945 */ /* 0x000fe80003800000 */
[----:B-1----:R-:W-:Y:S05]  /*c100*/  @P2 BRA `(.L_x_2126) ;  /* 0x0000000000082947 */ /* 0x002fea0003800000 */
[----:B------:R-:W1:Y:S02]  /*c110*/  SYNCS.PHASECHK.TRANS64.TRYWAIT P2, [R5+URZ+0x22850], R20 ;  /* 0x02285014050075a7 */ /* 0x000e64000804017f */
[----:B-1----:R-:W-:Y:S05]  /*c120*/  @!P2 BRA `(.L_x_2127) ;  /* 0x0000013c0078a947 */ /* 0x002fea0003800000 */
.L_x_2126:
[----:B------:R-:W-:Y:S05]  /*c130*/  BSYNC B0 ;  /* 0x0000000000007941 */ /* 0x000fea0003800000 */
.L_x_2125:
[----:B------:R-:W-:Y:S05]  /*c140*/  WARPSYNC.ALL ;  /* 0x0000000000007948 */ /* 0x000fea0003800000 */
[----:B01----:R-:W-:Y:S01]  /*c150*/  VIADD R20, R17, 0x400 ;  /* 0x0000040011147836 */ /* 0x003fe20000000000 */
[----:B------:R0:W-:Y:S01]  /*c160*/  BAR.SYNC.DEFER_BLOCKING R179, 0x100 ;  /* 0x000400b30000751d */ /* 0x0001e20000010000 */
[----:B------:R-:W-:Y:S01]  /*c170*/  IMAD.MOV.U32 R183, RZ, RZ, 0x40000040 ;  /* 0x40000040ffb77424 */ /* 0x000fe200078e00ff */
[----:B------:R-:W-:Y:S01]  /*c180*/  ISETP.GE.AND P2, PT, R181, 0x1, PT ;  /* 0x00000001b500780c */ /* 0x000fe20003f46270 */
[----:B------:R-:W-:Y:S01]  /*c190*/  @!P1 VIADD R5, R5, 0x22860 ;  /* 0x0002286005059836 */ /* 0x000fe20000000000 */
[----:B------:R-:W-:Y:S01]  /*c1a0*/  SHF.R.U32.HI R20, RZ, 0x4, R20 ;  /* 0x00000004ff147819 */ /* 0x000fe20000011614 */
[----:B------:R-:W-:Y:S01]  /*c1b0*/  IMAD.IADD R206, R202, 0x1, -R203 ;  /* 0x00000001cace7824 */ /* 0x000fe200078e0acb */
[----:B------:R-:W-:Y:S01]  /*c1c0*/  R2UR UR7, R183 ;  /* 0x00000000b70772ca */ /* 0x000fe200000e0000 */
[----:B------:R-:W-:Y:S01]  /*c1d0*/  IMAD.MOV.U32 R183, RZ, RZ, 0x40000040 ;  /* 0x40000040ffb77424 */ /* 0x000fe200078e00ff */
[----:B------:R-:W-:-:S02]  /*c1e0*/  LOP3.LUT R20, R20, 0x3fff, RZ, 0xc0, !PT ;  /* 0x00003fff14147812 */ /* 0x000fc400078ec0ff */
[----:B------:R-:W-:Y:S02]  /*c1f0*/  @!P1 PRMT R5, RZ, 0x654, R5 ;  /* 0x00000654ff059816 */ /* 0x000fe40000000005 */
[----:B------:R-:W-:-:S05]  /*c200*/  LOP3.LUT R20, R20, 0x3000000, RZ, 0xfc, !PT ;  /* 0x0300000014147812 */ /* 0x000fca00078efcff */
[----:B------:R-:W-:-:S05]  /*c210*/  IMAD R182, R16, 0xc00, R20 ;  /* 0x00000c0010b67824 */ /* 0x000fca00078e0214 */
[----:B------:R-:W-:Y:S01]  /*c220*/  R2UR UR6, R182 ;  /* 0x00000000b60672ca */ /* 0x000fe200000e0000 */
[----:B------:R-:W-:-:S12]  /*c230*/  WARPGROUP.ARRIVE ;  /* 0x00000000000079c5 */ /* 0x000fd80000000000 */
[----:B------:R-:W-:Y:S03]  /*c240*/  HGMMA.64x256x16.F32.BF16 R24, R152, gdesc[UR4].tnspB, RZ, !UPT, gsb0 ;  /* 0x43e0000498187df0 */ /* 0x000fe6000c0018ff */
[----:B------:R-:W-:Y:S02]  /*c250*/  WARPGROUP.DEPBAR.LE gsb0, 0x0 ;  /* 0x00008000000079c5 */ /* 0x000fe40000010000 */
[----:B------:R-:W-:Y:S01]  /*c260*/  VIADD R152, R182, 0x80 ;  /* 0x00000080b6987836 */ /* 0x000fe20000000000 */
[----:B------:R-:W-:Y:S01]  /*c270*/  WARPGROUP.ARRIVE ;  /* 0x00000000000079c5 */ /* 0x000fe20000000000 */
[----:B------:R-:W-:Y:S02]  /*c280*/  IMAD.MOV.U32 R153, RZ, RZ, 0x40000040 ;  /* 0x40000040ff997424 */ /* 0x000fe400078e00ff */
[----:B------:R-:W-:Y:S01]  /*c290*/  IMAD R155, R205, 0x80, R206 ;  /* 0x00000080cd9b7824 */ /* 0x000fe200078e02ce */
[----:B------:R-:W-:Y:S01]  /*c2a0*/  R2UR UR6, R152 ;  /* 0x00000000980672ca */ /* 0x000fe200000e0000 */
[----:B------:R-:W-:Y:S01]  /*c2b0*/  VIADD R152, R182, 0x100 ;  /* 0x00000100b6987836 */ /* 0x000fe20000000000 */
[----:B------:R-:W-:Y:S01]  /*c2c0*/  R2UR UR7, R153 ;  /* 0x00000000990772ca */ /* 0x000fe200000e0000 */
[----:B------:R-:W-:-:S02]  /*c2d0*/  IMAD.MOV.U32 R153, RZ, RZ, 0x40000040 ;  /* 0x40000040ff997424 */ /* 0x000fc400078e00ff */
[----:B------:R-:W-:-:S13]  /*c2e0*/  IMAD.IADD R180, R155, 0x1, R180 ;  /* 0x000000019bb47824 */ /* 0x000fda00078e02b4 */
        /* <DEDUP_REMOVED lines=31> */
[----:B------:R1:W-:Y:S02]  /*c4e0*/  @!P1 SYNCS.ARRIVE.TRANS64.RED.A1T0 RZ, [R5+URZ], RZ ;  /* 0x000000ff05ff99a7 */ /* 0x0003e4000810043f */
[----:B-1----:R-:W-:Y:S01]  /*c4f0*/  VIADD R5, R178, 0xfffffffe ;  /* 0xfffffffeb2057836 */ /* 0x002fe20000000000 */
        /* <DEDUP_REMOVED lines=12> */
.L_x_2130:
[----:B------:R-:W-:-:S13]  /*c5c0*/  ISETP.NE.AND P2, PT, R181, 0x1, PT ;  /* 0x00000001b500780c */ /* 0x000fda0003f45270 */
[----:B------:R-:W0:Y:S02]  /*c5d0*/  @P2 LDC.64 R152, c[0x0][0x9e8] ;  /* 0x00027a00ff982b82 */ /* 0x000e240000000a00 */
[----:B0-----:R-:W-:-:S05]  /*c5e0*/  @P2 IMAD.HI.U32 R152, R154, R152, RZ ;  /* 0x000000989a982227 */ /* 0x001fca00078e00ff */
[----:B------:R-:W-:-:S07]  /*c5f0*/  @P2 SHF.R.U32.HI R154, RZ, R153, R152 ;  /* 0x00000099ff9a2219 */ /* 0x000fce0000011698 */
.L_x_2131:
[----:B------:R-:W-:Y:S05]  /*c600*/  BSYNC B0 ;  /* 0x0000000000007941 */ /* 0x000fea0003800000 */
.L_x_2129:
[----:B------:R-:W-:-:S05]  /*c610*/  IMAD R181, R154, R181, R181 ;  /* 0x000000b59ab57224 */ /* 0x000fca00078e02b5 */
[----:B------:R-:W-:-:S07]  /*c620*/  VIMNMX R180, R180, R181, PT ;  /* 0x000000b5b4b47248 */ /* 0x000fce0003fe0100 */
.L_x_2128:
[----:B------:R-:W-:Y:S01]  /*c630*/  IMAD.HI R180, R180, 0x2aaaaaab, RZ ;  /* 0x2aaaaaabb4b47827 */ /* 0x000fe200078e02ff */
[----:B------:R-:W-:Y:S01]  /*c640*/  ULDC UR41, c[0x0][0x9e4] ;  /* 0x0002790000297ab9 */ /* 0x000fe20000000800 */
[----:B------:R-:W-:Y:S01]  /*c650*/  ULDC UR44, c[0x0][0x9e4] ;  /* 0x00027900002c7ab9 */ /* 0x000fe20000000800 */
[----:B------:R-:W-:Y:S01]  /*c660*/  ULDC UR45, c[0x0][0x988] ;  /* 0x00026200002d7ab9 */ /* 0x000fe20000000800 */
[----:B------:R-:W-:Y:S01]  /*c670*/  ULDC UR42, c[0x0][0x988] ;  /* 0x00026200002a7ab9 */ /* 0x000fe20000000800 */
[----:B------:R-:W-:Y:S01]  /*c680*/  SHF.R.U32.HI R153, RZ, 0x1f, R180 ;  /* 0x0000001fff997819 */ /* 0x000fe200000116b4 */
[----:B------:R-:W-:Y:S01]  /*c690*/  ULDC UR43, c[0x0][0x988] ;  /* 0x00026200002b7ab9 */ /* 0x000fe20000000800 */
[----:B------:R-:W-:Y:S01]  /*c6a0*/  ULDC UR36, c[0x0][0x9d8] ;  /* 0x0002760000247ab9 */ /* 0x000fe20000000800 */
[----:B------:R-:W-:Y:S01]  /*c6b0*/  ULDC UR38, c[0x0][0x9d8] ;  /* 0x0002760000267ab9 */ /* 0x000fe20000000800 */
[----:B------:R-:W-:Y:S01]  /*c6c0*/  LEA.HI.SX32 R180, R180, R153, 0x1c ;  /* 0x00000099b4b47211 */ /* 0x000fe200078fe2ff */
[----:B------:R-:W-:Y:S01]  /*c6d0*/  ULDC UR39, c[0x0][0x9d8] ;  /* 0x0002760000277ab9 */ /* 0x000fe20000000800 */
[----:B------:R-:W-:Y:S01]  /*c6e0*/  ULDC UR37, c[0x0][0x9e0] ;  /* 0x0002780000257ab9 */ /* 0x000fe20000000800 */
[----:B------:R-:W-:Y:S01]  /*c6f0*/  ULDC UR40, c[0x0][0x9e0] ;  /* 0x0002780000287ab9 */ /* 0x000fe20000000800 */
[----:B------:R-:W-:-:S04]  /*c700*/  VIMNMX R213, R217, R180, !PT ;  /* 0x000000b4d9d57248 */ /* 0x000fc80007fe0100 */
[----:B------:R-:W-:-:S13]  /*c710*/  ISETP.GE.AND P2, PT, R5, R213, PT ;  /* 0x000000d50500720c */ /* 0x000fda0003f46270 */
[----:B------:R-:W-:Y:S05]  /*c720*/  @!P2 BRA `(.L_x_2132) ;  /* 0x0000003400cca947 */ /* 0x000fea0003800000 */
[----:B------:R-:W-:-:S04]  /*c730*/  IMAD.IADD R212, R0, 0x1, R206 ;  /* 0x0000000100d47824 */ /* 0x000fc800078e02ce */
[----:B------:R-:W-:-:S07]  /*c740*/  VIADD R207, R212, 0x8 ;  /* 0x00000008d4cf7836 */ /* 0x000fce0000000000 */
.L_x_2150:
[----:B------:R-:W-:Y:S01]  /*c750*/  VIADD R16, R16, 0x1 ;  /* 0x0000000110107836 */ /* 0x000fe20000000000 */
[----:B------:R-:W-:Y:S05]  /*c760*/  YIELD ;  /* 0x0000000000007946 */ /* 0x000fea0003800000 */
[----:B------:R-:W-:-:S04]  /*c770*/  ISETP.NE.AND P2, PT, R16, 0x2, PT ;  /* 0x000000021000780c */ /* 0x000fc80003f45270 */
[----:B------:R-:W-:Y:S02]  /*c780*/  SEL R153, RZ, 0x1, P2 ;  /* 0x00000001ff997807 */ /* 0x000fe40001000000 */
[----:B------:R-:W-:Y:S02]  /*c790*/  SEL R16, R16, RZ, P2 ;  /* 0x000000ff10107207 */ /* 0x000fe40001000000 */
[----:B------:R-:W-:Y:S01]  /*c7a0*/  LOP3.LUT R22, R22, R153, RZ, 0x3c, !PT ;  /* 0x0000009916167212 */ /* 0x000fe200078e3cff */
[----:B0-----:R-:W-:Y:S06]  /*c7b0*/  @!P0 BRA `(.L_x_2133) ;  /* 0x0000000000048947 */ /* 0x001fec0003800000 */
[----:B------:R-:W-:Y:S01]  /*c7c0*/  BPT.TRAP 0x1 ;  /* 0x000000040000795c */ /* 0x000fe20000300000 */
.L_x_2133:
[----:B------:R-:W-:Y:S01]  /*c7d0*/  IMAD R209, R16, 0x8, R17 ;  /* 0x0000000810d17824 */ /* 0x000fe200078e0211 */
[----:B------:R-:W-:-:S04]  /*c7e0*/  SHF.L.U32 R204, R22, 0x1f, RZ ;  /* 0x0000001f16cc7819 */ /* 0x000fc800000006ff */
[----:B------:R0:W1:Y:S01]  /*c7f0*/  SYNCS.PHASECHK.TRANS64.TRYWAIT P2, [R209+URZ+0x22830], R204 ;  /* 0x022830ccd10075a7 */ /* 0x000062000804017f */
[----:B------:R-:W-:Y:S05]  /*c800*/  @!P0 BRA `(.L_x_2134) ;  /* 0x0000000000048947 */ /* 0x000fea0003800000 */
[----:B------:R-:W-:Y:S01]  /*c810*/  BPT.TRAP 0x1 ;  /* 0x000000040000795c */ /* 0x000fe20000300000 */
.L_x_2134:
[----:B------:R-:W-:Y:S02]  /*c820*/  IMAD R210, R16, 0x300, R21 ;  /* 0x0000030010d27824 */ /* 0x000fe400078e0215 */
[----:B------:R-:W-:Y:S01]  /*c830*/  IMAD.MOV.U32 R211, RZ, RZ, 0x40000040 ;  /* 0x40000040ffd37424 */ /* 0x000fe200078e00ff */
[----:B-1----:R-:W-:Y:S06]  /*c840*/  @P2 BRA `(.L_x_2135) ;  /* 0x0000000000082947 */ /* 0x002fec0003800000 */
[----:B------:R-:W1:Y:S02]  /*c850*/  SYNCS.PHASECHK.TRANS64.TRYWAIT P2, [R209+URZ+0x22830], R204 ;  /* 0x022830ccd10075a7 */ /* 0x000e64000804017f */
[----:B-1----:R-:W-:Y:S05]  /*c860*/  @!P2 BRA `(.L_x_2136) ;  /* 0x0000013400bca947 */ /* 0x002fea0003800000 */
.L_x_2135:
[----:B------:R-:W-:Y:S05]  /*c870*/  WARPSYNC.ALL ;  /* 0x0000000000007948 */ /* 0x000fea0003800000 */
[C---:B------:R-:W-:Y:S01]  /*c880*/  R2UR UR6, R210.reuse ;  /* 0x00000000d20672ca */ /* 0x040fe200000e0000 */
[C---:B------:R-:W-:Y:S01]  /*c890*/  VIADD R152, R210.reuse, 0x2 ;  /* 0x00000002d2987836 */ /* 0x040fe20000000000 */
[----:B------:R-:W-:Y:S01]  /*c8a0*/  R2UR UR7, R211 ;  /* 0x00000000d30772ca */ /* 0x000fe200000e0000 */
[----:B------:R-:W-:Y:S01]  /*c8b0*/  VIADD R154, R210, 0x4 ;  /* 0x00000004d29a7836 */ /* 0x000fe20000000000 */
[----:B------:R-:W-:Y:S01]  /*c8c0*/  R2UR UR4, R6 ;  /* 0x00000000060472ca */ /* 0x000fe200000e0000 */
[----:B------:R-:W-:Y:S01]  /*c8d0*/  IMAD.MOV.U32 R153, RZ, RZ, 0x40000040 ;  /* 0x40000040ff997424 */ /* 0x000fe200078e00ff */
[----:B------:R-:W-:Y:S01]  /*c8e0*/  R2UR UR5, R7 ;  /* 0x00000000070572ca */ /* 0x000fe200000e0000 */
[----:B------:R-:W-:Y:S01]  /*c8f0*/  IMAD.MOV.U32 R155, RZ, RZ, 0x40000040 ;  /* 0x40000040ff9b7424 */ /* 0x000fe200078e00ff */
[----:B------:R-:W-:Y:S01]  /*c900*/  R2UR UR10, R152 ;  /* 0x00000000980a72ca */ /* 0x000fe200000e0000 */
[----:B------:R-:W-:Y:S01]  /*c910*/  VIADD R210, R210, 0x6 ;  /* 0x00000006d2d27836 */ /* 0x000fe20000000000 */
[----:B------:R-:W-:Y:S01]  /*c920*/  R2UR UR11, R153 ;  /* 0x00000000990b72ca */ /* 0x000fe200000e0000 */
[----:B------:R-:W-:Y:S01]  /*c930*/  IMAD.MOV.U32 R211, RZ, RZ, 0x40000040 ;  /* 0x40000040ffd37424 */ /* 0x000fe200078e00ff */
[----:B------:R-:W-:Y:S01]  /*c940*/  R2UR UR14, R154 ;  /* 0x000000009a0e72ca */ /* 0x000fe200000e0000 */
[----:B------:R-:W2:Y:S01]  /*c950*/  S2R R228, SR_TID.X ;  /* 0x0000000000e47919 */ /* 0x000ea20000002100 */
[----:B------:R-:W-:-:S02]  /*c960*/  R2UR UR15, R155 ;  /* 0x000000009b0f72ca */ /* 0x000fc400000e0000 */
[----:B------:R-:W-:Y:S01]  /*c970*/  WARPGROUP.ARRIVE ;  /* 0x00000000000079c5 */ /* 0x000fe20000000000 */
[----:B------:R-:W-:Y:S02]  /*c980*/  R2UR UR8, R14 ;  /* 0x000000000e0872ca */ /* 0x000fe400000e0000 */
[----:B------:R-:W-:Y:S02]  /*c990*/  R2UR UR9, R15 ;  /* 0x000000000f0972ca */ /* 0x000fe400000e0000 */
[----:B------:R-:W-:Y:S01]  /*c9a0*/  R2UR UR12, R10 ;  /* 0x000000000a0c72ca */ /* 0x000fe200000e0000 */
[----:B------:R-:W-:Y:S01]  /*c9b0*/  HGMMA.64x96x16.F32.BF16 R152, gdesc[UR4], RZ, !UPT, gsb0 ;  /* 0x01600000049879f0 */ /* 0x000fe2000c0018ff */
[----:B------:R-:W-:Y:S02]  /*c9c0*/  R2UR UR13, R11 ;  /* 0x000000000b0d72ca */ /* 0x000fe400000e0000 */
[----:B------:R-:W-:Y:S02]  /*c9d0*/  R2UR UR6, R210 ;  /* 0x00000000d20672ca */ /* 0x000fe400000e0000 */
[----:B------:R-:W-:-:S02]  /*c9e0*/  R2UR UR7, R211 ;  /* 0x00000000d30772ca */ /* 0x000fc400000e0000 */
[----:B------:R-:W-:Y:S02]  /*c9f0*/  R2UR UR4, R8 ;  /* 0x00000000080472ca */ /* 0x000fe400000e0000 */
[----:B------:R-:W-:Y:S02]  /*ca00*/  R2UR UR5, R9 ;  /* 0x00000000090572ca */ /* 0x000fe400000e0000 */
[----:B------:R-:W-:Y:S02]  /*ca10*/  LOP3.LUT P2, RZ, R2, 0x100000, RZ, 0xc0, !PT ;  /* 0x0010000002ff7812 */ /* 0x000fe4000784c0ff */
[----:B--2---:R-:W-:Y:S01]  /*ca20*/  SHF.R.U32.HI R228, RZ, 0x7, R228 ;  /* 0x00000007ffe47819 */ /* 0x004fe200000116e4 */
        /* <DEDUP_REMOVED lines=25> */
[----:B------:R-:W-:Y:S01]  /*cbc0*/  IADD3 R176, -R228, 0xb, RZ ;  /* 0x0000000be4b07810 */ /* 0x000fe20007ffe1ff */
        /* <DEDUP_REMOVED lines=13> */
[----:B------:R-:W-:Y:S01]  /*cca0*/  FMUL.FTZ R190, R194, UR36 ;  /* 0x00000024c2be7c20 */ /* 0x000fe20008410000 */
[----:B------:R-:W-:Y:S01]  /*ccb0*/  FMUL.FTZ R189, R195, UR36 ;  /* 0x00000024c3bd7c20 */ /* 0x000fe20008410000 */
[----:B------:R3:W-:Y:S01]  /*ccc0*/  @!P1 SYNCS.ARRIVE.TRANS64.RED.A1T0 RZ, [R164+URZ], RZ ;  /* 0x000000ffa4ff99a7 */ /* 0x0007e2000810043f */
        /* <DEDUP_REMOVED lines=20> */
[----:B---3--:R-:W-:-:S02]  /*ce10*/  IMAD R164, R5, -0x60, R202 ;  /* 0xffffffa005a47824 */ /* 0x008fc400078e02ca */
[----:B------:R-:W-:Y:S01]  /*ce20*/  FMUL.FTZ R193, R199, UR36 ;  /* 0x00000024c7c17c20 */ /* 0x000fe20008410000 */
[----:B------:R-:W3:Y:S02]  /*ce30*/  MUFU.TANH R152, R152 ;  /* 0x0000009800987308 */ /* 0x000ee40000002400 */
[----:B------:R-:W-:-:S06]  /*ce40*/  IADD3 R164, -R203, 0x1, R164 ;  /* 0x00000001cba47810 */ /* 0x000fcc0007ffe1a4 */
[----:B------:R-:W4:Y:S01]  /*ce50*/  MUFU.TANH R210, R210 ;  /* 0x000000d200d27308 */ /* 0x000f220000002400 */
[----:B------:R-:W-:-:S04]  /*ce60*/  IMAD.IADD R164, R164, 0x1, -R23 ;  /* 0x00000001a4a47824 */ /* 0x000fc800078e0a17 */
[C---:B------:R-:W-:Y:S02]  /*ce70*/  VIADD R228, R164.reuse, UR37 ;  /* 0x00000025a4e47c36 */ /* 0x040fe40008000000 */
[----:B------:R-:W-:Y:S01]  /*ce80*/  VIADD R199, R164, UR51 ;  /* 0x00000033a4c77c36 */ /* 0x000fe20008000000 */
[----:B------:R-:W0:Y:S01]  /*ce90*/  MUFU.TANH R153, R153 ;  /* 0x0000009900997308 */ /* 0x000e220000002400 */
[C---:B------:R-:W-:Y:S02]  /*cea0*/  IMAD.IADD R198, R0.reuse, 0x1, R228 ;  /* 0x0000000100c67824 */ /* 0x040fe400078e02e4 */
[----:B------:R-:W-:-:S05]  /*ceb0*/  IMAD.IADD R197, R0, 0x1, R199 ;  /* 0x0000000100c57824 */ /* 0x000fca00078e02c7 */
        /* <DEDUP_REMOVED lines=45> */
[----:B--234-:R-:W-:Y:S05]  /*d190*/  @!P2 BRA `(.L_x_2137) ;  /* 0x000000000058a947 */ /* 0x01cfea0003800000 */
[----:B------:R-:W-:Y:S01]  /*d1a0*/  IMAD.IADD R196, R0, 0x1, R206 ;  /* 0x0000000100c47824 */ /* 0x000fe200078e02ce */
[----:B------:R-:W-:Y:S04]  /*d1b0*/  BSSY B0, `(.L_x_2138) ;  /* 0x0000010000007945 */ /* 0x000fe80003800000 */
[----:B------:R-:W-:-:S13]  /*d1c0*/  ISETP.GT.AND P2, PT, R196, -0x1, PT ;  /* 0xffffffffc400780c */ /* 0x000fda0003f44270 */
        /* <DEDUP_REMOVED lines=9> */
.L_x_2139:
[----:B------:R-:W-:-:S05]  /*d260*/  IMAD.U32 R229, RZ, RZ, UR41 ;  /* 0x00000029ffe57e24 */ /* 0x000fca000f8e00ff */
[----:B------:R-:W-:-:S13]  /*d270*/  ISETP.NE.AND P2, PT, R229, 0x1, PT ;  /* 0x00000001e500780c */ /* 0x000fda0003f45270 */
[----:B------:R-:W2:Y:S02]  /*d280*/  @P2 LDC.64 R164, c[0x0][0x9e8] ;  /* 0x00027a00ffa42b82 */ /* 0x000ea40000000a00 */
[----:B--2---:R-:W-:-:S05]  /*d290*/  @P2 IMAD.HI.U32 R164, R196, R164, RZ ;  /* 0x000000a4c4a42227 */ /* 0x004fca00078e00ff */
[----:B------:R-:W-:-:S07]  /*d2a0*/  @P2 SHF.R.U32.HI R196, RZ, R165, R164 ;  /* 0x000000a5ffc42219 */ /* 0x000fce00000116a4 */
.L_x_2140:
[----:B------:R-:W-:Y:S05]  /*d2b0*/  BSYNC B0 ;  /* 0x0000000000007941 */ /* 0x000fea0003800000 */
.L_x_2138:
[----:B------:R-:W-:-:S04]  /*d2c0*/  IMAD R164, R5, -0x60, -R23 ;  /* 0xffffffa005a47824 */ /* 0x000fc800078e0a17 */
[----:B------:R-:W-:-:S05]  /*d2d0*/  IMAD R164, R196, R229, R164 ;  /* 0x000000e5c4a47224 */ /* 0x000fca00078e02a4 */
[----:B------:R-:W-:Y:S02]  /*d2e0*/  VIMNMX R197, R197, R164, !PT ;  /* 0x000000a4c5c57248 */ /* 0x000fe40007fe0100 */
[----:B------:R-:W-:-:S07]  /*d2f0*/  VIADDMNMX R198, R164, R229, R198, PT ;  /* 0x000000e5a4c67246 */ /* 0x000fce00038001c6 */
.L_x_2137:
[----:B------:R-:W-:Y:S01]  /*d300*/  IMAD R196, R5, -0x60, RZ ;  /* 0xffffffa005c47824 */ /* 0x000fe200078e02ff */
[----:B------:R-:W-:Y:S02]  /*d310*/  LOP3.LUT R2, R2, 0xfff7ffff, RZ, 0xc0, !PT ;  /* 0xfff7ffff02027812 */ /* 0x000fe400078ec0ff */
[--C-:B------:R-:W-:Y:S02]  /*d320*/  IADD3 R228, R228, 0x8, R0.reuse ;  /* 0x00000008e4e47810 */ /* 0x100fe40007ffe000 */
[C---:B------:R-:W-:Y:S02]  /*d330*/  ISETP.GE.AND P2, PT, R196.reuse, 0x1, PT ;  /* 0x00000001c400780c */ /* 0x040fe40003f46270 */
[----:B------:R-:W-:Y:S02]  /*d340*/  ISETP.GE.AND P4, PT, R196, 0x9, PT ;  /* 0x00000009c400780c */ /* 0x000fe40003f86270 */
[----:B------:R-:W-:-:S09]  /*d350*/  IADD3 R199, R199, 0x8, R0 ;  /* 0x00000008c7c77810 */ /* 0x000fd20007ffe000 */
[----:B------:R-:W-:Y:S02]  /*d360*/  @P2 LOP3.LUT R2, R2, 0x80000, RZ, 0xfc, !PT ;  /* 0x0008000002022812 */ /* 0x000fe400078efcff */
[----:B------:R-:W-:Y:S02]  /*d370*/  ISETP.GT.AND P2, PT, R197, RZ, !P2 ;  /* 0x000000ffc500720c */ /* 0x000fe40005744270 */
[----:B------:R-:W-:Y:S02]  /*d380*/  LOP3.LUT R2, R2, 0xfffffffd, RZ, 0xc0, !PT ;  /* 0xfffffffd02027812 */ /* 0x000fe400078ec0ff */
[----:B------:R-:W-:Y:S02]  /*d390*/  ISETP.LT.OR P3, PT, R198, 0x1, P2 ;  /* 0x00000001c600780c */ /* 0x000fe40001761670 */
[----:B------:R-:W-:Y:S02]  /*d3a0*/  ISETP.GE.AND P2, PT, R196, 0x2, PT ;  /* 0x00000002c400780c */ /* 0x000fe40003f46270 */
[----:B------:R-:W-:-:S02]  /*d3b0*/  FSEL R152, R152, -INF , !P3 ;  /* 0xff80000098987808 */ /* 0x000fc40005800000 */
[C---:B------:R-:W-:Y:S02]  /*d3c0*/  ISETP.GT.AND P3, PT, R197.reuse, 0x1, !P2 ;  /* 0x00000001c500780c */ /* 0x040fe40005764270 */
[----:B------:R-:W-:Y:S02]  /*d3d0*/  @P4 LOP3.LUT R2, R2, 0x2, RZ, 0xfc, !PT ;  /* 0x0000000202024812 */ /* 0x000fe400078efcff */
[----:B------:R-:W-:Y:S02]  /*d3e0*/  ISETP.LT.OR P3, PT, R198, 0x2, P3 ;  /* 0x00000002c600780c */ /* 0x000fe40001f61670 */
[----:B------:R-:W-:Y:S02]  /*d3f0*/  LOP3.LUT R2, R2, 0xfffffffb, RZ, 0xc0, !PT ;  /* 0xfffffffb02027812 */ /* 0x000fe400078ec0ff */
[----:B------:R-:W-:Y:S02]  /*d400*/  FSEL R210, R210, -INF , !P3 ;  /* 0xff800000d2d27808 */ /* 0x000fe40005800000 */
[----:B------:R-:W-:-:S02]  /*d410*/  ISETP.GT.AND P3, PT, R197, 0x8, !P4 ;  /* 0x00000008c500780c */ /* 0x000fc40006764270 */
[----:B------:R-:W-:Y:S02]  /*d420*/  ISETP.GE.AND P4, PT, R196, 0xa, PT ;  /* 0x0000000ac400780c */ /* 0x000fe40003f86270 */
[----:B------:R-:W-:-:S04]  /*d430*/  ISETP.LT.OR P3, PT, R198, 0x9, P3 ;  /* 0x00000009c600780c */ /* 0x000fc80001f61670 */
[----:B0-----:R-:W-:Y:S02]  /*d440*/  FSEL R155, R155, -INF , !P3 ;  /* 0xff8000009b9b7808 */ /* 0x001fe40005800000 */
        /* <DEDUP_REMOVED lines=118> */
[----:B------:R-:W-:-:S13]  /*dbb0*/  LOP3.LUT P6, RZ, R2, 0x100000, RZ, 0xc0, !PT ;  /* 0x0010000002ff7812 */ /* 0x000fda00078cc0ff */
[----:B------:R-:W-:Y:S05]  /*dbc0*/  @!P6 BRA `(.L_x_2141) ;  /* 0x00000000005ce947 */ /* 0x000fea0003800000 */
[----:B------:R-:W-:Y:S01]  /*dbd0*/  ISETP.GT.AND P6, PT, R207, -0x1, PT ;  /* 0xffffffffcf00780c */ /* 0x000fe20003fc4270 */
[----:B------:R-:W-:-:S12]  /*dbe0*/  BSSY B0, `(.L_x_2142) ;  /* 0x0000011000007945 */ /* 0x000fd80003800000 */
[----:B------:R-:W-:Y:S05]  /*dbf0*/  @P6 BRA `(.L_x_2143) ;  /* 0x0000000000246947 */ /* 0x000fea0003800000 */
[----:B------:R-:W-:Y:S02]  /*dc00*/  IMAD.U32 R197, RZ, RZ, UR41 ;  /* 0x00000029ffc57e24 */ /* 0x000fe4000f8e00ff */
[----:B------:R-:W-:-:S03]  /*dc10*/  VIADD R198, R212, 0x8 ;  /* 0x00000008d4c67836 */ /* 0x000fc60000000000 */
[----:B------:R-:W-:Y:S02]  /*dc20*/  ISETP.NE.AND P6, PT, R197, 0x1, PT ;  /* 0x00000001c500780c */ /* 0x000fe40003fc5270 */
[----:B------:R-:W-:-:S11]  /*dc30*/  LOP3.LUT R198, RZ, R198, RZ, 0x33, !PT ;  /* 0x000000c6ffc67212 */ /* 0x000fd600078e33ff */
[----:B------:R-:W0:Y:S02]  /*dc40*/  @P6 LDC.64 R164, c[0x0][0x9e8] ;  /* 0x00027a00ffa46b82 */ /* 0x000e240000000a00 */
[----:B0-----:R-:W-:-:S05]  /*dc50*/  @P6 IMAD.HI.U32 R164, R198, R164, RZ ;  /* 0x000000a4c6a46227 */ /* 0x001fca00078e00ff */
[----:B------:R-:W-:-:S04]  /*dc60*/  @P6 SHF.R.U32.HI R198, RZ, R165, R164 ;  /* 0x000000a5ffc66219 */ /* 0x000fc800000116a4 */
[----:B------:R-:W-:Y:S01]  /*dc70*/  LOP3.LUT R198, RZ, R198, RZ, 0x33, !PT ;  /* 0x000000c6ffc67212 */ /* 0x000fe200078e33ff */
[----:B------:R-:W-:Y:S06]  /*dc80*/  BRA `(.L_x_2144) ;  /* 0x0000000000187947 */ /* 0x000fec0003800000 */
.L_x_2143:
[----:B------:R-:W-:Y:S02]  /*dc90*/  IMAD.U32 R197, RZ, RZ, UR41 ;  /* 0x00000029ffc57e24 */ /* 0x000fe4000f8e00ff */
[----:B------:R-:W-:-:S03]  /*dca0*/  IMAD.MOV.U32 R198, RZ, RZ, R207 ;  /* 0x000000ffffc67224 */ /* 0x000fc600078e00cf */
[----:B------:R-:W-:-:S13]  /*dcb0*/  ISETP.NE.AND P6, PT, R197, 0x1, PT ;  /* 0x00000001c500780c */ /* 0x000fda0003fc5270 */
[----:B------:R-:W0:Y:S02]  /*dcc0*/  @P6 LDC.64 R164, c[0x0][0x9e8] ;  /* 0x00027a00ffa46b82 */ /* 0x000e240000000a00 */
[----:B0-----:R-:W-:-:S05]  /*dcd0*/  @P6 IMAD.HI.U32 R164, R207, R164, RZ ;  /* 0x000000a4cfa46227 */ /* 0x001fca00078e00ff */
[----:B------:R-:W-:-:S07]  /*dce0*/  @P6 SHF.R.U32.HI R198, RZ, R165, R164 ;  /* 0x000000a5ffc66219 */ /* 0x000fce00000116a4 */
.L_x_2144:
[----:B------:R-:W-:Y:S05]  /*dcf0*/  BSYNC B0 ;  /* 0x0000000000007941 */ /* 0x000fea0003800000 */
.L_x_2142:
[----:B------:R-:W-:-:S04]  /*dd00*/  IMAD.IADD R196, R196, 0x1, -R23 ;  /* 0x00000001c4c47824 */ /* 0x000fc800078e0a17 */
[----:B------:R-:W-:-:S05]  /*dd10*/  IMAD R196, R198, R197, R196 ;  /* 0x000000c5c6c47224 */ /* 0x000fca00078e02c4 */
[----:B------:R-:W-:Y:S02]  /*dd20*/  VIMNMX R199, R199, R196, !PT ;  /* 0x000000c4c7c77248 */ /* 0x000fe40007fe0100 */
[----:B------:R-:W-:-:S07]  /*dd30*/  VIADDMNMX R228, R196, R197, R228, PT ;  /* 0x000000c5c4e47246 */ /* 0x000fce00038001e4 */
.L_x_2141:
[C---:B------:R-:W-:Y:S02]  /*dd40*/  ISETP.GT.AND P2, PT, R199.reuse, 0x1, !P2 ;  /* 0x00000001c700780c */ /* 0x040fe40005744270 */
[----:B------:R-:W-:Y:S02]  /*dd50*/  LOP3.LUT P6, RZ, R2, 0x8000, RZ, 0xc0, !PT ;  /* 0x0000800002ff7812 */ /* 0x000fe400078cc0ff */
[----:B------:R-:W-:Y:S02]  /*dd60*/  ISETP.LT.OR P2, PT, R228, 0x2, P2 ;  /* 0x00000002e400780c */ /* 0x000fe40001741670 */
[----:B------:R-:W-:Y:S02]  /*dd70*/  ISETP.GT.AND P3, PT, R199, 0x50, !P3 ;  /* 0x00000050c700780c */ /* 0x000fe40005f64270 */
[----:B------:R-:W-:Y:S02]  /*dd80*/  FSEL R154, R154, -INF , !P2 ;  /* 0xff8000009a9a7808 */ /* 0x000fe40005000000 */
[----:B------:R-:W-:-:S02]  /*dd90*/  LOP3.LUT P2, RZ, R2, 0x2, RZ, 0xc0, !PT ;  /* 0x0000000202ff7812 */ /* 0x000fc4000784c0ff */
[C---:B------:R-:W-:Y:S02]  /*dda0*/  ISETP.LT.OR P3, PT, R228.reuse, 0x51, P3 ;  /* 0x00000051e400780c */ /* 0x040fe40001f61670 */
[C---:B------:R-:W-:Y:S02]  /*ddb0*/  ISETP.GT.AND P2, PT, R199.reuse, 0x8, !P2 ;  /* 0x00000008c700780c */ /* 0x040fe40005744270 */
[----:B------:R-:W-:Y:S02]  /*ddc0*/  ISETP.GT.AND P4, PT, R199, 0x51, !P4 ;  /* 0x00000051c700780c */ /* 0x000fe40006784270 */
[----:B------:R-:W-:Y:S02]  /*ddd0*/  ISETP.LT.OR P2, PT, R228, 0x9, P2 ;  /* 0x00000009e400780c */ /* 0x000fe40001741670 */
[----:B------:R-:W-:Y:S02]  /*dde0*/  FSEL R190, R190, -INF , !P3 ;  /* 0xff800000bebe7808 */ /* 0x000fe40005800000 */
[----:B------:R-:W-:-:S02]  /*ddf0*/  FSEL R157, R157, -INF , !P2 ;  /* 0xff8000009d9d7808 */ /* 0x000fc40005000000 */
[----:B------:R-:W-:Y:S02]  /*de00*/  LOP3.LUT P2, RZ, R2, 0x4, RZ, 0xc0, !PT ;  /* 0x0000000402ff7812 */ /* 0x000fe4000784c0ff */
[C---:B------:R-:W-:Y:S02]  /*de10*/  ISETP.GT.AND P5, PT, R199.reuse, 0x58, !P5 ;  /* 0x00000058c700780c */ /* 0x040fe40006fa4270 */
[----:B------:R-:W-:Y:S02]  /*de20*/  ISETP.GT.AND P2, PT, R199, 0x9, !P2 ;  /* 0x00000009c700780c */ /* 0x000fe40005744270 */
[C---:B------:R-:W-:Y:S02]  /*de30*/  ISETP.LT.OR P4, PT, R228.reuse, 0x52, P4 ;  /* 0x00000052e400780c */ /* 0x040fe40002781670 */
[C---:B------:R-:W-:Y:S02]  /*de40*/  ISETP.LT.OR P2, PT, R228.reuse, 0xa, P2 ;  /* 0x0000000ae400780c */ /* 0x040fe40001741670 */
[----:B------:R-:W-:-:S02]  /*de50*/  ISETP.LT.OR P5, PT, R228, 0x59, P5 ;  /* 0x00000059e400780c */ /* 0x000fc40002fa1670 */
[----:B------:R-:W-:Y:S02]  /*de60*/  FSEL R158, R158, -INF , !P2 ;  /* 0xff8000009e9e7808 */ /* 0x000fe40005000000 */
[----:B------:R-:W-:Y:S02]  /*de70*/  LOP3.LUT P2, RZ, R2, 0x8, RZ, 0xc0, !PT ;  /* 0x0000000802ff7812 */ /* 0x000fe4000784c0ff */
[----:B------:R-:W-:Y:S02]  /*de80*/  FSEL R189, R189, -INF , !P4 ;  /* 0xff800000bdbd7808 */ /* 0x000fe40006000000 */
[----:B------:R-:W-:Y:S02]  /*de90*/  ISETP.GT.AND P2, PT, R199, 0x10, !P2 ;  /* 0x00000010c700780c */ /* 0x000fe40005744270 */
[----:B------:R-:W-:Y:S02]  /*dea0*/  FSEL R191, R191, -INF , !P5 ;  /* 0xff800000bfbf7808 */ /* 0x000fe40006800000 */
        /* <DEDUP_REMOVED lines=34> */
[----:B------:R-:W-:Y:S02]  /*e0d0*/  FMNMX.FTZ R177, R152, R12, !PT ;  /* 0x0000000c98b17209 */ /* 0x000fe40007810000 */
[----:B------:R-:W-:Y:S02]  /*e0e0*/  LOP3.LUT P2, RZ, R2, 0x400, RZ, 0xc0, !PT ;  /* 0x0000040002ff7812 */ /* 0x000fe4000784c0ff */
[----:B------:R-:W-:Y:S02]  /*e0f0*/  FMNMX.FTZ R177, R210, R177, !PT ;  /* 0x000000b1d2b17209 */ /* 0x000fe40007810000 */
[----:B------:R-:W-:Y:S02]  /*e100*/  ISETP.GT.AND P2, PT, R199, 0x31, !P2 ;  /* 0x00000031c700780c */ /* 0x000fe40005744270 */
[----:B------:R-:W-:-:S02]  /*e110*/  FMNMX.FTZ R177, R155, R177, !PT ;  /* 0x000000b19bb17209 */ /* 0x000fc40007810000 */
[----:B------:R-:W-:Y:S02]  /*e120*/  ISETP.LT.OR P2, PT, R228, 0x32, P2 ;  /* 0x00000032e400780c */ /* 0x000fe40001741670 */
[----:B------:R-:W-:Y:S02]  /*e130*/  FMNMX.FTZ R177, R156, R177, !PT ;  /* 0x000000b19cb17209 */ /* 0x000fe40007810000 */
[----:B------:R-:W-:Y:S02]  /*e140*/  FSEL R165, R178, -INF , !P2 ;  /* 0xff800000b2a57808 */ /* 0x000fe40005000000 */
[----:B------:R-:W-:Y:S02]  /*e150*/  FMNMX.FTZ R177, R159, R177, !PT ;  /* 0x000000b19fb17209 */ /* 0x000fe40007810000 */
[----:B------:R-:W-:Y:S02]  /*e160*/  LOP3.LUT P2, RZ, R2, 0x200, RZ, 0xc0, !PT ;  /* 0x0000020002ff7812 */ /* 0x000fe4000784c0ff */
[----:B------:R-:W-:-:S02]  /*e170*/  FMNMX.FTZ R177, R160, R177, !PT ;  /* 0x000000b1a0b17209 */ /* 0x000fc40007810000 */
[----:B------:R-:W-:Y:S02]  /*e180*/  ISETP.GT.AND P2, PT, R199, 0x38, !P2 ;  /* 0x00000038c700780c */ /* 0x000fe40005744270 */
[----:B------:R-:W-:Y:S02]  /*e190*/  FMNMX.FTZ R177, R163, R177, !PT ;  /* 0x000000b1a3b17209 */ /* 0x000fe40007810000 */
[----:B------:R-:W-:Y:S02]  /*e1a0*/  ISETP.LT.OR P2, PT, R228, 0x39, P2 ;  /* 0x00000039e400780c */ /* 0x000fe40001741670 */
[----:B------:R-:W-:Y:S02]  /*e1b0*/  FMNMX.FTZ R177, R211, R177, !PT ;  /* 0x000000b1d3b17209 */ /* 0x000fe40007810000 */
[----:B------:R-:W-:Y:S02]  /*e1c0*/  FSEL R179, R179, -INF , !P2 ;  /* 0xff800000b3b37808 */ /* 0x000fe40005000000 */
[----:B------:R-:W-:-:S02]  /*e1d0*/  FMNMX.FTZ R177, R168, R177, !PT ;  /* 0x000000b1a8b17209 */ /* 0x000fc40007810000 */
[----:B------:R-:W-:Y:S02]  /*e1e0*/  LOP3.LUT P2, RZ, R2, 0x100, RZ, 0xc0, !PT ;  /* 0x0000010002ff7812 */ /* 0x000fe4000784c0ff */
[----:B------:R-:W-:Y:S02]  /*e1f0*/  FMNMX.FTZ R177, R169, R177, !PT ;  /* 0x000000b1a9b17209 */ /* 0x000fe40007810000 */
[----:B------:R-:W-:Y:S02]  /*e200*/  ISETP.GT.AND P2, PT, R199, 0x39, !P2 ;  /* 0x00000039c700780c */ /* 0x000fe40005744270 */
[----:B------:R-:W-:Y:S02]  /*e210*/  FMNMX.FTZ R177, R172, R177, !PT ;  /* 0x000000b1acb17209 */ /* 0x000fe40007810000 */
[----:B------:R-:W-:Y:S02]  /*e220*/  ISETP.LT.OR P2, PT, R228, 0x3a, P2 ;  /* 0x0000003ae400780c */ /* 0x000fe40001741670 */
[----:B------:R-:W-:-:S02]  /*e230*/  FMNMX.FTZ R177, R173, R177, !PT ;  /* 0x000000b1adb17209 */ /* 0x000fc40007810000 */
        /* <DEDUP_REMOVED lines=25> */
[----:B------:R-:W-:Y:S01]  /*e3d0*/  ISETP.GT.AND P2, PT, R199, 0x49, !P6 ;  /* 0x00000049c700780c */ /* 0x000fe20007744270 */
[----:B------:R-:W0:Y:S01]  /*e3e0*/  SHFL.BFLY PT, R178, R177, 0x2, 0x1f ;  /* 0x0c401f00b1b27f89 */ /* 0x000e2200000e0000 */
[----:B------:R-:W-:Y:S02]  /*e3f0*/  LOP3.LUT P6, RZ, R2, 0x1, RZ, 0xc0, !PT ;  /* 0x0000000102ff7812 */ /* 0x000fe400078cc0ff */
[----:B------:R-:W-:-:S04]  /*e400*/  ISETP.LT.OR P2, PT, R228, 0x4a, P2 ;  /* 0x0000004ae400780c */ /* 0x000fc80001741670 */
[----:B------:R-:W-:Y:S02]  /*e410*/  FSEL R187, R187, -INF , !P2 ;  /* 0xff800000bbbb7808 */ /* 0x000fe40005000000 */
[----:B0-----:R-:W-:-:S05]  /*e420*/  FMNMX.FTZ R178, R177, R178, !PT ;  /* 0x000000b2b1b27209 */ /* 0x001fca0007810000 */
[----:B------:R-:W0:Y:S02]  /*e430*/  SHFL.BFLY PT, R177, R178, 0x1, 0x1f ;  /* 0x0c201f00b2b17f89 */ /* 0x000e2400000e0000 */
[----:B0-----:R-:W-:Y:S01]  /*e440*/  FMNMX.FTZ R178, R178, R177, !PT ;  /* 0x000000b1b2b27209 */ /* 0x001fe20007810000 */
[----:B------:R-:W-:-:S03]  /*e450*/  IMAD.U32 R177, RZ, RZ, UR42 ;  /* 0x0000002affb17e24 */ /* 0x000fc6000f8e00ff */
[----:B------:R-:W-:-:S04]  /*e460*/  FSETP.NEU.FTZ.AND P2, PT, R178, -INF , PT ;  /* 0xff800000b200780b */ /* 0x000fc80003f5d000 */
[----:B------:R-:W-:-:S05]  /*e470*/  FSEL R196, R178, RZ, P2 ;  /* 0x000000ffb2c47208 */ /* 0x000fca0001000000 */
[----:B------:R-:W-:Y:S01]  /*e480*/  FADD.FTZ R196, -R196, R12 ;  /* 0x0000000cc4c47221 */ /* 0x000fe20000010100 */
[----:B------:R-:W-:-:S05]  /*e490*/  FMUL.FTZ R12, R178, R177 ;  /* 0x000000b1b20c7220 */ /* 0x000fca0000410000 */
[----:B------:R-:W-:Y:S02]  /*e4a0*/  FSEL R12, R12, RZ, P2 ;  /* 0x000000ff0c0c7208 */ /* 0x000fe40001000000 */
[----:B------:R-:W-:-:S03]  /*e4b0*/  LOP3.LUT P2, RZ, R2, 0x80000, RZ, 0xc0, !PT ;  /* 0x0008000002ff7812 */ /* 0x000fc6000784c0ff */
[-CC-:B------:R-:W-:Y:S01]  /*e4c0*/  FFMA.FTZ R152, R152, R177.reuse, -R12.reuse ;  /* 0x000000b198987223 */ /* 0x180fe2000001080c */
[----:B------:R-:W-:Y:S01]  /*e4d0*/  ISETP.GT.AND P2, PT, R199, RZ, !P2 ;  /* 0x000000ffc700720c */ /* 0x000fe20005744270 */
[-CC-:B------:R-:W-:Y:S01]  /*e4e0*/  FFMA.FTZ R210, R210, R177.reuse, -R12.reuse ;  /* 0x000000b1d2d27223 */ /* 0x180fe2000001080c */
[-CC-:B------:R-:W-:Y:S01]  /*e4f0*/  FFMA.FTZ R155, R155, R177.reuse, -R12.reuse ;  /* 0x000000b19b9b7223 */ /* 0x180fe2000001080c */
[-CC-:B------:R-:W-:Y:S01]  /*e500*/  FFMA.FTZ R156, R156, R177.reuse, -R12.reuse ;  /* 0x000000b19c9c7223 */ /* 0x180fe2000001080c */
[----:B------:R-:W-:Y:S01]  /*e510*/  ISETP.LT.OR P2, PT, R228, 0x1, P2 ;  /* 0x00000001e400780c */ /* 0x000fe20001741670 */
[-CC-:B------:R-:W-:Y:S01]  /*e520*/  FFMA.FTZ R159, R159, R177.reuse, -R12.reuse ;  /* 0x000000b19f9f7223 */ /* 0x180fe2000001080c */
[-CC-:B------:R-:W-:Y:S01]  /*e530*/  FFMA.FTZ R160, R160, R177.reuse, -R12.reuse ;  /* 0x000000b1a0a07223 */ /* 0x180fe2000001080c */
[-CC-:B------:R-:W-:Y:S01]  /*e540*/  FFMA.FTZ R163, R163, R177.reuse, -R12.reuse ;  /* 0x000000b1a3a37223 */ /* 0x180fe2000001080c */
[----:B------:R-:W-:Y:S01]  /*e550*/  FSEL R153, R153, -INF , !P2 ;  /* 0xff80000099997808 */ /* 0x000fe20005000000 */
        /* <DEDUP_REMOVED lines=17> */
[----:B------:R-:W-:Y:S01]  /*e670*/  FMUL.FTZ R12, R196, R177 ;  /* 0x000000b1c40c7220 */ /* 0x000fe20000410000 */
[----:B------:R-:W-:Y:S01]  /*e680*/  FMNMX.FTZ R196, R153, R13, !PT ;  /* 0x0000000d99c47209 */ /* 0x000fe20007810000 */
[----:B------:R-:W-:Y:S01]  /*e690*/  MUFU.EX2 R152, R152 ;  /* 0x0000009800987308 */ /* 0x000fe20000000800 */
[----:B------:R-:W-:-:S02]  /*e6a0*/  ISETP.GT.AND P2, PT, R199, 0x59, !P6 ;  /* 0x00000059c700780c */ /* 0x000fc40007744270 */
[----:B------:R-:W-:Y:S02]  /*e6b0*/  FMNMX.FTZ R196, R154, R196, !PT ;  /* 0x000000c49ac47209 */ /* 0x000fe40007810000 */
[----:B------:R-:W-:Y:S02]  /*e6c0*/  ISETP.LT.OR P2, PT, R228, 0x5a, P2 ;  /* 0x0000005ae400780c */ /* 0x000fe40001741670 */
[----:B------:R-:W-:Y:S01]  /*e6d0*/  FMNMX.FTZ R196, R157, R196, !PT ;  /* 0x000000c49dc47209 */ /* 0x000fe20007810000 */
[----:B------:R-:W0:Y:S01]  /*e6e0*/  MUFU.EX2 R12, R12 ;  /* 0x0000000c000c7308 */ /* 0x000e220000000800 */
[----:B------:R-:W-:Y:S02]  /*e6f0*/  FSEL R193, R193, -INF , !P2 ;  /* 0xff800000c1c17808 */ /* 0x000fe40005000000 */
[----:B------:R-:W-:-:S04]  /*e700*/  FMNMX.FTZ R196, R158, R196, !PT ;  /* 0x000000c49ec47209 */ /* 0x000fc80007810000 */
[----:B------:R-:W-:Y:S01]  /*e710*/  FMNMX.FTZ R196, R161, R196, !PT ;  /* 0x000000c4a1c47209 */ /* 0x000fe20007810000 */
[----:B------:R-:W2:Y:S03]  /*e720*/  MUFU.EX2 R210, R210 ;  /* 0x000000d200d27308 */ /* 0x000ea60000000800 */
[----:B------:R-:W-:-:S04]  /*e730*/  FMNMX.FTZ R196, R162, R196, !PT ;  /* 0x000000c4a2c47209 */ /* 0x000fc80007810000 */
[----:B------:R-:W-:Y:S01]  /*e740*/  FMNMX.FTZ R196, R166, R196, !PT ;  /* 0x000000c4a6c47209 */ /* 0x000fe20007810000 */
[----:B------:R-:W3:Y:S01]  /*e750*/  MUFU.EX2 R155, R155 ;  /* 0x0000009b009b7308 */ /* 0x000ee20000000800 */
[----:B0-----:R-:W-:Y:S01]  /*e760*/  FFMA.FTZ R4, R12, R4, R152 ;  /* 0x000000040c047223 */ /* 0x001fe20000010098 */
[----:B------:R-:W-:Y:S01]  /*e770*/  FMUL.FTZ R24, R24, R12 ;  /* 0x0000000c18187220 */ /* 0x000fe20000410000 */
[----:B------:R-:W-:Y:S01]  /*e780*/  FMNMX.FTZ R196, R167, R196, !PT ;  /* 0x000000c4a7c47209 */ /* 0x000fe20007810000 */
[-C--:B------:R-:W-:Y:S01]  /*e790*/  FMUL.FTZ R25, R25, R12.reuse ;  /* 0x0000000c19197220 */ /* 0x080fe20000410000 */
[-C--:B------:R-:W-:Y:S01]  /*e7a0*/  FMUL.FTZ R28, R28, R12.reuse ;  /* 0x0000000c1c1c7220 */ /* 0x080fe20000410000 */
[----:B------:R-:W-:Y:S01]  /*e7b0*/  FMUL.FTZ R29, R29, R12 ;  /* 0x0000000c1d1d7220 */ /* 0x000fe20000410000 */
[----:B------:R-:W-:Y:S01]  /*e7c0*/  FMNMX.FTZ R196, R170, R196, !PT ;  /* 0x000000c4aac47209 */ /* 0x000fe20007810000 */
[----:B------:R-:W0:Y:S01]  /*e7d0*/  MUFU.EX2 R156, R156 ;  /* 0x0000009c009c7308 */ /* 0x000e220000000800 */
[C---:B--2---:R-:W-:Y:S01]  /*e7e0*/  FADD.FTZ R4, R210.reuse, R4 ;  /* 0x00000004d2047221 */ /* 0x044fe20000010000 */
[----:B------:R-:W-:Y:S01]  /*e7f0*/  F2FP.BF16.F32.PACK_AB R152, R210, R152 ;  /* 0x00000098d298723e */ /* 0x000fe200000010ff */
[----:B------:R-:W-:Y:S01]  /*e800*/  FMUL.FTZ R32, R32, R12 ;  /* 0x0000000c20207220 */ /* 0x000fe20000410000 */
[----:B------:R-:W-:Y:S01]  /*e810*/  FMNMX.FTZ R196, R171, R196, !PT ;  /* 0x000000c4abc47209 */ /* 0x000fe20007810000 */
[-C--:B------:R-:W-:Y:S01]  /*e820*/  FMUL.FTZ R33, R33, R12.reuse ;  /* 0x0000000c21217220 */ /* 0x080fe20000410000 */
[-C--:B------:R-:W-:Y:S01]  /*e830*/  FMUL.FTZ R36, R36, R12.reuse ;  /* 0x0000000c24247220 */ /* 0x080fe20000410000 */
[----:B------:R-:W-:Y:S01]  /*e840*/  FMUL.FTZ R37, R37, R12 ;  /* 0x0000000c25257220 */ /* 0x000fe20000410000 */
[----:B------:R-:W-:Y:S01]  /*e850*/  FMNMX.FTZ R196, R174, R196, !PT ;  /* 0x000000c4aec47209 */ /* 0x000fe20007810000 */
[----:B------:R-:W2:Y:S01]  /*e860*/  MUFU.EX2 R159, R159 ;  /* 0x0000009f009f7308 */ /* 0x000ea20000000800 */
[----:B---3--:R-:W-:Y:S01]  /*e870*/  FADD.FTZ R4, R155, R4 ;  /* 0x000000049b047221 */ /* 0x008fe20000010000 */
[----:B------:R-:W-:Y:S01]  /*e880*/  FMUL.FTZ R40, R40, R12 ;  /* 0x0000000c28287220 */ /* 0x000fe20000410000 */
[----:B------:R-:W-:Y:S01]  /*e890*/  FMNMX.FTZ R196, R175, R196, !PT ;  /* 0x000000c4afc47209 */ /* 0x000fe20007810000 */
[-C--:B------:R-:W-:Y:S01]  /*e8a0*/  FMUL.FTZ R41, R41, R12.reuse ;  /* 0x0000000c29297220 */ /* 0x080fe20000410000 */
[-C--:B------:R-:W-:Y:S01]  /*e8b0*/  FMUL.FTZ R44, R44, R12.reuse ;  /* 0x0000000c2c2c7220 */ /* 0x080fe20000410000 */
[----:B------:R-:W-:Y:S01]  /*e8c0*/  FMUL.FTZ R45, R45, R12 ;  /* 0x0000000c2d2d7220 */ /* 0x000fe20000410000 */
[----:B------:R-:W-:Y:S01]  /*e8d0*/  FMNMX.FTZ R196, R164, R196, !PT ;  /* 0x000000c4a4c47209 */ /* 0x000fe20007810000 */
[----:B------:R-:W3:Y:S01]  /*e8e0*/  MUFU.EX2 R160, R160 ;  /* 0x000000a000a07308 */ /* 0x000ee20000000800 */
[----:B0-----:R-:W-:Y:S01]  /*e8f0*/  FADD.FTZ R4, R156, R4 ;  /* 0x000000049c047221 */ /* 0x001fe20000010000 */
[----:B------:R-:W-:Y:S01]  /*e900*/  FMUL.FTZ R48, R48, R12 ;  /* 0x0000000c30307220 */ /* 0x000fe20000410000 */
[----:B------:R-:W-:Y:S01]  /*e910*/  FMNMX.FTZ R196, R165, R196, !PT ;  /* 0x000000c4a5c47209 */ /* 0x000fe20007810000 */
[-C--:B------:R-:W-:Y:S01]  /*e920*/  FMUL.FTZ R49, R49, R12.reuse ;  /* 0x0000000c31317220 */ /* 0x080fe20000410000 */
[-C--:B------:R-:W-:Y:S01]  /*e930*/  FMUL.FTZ R52, R52, R12.reuse ;  /* 0x0000000c34347220 */ /* 0x080fe20000410000 */
[----:B------:R-:W-:Y:S01]  /*e940*/  FMUL.FTZ R53, R53, R12 ;  /* 0x0000000c35357220 */ /* 0x000fe20000410000 */
[----:B------:R-:W-:Y:S01]  /*e950*/  FMNMX.FTZ R196, R179, R196, !PT ;  /* 0x000000c4b3c47209 */ /* 0x000fe20007810000 */
[----:B------:R-:W0:Y:S01]  /*e960*/  MUFU.EX2 R163, R163 ;  /* 0x000000a300a37308 */ /* 0x000e220000000800 */
[----:B--2---:R-:W-:Y:S01]  /*e970*/  FADD.FTZ R4, R159, R4 ;  /* 0x000000049f047221 */ /* 0x004fe20000010000 */
[----:B------:R-:W-:Y:S01]  /*e980*/  FMUL.FTZ R56, R56, R12 ;  /* 0x0000000c38387220 */ /* 0x000fe20000410000 */
[----:B------:R-:W-:Y:S01]  /*e990*/  FMNMX.FTZ R196, R180, R196, !PT ;  /* 0x000000c4b4c47209 */ /* 0x000fe20007810000 */
[-C--:B------:R-:W-:Y:S01]  /*e9a0*/  FMUL.FTZ R57, R57, R12.reuse ;  /* 0x0000000c39397220 */ /* 0x080fe20000410000 */
[-C--:B------:R-:W-:Y:S01]  /*e9b0*/  FMUL.FTZ R60, R60, R12.reuse ;  /* 0x0000000c3c3c7220 */ /* 0x080fe20000410000 */
[----:B------:R-:W-:Y:S01]  /*e9c0*/  FMUL.FTZ R61, R61, R12 ;  /* 0x0000000c3d3d7220 */ /* 0x000fe20000410000 */
[----:B------:R-:W-:Y:S01]  /*e9d0*/  FMNMX.FTZ R196, R182, R196, !PT ;  /* 0x000000c4b6c47209 */ /* 0x000fe20007810000 */
[----:B------:R2:W-:Y:S01]  /*e9e0*/  MUFU.EX2 R198, R181 ;  /* 0x000000b500c67308 */ /* 0x0005e20000000800 */
        /* <DEDUP_REMOVED lines=16> */
[-C--:B------:R-:W-:Y:S01]  /*eaf0*/  FMUL.FTZ R80, R80, R12.reuse ;  /* 0x0000000c50507220 */ /* 0x080fe20000410000 */
[----:B------:R-:W-:Y:S01]  /*eb00*/  FMUL.FTZ R81, R81, R12 ;  /* 0x0000000c51517220 */ /* 0x000fe20000410000 */
[----:B------:R-:W-:Y:S01]  /*eb10*/  FMNMX.FTZ R196, R189, R196, !PT ;  /* 0x000000c4bdc47209 */ /* 0x000fe20007810000 */
[-C--:B------:R-:W-:Y:S01]  /*eb20*/  FMUL.FTZ R84, R84, R12.reuse ;  /* 0x0000000c54547220 */ /* 0x080fe20000410000 */
[-C--:B------:R-:W-:Y:S01]  /*eb30*/  FMUL.FTZ R85, R85, R12.reuse ;  /* 0x0000000c55557220 */ /* 0x080fe20000410000 */
[----:B------:R-:W-:Y:S01]  /*eb40*/  FMUL.FTZ R88, R88, R12 ;  /* 0x0000000c58587220 */ /* 0x000fe20000410000 */
[----:B------:R-:W-:Y:S01]  /*eb50*/  FMNMX.FTZ R196, R191, R196, !PT ;  /* 0x000000c4bfc47209 */ /* 0x000fe20007810000 */
[----:B------:R-:W4:Y:S01]  /*eb60*/  MUFU.EX2 R169, R169 ;  /* 0x000000a900a97308 */ /* 0x000f220000000800 */
[-C--:B------:R-:W-:Y:S01]  /*eb70*/  FMUL.FTZ R89, R89, R12.reuse ;  /* 0x0000000c59597220 */ /* 0x080fe20000410000 */
[----:B------:R-:W-:Y:S01]  /*eb80*/  FMUL.FTZ R92, R92, R12 ;  /* 0x0000000c5c5c7220 */ /* 0x000fe20000410000 */
[----:B------:R-:W-:Y:S01]  /*eb90*/  FMNMX.FTZ R196, R193, R196, !PT ;  /* 0x000000c4c1c47209 */ /* 0x000fe20007810000 */
[-C--:B------:R-:W-:Y:S01]  /*eba0*/  FMUL.FTZ R93, R93, R12.reuse ;  /* 0x0000000c5d5d7220 */ /* 0x080fe20000410000 */
[-C--:B------:R-:W-:Y:S01]  /*ebb0*/  FMUL.FTZ R96, R96, R12.reuse ;  /* 0x0000000c60607220 */ /* 0x080fe20000410000 */
[-C--:B------:R-:W-:Y:S01]  /*ebc0*/  FMUL.FTZ R97, R97, R12.reuse ;  /* 0x0000000c61617220 */ /* 0x080fe20000410000 */
[-C--:B------:R-:W-:Y:S01]  /*ebd0*/  FMUL.FTZ R100, R100, R12.reuse ;  /* 0x0000000c64647220 */ /* 0x080fe20000410000 */
[----:B------:R-:W5:Y:S01]  /*ebe0*/  SHFL.BFLY PT, R197, R196, 0x2, 0x1f ;  /* 0x0c401f00c4c57f89 */ /* 0x000f6200000e0000 */
        /* <DEDUP_REMOVED lines=23> */
[----:B-----5:R-:W-:Y:S01]  /*ed60*/  FMNMX.FTZ R196, R196, R197, !PT ;  /* 0x000000c5c4c47209 */ /* 0x020fe20007810000 */
[----:B------:R-:W5:Y:S01]  /*ed70*/  MUFU.EX2 R224, R224 ;  /* 0x000000e000e07308 */ /* 0x000f620000000800 */
[-C--:B------:R-:W-:Y:S01]  /*ed80*/  FMUL.FTZ R141, R141, R12.reuse ;  /* 0x0000000c8d8d7220 */ /* 0x080fe20000410000 */
[-C--:B------:R-:W-:Y:S01]  /*ed90*/  FMUL.FTZ R144, R144, R12.reuse ;  /* 0x0000000c90907220 */ /* 0x080fe20000410000 */
[-C--:B------:R-:W-:Y:S01]  /*eda0*/  FMUL.FTZ R145, R145, R12.reuse ;  /* 0x0000000c91917220 */ /* 0x080fe20000410000 */
[----:B------:R-:W2:Y:S01]  /*edb0*/  SHFL.BFLY PT, R197, R196, 0x1, 0x1f ;  /* 0x0c201f00c4c57f89 */ /* 0x000ea200000e0000 */
[-C--:B------:R-:W-:Y:S01]  /*edc0*/  FMUL.FTZ R148, R148, R12.reuse ;  /* 0x0000000c94947220 */ /* 0x080fe20000410000 */
[----:B------:R-:W-:-:S02]  /*edd0*/  FMUL.FTZ R149, R149, R12 ;  /* 0x0000000c95957220 */ /* 0x000fc40000410000 */
[----:B------:R-:W5:Y:S08]  /*ede0*/  MUFU.EX2 R225, R225 ;  /* 0x000000e100e17308 */ /* 0x000f700000000800 */
[----:B------:R-:W-:Y:S08]  /*edf0*/  MUFU.EX2 R184, R184 ;  /* 0x000000b800b87308 */ /* 0x000ff00000000800 */
[----:B------:R-:W-:Y:S01]  /*ee00*/  MUFU.EX2 R185, R185 ;  /* 0x000000b900b97308 */ /* 0x000fe20000000800 */
[----:B--2---:R-:W-:-:S04]  /*ee10*/  FMNMX.FTZ R181, R196, R197, !PT ;  /* 0x000000c5c4b57209 */ /* 0x004fc80007810000 */
[C---:B------:R-:W-:Y:S01]  /*ee20*/  FSETP.NEU.FTZ.AND P2, PT, R181.reuse, -INF , PT ;  /* 0xff800000b500780b */ /* 0x040fe20003f5d000 */
[----:B------:R-:W-:Y:S02]  /*ee30*/  FMUL.FTZ R196, R181, R177 ;  /* 0x000000b1b5c47220 */ /* 0x000fe40000410000 */
[----:B------:R-:W-:Y:S03]  /*ee40*/  MUFU.EX2 R188, R188 ;  /* 0x000000bc00bc7308 */ /* 0x000fe60000000800 */
[----:B------:R-:W-:-:S05]  /*ee50*/  FSEL R196, R196, RZ, P2 ;  /* 0x000000ffc4c47208 */ /* 0x000fca0001000000 */
[----:B------:R-:W-:Y:S01]  /*ee60*/  MUFU.EX2 R226, R226 ;  /* 0x000000e200e27308 */ /* 0x000fe20000000800 */
[----:B------:R-:W-:Y:S01]  /*ee70*/  FFMA.FTZ R197, R154, R177, -R196 ;  /* 0x000000b19ac57223 */ /* 0x000fe200000108c4 */
[----:B------:R-:W-:Y:S01]  /*ee80*/  F2FP.BF16.F32.PACK_AB R154, R156, R155 ;  /* 0x0000009b9c9a723e */ /* 0x000fe200000010ff */
[----:B---3--:R-:W-:Y:S01]  /*ee90*/  FADD.FTZ R155, R211, R4 ;  /* 0x00000004d39b7221 */ /* 0x008fe20000010000 */
[----:B------:R-:W-:Y:S01]  /*eea0*/  F2FP.BF16.F32.PACK_AB R156, R160, R159 ;  /* 0x0000009fa09c723e */ /* 0x000fe200000010ff */
[-CC-:B------:R-:W-:Y:S01]  /*eeb0*/  FFMA.FTZ R229, R157, R177.reuse, -R196.reuse ;  /* 0x000000b19de57223 */ /* 0x180fe200000108c4 */
[--C-:B------:R-:W-:Y:S01]  /*eec0*/  FFMA.FTZ R157, R158, R177, -R196.reuse ;  /* 0x000000b19e9d7223 */ /* 0x100fe200000108c4 */
[----:B0-----:R-:W-:Y:S01]  /*eed0*/  FADD.FTZ R4, R168, R155 ;  /* 0x0000009ba8047221 */ /* 0x001fe20000010000 */
[----:B------:R-:W-:Y:S01]  /*eee0*/  MUFU.EX2 R192, R192 ;  /* 0x000000c000c07308 */ /* 0x000fe20000000800 */
[----:B------:R-:W-:Y:S01]  /*eef0*/  F2FP.BF16.F32.PACK_AB R158, R211, R163 ;  /* 0x000000a3d39e723e */ /* 0x000fe200000010ff */
[-C--:B------:R-:W-:Y:S01]  /*ef00*/  FFMA.FTZ R230, R153, R177.reuse, -R196 ;  /* 0x000000b199e67223 */ /* 0x080fe200000108c4 */
[----:B----4-:R-:W-:Y:S01]  /*ef10*/  FADD.FTZ R159, R169, R4 ;  /* 0x00000004a99f7221 */ /* 0x010fe20000010000 */
[-CC-:B------:R-:W-:Y:S01]  /*ef20*/  FFMA.FTZ R153, R174, R177.reuse, -R196.reuse ;  /* 0x000000b1ae997223 */ /* 0x180fe200000108c4 */
[-CC-:B------:R-:W-:Y:S01]  /*ef30*/  FFMA.FTZ R228, R161, R177.reuse, -R196.reuse ;  /* 0x000000b1a1e47223 */ /* 0x180fe200000108c4 */
[-CC-:B------:R-:W-:Y:S01]  /*ef40*/  FFMA.FTZ R161, R162, R177.reuse, -R196.reuse ;  /* 0x000000b1a2a17223 */ /* 0x180fe200000108c4 */
[----:B-1----:R-:W-:Y:S01]  /*ef50*/  FADD.FTZ R4, R172, R159 ;  /* 0x0000009fac047221 */ /* 0x002fe20000010000 */
[----:B------:R-:W0:Y:S01]  /*ef60*/  MUFU.EX2 R227, R227 ;  /* 0x000000e300e37308 */ /* 0x000e220000000800 */
[C---:B------:R-:W-:Y:S01]  /*ef70*/  F2FP.BF16.F32.PACK_AB R162, R173.reuse, R172 ;  /* 0x000000acada2723e */ /* 0x040fe200000010ff */
[-C--:B------:R-:W-:Y:S01]  /*ef80*/  FFMA.FTZ R210, R166, R177.reuse, -R196 ;  /* 0x000000b1a6d27223 */ /* 0x080fe200000108c4 */
[----:B------:R-:W-:Y:S01]  /*ef90*/  FADD.FTZ R4, R173, R4 ;  /* 0x00000004ad047221 */ /* 0x000fe20000010000 */
[-CC-:B------:R-:W-:Y:S01]  /*efa0*/  FFMA.FTZ R167, R167, R177.reuse, -R196.reuse ;  /* 0x000000b1a7a77223 */ /* 0x180fe200000108c4 */
[-CC-:B------:R-:W-:Y:S01]  /*efb0*/  FFMA.FTZ R199, R170, R177.reuse, -R196.reuse ;  /* 0x000000b1aac77223 */ /* 0x180fe200000108c4 */
[-C--:B------:R-:W-:Y:S01]  /*efc0*/  FFMA.FTZ R171, R171, R177.reuse, -R196 ;  /* 0x000000b1abab7223 */ /* 0x080fe200000108c4 */
[----:B------:R-:W-:Y:S01]  /*efd0*/  FADD.FTZ R159, R223, R4 ;  /* 0x00000004df9f7221 */ /* 0x000fe20000010000 */
[----:B------:R-:W1:Y:S01]  /*efe0*/  MUFU.EX2 R194, R194 ;  /* 0x000000c200c27308 */ /* 0x000e620000000800 */
[-CC-:B------:R-:W-:Y:S01]  /*eff0*/  FFMA.FTZ R175, R175, R177.reuse, -R196.reuse ;  /* 0x000000b1afaf7223 */ /* 0x180fe200000108c4 */
[-CC-:B------:R-:W-:Y:S01]  /*f000*/  FFMA.FTZ R231, R164, R177.reuse, -R196.reuse ;  /* 0x000000b1a4e77223 */ /* 0x180fe200000108c4 */
[----:B-----5:R-:W-:Y:S01]  /*f010*/  FADD.FTZ R4, R224, R159 ;  /* 0x0000009fe0047221 */ /* 0x020fe20000010000 */
[-CC-:B------:R-:W-:Y:S01]  /*f020*/  FFMA.FTZ R165, R165, R177.reuse, -R196.reuse ;  /* 0x000000b1a5a57223 */ /* 0x180fe200000108c4 */
[-CC-:B------:R-:W-:Y:S01]  /*f030*/  FFMA.FTZ R179, R179, R177.reuse, -R196.reuse ;  /* 0x000000b1b3b37223 */ /* 0x180fe200000108c4 */
[-C--:B------:R-:W-:Y:S01]  /*f040*/  FFMA.FTZ R180, R180, R177.reuse, -R196 ;  /* 0x000000b1b4b47223 */ /* 0x080fe200000108c4 */
[----:B------:R-:W-:Y:S01]  /*f050*/  FADD.FTZ R159, R225, R4 ;  /* 0x00000004e19f7221 */ /* 0x000fe20000010000 */
[----:B------:R-:W2:Y:S01]  /*f060*/  MUFU.EX2 R174, R195 ;  /* 0x000000c300ae7308 */ /* 0x000ea20000000800 */
[----:B0-----:R-:W-:Y:S01]  /*f070*/  F2FP.BF16.F32.PACK_AB R172, R227, R192 ;  /* 0x000000c0e3ac723e */ /* 0x001fe200000010ff */
[-CC-:B------:R-:W-:Y:S01]  /*f080*/  FFMA.FTZ R182, R182, R177.reuse, -R196.reuse ;  /* 0x000000b1b6b67223 */ /* 0x180fe200000108c4 */
[----:B------:R-:W-:Y:S01]  /*f090*/  FADD.FTZ R159, R198, R159 ;  /* 0x0000009fc69f7221 */ /* 0x000fe20000010000 */
[-CC-:B------:R-:W-:Y:S01]  /*f0a0*/  FFMA.FTZ R183, R183, R177.reuse, -R196.reuse ;  /* 0x000000b1b7b77223 */ /* 0x180fe200000108c4 */
[-CC-:B------:R-:W-:Y:S01]  /*f0b0*/  FFMA.FTZ R186, R186, R177.reuse, -R196.reuse ;  /* 0x000000b1baba7223 */ /* 0x180fe200000108c4 */
[-CC-:B------:R-:W-:Y:S01]  /*f0c0*/  FFMA.FTZ R187, R187, R177.reuse, -R196.reuse ;  /* 0x000000b1bbbb7223 */ /* 0x180fe200000108c4 */
[----:B------:R-:W-:Y:S01]  /*f0d0*/  FADD.FTZ R4, R184, R159 ;  /* 0x0000009fb8047221 */ /* 0x000fe20000010000 */
[----:B------:R-:W-:Y:S01]  /*f0e0*/  MUFU.EX2 R230, R230 ;  /* 0x000000e600e67308 */ /* 0x000fe20000000800 */
[-CC-:B------:R-:W-:Y:S01]  /*f0f0*/  FFMA.FTZ R190, R190, R177.reuse, -R196.reuse ;  /* 0x000000b1bebe7223 */ /* 0x180fe200000108c4 */
[-C--:B------:R-:W-:Y:S01]  /*f100*/  FFMA.FTZ R189, R189, R177.reuse, -R196 ;  /* 0x000000b1bdbd7223 */ /* 0x080fe200000108c4 */
[----:B------:R-:W-:Y:S01]  /*f110*/  FADD.FTZ R163, R185, R4 ;  /* 0x00000004b9a37221 */ /* 0x000fe20000010000 */
[-CC-:B------:R-:W-:Y:S01]  /*f120*/  FFMA.FTZ R191, R191, R177.reuse, -R196.reuse ;  /* 0x000000b1bfbf7223 */ /* 0x180fe200000108c4 */
[----:B------:R-:W-:Y:S01]  /*f130*/  FFMA.FTZ R193, R193, R177, -R196 ;  /* 0x000000b1c1c17223 */ /* 0x000fe200000108c4 */
[----:B------:R-:W-:Y:S01]  /*f140*/  F2FP.BF16.F32.PACK_AB R160, R169, R168 ;  /* 0x000000a8a9a0723e */ /* 0x000fe200000010ff */
[----:B------:R-:W-:Y:S01]  /*f150*/  FADD.FTZ R163, R188, R163 ;  /* 0x000000a3bca37221 */ /* 0x000fe20000010000 */
[----:B------:R-:W-:Y:S01]  /*f160*/  MUFU.EX2 R197, R197 ;  /* 0x000000c500c57308 */ /* 0x000fe20000000800 */
[----:B------:R-:W-:-:S02]  /*f170*/  F2FP.BF16.F32.PACK_AB R168, R185, R184 ;  /* 0x000000b8b9a8723e */ /* 0x000fc400000010ff */
[C---:B------:R-:W-:Y:S01]  /*f180*/  FADD.FTZ R163, R226.reuse, R163 ;  /* 0x000000a3e2a37221 */ /* 0x040fe20000010000 */
[----:B------:R-:W-:Y:S02]  /*f190*/  F2FP.BF16.F32.PACK_AB R170, R226, R188 ;  /* 0x000000bce2aa723e */ /* 0x000fe400000010ff */
[----:B------:R-:W-:Y:S01]  /*f1a0*/  F2FP.BF16.F32.PACK_AB R166, R198, R225 ;  /* 0x000000e1c6a6723e */ /* 0x000fe200000010ff */
[----:B------:R-:W-:Y:S01]  /*f1b0*/  FADD.FTZ R4, R192, R163 ;  /* 0x000000a3c0047221 */ /* 0x000fe20000010000 */
[----:B------:R-:W-:Y:S01]  /*f1c0*/  FSEL R192, R181, RZ, P2 ;  /* 0x000000ffb5c07208 */ /* 0x000fe20001000000 */
[----:B------:R-:W-:Y:S01]  /*f1d0*/  MUFU.EX2 R155, R229 ;  /* 0x000000e5009b7308 */ /* 0x000fe20000000800 */
[----:B------:R-:W-:Y:S01]  /*f1e0*/  F2FP.BF16.F32.PACK_AB R164, R224, R223 ;  /* 0x000000dfe0a4723e */ /* 0x000fe200000010ff */
[----:B------:R-:W-:-:S04]  /*f1f0*/  FADD.FTZ R163, R227, R4 ;  /* 0x00000004e3a37221 */ /* 0x000fc80000010000 */
[----:B-1----:R-:W-:Y:S02]  /*f200*/  FADD.FTZ R163, R194, R163 ;  /* 0x000000a3c2a37221 */ /* 0x002fe40000010000 */
[----:B------:R-:W-:Y:S02]  /*f210*/  MUFU.EX2 R157, R157 ;  /* 0x0000009d009d7308 */ /* 0x000fe40000000800 */
[C---:B--2---:R-:W-:Y:S01]  /*f220*/  FADD.FTZ R4, R174.reuse, R163 ;  /* 0x000000a3ae047221 */ /* 0x044fe20000010000 */
[----:B------:R-:W-:Y:S01]  /*f230*/  F2FP.BF16.F32.PACK_AB R174, R174, R194 ;  /* 0x000000c2aeae723e */ /* 0x000fe200000010ff */
[----:B------:R-:W-:-:S04]  /*f240*/  FADD.FTZ R194, -R192, R13 ;  /* 0x0000000dc0c27221 */ /* 0x000fc80000010100 */
[----:B------:R-:W-:Y:S01]  /*f250*/  FMUL.FTZ R13, R194, R177 ;  /* 0x000000b1c20d7220 */ /* 0x000fe20000410000 */
[----:B------:R-:W-:Y:S08]  /*f260*/  MUFU.EX2 R228, R228 ;  /* 0x000000e400e47308 */ /* 0x000ff00000000800 */
[----:B------:R-:W0:Y:S08]  /*f270*/  MUFU.EX2 R13, R13 ;  /* 0x0000000d000d7308 */ /* 0x000e300000000800 */
[----:B------:R-:W1:Y:S08]  /*f280*/  MUFU.EX2 R161, R161 ;  /* 0x000000a100a17308 */ /* 0x000e700000000800 */
        /* <DEDUP_REMOVED lines=9> */
[----:B------:R-:W-:Y:S01]  /*f320*/  FADD.FTZ R196, R155, R196 ;  /* 0x000000c49bc47221 */ /* 0x000fe20000010000 */
[----:B------:R-:W-:Y:S01]  /*f330*/  F2FP.BF16.F32.PACK_AB R155, R157, R155 ;  /* 0x0000009b9d9b723e */ /* 0x000fe200000010ff */
[-C--:B------:R-:W-:Y:S01]  /*f340*/  FMUL.FTZ R35, R35, R13.reuse ;  /* 0x0000000d23237220 */ /* 0x080fe20000410000 */
[-C--:B------:R-:W-:Y:S01]  /*f350*/  FMUL.FTZ R38, R38, R13.reuse ;  /* 0x0000000d26267220 */ /* 0x080fe20000410000 */
[----:B------:R-:W-:Y:S01]  /*f360*/  FADD.FTZ R3, R157, R196 ;  /* 0x000000c49d037221 */ /* 0x000fe20000010000 */
[----:B-1----:R-:W-:Y:S01]  /*f370*/  F2FP.BF16.F32.PACK_AB R157, R161, R228 ;  /* 0x000000e4a19d723e */ /* 0x002fe200000010ff */
[-C--:B------:R-:W-:Y:S01]  /*f380*/  FMUL.FTZ R39, R39, R13.reuse ;  /* 0x0000000d27277220 */ /* 0x080fe20000410000 */
[----:B------:R-:W1:Y:S01]  /*f390*/  MUFU.EX2 R199, R199 ;  /* 0x000000c700c77308 */ /* 0x000e620000000800 */
[----:B------:R-:W-:Y:S01]  /*f3a0*/  FADD.FTZ R196, R228, R3 ;  /* 0x00000003e4c47221 */ /* 0x000fe20000010000 */
[-C--:B------:R-:W-:Y:S01]  /*f3b0*/  FMUL.FTZ R42, R42, R13.reuse ;  /* 0x0000000d2a2a7220 */ /* 0x080fe20000410000 */
[-C--:B------:R-:W-:Y:S01]  /*f3c0*/  FMUL.FTZ R43, R43, R13.reuse ;  /* 0x0000000d2b2b7220 */ /* 0x080fe20000410000 */
[-C--:B------:R-:W-:Y:S01]  /*f3d0*/  FMUL.FTZ R46, R46, R13.reuse ;  /* 0x0000000d2e2e7220 */ /* 0x080fe20000410000 */
[----:B------:R-:W-:Y:S01]  /*f3e0*/  FADD.FTZ R196, R161, R196 ;  /* 0x000000c4a1c47221 */ /* 0x000fe20000010000 */
[-C--:B------:R-:W-:Y:S01]  /*f3f0*/  FMUL.FTZ R47, R47, R13.reuse ;  /* 0x0000000d2f2f7220 */ /* 0x080fe20000410000 */
[----:B------:R-:W-:Y:S01]  /*f400*/  FMUL.FTZ R50, R50, R13 ;  /* 0x0000000d32327220 */ /* 0x000fe20000410000 */
[----:B------:R-:W3:Y:S01]  /*f410*/  MUFU.EX2 R188, R171 ;  /* 0x000000ab00bc7308 */ /* 0x000ee20000000800 */
[----:B--2---:R-:W-:Y:S01]  /*f420*/  FADD.FTZ R3, R159, R196 ;  /* 0x000000c49f037221 */ /* 0x004fe20000010000 */
[----:B0-----:R-:W-:Y:S01]  /*f430*/  F2FP.BF16.F32.PACK_AB R159, R184, R159 ;  /* 0x0000009fb89f723e */ /* 0x001fe200000010ff */
[-C--:B------:R-:W-:Y:S01]  /*f440*/  FMUL.FTZ R51, R51, R13.reuse ;  /* 0x0000000d33337220 */ /* 0x080fe20000410000 */
[-C--:B------:R-:W-:Y:S01]  /*f450*/  FMUL.FTZ R54, R54, R13.reuse ;  /* 0x0000000d36367220 */ /* 0x080fe20000410000 */
[----:B------:R-:W-:Y:S01]  /*f460*/  FADD.FTZ R198, R184, R3 ;  /* 0x00000003b8c67221 */ /* 0x000fe20000010000 */
[-C--:B------:R-:W-:Y:S01]  /*f470*/  FMUL.FTZ R55, R55, R13.reuse ;  /* 0x0000000d37377220 */ /* 0x080fe20000410000 */
[-C--:B------:R-:W-:Y:S01]  /*f480*/  FMUL.FTZ R58, R58, R13.reuse ;  /* 0x0000000d3a3a7220 */ /* 0x080fe20000410000 */
[----:B------:R0:W-:Y:S01]  /*f490*/  MUFU.EX2 R163, R153 ;  /* 0x0000009900a37308 */ /* 0x0001e20000000800 */
        /* <DEDUP_REMOVED lines=10> */
[----:B---3--:R-:W-:Y:S01]  /*f540*/  F2FP.BF16.F32.PACK_AB R161, R188, R199 ;  /* 0x000000c7bca1723e */ /* 0x008fe200000010ff */
        /* <DEDUP_REMOVED lines=30> */
[----:B0-----:R-:W-:Y:S01]  /*f730*/  F2FP.BF16.F32.PACK_AB R165, R194, R231 ;  /* 0x000000e7c2a5723e */ /* 0x001fe200000010ff */
[-C--:B------:R-:W-:Y:S01]  /*f740*/  FMUL.FTZ R123, R123, R13.reuse ;  /* 0x0000000d7b7b7220 */ /* 0x080fe20000410000 */
[----:B------:R-:W-:Y:S01]  /*f750*/  FMUL.FTZ R126, R126, R13 ;  /* 0x0000000d7e7e7220 */ /* 0x000fe20000410000 */
[----:B------:R-:W-:Y:S01]  /*f760*/  FADD.FTZ R3, R163, R182 ;  /* 0x000000b6a3037221 */ /* 0x000fe20000010000 */
[C---:B------:R-:W-:Y:S01]  /*f770*/  F2FP.BF16.F32.PACK_AB R163, R192.reuse, R163 ;  /* 0x000000a3c0a3723e */ /* 0x040fe200000010ff */
        /* <DEDUP_REMOVED lines=16> */
[----:B------:R-:W-:Y:S01]  /*f880*/  FMUL.FTZ R151, R151, R13 ;  /* 0x0000000d97977220 */ /* 0x000fe20000410000 */
[----:B------:R3:W4:Y:S08]  /*f890*/  MUFU.EX2 R171, R186 ;  /* 0x000000ba00ab7308 */ /* 0x0007300000000800 */
[----:B------:R-:W5:Y:S01]  /*f8a0*/  MUFU.EX2 R182, R187 ;  /* 0x000000bb00b67308 */ /* 0x000f620000000800 */
[----:B---3--:R-:W-:-:S04]  /*f8b0*/  FADD.FTZ R186, R194, R3 ;  /* 0x00000003c2ba7221 */ /* 0x008fc80000010000 */
[----:B--2---:R-:W-:Y:S01]  /*f8c0*/  FADD.FTZ R3, R167, R186 ;  /* 0x000000baa7037221 */ /* 0x004fe20000010000 */
[C---:B0-----:R-:W-:Y:S02]  /*f8d0*/  F2FP.BF16.F32.PACK_AB R167, R180.reuse, R167 ;  /* 0x000000a7b4a7723e */ /* 0x041fe400000010ff */
[----:B------:R0:W2:Y:S01]  /*f8e0*/  MUFU.EX2 R173, R190 ;  /* 0x000000be00ad7308 */ /* 0x0000a20000000800 */
[----:B------:R-:W-:-:S04]  /*f8f0*/  FADD.FTZ R186, R180, R3 ;  /* 0x00000003b4ba7221 */ /* 0x000fc80000010000 */
[----:B------:R-:W-:Y:S01]  /*f900*/  FADD.FTZ R3, R169, R186 ;  /* 0x000000baa9037221 */ /* 0x000fe20000010000 */
[C---:B-1----:R-:W-:Y:S02]  /*f910*/  F2FP.BF16.F32.PACK_AB R169, R196.reuse, R169 ;  /* 0x000000a9c4a9723e */ /* 0x042fe400000010ff */
[----:B------:R-:W1:Y:S01]  /*f920*/  MUFU.EX2 R12, R189 ;  /* 0x000000bd000c7308 */ /* 0x000e620000000800 */
[----:B------:R-:W-:-:S04]  /*f930*/  FADD.FTZ R186, R196, R3 ;  /* 0x00000003c4ba7221 */ /* 0x000fc80000010000 */
[----:B----4-:R-:W-:Y:S01]  /*f940*/  FADD.FTZ R3, R171, R186 ;  /* 0x000000baab037221 */ /* 0x010fe20000010000 */
[C---:B-----5:R-:W-:Y:S02]  /*f950*/  F2FP.BF16.F32.PACK_AB R171, R182.reuse, R171 ;  /* 0x000000abb6ab723e */ /* 0x060fe400000010ff */
[----:B------:R-:W3:Y:S01]  /*f960*/  MUFU.EX2 R175, R191 ;  /* 0x000000bf00af7308 */ /* 0x000ee20000000800 */
[----:B0-----:R-:W-:-:S04]  /*f970*/  FADD.FTZ R190, R182, R3 ;  /* 0x00000003b6be7221 */ /* 0x001fc80000010000 */
[----:B--2---:R-:W-:-:S03]  /*f980*/  FADD.FTZ R3, R173, R190 ;  /* 0x000000bead037221 */ /* 0x004fc60000010000 */
[----:B------:R-:W0:Y:S01]  /*f990*/  MUFU.EX2 R186, R193 ;  /* 0x000000c100ba7308 */ /* 0x000e220000000800 */
[C---:B-1----:R-:W-:Y:S01]  /*f9a0*/  FADD.FTZ R184, R12.reuse, R3 ;  /* 0x000000030cb87221 */ /* 0x042fe20000010000 */
[----:B------:R-:W-:-:S03]  /*f9b0*/  F2FP.BF16.F32.PACK_AB R173, R12, R173 ;  /* 0x000000ad0cad723e */ /* 0x000fc600000010ff */
[----:B---3--:R-:W-:-:S04]  /*f9c0*/  FADD.FTZ R3, R175, R184 ;  /* 0x000000b8af037221 */ /* 0x008fc80000010000 */
[C---:B0-----:R-:W-:Y:S01]  /*f9d0*/  FADD.FTZ R3, R186.reuse, R3 ;  /* 0x00000003ba037221 */ /* 0x041fe20000010000 */
[----:B------:R-:W-:Y:S01]  /*f9e0*/  F2FP.BF16.F32.PACK_AB R175, R186, R175 ;  /* 0x000000afbaaf723e */ /* 0x000fe200000010ff */
[----:B------:R-:W-:Y:S06]  /*f9f0*/  @!P0 BRA `(.L_x_2145) ;  /* 0x0000000000048947 */ /* 0x000fec0003800000 */
[----:B------:R-:W-:Y:S01]  /*fa00*/  BPT.TRAP 0x1 ;  /* 0x000000040000795c */ /* 0x000fe20000300000 */
.L_x_2145:
[----:B------:R0:W1:Y:S01]  /*fa10*/  SYNCS.PHASECHK.TRANS64.TRYWAIT P2, [R209+URZ+0x22850], R204 ;  /* 0x022850ccd10075a7 */ /* 0x000062000804017f */
[----:B------:R-:W-:Y:S05]  /*fa20*/  @!P0 BRA `(.L_x_2146) ;  /* 0x0000000000048947 */ /* 0x000fea0003800000 */
[----:B------:R-:W-:Y:S01]  /*fa30*/  BPT.TRAP 0x1 ;  /* 0x000000040000795c */ /* 0x000fe20000300000 */
.L_x_2146:
[----:B------:R-:W-:Y:S04]  /*fa40*/  BSSY B0, `(.L_x_2147) ;  /* 0x0000004000007945 */ /* 0x000fe80003800000 */
[----:B-1----:R-:W-:Y:S05]  /*fa50*/  @P2 BRA `(.L_x_2148) ;  /* 0x0000000000082947 */ /* 0x002fea0003800000 */
[----:B------:R-:W1:Y:S02]  /*fa60*/  SYNCS.PHASECHK.TRANS64.TRYWAIT P2, [R209+URZ+0x22850], R204 ;  /* 0x022850ccd10075a7 */ /* 0x000e64000804017f */
[----:B-1----:R-:W-:Y:S05]  /*fa70*/  @!P2 BRA `(.L_x_2149) ;  /* 0x00000104004ca947 */ /* 0x002fea0003800000 */
.L_x_2148:
[----:B------:R-:W-:Y:S05]  /*fa80*/  BSYNC B0 ;  /* 0x0000000000007941 */ /* 0x000fea0003800000 */
.L_x_2147:
[----:B------:R-:W2:Y:S01]  /*fa90*/  S2R R179, SR_TID.X ;  /* 0x0000000000b37919 */ /* 0x000ea20000002100 */
[----:B------:R-:W-:Y:S01]  /*faa0*/  IMAD.MOV.U32 R13, RZ, RZ, 0x40000040 ;  /* 0x40000040ff0d7424 */ /* 0x000fe200078e00ff */
[----:B------:R-:W-:Y:S05]  /*fab0*/  WARPSYNC.ALL ;  /* 0x0000000000007948 */ /* 0x000fea0003800000 */
[----:B------:R-:W-:Y:S01]  /*fac0*/  R2UR UR7, R13 ;  /* 0x000000000d0772ca */ /* 0x000fe200000e0000 */
[----:B------:R-:W-:Y:S01]  /*fad0*/  IMAD R12, R16, 0xc00, R20 ;  /* 0x00000c00100c7824 */ /* 0x000fe200078e0214 */
[----:B------:R-:W-:Y:S01]  /*fae0*/  ISETP.GT.AND P2, PT, R5, R213, PT ;  /* 0x000000d50500720c */ /* 0x000fe20003f44270 */
[----:B01----:R-:W-:-:S02]  /*faf0*/  @!P1 VIADD R209, R209, 0x22860 ;  /* 0x00022860d1d19836 */ /* 0x003fc40000000000 */
[----:B------:R-:W-:Y:S01]  /*fb00*/  VIADD R5, R5, 0xffffffff ;  /* 0xffffffff05057836 */ /* 0x000fe20000000000 */
[----:B------:R-:W-:Y:S02]  /*fb10*/  R2UR UR6, R12 ;  /* 0x000000000c0672ca */ /* 0x000fe400000e0000 */
[----:B------:R-:W-:Y:S02]  /*fb20*/  @!P1 PRMT R209, RZ, 0x654, R209 ;  /* 0x00000654ffd19816 */ /* 0x000fe400000000d1 */
[----:B--2---:R-:W-:-:S05]  /*fb30*/  SHF.R.U32.HI R179, RZ, 0x7, R179 ;  /* 0x00000007ffb37819 */ /* 0x004fca00000116b3 */
[----:B------:R-:W-:-:S05]  /*fb40*/  VIADD R13, R179, 0x8 ;  /* 0x00000008b30d7836 */ /* 0x000fca0000000000 */
[----:B------:R0:W-:Y:S02]  /*fb50*/  BAR.SYNC.DEFER_BLOCKING R13, 0x100 ;  /* 0x0004000d0000751d */ /* 0x0001e40000010000 */
[----:B0-----:R-:W-:-:S04]  /*fb60*/  IMAD.MOV.U32 R13, RZ, RZ, 0x40000040 ;  /* 0x40000040ff0d7424 */ /* 0x001fc800078e00ff */
        /* <DEDUP_REMOVED lines=34> */
[----:B------:R-:W-:Y:S01]  /*fd90*/  R2UR UR6, R12 ;  /* 0x000000000c0672ca */ /* 0x000fe200000e0000 */
[----:B------:R-:W-:Y:S01]  /*fda0*/  IMAD.MOV.U32 R12, RZ, RZ, R178 ;  /* 0x000000ffff0c7224 */ /* 0x000fe200078e00b2 */
[----:B------:R-:W-:Y:S01]  /*fdb0*/  R2UR UR7, R13 ;  /* 0x000000000d0772ca */ /* 0x000fe200000e0000 */
[----:B------:R-:W-:Y:S01]  /*fdc0*/  IMAD.MOV.U32 R13, RZ, RZ, R181 ;  /* 0x000000ffff0d7224 */ /* 0x000fe200078e00b5 */
[----:B------:R-:W-:Y:S02]  /*fdd0*/  WARPGROUP.DEPBAR.LE gsb0, 0x0 ;  /* 0x00008000000079c5 */ /* 0x000fe40000010000 */
[----:B------:R-:W-:-:S15]  /*fde0*/  WARPGROUP.ARRIVE ;  /* 0x00000000000079c5 */ /* 0x000fde0000000000 */
[----:B------:R-:W-:-:S06]  /*fdf0*/  NOP ;  /* 0x0000000000007918 */ /* 0x000fcc0000000000 */
[----:B------:R-:W-:Y:S03]  /*fe00*/  HGMMA.64x256x16.F32.BF16 R24, R172, gdesc[UR4].tnspB, R24, gsb0 ;  /* 0x43e00004ac187df0 */ /* 0x000fe60008001818 */
[----:B------:R-:W-:Y:S02]  /*fe10*/  WARPGROUP.DEPBAR.LE gsb0, 0x0 ;  /* 0x00008000000079c5 */ /* 0x000fe40000010000 */
[----:B------:R0:W-:Y:S01]  /*fe20*/  @!P1 SYNCS.ARRIVE.TRANS64.RED.A1T0 RZ, [R209+URZ], RZ ;  /* 0x000000ffd1ff99a7 */ /* 0x0001e2000810043f */
[----:B------:R-:W-:Y:S05]  /*fe30*/  @P2 BRA `(.L_x_2150) ;  /* 0xffffffc800442947 */ /* 0x000fea000383ffff */
[----:B------:R-:W-:Y:S02]  /*fe40*/  IMAD.MOV.U32 R13, RZ, RZ, R181 ;  /* 0x000000ffff0d7224 */ /* 0x000fe400078e00b5 */
[----:B------:R-:W-:-:S07]  /*fe50*/  IMAD.MOV.U32 R12, RZ, RZ, R178 ;  /* 0x000000ffff0c7224 */ /* 0x000fce00078e00b2 */
.L_x_2132:
[----:B------:R-:W1:Y:S01]  /*fe60*/  LDC R226, c[0x0][0x9e4] ;  /* 0x00027900ffe27b82 */ /* 0x000e620000000800 */
[----:B------:R-:W-:Y:S01]  /*fe70*/  IADD3 R152, R202, 0x80, -R203 ;  /* 0x00000080ca987810 */ /* 0x000fe20007ffe8cb */
[----:B------:R-:W-:Y:S01]  /*fe80*/  ULDC UR4, c[0x0][0x9dc] ;  /* 0x0002770000047ab9 */ /* 0x000fe20000000800 */
[----:B------:R-:W-:-:S03]  /*fe90*/  LOP3.LUT R2, R2, 0xffefffff, RZ, 0xc0, !PT ;  /* 0xffefffff02027812 */ /* 0x000fc600078ec0ff */
[----:B------:R-:W-:-:S04]  /*fea0*/  IMAD R152, R205, 0x80, R152 ;  /* 0x00000080cd987824 */ /* 0x000fc800078e0298 */
[----:B------:R-:W-:Y:S01]  /*feb0*/  VIADD R154, R152, -UR4 ;  /* 0x80000004989a7c36 */ /* 0x000fe20008000000 */
[----:B-1----:R-:W-:-:S13]  /*fec0*/  ISETP.GE.AND P2, PT, R226, 0x1, PT ;  /* 0x00000001e200780c */ /* 0x002fda0003f46270 */
[----:B------:R-:W-:Y:S01]  /*fed0*/  @P2 LOP3.LUT R2, R2, 0x100000, RZ, 0xfc, !PT ;  /* 0x0010000002022812 */ /* 0x000fe200078efcff */
[----:B------:R-:W-:Y:S06]  /*fee0*/  @!P2 BRA `(.L_x_2151) ;  /* 0x000000000048a947 */ /* 0x000fec0003800000 */
[----:B------:R-:W-:Y:S01]  /*fef0*/  IMAD.MOV.U32 R155, RZ, RZ, R152 ;  /* 0x000000ffff9b7224 */ /* 0x000fe200078e0098 */
[----:B------:R-:W-:Y:S04]  /*ff00*/  BSSY B0, `(.L_x_2152) ;  /* 0x000000e000007945 */ /* 0x000fe80003800000 */
        /* <DEDUP_REMOVED lines=9> */
.L_x_2153:
[----:B------:R-:W-:-:S13]  /*ffa0*/  ISETP.NE.AND P2, PT, R226, 0x1, PT ;  /* 0x00000001e200780c */ /* 0x000fda0003f45270 */
[----:B------:R-:W1:Y:S02]  /*ffb0*/  @P2 LDC.64 R152, c[0x0][0x9e8] ;  /* 0x00027a00ff982b82 */ /* 0x000e640000000a00 */
[----:B-1----:R-:W-:-:S05]  /*ffc0*/  @P2 IMAD.HI.U32 R152, R155, R152, RZ ;  /* 0x000000989b982227 */ /* 0x002fca00078e00ff */
[----:B------:R-:W-:-:S07]  /*ffd0*/  @P2 SHF.R.U32.HI R155, RZ, R153, R152 ;  /* 0x00000099ff9b2219 */ /* 0x000fce0000011698 */
.L_x_2154:
[----:B------:R-:W-:Y:S05]  /*ffe0*/  BSYNC B0 ;  /* 0x0000000000007941 */ /* 0x000fea0003800000 */
.L_x_2152:
[----:B------:R-:W-:-:S05]  /*fff0*/  IMAD R155, R155, R226, RZ ;  /* 0x000000e29b9b7224 */ /* 0x000fca00078e02ff */
[----:B------:R-:W-:-:S07]  /*10000*/  VIMNMX R154, R154, R155, !PT ;  /* 0x0000009b9a9a7248 */ /* 0x000fce0007fe0100 */
.L_x_2151:
[----:B------:R-:W-:-:S04]  /*10010*/  VIADD R154, R154, 0x5f ;  /* 0x0000005f9a9a7836 */ /* 0x000fc80000000000 */
[----:B------:R-:W-:-:S05]  /*10020*/  IMAD.HI R154, R154, 0x2aaaaaab, RZ ;  /* 0x2aaaaaab9a9a7827 */ /* 0x000fca00078e02ff */
[----:B------:R-:W-:-:S04]  /*10030*/  SHF.R.U32.HI R153, RZ, 0x1f, R154 ;  /* 0x0000001fff997819 */ /* 0x000fc8000001169a */
[----:B------:R-:W-:-:S04]  /*10040*/  LEA.HI.SX32 R204, R154, R153, 0x1c ;  /* 0x000000999acc7211 */ /* 0x000fc800078fe2ff */
[----:B------:R-:W-:-:S04]  /*10050*/  VIMNMX R204, R217, R204, !PT ;  /* 0x000000ccd9cc7248 */ /* 0x000fc80007fe0100 */
[----:B------:R-:W-:-:S13]  /*10060*/  ISETP.GE.AND P2, PT, R5, R204, PT ;  /* 0x000000cc0500720c */ /* 0x000fda0003f46270 */
[----:B------:R-:W-:Y:S05]  /*10070*/  @!P2 BRA `(.L_x_2155) ;  /* 0x00000024003ca947 */ /* 0x000fea0003800000 */
[----:B------:R-:W-:Y:S02]  /*10080*/  IMAD.MOV.U32 R207, RZ, RZ, R13 ;  /* 0x000000ffffcf7224 */ /* 0x000fe400078e000d */
[----:B0-----:R-:W-:Y:S02]  /*10090*/  IMAD.MOV.U32 R209, RZ, RZ, R12 ;  /* 0x000000ffffd17224 */ /* 0x001fe400078e000c */
[----:B------:R-:W-:-:S07]  /*100a0*/  IMAD.MOV.U32 R206, RZ, RZ, R5 ;  /* 0x000000ffffce7224 */ /* 0x000fce00078e0005 */
.L_x_2165:
[----:B------:R-:W-:Y:S01]  /*100b0*/  VIADD R16, R16, 0x1 ;  /* 0x0000000110107836 */ /* 0x000fe20000000000 */
[----:B------:R-:W-:Y:S05]  /*100c0*/  YIELD ;  /* 0x0000000000007946 */ /* 0x000fea0003800000 */
[----:B------:R-:W-:Y:S01]  /*100d0*/  ISETP.NE.AND P3, PT, R16, 0x2, PT ;  /* 0x000000021000780c */ /* 0x000fe20003f65270 */
[----:B0-----:R-:W-:Y:S02]  /*100e0*/  IMAD.MOV.U32 R5, RZ, RZ, R206 ;  /* 0x000000ffff057224 */ /* 0x001fe400078e00ce */
[----:B------:R-:W-:Y:S01]  /*100f0*/  VIADD R206, R206, 0xffffffff ;  /* 0xffffffffcece7836 */ /* 0x000fe20000000000 */
[----:B------:R-:W-:-:S02]  /*10100*/  SEL R13, RZ, 0x1, P3 ;  /* 0x00000001ff0d7807 */ /* 0x000fc40001800000 */
[----:B------:R-:W-:Y:S02]  /*10110*/  ISETP.GT.AND P2, PT, R5, R204, PT ;  /* 0x000000cc0500720c */ /* 0x000fe40003f44270 */
[----:B------:R-:W-:Y:S02]  /*10120*/  LOP3.LUT R22, R22, R13, RZ, 0x3c, !PT ;  /* 0x0000000d16167212 */ /* 0x000fe400078e3cff */
[----:B------:R-:W-:Y:S01]  /*10130*/  SEL R16, R16, RZ, P3 ;  /* 0x000000ff10107207 */ /* 0x000fe20001800000 */
[----:B------:R-:W-:Y:S08]  /*10140*/  @!P0 BRA `(.L_x_2156) ;  /* 0x0000000000048947 */ /* 0x000ff00003800000 */
[----:B------:R-:W-:Y:S01]  /*10150*/  BPT.TRAP 0x1 ;  /* 0x000000040000795c */ /* 0x000fe20000300000 */
.L_x_2156:
[----:B------:R-:W-:Y:S01]  /*10160*/  IMAD R205, R16, 0x8, R17 ;  /* 0x0000000810cd7824 */ /* 0x000fe200078e0211 */
[----:B------:R-:W-:-:S04]  /*10170*/  SHF.L.U32 R5, R22, 0x1f, RZ ;  /* 0x0000001f16057819 */ /* 0x000fc800000006ff */
[----:B------:R0:W1:Y:S01]  /*10180*/  SYNCS.PHASECHK.TRANS64.TRYWAIT P3, [R205+URZ+0x22830], R5 ;  /* 0x02283005cd0075a7 */ /* 0x000062000806017f */
[----:B------:R-:W-:Y:S05]  /*10190*/  @!P0 BRA `(.L_x_2157) ;  /* 0x0000000000048947 */ /* 0x000fea0003800000 */
[----:B------:R-:W-:Y:S01]  /*101a0*/  BPT.TRAP 0x1 ;  /* 0x000000040000795c */ /* 0x000fe20000300000 */
.L_x_2157:
[----:B------:R-:W-:Y:S02]  /*101b0*/  IMAD R12, R16, 0x300, R21 ;  /* 0x00000300100c7824 */ /* 0x000fe400078e0215 */
[----:B------:R-:W-:Y:S01]  /*101c0*/  IMAD.MOV.U32 R13, RZ, RZ, 0x40000040 ;  /* 0x40000040ff0d7424 */ /* 0x000fe200078e00ff */
[----:B-1----:R-:W-:Y:S06]  /*101d0*/  @P3 BRA `(.L_x_2158) ;  /* 0x0000000000083947 */ /* 0x002fec0003800000 */
[----:B------:R-:W1:Y:S02]  /*101e0*/  SYNCS.PHASECHK.TRANS64.TRYWAIT P3, [R205+URZ+0x22830], R5 ;  /* 0x02283005cd0075a7 */ /* 0x000e64000806017f */
[----:B-1----:R-:W-:Y:S05]  /*101f0*/  @!P3 BRA `(.L_x_2159) ;  /* 0x000000fc0080b947 */ /* 0x002fea0003800000 */
.L_x_2158:
        /* <DEDUP_REMOVED lines=17> */
[----:B------:R-:W-:-:S02]  /*10310*/  R2UR UR5, R15 ;  /* 0x000000000f0572ca */ /* 0x000fc400000e0000 */
[----:B--2---:R-:W-:Y:S01]  /*10320*/  SHF.R.U32.HI R225, RZ, 0x7, R225 ;  /* 0x00000007ffe17819 */ /* 0x004fe200000116e1 */
[----:B------:R-:W-:Y:S02]  /*10330*/  WARPGROUP.DEPBAR.LE gsb0, 0x0 ;  /* 0x00008000000079c5 */ /* 0x000fe40000010000 */
[----:B------:R-:W-:-:S08]  /*10340*/  WARPGROUP.ARRIVE ;  /* 0x00000000000079c5 */ /* 0x000fd00000000000 */
        /* <DEDUP_REMOVED lines=44> */
[----:B--2---:R-:W-:Y:S01]  /*10610*/  FMNMX.FTZ R177, R13, R209, !PT ;  /* 0x000000d10db17209 */ /* 0x004fe20007810000 */
        /* <DEDUP_REMOVED lines=30> */
[----:B------:R-:W-:-:S05]  /*10800*/  FMUL.FTZ R199, R199, UR38 ;  /* 0x00000026c7c77c20 */ /* 0x000fca0008410000 */
        /* <DEDUP_REMOVED lines=37> */
[----:B----4-:R-:W-:-:S05]  /*10a60*/  FMNMX.FTZ R12, R196, R177, !PT ;  /* 0x000000b1c40c7209 */ /* 0x010fca0007810000 */
[----:B------:R-:W4:Y:S02]  /*10a70*/  SHFL.BFLY PT, R177, R12, 0x2, 0x1f ;  /* 0x0c401f000cb17f89 */ /* 0x000f2400000e0000 */
[----:B------:R-:W5:Y:S08]  /*10a80*/  MUFU.TANH R157, R157 ;  /* 0x0000009d009d7308 */ /* 0x000f700000002400 */
[----:B------:R-:W0:Y:S08]  /*10a90*/  MUFU.TANH R158, R158 ;  /* 0x0000009e009e7308 */ /* 0x000e300000002400 */
[----:B------:R-:W1:Y:S01]  /*10aa0*/  MUFU.TANH R161, R161 ;  /* 0x000000a100a17308 */ /* 0x000e620000002400 */
[----:B----4-:R-:W-:-:S07]  /*10ab0*/  FMNMX.FTZ R12, R12, R177, !PT ;  /* 0x000000b10c0c7209 */ /* 0x010fce0007810000 */
[----:B------:R-:W4:Y:S01]  /*10ac0*/  MUFU.TANH R162, R162 ;  /* 0x000000a200a27308 */ /* 0x000f220000002400 */
[----:B------:R-:W2:Y:S07]  /*10ad0*/  SHFL.BFLY PT, R177, R12, 0x1, 0x1f ;  /* 0x0c201f000cb17f89 */ /* 0x000eae00000e0000 */
[----:B------:R-:W4:Y:S08]  /*10ae0*/  MUFU.TANH R165, R165 ;  /* 0x000000a500a57308 */ /* 0x000f300000002400 */
[----:B------:R-:W4:Y:S08]  /*10af0*/  MUFU.TANH R166, R166 ;  /* 0x000000a600a67308 */ /* 0x000f300000002400 */
[----:B------:R-:W4:Y:S01]  /*10b00*/  MUFU.TANH R169, R169 ;  /* 0x000000a900a97308 */ /* 0x000f220000002400 */
[----:B--2---:R-:W-:Y:S01]  /*10b10*/  FMNMX.FTZ R12, R12, R177, !PT ;  /* 0x000000b10c0c7209 */ /* 0x004fe20007810000 */
[----:B------:R-:W-:-:S04]  /*10b20*/  IMAD.U32 R177, RZ, RZ, UR43 ;  /* 0x0000002bffb17e24 */ /* 0x000fc8000f8e00ff */
[CC--:B------:R-:W-:Y:S01]  /*10b30*/  FMUL.FTZ R212, R12.reuse, R177.reuse ;  /* 0x000000b10cd47220 */ /* 0x0c0fe20000410000 */
[----:B------:R-:W-:Y:S01]  /*10b40*/  FADD.FTZ R198, -R12, R209 ;  /* 0x000000d10cc67221 */ /* 0x000fe20000010100 */
[----:B------:R-:W2:Y:S02]  /*10b50*/  MUFU.TANH R170, R170 ;  /* 0x000000aa00aa7308 */ /* 0x000ea40000002400 */
[--C-:B------:R-:W-:Y:S01]  /*10b60*/  FFMA.FTZ R209, R13, R177, -R212.reuse ;  /* 0x000000b10dd17223 */ /* 0x100fe200000108d4 */
[----:B------:R-:W-:Y:S01]  /*10b70*/  FMNMX.FTZ R13, R153, R207, !PT ;  /* 0x000000cf990d7209 */ /* 0x000fe20007810000 */
[-CC-:B------:R-:W-:Y:S01]  /*10b80*/  FFMA.FTZ R211, R176, R177.reuse, -R212.reuse ;  /* 0x000000b1b0d37223 */ /* 0x180fe200000108d4 */
[-C--:B------:R-:W-:Y:S01]  /*10b90*/  FMUL.FTZ R198, R198, R177.reuse ;  /* 0x000000b1c6c67220 */ /* 0x080fe20000410000 */
[--C-:B------:R-:W-:Y:S01]  /*10ba0*/  FFMA.FTZ R152, R152, R177, -R212.reuse ;  /* 0x000000b198987223 */ /* 0x100fe200000108d4 */
[----:B---3--:R-:W-:Y:S01]  /*10bb0*/  FMNMX.FTZ R13, R154, R13, !PT ;  /* 0x0000000d9a0d7209 */ /* 0x008fe20007810000 */
[----:B------:R-:W3:Y:S01]  /*10bc0*/  MUFU.TANH R173, R173 ;  /* 0x000000ad00ad7308 */ /* 0x000ee20000002400 */
[-CC-:B------:R-:W-:Y:S01]  /*10bd0*/  FFMA.FTZ R155, R155, R177.reuse, -R212.reuse ;  /* 0x000000b19b9b7223 */ /* 0x180fe200000108d4 */
[--C-:B------:R-:W-:Y:S01]  /*10be0*/  FFMA.FTZ R156, R156, R177, -R212.reuse ;  /* 0x000000b19c9c7223 */ /* 0x100fe200000108d4 */
[----:B-----5:R-:W-:Y:S01]  /*10bf0*/  FMNMX.FTZ R13, R157, R13, !PT ;  /* 0x0000000d9d0d7209 */ /* 0x020fe20007810000 */
[-CC-:B------:R-:W-:Y:S01]  /*10c00*/  FFMA.FTZ R159, R159, R177.reuse, -R212.reuse ;  /* 0x000000b19f9f7223 */ /* 0x180fe200000108d4 */
[-CC-:B------:R-:W-:Y:S01]  /*10c10*/  FFMA.FTZ R160, R160, R177.reuse, -R212.reuse ;  /* 0x000000b1a0a07223 */ /* 0x180fe200000108d4 */
[--C-:B------:R-:W-:Y:S01]  /*10c20*/  FFMA.FTZ R163, R163, R177, -R212.reuse ;  /* 0x000000b1a3a37223 */ /* 0x100fe200000108d4 */
[----:B0-----:R-:W-:Y:S01]  /*10c30*/  FMNMX.FTZ R13, R158, R13, !PT ;  /* 0x0000000d9e0d7209 */ /* 0x001fe20007810000 */
[----:B------:R-:W0:Y:S01]  /*10c40*/  MUFU.TANH R175, R175 ;  /* 0x000000af00af7308 */ /* 0x000e220000002400 */
[-CC-:B------:R-:W-:Y:S01]  /*10c50*/  FFMA.FTZ R164, R164, R177.reuse, -R212.reuse ;  /* 0x000000b1a4a47223 */ /* 0x180fe200000108d4 */
[--C-:B------:R-:W-:Y:S01]  /*10c60*/  FFMA.FTZ R167, R167, R177, -R212.reuse ;  /* 0x000000b1a7a77223 */ /* 0x100fe200000108d4 */
[----:B-1----:R-:W-:Y:S01]  /*10c70*/  FMNMX.FTZ R13, R161, R13, !PT ;  /* 0x0000000da10d7209 */ /* 0x002fe20007810000 */
[-CC-:B------:R-:W-:Y:S01]  /*10c80*/  FFMA.FTZ R168, R168, R177.reuse, -R212.reuse ;  /* 0x000000b1a8a87223 */ /* 0x180fe200000108d4 */
[-CC-:B------:R-:W-:Y:S01]  /*10c90*/  FFMA.FTZ R171, R171, R177.reuse, -R212.reuse ;  /* 0x000000b1abab7223 */ /* 0x180fe200000108d4 */
[--C-:B------:R-:W-:Y:S01]  /*10ca0*/  FFMA.FTZ R172, R172, R177, -R212.reuse ;  /* 0x000000b1acac7223 */ /* 0x100fe200000108d4 */
[----:B----4-:R-:W-:Y:S01]  /*10cb0*/  FMNMX.FTZ R13, R162, R13, !PT ;  /* 0x0000000da20d7209 */ /* 0x010fe20007810000 */
[----:B------:R-:W1:Y:S01]  /*10cc0*/  MUFU.TANH R178, R178 ;  /* 0x000000b200b27308 */ /* 0x000e620000002400 */
[-CC-:B------:R-:W-:Y:S01]  /*10cd0*/  FFMA.FTZ R174, R174, R177.reuse, -R212.reuse ;  /* 0x000000b1aeae7223 */ /* 0x180fe200000108d4 */
[--C-:B------:R-:W-:Y:S01]  /*10ce0*/  FFMA.FTZ R180, R180, R177, -R212.reuse ;  /* 0x000000b1b4b47223 */ /* 0x100fe200000108d4 */
[----:B------:R-:W-:Y:S01]  /*10cf0*/  FMNMX.FTZ R13, R165, R13, !PT ;  /* 0x0000000da50d7209 */ /* 0x000fe20007810000 */
[-CC-:B------:R-:W-:Y:S01]  /*10d00*/  FFMA.FTZ R181, R181, R177.reuse, -R212.reuse ;  /* 0x000000b1b5b57223 */ /* 0x180fe200000108d4 */
[-CC-:B------:R-:W-:Y:S01]  /*10d10*/  FFMA.FTZ R184, R184, R177.reuse, -R212.reuse ;  /* 0x000000b1b8b87223 */ /* 0x180fe200000108d4 */
[--C-:B------:R-:W-:Y:S01]  /*10d20*/  FFMA.FTZ R185, R185, R177, -R212.reuse ;  /* 0x000000b1b9b97223 */ /* 0x100fe200000108d4 */
[----:B------:R-:W-:Y:S01]  /*10d30*/  FMNMX.FTZ R13, R166, R13, !PT ;  /* 0x0000000da60d7209 */ /* 0x000fe20007810000 */
[----:B------:R-:W4:Y:S01]  /*10d40*/  MUFU.TANH R179, R179 ;  /* 0x000000b300b37308 */ /* 0x000f220000002400 */
[-CC-:B------:R-:W-:Y:S01]  /*10d50*/  FFMA.FTZ R188, R188, R177.reuse, -R212.reuse ;  /* 0x000000b1bcbc7223 */ /* 0x180fe200000108d4 */
[--C-:B------:R-:W-:Y:S01]  /*10d60*/  FFMA.FTZ R189, R189, R177, -R212.reuse ;  /* 0x000000b1bdbd7223 */ /* 0x100fe200000108d4 */
[----:B------:R-:W-:Y:S01]  /*10d70*/  FMNMX.FTZ R13, R169, R13, !PT ;  /* 0x0000000da90d7209 */ /* 0x000fe20007810000 */
[-CC-:B------:R-:W-:Y:S01]  /*10d80*/  FFMA.FTZ R192, R192, R177.reuse, -R212.reuse ;  /* 0x000000b1c0c07223 */ /* 0x180fe200000108d4 */
[-CC-:B------:R-:W-:Y:S01]  /*10d90*/  FFMA.FTZ R210, R210, R177.reuse, -R212.reuse ;  /* 0x000000b1d2d27223 */ /* 0x180fe200000108d4 */
[----:B------:R-:W-:Y:S01]  /*10da0*/  FFMA.FTZ R193, R193, R177, -R212 ;  /* 0x000000b1c1c17223 */ /* 0x000fe200000108d4 */
[----:B--2---:R-:W-:Y:S01]  /*10db0*/  FMNMX.FTZ R13, R170, R13, !PT ;  /* 0x0000000daa0d7209 */ /* 0x004fe20007810000 */
[----:B------:R-:W2:Y:S03]  /*10dc0*/  MUFU.TANH R182, R182 ;  /* 0x000000b600b67308 */ /* 0x000ea60000002400 */
[----:B---3--:R-:W-:-:S04]  /*10dd0*/  FMNMX.FTZ R13, R173, R13, !PT ;  /* 0x0000000dad0d7209 */ /* 0x008fc80007810000 */
[----:B0-----:R-:W-:Y:S01]  /*10de0*/  FMNMX.FTZ R13, R175, R13, !PT ;  /* 0x0000000daf0d7209 */ /* 0x001fe20007810000 */
[----:B------:R-:W0:Y:S03]  /*10df0*/  MUFU.TANH R183, R183 ;  /* 0x000000b700b77308 */ /* 0x000e260000002400 */
[----:B-1----:R-:W-:-:S04]  /*10e00*/  FMNMX.FTZ R13, R178, R13, !PT ;  /* 0x0000000db20d7209 */ /* 0x002fc80007810000 */
[----:B----4-:R-:W-:Y:S01]  /*10e10*/  FMNMX.FTZ R13, R179, R13, !PT ;  /* 0x0000000db30d7209 */ /* 0x010fe20007810000 */
[----:B------:R-:W1:Y:S03]  /*10e20*/  MUFU.TANH R186, R186 ;  /* 0x000000ba00ba7308 */ /* 0x000e660000002400 */
[----:B--2---:R-:W-:-:S05]  /*10e30*/  FMNMX.FTZ R13, R182, R13, !PT ;  /* 0x0000000db60d7209 */ /* 0x004fca0007810000 */
        /* <DEDUP_REMOVED lines=15> */
[----:B-1----:R-:W-:-:S07]  /*10f30*/  FMNMX.FTZ R13, R197, R13, !PT ;  /* 0x0000000dc50d7209 */ /* 0x002fce0007810000 */
        /* <DEDUP_REMOVED lines=20> */
[-C--:B------:R-:W-:Y:S01]  /*11080*/  FMUL.FTZ R52, R52, R198.reuse ;  /* 0x000000c634347220 */ /* 0x080fe20000410000 */
[-C--:B------:R-:W-:Y:S01]  /*11090*/  FMUL.FTZ R53, R53, R198.reuse ;  /* 0x000000c635357220 */ /* 0x080fe20000410000 */
[-C--:B------:R-:W-:Y:S01]  /*110a0*/  FMUL.FTZ R56, R56, R198.reuse ;  /* 0x000000c638387220 */ /* 0x080fe20000410000 */
[-C--:B------:R-:W-:Y:S01]  /*110b0*/  FMUL.FTZ R57, R57, R198.reuse ;  /* 0x000000c639397220 */ /* 0x080fe20000410000 */
[-C--:B------:R-:W-:Y:S01]  /*110c0*/  FMUL.FTZ R60, R60, R198.reuse ;  /* 0x000000c63c3c7220 */ /* 0x080fe20000410000 */
[----:B--2---:R-:W-:Y:S01]  /*110d0*/  FMNMX.FTZ R13, R13, R213, !PT ;  /* 0x000000d50d0d7209 */ /* 0x004fe20007810000 */
[-C--:B------:R-:W-:Y:S01]  /*110e0*/  FFMA.FTZ R213, R196, R177.reuse, -R212 ;  /* 0x000000b1c4d57223 */ /* 0x080fe200000108d4 */
[----:B------:R-:W2:Y:S01]  /*110f0*/  MUFU.EX2 R159, R159 ;  /* 0x0000009f009f7308 */ /* 0x000ea20000000800 */
[-C--:B------:R-:W-:Y:S01]  /*11100*/  FMUL.FTZ R61, R61, R198.reuse ;  /* 0x000000c63d3d7220 */ /* 0x080fe20000410000 */
[-C--:B------:R-:W-:Y:S01]  /*11110*/  FMUL.FTZ R64, R64, R198.reuse ;  /* 0x000000c640407220 */ /* 0x080fe20000410000 */
[----:B------:R-:W5:Y:S01]  /*11120*/  SHFL.BFLY PT, R176, R13, 0x1, 0x1f ;  /* 0x0c201f000db07f89 */ /* 0x000f6200000e0000 */
        /* <DEDUP_REMOVED lines=23> */
[----:B-----5:R-:W-:Y:S01]  /*112a0*/  FMNMX.FTZ R13, R13, R176, !PT ;  /* 0x000000b00d0d7209 */ /* 0x020fe20007810000 */
[-C--:B------:R-:W-:Y:S01]  /*112b0*/  FMUL.FTZ R105, R105, R198.reuse ;  /* 0x000000c669697220 */ /* 0x080fe20000410000 */
[-C--:B------:R-:W-:Y:S01]  /*112c0*/  FMUL.FTZ R108, R108, R198.reuse ;  /* 0x000000c66c6c7220 */ /* 0x080fe20000410000 */
[-C--:B------:R-:W-:Y:S01]  /*112d0*/  FMUL.FTZ R109, R109, R198.reuse ;  /* 0x000000c66d6d7220 */ /* 0x080fe20000410000 */
[-C--:B------:R-:W-:Y:S01]  /*112e0*/  FMUL.FTZ R112, R112, R198.reuse ;  /* 0x000000c670707220 */ /* 0x080fe20000410000 */
[----:B------:R-:W-:Y:S01]  /*112f0*/  FADD.FTZ R176, -R13, R207 ;  /* 0x000000cf0db07221 */ /* 0x000fe20000010100 */
        /* <DEDUP_REMOVED lines=26> */
[-CC-:B-----5:R-:W-:Y:S01]  /*114a0*/  FFMA.FTZ R158, R179, R177.reuse, -R176.reuse ;  /* 0x000000b1b39e7223 */ /* 0x1a0fe200000108b0 */
[-CC-:B------:R-:W-:Y:S01]  /*114b0*/  FFMA.FTZ R187, R187, R177.reuse, -R176.reuse ;  /* 0x000000b1bbbb7223 */ /* 0x180fe200000108b0 */
[-CC-:B------:R-:W-:Y:S01]  /*114c0*/  FFMA.FTZ R190, R190, R177.reuse, -R176.reuse ;  /* 0x000000b1bebe7223 */ /* 0x180fe200000108b0 */
[-CC-:B------:R-:W-:Y:S01]  /*114d0*/  FFMA.FTZ R191, R191, R177.reuse, -R176.reuse ;  /* 0x000000b1bfbf7223 */ /* 0x180fe200000108b0 */
[-CC-:B------:R-:W-:Y:S01]  /*114e0*/  FFMA.FTZ R194, R194, R177.reuse, -R176.reuse ;  /* 0x000000b1c2c27223 */ /* 0x180fe200000108b0 */
[-CC-:B------:R-:W-:Y:S01]  /*114f0*/  FFMA.FTZ R195, R195, R177.reuse, -R176.reuse ;  /* 0x000000b1c3c37223 */ /* 0x180fe200000108b0 */
[-CC-:B------:R-:W-:Y:S01]  /*11500*/  FFMA.FTZ R197, R197, R177.reuse, -R176.reuse ;  /* 0x000000b1c5c57223 */ /* 0x180fe200000108b0 */
[----:B------:R-:W-:Y:S01]  /*11510*/  FFMA.FTZ R199, R199, R177, -R176 ;  /* 0x000000b1c7c77223 */ /* 0x000fe200000108b0 */
[----:B-1----:R-:W-:Y:S01]  /*11520*/  FFMA.FTZ R179, R198, R4, R209 ;  /* 0x00000004c6b37223 */ /* 0x002fe200000100d1 */
[----:B------:R-:W-:Y:S01]  /*11530*/  @!P1 VIADD R176, R205, 0x22840 ;  /* 0x00022840cdb09836 */ /* 0x000fe20000000000 */
[----:B------:R1:W-:Y:S01]  /*11540*/  MUFU.EX2 R175, R166 ;  /* 0x000000a600af7308 */ /* 0x0003e20000000800 */
[-C--:B------:R-:W-:Y:S01]  /*11550*/  FMUL.FTZ R124, R124, R198.reuse ;  /* 0x000000c67c7c7220 */ /* 0x080fe20000410000 */
[C---:B---3--:R-:W-:Y:S01]  /*11560*/  FADD.FTZ R4, R152.reuse, R179 ;  /* 0x000000b398047221 */ /* 0x048fe20000010000 */
[----:B------:R-:W-:Y:S01]  /*11570*/  F2FP.BF16.F32.PACK_AB R152, R152, R209 ;  /* 0x000000d19898723e */ /* 0x000fe200000010ff */
[-C--:B------:R-:W-:Y:S01]  /*11580*/  FMUL.FTZ R125, R125, R198.reuse ;  /* 0x000000c67d7d7220 */ /* 0x080fe20000410000 */
[-C--:B------:R-:W-:Y:S01]  /*11590*/  FMUL.FTZ R128, R128, R198.reuse ;  /* 0x000000c680807220 */ /* 0x080fe20000410000 */
[-C--:B------:R-:W-:Y:S01]  /*115a0*/  FMUL.FTZ R129, R129, R198.reuse ;  /* 0x000000c681817220 */ /* 0x080fe20000410000 */
[-C--:B------:R-:W-:Y:S01]  /*115b0*/  FMUL.FTZ R132, R132, R198.reuse ;  /* 0x000000c684847220 */ /* 0x080fe20000410000 */
[----:B------:R-:W3:Y:S01]  /*115c0*/  MUFU.EX2 R168, R168 ;  /* 0x000000a800a87308 */ /* 0x000ee20000000800 */
[----:B-1----:R-:W-:Y:S01]  /*115d0*/  @!P1 PRMT R166, RZ, 0x654, R176 ;  /* 0x00000654ffa69816 */ /* 0x002fe200000000b0 */
[-C--:B------:R-:W-:Y:S01]  /*115e0*/  FMUL.FTZ R133, R133, R198.reuse ;  /* 0x000000c685857220 */ /* 0x080fe20000410000 */
[----:B------:R-:W-:Y:S01]  /*115f0*/  IADD3 R176, -R225, 0xb, RZ ;  /* 0x0000000be1b07810 */ /* 0x000fe20007ffe1ff */
[----:B0-----:R-:W-:Y:S01]  /*11600*/  FADD.FTZ R225, R155, R4 ;  /* 0x000000049be17221 */ /* 0x001fe20000010000 */
[-C--:B------:R-:W-:Y:S01]  /*11610*/  FMUL.FTZ R136, R136, R198.reuse ;  /* 0x000000c688887220 */ /* 0x080fe20000410000 */
[-C--:B------:R-:W-:Y:S01]  /*11620*/  FMUL.FTZ R137, R137, R198.reuse ;  /* 0x000000c689897220 */ /* 0x080fe20000410000 */
[-C--:B------:R-:W-:Y:S01]  /*11630*/  FMUL.FTZ R140, R140, R198.reuse ;  /* 0x000000c68c8c7220 */ /* 0x080fe20000410000 */
[----:B----4-:R-:W-:Y:S01]  /*11640*/  FADD.FTZ R4, R156, R225 ;  /* 0x000000e19c047221 */ /* 0x010fe20000010000 */
[-C--:B------:R-:W-:Y:S01]  /*11650*/  FMUL.FTZ R141, R141, R198.reuse ;  /* 0x000000c68d8d7220 */ /* 0x080fe20000410000 */
[-C--:B------:R-:W-:Y:S01]  /*11660*/  FMUL.FTZ R144, R144, R198.reuse ;  /* 0x000000c690907220 */ /* 0x080fe20000410000 */
[-C--:B------:R-:W-:Y:S01]  /*11670*/  FMUL.FTZ R145, R145, R198.reuse ;  /* 0x000000c691917220 */ /* 0x080fe20000410000 */
[----:B--2---:R-:W-:Y:S01]  /*11680*/  FADD.FTZ R209, R159, R4 ;  /* 0x000000049fd17221 */ /* 0x004fe20000010000 */
[-C--:B------:R-:W-:Y:S01]  /*11690*/  FMUL.FTZ R148, R148, R198.reuse ;  /* 0x000000c694947220 */ /* 0x080fe20000410000 */
[----:B------:R-:W-:Y:S01]  /*116a0*/  FMUL.FTZ R149, R149, R198 ;  /* 0x000000c695957220 */ /* 0x000fe20000410000 */
[----:B------:R-:W0:Y:S01]  /*116b0*/  MUFU.EX2 R171, R171 ;  /* 0x000000ab00ab7308 */ /* 0x000e220000000800 */
[----:B------:R-:W-:Y:S01]  /*116c0*/  FADD.FTZ R4, R160, R209 ;  /* 0x000000d1a0047221 */ /* 0x000fe20000010000 */
[----:B------:R1:W-:Y:S06]  /*116d0*/  BAR.ARV R176, 0x100 ;  /* 0x000400b00000751d */ /* 0x0003ec0000002000 */
[----:B------:R2:W-:Y:S01]  /*116e0*/  MUFU.EX2 R198, R154 ;  /* 0x0000009a00c67308 */ /* 0x0005e20000000800 */
[----:B------:R4:W-:Y:S07]  /*116f0*/  @!P1 SYNCS.ARRIVE.TRANS64.RED.A1T0 RZ, [R166+URZ], RZ ;  /* 0x000000ffa6ff99a7 */ /* 0x0009ee000810043f */
[----:B------:R-:W5:Y:S01]  /*11700*/  MUFU.EX2 R172, R172 ;  /* 0x000000ac00ac7308 */ /* 0x000f620000000800 */
[----:B--2---:R-:W-:Y:S01]  /*11710*/  F2FP.BF16.F32.PACK_AB R154, R156, R155 ;  /* 0x0000009b9c9a723e */ /* 0x004fe200000010ff */
[----:B------:R-:W-:Y:S01]  /*11720*/  FADD.FTZ R155, R163, R4 ;  /* 0x00000004a39b7221 */ /* 0x000fe20000010000 */
[----:B------:R-:W-:-:S02]  /*11730*/  F2FP.BF16.F32.PACK_AB R156, R160, R159 ;  /* 0x0000009fa09c723e */ /* 0x000fc400000010ff */
[----:B---3--:R-:W-:Y:S01]  /*11740*/  F2FP.BF16.F32.PACK_AB R160, R168, R167 ;  /* 0x000000a7a8a0723e */ /* 0x008fe200000010ff */
[----:B------:R-:W-:Y:S02]  /*11750*/  FADD.FTZ R4, R164, R155 ;  /* 0x0000009ba4047221 */ /* 0x000fe40000010000 */
[----:B------:R-:W2:Y:S02]  /*11760*/  MUFU.EX2 R174, R174 ;  /* 0x000000ae00ae7308 */ /* 0x000ea40000000800 */
[----:B------:R-:W-:-:S04]  /*11770*/  FADD.FTZ R155, R167, R4 ;  /* 0x00000004a79b7221 */ /* 0x000fc80000010000 */
[----:B------:R-:W-:Y:S02]  /*11780*/  FADD.FTZ R4, R168, R155 ;  /* 0x0000009ba8047221 */ /* 0x000fe40000010000 */
[----:B------:R-:W3:Y:S02]  /*11790*/  MUFU.EX2 R211, R211 ;  /* 0x000000d300d37308 */ /* 0x000ee40000000800 */
[----:B0-----:R-:W-:-:S04]  /*117a0*/  FADD.FTZ R155, R171, R4 ;  /* 0x00000004ab9b7221 */ /* 0x001fc80000010000 */
[----:B-----5:R-:W-:Y:S02]  /*117b0*/  FADD.FTZ R155, R172, R155 ;  /* 0x0000009bac9b7221 */ /* 0x020fe40000010000 */
[----:B------:R-:W0:Y:S02]  /*117c0*/  MUFU.EX2 R196, R196 ;  /* 0x000000c400c47308 */ /* 0x000e240000000800 */
[----:B--2---:R-:W-:-:S06]  /*117d0*/  FADD.FTZ R4, R174, R155 ;  /* 0x0000009bae047221 */ /* 0x004fcc0000010000 */
[----:B------:R-:W2:Y:S01]  /*117e0*/  MUFU.EX2 R153, R153 ;  /* 0x0000009900997308 */ /* 0x000ea20000000800 */
[----:B---3--:R-:W-:-:S07]  /*117f0*/  FADD.FTZ R155, R211, R4 ;  /* 0x00000004d39b7221 */ /* 0x008fce0000010000 */
        /* <DEDUP_REMOVED lines=8> */
[----:B------:R-:W4:Y:S01]  /*11880*/  MUFU.EX2 R181, R181 ;  /* 0x000000b500b57308 */ /* 0x000f220000000800 */
[----:B--2---:R-:W-:Y:S01]  /*11890*/  FFMA.FTZ R3, R196, R3, R153 ;  /* 0x00000003c4037223 */ /* 0x004fe20000010099 */
[-C--:B------:R-:W-:Y:S01]  /*118a0*/  FMUL.FTZ R39, R39, R196.reuse ;  /* 0x000000c427277220 */ /* 0x080fe20000410000 */
[-C--:B------:R-:W-:Y:S01]  /*118b0*/  FMUL.FTZ R42, R42, R196.reuse ;  /* 0x000000c42a2a7220 */ /* 0x080fe20000410000 */
[-C--:B------:R-:W-:Y:S01]  /*118c0*/  FMUL.FTZ R43, R43, R196.reuse ;  /* 0x000000c42b2b7220 */ /* 0x080fe20000410000 */
[-C--:B------:R-:W-:Y:S01]  /*118d0*/  FMUL.FTZ R46, R46, R196.reuse ;  /* 0x000000c42e2e7220 */ /* 0x080fe20000410000 */
[-C--:B------:R-:W-:Y:S01]  /*118e0*/  FMUL.FTZ R47, R47, R196.reuse ;  /* 0x000000c42f2f7220 */ /* 0x080fe20000410000 */
[-C--:B------:R-:W-:Y:S01]  /*118f0*/  FMUL.FTZ R50, R50, R196.reuse ;  /* 0x000000c432327220 */ /* 0x080fe20000410000 */
[----:B------:R-:W0:Y:S01]  /*11900*/  MUFU.EX2 R212, R212 ;  /* 0x000000d400d47308 */ /* 0x000e220000000800 */
[----:B---3--:R-:W-:Y:S01]  /*11910*/  FADD.FTZ R4, R180, R155 ;  /* 0x0000009bb4047221 */ /* 0x008fe20000010000 */
[-C--:B------:R-:W-:Y:S01]  /*11920*/  FMUL.FTZ R51, R51, R196.reuse ;  /* 0x000000c433337220 */ /* 0x080fe20000410000 */
[-C--:B------:R-:W-:Y:S01]  /*11930*/  FMUL.FTZ R54, R54, R196.reuse ;  /* 0x000000c436367220 */ /* 0x080fe20000410000 */
[-C--:B------:R-:W-:Y:S01]  /*11940*/  FMUL.FTZ R55, R55, R196.reuse ;  /* 0x000000c437377220 */ /* 0x080fe20000410000 */
[-C--:B------:R-:W-:Y:S01]  /*11950*/  FMUL.FTZ R58, R58, R196.reuse ;  /* 0x000000c43a3a7220 */ /* 0x080fe20000410000 */
[-C--:B------:R-:W-:Y:S01]  /*11960*/  FMUL.FTZ R59, R59, R196.reuse ;  /* 0x000000c43b3b7220 */ /* 0x080fe20000410000 */
[----:B------:R-:W-:Y:S01]  /*11970*/  FMUL.FTZ R62, R62, R196 ;  /* 0x000000c43e3e7220 */ /* 0x000fe20000410000 */
[----:B------:R-:W2:Y:S01]  /*11980*/  MUFU.EX2 R157, R157 ;  /* 0x0000009d009d7308 */ /* 0x000ea20000000800 */
[C---:B----4-:R-:W-:Y:S01]  /*11990*/  F2FP.BF16.F32.PACK_AB R166, R181.reuse, R180 ;  /* 0x000000b4b5a6723e */ /* 0x050fe200000010ff */
[----:B------:R-:W-:Y:S01]  /*119a0*/  FADD.FTZ R155, R181, R4 ;  /* 0x00000004b59b7221 */ /* 0x000fe20000010000 */
        /* <DEDUP_REMOVED lines=15> */
[-C--:B------:R-:W-:Y:S01]  /*11aa0*/  FMUL.FTZ R86, R86, R196.reuse ;  /* 0x000000c456567220 */ /* 0x080fe20000410000 */
[-C--:B------:R-:W-:Y:S01]  /*11ab0*/  FMUL.FTZ R87, R87, R196.reuse ;  /* 0x000000c457577220 */ /* 0x080fe20000410000 */
[-C--:B------:R-:W-:Y:S01]  /*11ac0*/  FMUL.FTZ R90, R90, R196.reuse ;  /* 0x000000c45a5a7220 */ /* 0x080fe20000410000 */
[----:B------:R-:W-:Y:S01]  /*11ad0*/  FADD.FTZ R180, R213, R180 ;  /* 0x000000b4d5b47221 */ /* 0x000fe20000010000 */
        /* <DEDUP_REMOVED lines=27> */
[C---:B---3--:R-:W-:Y:S01]  /*11c90*/  FADD.FTZ R180, R169.reuse, R180 ;  /* 0x000000b4a9b47221 */ /* 0x048fe20000010000 */
[----:B------:R-:W-:Y:S01]  /*11ca0*/  F2FP.BF16.F32.PACK_AB R159, R169, R165 ;  /* 0x000000a5a99f723e */ /* 0x000fe200000010ff */
[-C--:B------:R-:W-:Y:S01]  /*11cb0*/  FMUL.FTZ R131, R131, R196.reuse ;  /* 0x000000c483837220 */ /* 0x080fe20000410000 */
[-C--:B------:R-:W-:Y:S01]  /*11cc0*/  FMUL.FTZ R134, R134, R196.reuse ;  /* 0x000000c486867220 */ /* 0x080fe20000410000 */
[----:B------:R-:W-:Y:S01]  /*11cd0*/  FADD.FTZ R3, R175, R180 ;  /* 0x000000b4af037221 */ /* 0x000fe20000010000 */
[-C--:B------:R-:W-:Y:S01]  /*11ce0*/  FMUL.FTZ R135, R135, R196.reuse ;  /* 0x000000c487877220 */ /* 0x080fe20000410000 */
[-C--:B------:R-:W-:Y:S01]  /*11cf0*/  FMUL.FTZ R138, R138, R196.reuse ;  /* 0x000000c48a8a7220 */ /* 0x080fe20000410000 */
[----:B------:R3:W4:Y:S01]  /*11d00*/  MUFU.EX2 R179, R162 ;  /* 0x000000a200b37308 */ /* 0x0007220000000800 */
[----:B0-----:R-:W-:Y:S01]  /*11d10*/  FADD.FTZ R180, R178, R3 ;  /* 0x00000003b2b47221 */ /* 0x001fe20000010000 */
[-C--:B------:R-:W-:Y:S01]  /*11d20*/  FMUL.FTZ R139, R139, R196.reuse ;  /* 0x000000c48b8b7220 */ /* 0x080fe20000410000 */
[-C--:B------:R-:W-:Y:S01]  /*11d30*/  FMUL.FTZ R142, R142, R196.reuse ;  /* 0x000000c48e8e7220 */ /* 0x080fe20000410000 */
[-C--:B------:R-:W-:Y:S01]  /*11d40*/  FMUL.FTZ R143, R143, R196.reuse ;  /* 0x000000c48f8f7220 */ /* 0x080fe20000410000 */
[-C--:B------:R-:W-:Y:S01]  /*11d50*/  FMUL.FTZ R146, R146, R196.reuse ;  /* 0x000000c492927220 */ /* 0x080fe20000410000 */
[-C--:B------:R-:W-:Y:S01]  /*11d60*/  FMUL.FTZ R147, R147, R196.reuse ;  /* 0x000000c493937220 */ /* 0x080fe20000410000 */
[-C--:B------:R-:W-:Y:S01]  /*11d70*/  FMUL.FTZ R150, R150, R196.reuse ;  /* 0x000000c496967220 */ /* 0x080fe20000410000 */
[----:B------:R0:W5:Y:S01]  /*11d80*/  MUFU.EX2 R209, R158 ;  /* 0x0000009e00d17308 */ /* 0x0001620000000800 */
[----:B--2---:R-:W-:Y:S01]  /*11d90*/  FADD.FTZ R180, R173, R180 ;  /* 0x000000b4adb47221 */ /* 0x004fe20000010000 */
[----:B---3--:R-:W-:Y:S01]  /*11da0*/  F2FP.BF16.F32.PACK_AB R162, R172, R171 ;  /* 0x000000abaca2723e */ /* 0x008fe200000010ff */
[----:B------:R-:W-:Y:S01]  /*11db0*/  FMUL.FTZ R151, R151, R196 ;  /* 0x000000c497977220 */ /* 0x000fe20000410000 */
[----:B------:R-:W-:-:S04]  /*11dc0*/  F2FP.BF16.F32.PACK_AB R153, R212, R153 ;  /* 0x00000099d499723e */ /* 0x000fc800000010ff */
[----:B------:R-:W2:Y:S01]  /*11dd0*/  MUFU.EX2 R182, R182 ;  /* 0x000000b600b67308 */ /* 0x000ea20000000800 */
[----:B----4-:R-:W-:Y:S01]  /*11de0*/  FADD.FTZ R3, R179, R180 ;  /* 0x000000b4b3037221 */ /* 0x010fe20000010000 */
[----:B0-----:R-:W-:Y:S02]  /*11df0*/  F2FP.BF16.F32.PACK_AB R158, R164, R163 ;  /* 0x000000a3a49e723e */ /* 0x001fe400000010ff */
[----:B------:R-:W-:Y:S01]  /*11e00*/  F2FP.BF16.F32.PACK_AB R164, R211, R174 ;  /* 0x000000aed3a4723e */ /* 0x000fe200000010ff */
[----:B------:R-:W-:Y:S01]  /*11e10*/  FADD.FTZ R180, R198, R3 ;  /* 0x00000003c6b47221 */ /* 0x000fe20000010000 */
[----:B------:R-:W-:Y:S02]  /*11e20*/  F2FP.BF16.F32.PACK_AB R163, R179, R173 ;  /* 0x000000adb3a3723e */ /* 0x000fe400000010ff */
[----:B------:R-:W0:Y:S01]  /*11e30*/  MUFU.EX2 R183, R183 ;  /* 0x000000b700b77308 */ /* 0x000e220000000800 */
[C---:B-----5:R-:W-:Y:S01]  /*11e40*/  FADD.FTZ R3, R209.reuse, R180 ;  /* 0x000000b4d1037221 */ /* 0x060fe20000010000 */
[----:B------:R-:W-:-:S06]  /*11e50*/  F2FP.BF16.F32.PACK_AB R165, R209, R198 ;  /* 0x000000c6d1a5723e */ /* 0x000fcc00000010ff */
[----:B------:R-:W3:Y:S01]  /*11e60*/  MUFU.EX2 R184, R184 ;  /* 0x000000b800b87308 */ /* 0x000ee20000000800 */
[----:B--2---:R-:W-:-:S07]  /*11e70*/  FADD.FTZ R180, R182, R3 ;  /* 0x00000003b6b47221 */ /* 0x004fce0000010000 */
[----:B------:R-:W2:Y:S01]  /*11e80*/  MUFU.EX2 R186, R186 ;  /* 0x000000ba00ba7308 */ /* 0x000ea20000000800 */
[C---:B0-----:R-:W-:Y:S01]  /*11e90*/  FADD.FTZ R3, R183.reuse, R180 ;  /* 0x000000b4b7037221 */ /* 0x041fe20000010000 */
[----:B------:R-:W-:-:S06]  /*11ea0*/  F2FP.BF16.F32.PACK_AB R167, R183, R182 ;  /* 0x000000b6b7a7723e */ /* 0x000fcc00000010ff */
[----:B------:R-:W0:Y:S01]  /*11eb0*/  MUFU.EX2 R185, R185 ;  /* 0x000000b900b97308 */ /* 0x000e220000000800 */
[----:B---3--:R-:W-:-:S07]  /*11ec0*/  FADD.FTZ R4, R184, R155 ;  /* 0x0000009bb8047221 */ /* 0x008fce0000010000 */
[----:B------:R-:W3:Y:S01]  /*11ed0*/  MUFU.EX2 R187, R187 ;  /* 0x000000bb00bb7308 */ /* 0x000ee20000000800 */
[----:B--2---:R-:W-:-:S07]  /*11ee0*/  FADD.FTZ R180, R186, R3 ;  /* 0x00000003bab47221 */ /* 0x004fce0000010000 */
[----:B------:R-:W2:Y:S01]  /*11ef0*/  MUFU.EX2 R188, R188 ;  /* 0x000000bc00bc7308 */ /* 0x000ea20000000800 */
[C---:B0-----:R-:W-:Y:S01]  /*11f00*/  FADD.FTZ R155, R185.reuse, R4 ;  /* 0x00000004b99b7221 */ /* 0x041fe20000010000 */
[----:B------:R-:W-:-:S06]  /*11f10*/  F2FP.BF16.F32.PACK_AB R168, R185, R184 ;  /* 0x000000b8b9a8723e */ /* 0x000fcc00000010ff */
[----:B------:R-:W0:Y:S01]  /*11f20*/  MUFU.EX2 R171, R190 ;  /* 0x000000be00ab7308 */ /* 0x000e220000000800 */
[C---:B---3--:R-:W-:Y:S01]  /*11f30*/  FADD.FTZ R180, R187.reuse, R180 ;  /* 0x000000b4bbb47221 */ /* 0x048fe20000010000 */
[----:B------:R-:W-:-:S06]  /*11f40*/  F2FP.BF16.F32.PACK_AB R169, R187, R186 ;  /* 0x000000babba9723e */ /* 0x000fcc00000010ff */
[----:B------:R-:W3:Y:S01]  /*11f50*/  MUFU.EX2 R189, R189 ;  /* 0x000000bd00bd7308 */ /* 0x000ee20000000800 */
[----:B--2---:R-:W-:-:S07]  /*11f60*/  FADD.FTZ R4, R188, R155 ;  /* 0x0000009bbc047221 */ /* 0x004fce0000010000 */
[----:B------:R-:W2:Y:S01]  /*11f70*/  MUFU.EX2 R191, R191 ;  /* 0x000000bf00bf7308 */ /* 0x000ea20000000800 */
[----:B0-----:R-:W-:-:S07]  /*11f80*/  FADD.FTZ R184, R171, R180 ;  /* 0x000000b4abb87221 */ /* 0x001fce0000010000 */
[----:B------:R-:W0:Y:S01]  /*11f90*/  MUFU.EX2 R192, R192 ;  /* 0x000000c000c07308 */ /* 0x000e220000000800 */
[C---:B---3--:R-:W-:Y:S01]  /*11fa0*/  FADD.FTZ R155, R189.reuse, R4 ;  /* 0x00000004bd9b7221 */ /* 0x048fe20000010000 */
[----:B------:R-:W-:-:S06]  /*11fb0*/  F2FP.BF16.F32.PACK_AB R170, R189, R188 ;  /* 0x000000bcbdaa723e */ /* 0x000fcc00000010ff */
[----:B------:R-:W3:Y:S01]  /*11fc0*/  MUFU.EX2 R194, R194 ;  /* 0x000000c200c27308 */ /* 0x000ee20000000800 */
[C---:B--2---:R-:W-:Y:S01]  /*11fd0*/  FADD.FTZ R3, R191.reuse, R184 ;  /* 0x000000b8bf037221 */ /* 0x044fe20000010000 */
[----:B------:R-:W-:-:S06]  /*11fe0*/  F2FP.BF16.F32.PACK_AB R171, R191, R171 ;  /* 0x000000abbfab723e */ /* 0x000fcc00000010ff */
[----:B------:R-:W2:Y:S01]  /*11ff0*/  MUFU.EX2 R210, R210 ;  /* 0x000000d200d27308 */ /* 0x000ea20000000800 */
[----:B0-----:R-:W-:-:S07]  /*12000*/  FADD.FTZ R155, R192, R155 ;  /* 0x0000009bc09b7221 */ /* 0x001fce0000010000 */
[----:B------:R-:W0:Y:S01]  /*12010*/  MUFU.EX2 R195, R195 ;  /* 0x000000c300c37308 */ /* 0x000e220000000800 */
[----:B---3--:R-:W-:-:S07]  /*12020*/  FADD.FTZ R184, R194, R3 ;  /* 0x00000003c2b87221 */ /* 0x008fce0000010000 */
[----:B------:R-:W3:Y:S01]  /*12030*/  MUFU.EX2 R193, R193 ;  /* 0x000000c100c17308 */ /* 0x000ee20000000800 */
[----:B--2---:R-:W-:Y:S01]  /*12040*/  FADD.FTZ R4, R210, R155 ;  /* 0x0000009bd2047221 */ /* 0x004fe20000010000 */
[----:B------:R-:W-:Y:S02]  /*12050*/  F2FP.BF16.F32.PACK_AB R155, R213, R157 ;  /* 0x0000009dd59b723e */ /* 0x000fe400000010ff */
[----:B------:R-:W-:Y:S02]  /*12060*/  F2FP.BF16.F32.PACK_AB R157, R223, R161 ;  /* 0x000000a1df9d723e */ /* 0x000fe400000010ff */
[----:B------:R-:W-:Y:S02]  /*12070*/  F2FP.BF16.F32.PACK_AB R161, R178, R175 ;  /* 0x000000afb2a1723e */ /* 0x000fe400000010ff */
[----:B------:R-:W2:Y:S01]  /*12080*/  MUFU.EX2 R197, R197 ;  /* 0x000000c500c57308 */ /* 0x000ea20000000800 */
[----:B0-----:R-:W-:Y:S01]  /*12090*/  FADD.FTZ R184, R195, R184 ;  /* 0x000000b8c3b87221 */ /* 0x001fe20000010000 */
[----:B------:R-:W-:-:S02]  /*120a0*/  F2FP.BF16.F32.PACK_AB R172, R210, R192 ;  /* 0x000000c0d2ac723e */ /* 0x000fc400000010ff */
[----:B------:R-:W-:-:S04]  /*120b0*/  F2FP.BF16.F32.PACK_AB R173, R195, R194 ;  /* 0x000000c2c3ad723e */ /* 0x000fc800000010ff */
[----:B------:R-:W0:Y:S01]  /*120c0*/  MUFU.EX2 R180, R199 ;  /* 0x000000c700b47308 */ /* 0x000e220000000800 */
[----:B---3--:R-:W-:Y:S01]  /*120d0*/  FADD.FTZ R4, R193, R4 ;  /* 0x00000004c1047221 */ /* 0x008fe20000010000 */
[----:B------:R-:W-:-:S03]  /*120e0*/  F2FP.BF16.F32.PACK_AB R174, R207, R193 ;  /* 0x000000c1cfae723e */ /* 0x000fc600000010ff */
[----:B------:R-:W-:Y:S01]  /*120f0*/  FADD.FTZ R4, R207, R4 ;  /* 0x00000004cf047221 */ /* 0x000fe20000010000 */
[----:B--2---:R-:W-:-:S04]  /*12100*/  FADD.FTZ R3, R197, R184 ;  /* 0x000000b8c5037221 */ /* 0x004fc80000010000 */
[C---:B0-----:R-:W-:Y:S01]  /*12110*/  FADD.FTZ R3, R180.reuse, R3 ;  /* 0x00000003b4037221 */ /* 0x041fe20000010000 */
[----:B------:R-:W-:Y:S01]  /*12120*/  F2FP.BF16.F32.PACK_AB R175, R180, R197 ;  /* 0x000000c5b4af723e */ /* 0x000fe200000010ff */
[----:B-1----:R-:W-:Y:S06]  /*12130*/  @!P0 BRA `(.L_x_2160) ;  /* 0x0000000000048947 */ /* 0x002fec0003800000 */
[----:B------:R-:W-:Y:S01]  /*12140*/  BPT.TRAP 0x1 ;  /* 0x000000040000795c */ /* 0x000fe20000300000 */
.L_x_2160:
[----:B------:R0:W1:Y:S01]  /*12150*/  SYNCS.PHASECHK.TRANS64.TRYWAIT P3, [R205+URZ+0x22850], R5 ;  /* 0x02285005cd0075a7 */ /* 0x000062000806017f */
[----:B------:R-:W-:Y:S05]  /*12160*/  @!P0 BRA `(.L_x_2161) ;  /* 0x0000000000048947 */ /* 0x000fea0003800000 */
[----:B------:R-:W-:Y:S01]  /*12170*/  BPT.TRAP 0x1 ;  /* 0x000000040000795c */ /* 0x000fe20000300000 */
.L_x_2161:
[----:B------:R-:W-:Y:S04]  /*12180*/  BSSY B0, `(.L_x_2162) ;  /* 0x0000004000007945 */ /* 0x000fe80003800000 */
[----:B-1----:R-:W-:Y:S05]  /*12190*/  @P3 BRA `(.L_x_2163) ;  /* 0x0000000000083947 */ /* 0x002fea0003800000 */
[----:B------:R-:W1:Y:S02]  /*121a0*/  SYNCS.PHASECHK.TRANS64.TRYWAIT P3, [R205+URZ+0x22850], R5 ;  /* 0x02285005cd0075a7 */ /* 0x000e64000806017f */
[----:B-1----:R-:W-:Y:S05]  /*121b0*/  @!P3 BRA `(.L_x_2164) ;  /* 0x000000dc00a4b947 */ /* 0x002fea0003800000 */
.L_x_2163:
[----:B------:R-:W-:Y:S05]  /*121c0*/  BSYNC B0 ;  /* 0x0000000000007941 */ /* 0x000fea0003800000 */
.L_x_2162:
[----:B------:R-:W2:Y:S01]  /*121d0*/  S2R R180, SR_TID.X ;  /* 0x0000000000b47919 */ /* 0x000ea20000002100 */
[----:B------:R-:W-:Y:S05]  /*121e0*/  WARPSYNC.ALL ;  /* 0x0000000000007948 */ /* 0x000fea0003800000 */
[----:B------:R-:W-:Y:S02]  /*121f0*/  IMAD R178, R16, 0xc00, R20 ;  /* 0x00000c0010b27824 */ /* 0x000fe400078e0214 */
[----:B------:R-:W-:Y:S02]  /*12200*/  IMAD.MOV.U32 R179, RZ, RZ, 0x40000040 ;  /* 0x40000040ffb37424 */ /* 0x000fe400078e00ff */
[----:B01----:R-:W-:Y:S01]  /*12210*/  @!P1 VIADD R205, R205, 0x22860 ;  /* 0x00022860cdcd9836 */ /* 0x003fe20000000000 */
[----:B------:R-:W-:Y:S01]  /*12220*/  R2UR UR6, R178 ;  /* 0x00000000b20672ca */ /* 0x000fe200000e0000 */
[----:B------:R-:W-:Y:S01]  /*12230*/  IMAD.MOV.U32 R207, RZ, RZ, R13 ;  /* 0x000000ffffcf7224 */ /* 0x000fe200078e000d */
[----:B------:R-:W-:Y:S01]  /*12240*/  R2UR UR7, R179 ;  /* 0x00000000b30772ca */ /* 0x000fe200000e0000 */
[----:B------:R-:W-:Y:S01]  /*12250*/  IMAD.MOV.U32 R179, RZ, RZ, 0x40000040 ;  /* 0x40000040ffb37424 */ /* 0x000fe200078e00ff */
[----:B------:R-:W-:Y:S01]  /*12260*/  @!P1 PRMT R205, RZ, 0x654, R205 ;  /* 0x00000654ffcd9816 */ /* 0x000fe200000000cd */
[----:B------:R-:W-:Y:S01]  /*12270*/  IMAD.MOV.U32 R209, RZ, RZ, R12 ;  /* 0x000000ffffd17224 */ /* 0x000fe200078e000c */
        /* <DEDUP_REMOVED lines=46> */
[----:B0-----:R-:W-:-:S07]  /*12560*/  IMAD.MOV.U32 R5, RZ, RZ, R206 ;  /* 0x000000ffff057224 */ /* 0x001fce00078e00ce */
.L_x_2155:
[----:B------:R-:W-:-:S13]  /*12570*/  ISETP.GE.AND P2, PT, R5, R217, PT ;  /* 0x000000d90500720c */ /* 0x000fda0003f46270 */
[----:B------:R-:W-:Y:S05]  /*12580*/  @!P2 BRA `(.L_x_2166) ;  /* 0x0000003400d0a947 */ /* 0x000fea0003800000 */
[----:B------:R-:W-:Y:S02]  /*12590*/  VIADD R206, R0, 0x8 ;  /* 0x0000000800ce7836 */ /* 0x000fe40000000000 */
[----:B------:R-:W-:Y:S02]  /*125a0*/  IMAD.MOV.U32 R207, RZ, RZ, R13 ;  /* 0x000000ffffcf7224 */ /* 0x000fe400078e000d */
[----:B0-----:R-:W-:Y:S01]  /*125b0*/  IMAD.MOV.U32 R209, RZ, RZ, R12 ;  /* 0x000000ffffd17224 */ /* 0x001fe200078e000c */
[----:B------:R-:W-:-:S07]  /*125c0*/  IADD3 R206, R206, R202, -R203 ;  /* 0x000000cacece7210 */ /* 0x000fce0007ffe8cb */
.L_x_2184:
[----:B------:R-:W-:Y:S01]  /*125d0*/  VIADD R16, R16, 0x1 ;  /* 0x0000000110107836 */ /* 0x000fe20000000000 */
[----:B------:R-:W-:Y:S05]  /*125e0*/  YIELD ;  /* 0x0000000000007946 */ /* 0x000fea0003800000 */
[----:B------:R-:W-:-:S04]  /*125f0*/  ISETP.NE.AND P2, PT, R16, 0x2, PT ;  /* 0x000000021000780c */ /* 0x000fc80003f45270 */
[----:B------:R-:W-:Y:S02]  /*12600*/  SEL R13, RZ, 0x1, P2 ;  /* 0x00000001ff0d7807 */ /* 0x000fe40001000000 */
[----:B------:R-:W-:Y:S02]  /*12610*/  SEL R16, R16, RZ, P2 ;  /* 0x000000ff10107207 */ /* 0x000fe40001000000 */
[----:B------:R-:W-:Y:S01]  /*12620*/  LOP3.LUT R22, R22, R13, RZ, 0x3c, !PT ;  /* 0x0000000d16167212 */ /* 0x000fe200078e3cff */
[----:B-1----:R-:W-:Y:S06]  /*12630*/  @!P0 BRA `(.L_x_2167) ;  /* 0x0000000000048947 */ /* 0x002fec0003800000 */
[----:B------:R-:W-:Y:S01]  /*12640*/  BPT.TRAP 0x1 ;  /* 0x000000040000795c */ /* 0x000fe20000300000 */
.L_x_2167:
[----:B------:R-:W-:Y:S01]  /*12650*/  IMAD R205, R16, 0x8, R17 ;  /* 0x0000000810cd7824 */ /* 0x000fe200078e0211 */
[----:B------:R-:W-:-:S04]  /*12660*/  SHF.L.U32 R204, R22, 0x1f, RZ ;  /* 0x0000001f16cc7819 */ /* 0x000fc800000006ff */
[----:B------:R0:W1:Y:S01]  /*12670*/  SYNCS.PHASECHK.TRANS64.TRYWAIT P2, [R205+URZ+0x22830], R204 ;  /* 0x022830cccd0075a7 */ /* 0x000062000804017f */
[----:B------:R-:W-:Y:S05]  /*12680*/  @!P0 BRA `(.L_x_2168) ;  /* 0x0000000000048947 */ /* 0x000fea0003800000 */
[----:B------:R-:W-:Y:S01]  /*12690*/  BPT.TRAP 0x1 ;  /* 0x000000040000795c */ /* 0x000fe20000300000 */
.L_x_2168:
[----:B------:R-:W-:Y:S02]  /*126a0*/  IMAD R12, R16, 0x300, R21 ;  /* 0x00000300100c7824 */ /* 0x000fe400078e0215 */
[----:B------:R-:W-:Y:S01]  /*126b0*/  IMAD.MOV.U32 R13, RZ, RZ, 0x40000040 ;  /* 0x40000040ff0d7424 */ /* 0x000fe200078e00ff */
[----:B-1----:R-:W-:Y:S06]  /*126c0*/  @P2 BRA `(.L_x_2169) ;  /* 0x0000000000082947 */ /* 0x002fec0003800000 */
[----:B------:R-:W1:Y:S02]  /*126d0*/  SYNCS.PHASECHK.TRANS64.TRYWAIT P2, [R205+URZ+0x22830], R204 ;  /* 0x022830cccd0075a7 */ /* 0x000e64000804017f */
[----:B-1----:R-:W-:Y:S05]  /*126e0*/  @!P2 BRA `(.L_x_2170) ;  /* 0x000000d8006ca947 */ /* 0x002fea0003800000 */
.L_x_2169:
        /* <DEDUP_REMOVED lines=9> */
[----:B------:R-:W2:Y:S01]  /*12780*/  S2R R224, SR_TID.X ;  /* 0x0000000000e07919 */ /* 0x000ea20000002100 */
[----:B------:R-:W-:-:S10]  /*12790*/  ISETP.GE.AND P2, PT, R226, 0x1, PT ;  /* 0x00000001e200780c */ /* 0x000fd40003f46270 */
[----:B------:R-:W-:Y:S01]  /*127a0*/  HGMMA.64x96x16.F32.BF16 R152, gdesc[UR4], RZ, !UPT, gsb0 ;  /* 0x01600000049879f0 */ /* 0x000fe2000c0018ff */
[----:B------:R-:W-:Y:S01]  /*127b0*/  R2UR UR6, R210 ;  /* 0x00000000d20672ca */ /* 0x000fe200000e0000 */
[----:B------:R-:W-:Y:S01]  /*127c0*/  VIADD R210, R12, 0x4 ;  /* 0x000000040cd27836 */ /* 0x000fe20000000000 */
[----:B------:R-:W-:Y:S01]  /*127d0*/  R2UR UR7, R211 ;  /* 0x00000000d30772ca */ /* 0x000fe200000e0000 */
[----:B------:R-:W-:Y:S01]  /*127e0*/  IMAD.MOV.U32 R211, RZ, RZ, 0x40000040 ;  /* 0x40000040ffd37424 */ /* 0x000fe200078e00ff */
[----:B------:R-:W-:Y:S01]  /*127f0*/  R2UR UR4, R14 ;  /* 0x000000000e0472ca */ /* 0x000fe200000e0000 */
[----:B------:R-:W-:Y:S01]  /*12800*/  VIADD R12, R12, 0x6 ;  /* 0x000000060c0c7836 */ /* 0x000fe20000000000 */
[----:B------:R-:W-:Y:S02]  /*12810*/  R2UR UR5, R15 ;  /* 0x000000000f0572ca */ /* 0x000fe400000e0000 */
[----:B--2---:R-:W-:Y:S01]  /*12820*/  SHF.R.U32.HI R224, RZ, 0x7, R224 ;  /* 0x00000007ffe07819 */ /* 0x004fe200000116e0 */
[----:B------:R-:W-:-:S02]  /*12830*/  WARPGROUP.DEPBAR.LE gsb0, 0x0 ;  /* 0x00008000000079c5 */ /* 0x000fc40000010000 */
        /* <DEDUP_REMOVED lines=26> */
[----:B------:R-:W-:Y:S01]  /*129e0*/  IADD3 R176, -R224, 0xb, RZ ;  /* 0x0000000be0b07810 */ /* 0x000fe20007ffe1ff */
        /* <DEDUP_REMOVED lines=43> */
[----:B------:R-:W-:Y:S01]  /*12ca0*/  FMUL.FTZ R193, R199, UR39 ;  /* 0x00000027c7c17c20 */ /* 0x000fe20008410000 */
[----:B------:R-:W3:Y:S01]  /*12cb0*/  MUFU.TANH R12, R12 ;  /* 0x0000000c000c7308 */ /* 0x000ee20000002400 */
[----:B------:R-:W-:-:S05]  /*12cc0*/  IADD3 R164, -R203, 0x1, R164 ;  /* 0x00000001cba47810 */ /* 0x000fca0007ffe1a4 */
[----:B------:R-:W-:Y:S02]  /*12cd0*/  IMAD.IADD R164, R164, 0x1, -R23 ;  /* 0x00000001a4a47824 */ /* 0x000fe400078e0a17 */
[----:B------:R-:W4:Y:S02]  /*12ce0*/  MUFU.TANH R13, R13 ;  /* 0x0000000d000d7308 */ /* 0x000f240000002400 */
[C---:B------:R-:W-:Y:S02]  /*12cf0*/  VIADD R224, R164.reuse, UR40 ;  /* 0x00000028a4e07c36 */ /* 0x040fe40008000000 */
[----:B------:R-:W-:Y:S02]  /*12d00*/  VIADD R199, R164, UR51 ;  /* 0x00000033a4c77c36 */ /* 0x000fe40008000000 */
[C---:B------:R-:W-:Y:S02]  /*12d10*/  IMAD.IADD R198, R0.reuse, 0x1, R224 ;  /* 0x0000000100c67824 */ /* 0x040fe400078e02e0 */
[----:B------:R-:W0:Y:S01]  /*12d20*/  MUFU.TANH R152, R152 ;  /* 0x0000009800987308 */ /* 0x000e220000002400 */
[----:B------:R-:W-:-:S07]  /*12d30*/  IMAD.IADD R197, R0, 0x1, R199 ;  /* 0x0000000100c57824 */ /* 0x000fce00078e02c7 */
        /* <DEDUP_REMOVED lines=46> */
[----:B------:R-:W-:Y:S01]  /*13020*/  IADD3 R196, R0, R202, -R203 ;  /* 0x000000ca00c47210 */ /* 0x000fe20007ffe8cb */
[----:B------:R-:W-:Y:S03]  /*13030*/  BSSY B0, `(.L_x_2172) ;  /* 0x0000010000007945 */ /* 0x000fe60003800000 */
        /* <DEDUP_REMOVED lines=10> */
.L_x_2173:
[----:B------:R-:W-:-:S05]  /*130e0*/  IMAD.U32 R225, RZ, RZ, UR44 ;  /* 0x0000002cffe17e24 */ /* 0x000fca000f8e00ff */
[----:B------:R-:W-:-:S13]  /*130f0*/  ISETP.NE.AND P2, PT, R225, 0x1, PT ;  /* 0x00000001e100780c */ /* 0x000fda0003f45270 */
[----:B------:R-:W2:Y:S02]  /*13100*/  @P2 LDC.64 R164, c[0x0][0x9e8] ;  /* 0x00027a00ffa42b82 */ /* 0x000ea40000000a00 */
[----:B--2---:R-:W-:-:S05]  /*13110*/  @P2 IMAD.HI.U32 R164, R196, R164, RZ ;  /* 0x000000a4c4a42227 */ /* 0x004fca00078e00ff */
[----:B------:R-:W-:-:S07]  /*13120*/  @P2 SHF.R.U32.HI R196, RZ, R165, R164 ;  /* 0x000000a5ffc42219 */ /* 0x000fce00000116a4 */
.L_x_2174:
[----:B------:R-:W-:Y:S05]  /*13130*/  BSYNC B0 ;  /* 0x0000000000007941 */ /* 0x000fea0003800000 */
.L_x_2172:
[----:B------:R-:W-:-:S04]  /*13140*/  IMAD R164, R5, -0x60, -R23 ;  /* 0xffffffa005a47824 */ /* 0x000fc800078e0a17 */
[----:B------:R-:W-:-:S05]  /*13150*/  IMAD R164, R196, R225, R164 ;  /* 0x000000e1c4a47224 */ /* 0x000fca00078e02a4 */
[----:B------:R-:W-:Y:S02]  /*13160*/  VIMNMX R197, R197, R164, !PT ;  /* 0x000000a4c5c57248 */ /* 0x000fe40007fe0100 */
[----:B------:R-:W-:-:S07]  /*13170*/  VIADDMNMX R198, R164, R225, R198, PT ;  /* 0x000000e1a4c67246 */ /* 0x000fce00038001c6 */
.L_x_2171:
        /* <DEDUP_REMOVED lines=12> */
[----:B------:R-:W-:Y:S02]  /*13240*/  ISETP.GT.AND P3, PT, R197, 0x1, !P2 ;  /* 0x00000001c500780c */ /* 0x000fe40005764270 */
        /* <DEDUP_REMOVED lines=126> */
[----:B------:R-:W-:-:S13]  /*13a30*/  ISETP.GE.AND P6, PT, R226, 0x1, PT ;  /* 0x00000001e200780c */ /* 0x000fda0003fc6270 */
[----:B------:R-:W-:Y:S05]  /*13a40*/  @!P6 BRA `(.L_x_2175) ;  /* 0x000000000060e947 */ /* 0x000fea0003800000 */
[----:B------:R-:W-:Y:S01]  /*13a50*/  ISETP.GT.AND P6, PT, R206, -0x1, PT ;  /* 0xffffffffce00780c */ /* 0x000fe20003fc4270 */
[----:B------:R-:W-:-:S12]  /*13a60*/  BSSY B0, `(.L_x_2176) ;  /* 0x0000012000007945 */ /* 0x000fd80003800000 */
[----:B------:R-:W-:Y:S05]  /*13a70*/  @P6 BRA `(.L_x_2177) ;  /* 0x0000000000286947 */ /* 0x000fea0003800000 */
[----:B------:R-:W-:Y:S02]  /*13a80*/  IMAD.U32 R177, RZ, RZ, UR44 ;  /* 0x0000002cffb17e24 */ /* 0x000fe4000f8e00ff */
[----:B------:R-:W-:-:S03]  /*13a90*/  VIADD R197, R0, 0x8 ;  /* 0x0000000800c57836 */ /* 0x000fc60000000000 */
[----:B------:R-:W-:Y:S02]  /*13aa0*/  ISETP.NE.AND P6, PT, R177, 0x1, PT ;  /* 0x00000001b100780c */ /* 0x000fe40003fc5270 */
[----:B------:R-:W-:-:S04]  /*13ab0*/  IADD3 R197, R197, R202, -R203 ;  /* 0x000000cac5c57210 */ /* 0x000fc80007ffe8cb */
[----:B------:R-:W-:-:S07]  /*13ac0*/  LOP3.LUT R197, RZ, R197, RZ, 0x33, !PT ;  /* 0x000000c5ffc57212 */ /* 0x000fce00078e33ff */
[----:B------:R-:W0:Y:S02]  /*13ad0*/  @P6 LDC.64 R12, c[0x0][0x9e8] ;  /* 0x00027a00ff0c6b82 */ /* 0x000e240000000a00 */
[----:B0-----:R-:W-:-:S05]  /*13ae0*/  @P6 IMAD.HI.U32 R12, R197, R12, RZ ;  /* 0x0000000cc50c6227 */ /* 0x001fca00078e00ff */
[----:B------:R-:W-:-:S04]  /*13af0*/  @P6 SHF.R.U32.HI R197, RZ, R13, R12 ;  /* 0x0000000dffc56219 */ /* 0x000fc8000001160c */
[----:B------:R-:W-:Y:S01]  /*13b00*/  LOP3.LUT R197, RZ, R197, RZ, 0x33, !PT ;  /* 0x000000c5ffc57212 */ /* 0x000fe200078e33ff */
[----:B------:R-:W-:Y:S06]  /*13b10*/  BRA `(.L_x_2178) ;  /* 0x0000000000187947 */ /* 0x000fec0003800000 */
.L_x_2177:
[----:B------:R-:W-:Y:S02]  /*13b20*/  IMAD.U32 R177, RZ, RZ, UR44 ;  /* 0x0000002cffb17e24 */ /* 0x000fe4000f8e00ff */
[----:B------:R-:W-:-:S03]  /*13b30*/  IMAD.MOV.U32 R197, RZ, RZ, R206 ;  /* 0x000000ffffc57224 */ /* 0x000fc600078e00ce */
[----:B------:R-:W-:-:S13]  /*13b40*/  ISETP.NE.AND P6, PT, R177, 0x1, PT ;  /* 0x00000001b100780c */ /* 0x000fda0003fc5270 */
[----:B------:R-:W0:Y:S02]  /*13b50*/  @P6 LDC.64 R12, c[0x0][0x9e8] ;  /* 0x00027a00ff0c6b82 */ /* 0x000e240000000a00 */
[----:B0-----:R-:W-:-:S05]  /*13b60*/  @P6 IMAD.HI.U32 R12, R206, R12, RZ ;  /* 0x0000000cce0c6227 */ /* 0x001fca00078e00ff */
[----:B------:R-:W-:-:S07]  /*13b70*/  @P6 SHF.R.U32.HI R197, RZ, R13, R12 ;  /* 0x0000000dffc56219 */ /* 0x000fce000001160c */
.L_x_2178:
[----:B------:R-:W-:Y:S05]  /*13b80*/  BSYNC B0 ;  /* 0x0000000000007941 */ /* 0x000fea0003800000 */
.L_x_2176:
[----:B------:R-:W-:-:S04]  /*13b90*/  IMAD.IADD R196, R196, 0x1, -R23 ;  /* 0x00000001c4c47824 */ /* 0x000fc800078e0a17 */
[----:B------:R-:W-:-:S05]  /*13ba0*/  IMAD R196, R197, R177, R196 ;  /* 0x000000b1c5c47224 */ /* 0x000fca00078e02c4 */
[----:B------:R-:W-:Y:S02]  /*13bb0*/  VIADDMNMX R224, R196, R177, R224, PT ;  /* 0x000000b1c4e07246 */ /* 0x000fe400038001e0 */
[----:B------:R-:W-:-:S07]  /*13bc0*/  VIMNMX R199, R199, R196, !PT ;  /* 0x000000c4c7c77248 */ /* 0x000fce0007fe0100 */
.L_x_2175:
        /* <DEDUP_REMOVED lines=56> */
[C---:B------:R-:W-:Y:S02]  /*13f50*/  ISETP.GT.AND P2, PT, R199.reuse, 0x21, !P2 ;  /* 0x00000021c700780c */ /* 0x040fe40005744270 */
[----:B------:R-:W-:Y:S02]  /*13f60*/  FMNMX.FTZ R196, R194, R13, !PT ;  /* 0x0000000dc2c47209 */ /* 0x000fe40007810000 */
[----:B------:R-:W-:Y:S02]  /*13f70*/  ISETP.LT.OR P2, PT, R224, 0x22, P2 ;  /* 0x00000022e000780c */ /* 0x000fe40001741670 */
[----:B------:R-:W-:Y:S01]  /*13f80*/  ISETP.GT.AND P3, PT, R199, 0x50, !P3 ;  /* 0x00000050c700780c */ /* 0x000fe20005f64270 */
[----:B------:R-:W0:Y:S01]  /*13f90*/  SHFL.BFLY PT, R13, R196, 0x2, 0x1f ;  /* 0x0c401f00c40d7f89 */ /* 0x000e2200000e0000 */
[----:B------:R-:W-:-:S02]  /*13fa0*/  FSEL R171, R171, -INF , !P2 ;  /* 0xff800000abab7808 */ /* 0x000fc40005000000 */
[----:B------:R-:W-:Y:S02]  /*13fb0*/  ISETP.GT.AND P2, PT, R199, 0x28, !P6 ;  /* 0x00000028c700780c */ /* 0x000fe40007744270 */
[----:B------:R-:W-:Y:S02]  /*13fc0*/  LOP3.LUT P6, RZ, R2, 0x80000, RZ, 0xc0, !PT ;  /* 0x0008000002ff7812 */ /* 0x000fe400078cc0ff */
        /* <DEDUP_REMOVED lines=47> */
[----:B------:R-:W-:Y:S02]  /*142c0*/  ISETP.GT.AND P2, PT, R199, RZ, !P6 ;  /* 0x000000ffc700720c */ /* 0x000fe40007744270 */
[----:B------:R-:W-:Y:S02]  /*142d0*/  LOP3.LUT P6, RZ, R2, 0x1, RZ, 0xc0, !PT ;  /* 0x0000000102ff7812 */ /* 0x000fe400078cc0ff */
[----:B------:R-:W-:-:S04]  /*142e0*/  ISETP.LT.OR P2, PT, R224, 0x1, P2 ;  /* 0x00000001e000780c */ /* 0x000fc80001741670 */
[----:B------:R-:W-:Y:S02]  /*142f0*/  FSEL R152, R152, -INF , !P2 ;  /* 0xff80000098987808 */ /* 0x000fe40005000000 */
[----:B------:R-:W-:Y:S02]  /*14300*/  ISETP.GT.AND P2, PT, R199, 0x59, !P6 ;  /* 0x00000059c700780c */ /* 0x000fe40007744270 */
[----:B------:R-:W-:Y:S02]  /*14310*/  FMNMX.FTZ R12, R152, R207, !PT ;  /* 0x000000cf980c7209 */ /* 0x000fe40007810000 */
[----:B------:R-:W-:Y:S02]  /*14320*/  ISETP.LT.OR P2, PT, R224, 0x5a, P2 ;  /* 0x0000005ae000780c */ /* 0x000fe40001741670 */
[----:B------:R-:W-:Y:S02]  /*14330*/  FMNMX.FTZ R177, R153, R12, !PT ;  /* 0x0000000c99b17209 */ /* 0x000fe40007810000 */
[----:B------:R-:W-:-:S02]  /*14340*/  FSEL R193, R193, -INF , !P2 ;  /* 0xff800000c1c17808 */ /* 0x000fc40005000000 */
[----:B------:R-:W-:-:S04]  /*14350*/  FMNMX.FTZ R12, R156, R177, !PT ;  /* 0x000000b19c0c7209 */ /* 0x000fc80007810000 */
[----:B------:R-:W-:-:S04]  /*14360*/  FMNMX.FTZ R177, R157, R12, !PT ;  /* 0x0000000c9db17209 */ /* 0x000fc80007810000 */
[----:B------:R-:W-:-:S04]  /*14370*/  FMNMX.FTZ R12, R160, R177, !PT ;  /* 0x000000b1a00c7209 */ /* 0x000fc80007810000 */
[----:B------:R-:W-:-:S04]  /*14380*/  FMNMX.FTZ R177, R161, R12, !PT ;  /* 0x0000000ca1b17209 */ /* 0x000fc80007810000 */
[----:B------:R-:W-:-:S04]  /*14390*/  FMNMX.FTZ R12, R166, R177, !PT ;  /* 0x000000b1a60c7209 */ /* 0x000fc80007810000 */
[----:B------:R-:W-:-:S04]  /*143a0*/  FMNMX.FTZ R177, R167, R12, !PT ;  /* 0x0000000ca7b17209 */ /* 0x000fc80007810000 */
[----:B------:R-:W-:-:S04]  /*143b0*/  FMNMX.FTZ R12, R170, R177, !PT ;  /* 0x000000b1aa0c7209 */ /* 0x000fc80007810000 */
[----:B------:R-:W-:Y:S02]  /*143c0*/  FMNMX.FTZ R177, R171, R12, !PT ;  /* 0x0000000cabb17209 */ /* 0x000fe40007810000 */
[----:B------:R-:W0:Y:S02]  /*143d0*/  SHFL.BFLY PT, R12, R13, 0x1, 0x1f ;  /* 0x0c201f000d0c7f89 */ /* 0x000e2400000e0000 */
[----:B------:R-:W-:-:S04]  /*143e0*/  FMNMX.FTZ R196, R174, R177, !PT ;  /* 0x000000b1aec47209 */ /* 0x000fc80007810000 */
[----:B------:R-:W-:-:S04]  /*143f0*/  FMNMX.FTZ R177, R175, R196, !PT ;  /* 0x000000c4afb17209 */ /* 0x000fc80007810000 */
[----:B------:R-:W-:-:S04]  /*14400*/  FMNMX.FTZ R196, R178, R177, !PT ;  /* 0x000000b1b2c47209 */ /* 0x000fc80007810000 */
[----:B------:R-:W-:-:S04]  /*14410*/  FMNMX.FTZ R177, R179, R196, !PT ;  /* 0x000000c4b3b17209 */ /* 0x000fc80007810000 */
[----:B------:R-:W-:-:S04]  /*14420*/  FMNMX.FTZ R196, R180, R177, !PT ;  /* 0x000000b1b4c47209 */ /* 0x000fc80007810000 */
[----:B------:R-:W-:Y:S02]  /*14430*/  FMNMX.FTZ R177, R181, R196, !PT ;  /* 0x000000c4b5b17209 */ /* 0x000fe40007810000 */
[----:B0-----:R-:W-:Y:S02]  /*14440*/  FMNMX.FTZ R12, R13, R12, !PT ;  /* 0x0000000c0d0c7209 */ /* 0x001fe40007810000 */
[----:B------:R-:W-:Y:S01]  /*14450*/  FMNMX.FTZ R196, R182, R177, !PT ;  /* 0x000000b1b6c47209 */ /* 0x000fe20007810000 */
[----:B------:R-:W-:Y:S01]  /*14460*/  IMAD.U32 R177, RZ, RZ, UR45 ;  /* 0x0000002dffb17e24 */ /* 0x000fe2000f8e00ff */
[C---:B------:R-:W-:Y:S02]  /*14470*/  FSETP.NEU.FTZ.AND P3, PT, R12.reuse, -INF , PT ;  /* 0xff8000000c00780b */ /* 0x040fe40003f7d000 */
[----:B------:R-:W-:Y:S02]  /*14480*/  FMNMX.FTZ R13, R183, R196, !PT ;  /* 0x000000c4b70d7209 */ /* 0x000fe40007810000 */
[----:B------:R-:W-:-:S02]  /*14490*/  FSEL R198, R12, RZ, P3 ;  /* 0x000000ff0cc67208 */ /* 0x000fc40001800000 */
[----:B------:R-:W-:-:S03]  /*144a0*/  FMNMX.FTZ R196, R186, R13, !PT ;  /* 0x0000000dbac47209 */ /* 0x000fc60007810000 */
[----:B------:R-:W-:Y:S01]  /*144b0*/  FADD.FTZ R13, -R198, R209 ;  /* 0x000000d1c60d7221 */ /* 0x000fe20000010100 */
[----:B------:R-:W-:-:S04]  /*144c0*/  FMNMX.FTZ R196, R187, R196, !PT ;  /* 0x000000c4bbc47209 */ /* 0x000fc80007810000 */
[----:B------:R-:W-:Y:S01]  /*144d0*/  FMNMX.FTZ R197, R191, R196, !PT ;  /* 0x000000c4bfc57209 */ /* 0x000fe20007810000 */
[----:B------:R-:W-:-:S03]  /*144e0*/  FMUL.FTZ R196, R12, R177 ;  /* 0x000000b10cc47220 */ /* 0x000fc60000410000 */
[----:B------:R-:W-:Y:S02]  /*144f0*/  FMNMX.FTZ R197, R190, R197, !PT ;  /* 0x000000c5bec57209 */ /* 0x000fe40007810000 */
[----:B------:R-:W-:Y:S02]  /*14500*/  FSEL R196, R196, RZ, P3 ;  /* 0x000000ffc4c47208 */ /* 0x000fe40001800000 */
[----:B------:R-:W-:-:S03]  /*14510*/  FMNMX.FTZ R197, R192, R197, !PT ;  /* 0x000000c5c0c57209 */ /* 0x000fc60007810000 */
[--C-:B------:R-:W-:Y:S01]  /*14520*/  FFMA.FTZ R164, R164, R177, -R196.reuse ;  /* 0x000000b1a4a47223 */ /* 0x100fe200000108c4 */
[----:B------:R-:W-:Y:S01]  /*14530*/  FMNMX.FTZ R197, R193, R197, !PT ;  /* 0x000000c5c1c57209 */ /* 0x000fe20007810000 */
        /* <DEDUP_REMOVED lines=23> */
[----:B------:R-:W-:Y:S01]  /*146b0*/  MUFU.EX2 R164, R164 ;  /* 0x000000a400a47308 */ /* 0x000fe20000000800 */
[----:B------:R-:W0:Y:S07]  /*146c0*/  SHFL.BFLY PT, R196, R197, 0x2, 0x1f ;  /* 0x0c401f00c5c47f89 */ /* 0x000e2e00000e0000 */
[----:B------:R-:W-:Y:S08]  /*146d0*/  MUFU.EX2 R165, R165 ;  /* 0x000000a500a57308 */ /* 0x000ff00000000800 */
[----:B------:R-:W-:Y:S08]  /*146e0*/  MUFU.EX2 R154, R154 ;  /* 0x0000009a009a7308 */ /* 0x000ff00000000800 */
[----:B------:R-:W-:Y:S01]  /*146f0*/  MUFU.EX2 R155, R155 ;  /* 0x0000009b009b7308 */ /* 0x000fe20000000800 */
[----:B0-----:R-:W-:Y:S01]  /*14700*/  FMNMX.FTZ R197, R197, R196, !PT ;  /* 0x000000c4c5c57209 */ /* 0x001fe20007810000 */
[----:B------:R-:W-:-:S04]  /*14710*/  FMUL.FTZ R196, R13, R177 ;  /* 0x000000b10dc47220 */ /* 0x000fc80000410000 */
[----:B------:R-:W0:Y:S02]  /*14720*/  SHFL.BFLY PT, R198, R197, 0x1, 0x1f ;  /* 0x0c201f00c5c67f89 */ /* 0x000e2400000e0000 */
[----:B------:R-:W2:Y:S08]  /*14730*/  MUFU.EX2 R196, R196 ;  /* 0x000000c400c47308 */ /* 0x000eb00000000800 */
[----:B------:R-:W3:Y:S08]  /*14740*/  MUFU.EX2 R158, R158 ;  /* 0x0000009e009e7308 */ /* 0x000ef00000000800 */
[----:B------:R-:W4:Y:S01]  /*14750*/  MUFU.EX2 R159, R159 ;  /* 0x0000009f009f7308 */ /* 0x000f220000000800 */
[----:B--2---:R-:W-:Y:S01]  /*14760*/  FFMA.FTZ R4, R196, R4, R164 ;  /* 0x00000004c4047223 */ /* 0x004fe200000100a4 */
[-C--:B------:R-:W-:Y:S01]  /*14770*/  FMUL.FTZ R24, R24, R196.reuse ;  /* 0x000000c418187220 */ /* 0x080fe20000410000 */
[-C--:B------:R-:W-:Y:S01]  /*14780*/  FMUL.FTZ R25, R25, R196.reuse ;  /* 0x000000c419197220 */ /* 0x080fe20000410000 */
[----:B------:R-:W-:Y:S01]  /*14790*/  FMUL.FTZ R28, R28, R196 ;  /* 0x000000c41c1c7220 */ /* 0x000fe20000410000 */
[----:B------:R-:W-:Y:S01]  /*147a0*/  FADD.FTZ R199, R165, R4 ;  /* 0x00000004a5c77221 */ /* 0x000fe20000010000 */
[----:B0-----:R-:W-:Y:S01]  /*147b0*/  FMNMX.FTZ R13, R197, R198, !PT ;  /* 0x000000c6c50d7209 */ /* 0x001fe20007810000 */
[----:B------:R-:W-:Y:S01]  /*147c0*/  FMUL.FTZ R29, R29, R196 ;  /* 0x000000c41d1d7220 */ /* 0x000fe20000410000 */
[----:B------:R-:W0:Y:S01]  /*147d0*/  MUFU.EX2 R162, R162 ;  /* 0x000000a200a27308 */ /* 0x000e220000000800 */
[----:B------:R-:W-:Y:S01]  /*147e0*/  FADD.FTZ R4, R154, R199 ;  /* 0x000000c79a047221 */ /* 0x000fe20000010000 */
[C---:B------:R-:W-:Y:S01]  /*147f0*/  FSETP.NEU.FTZ.AND P2, PT, R13.reuse, -INF , PT ;  /* 0xff8000000d00780b */ /* 0x040fe20003f5d000 */
[-C--:B------:R-:W-:Y:S01]  /*14800*/  FMUL.FTZ R198, R13, R177.reuse ;  /* 0x000000b10dc67220 */ /* 0x080fe20000410000 */
[----:B------:R-:W-:Y:S01]  /*14810*/  F2FP.BF16.F32.PACK_AB R154, R155, R154 ;  /* 0x0000009a9b9a723e */ /* 0x000fe200000010ff */
[-C--:B------:R-:W-:Y:S01]  /*14820*/  FMUL.FTZ R32, R32, R196.reuse ;  /* 0x000000c420207220 */ /* 0x080fe20000410000 */
[-C--:B------:R-:W-:Y:S01]  /*14830*/  FMUL.FTZ R33, R33, R196.reuse ;  /* 0x000000c421217220 */ /* 0x080fe20000410000 */
[-C--:B------:R-:W-:Y:S01]  /*14840*/  FMUL.FTZ R36, R36, R196.reuse ;  /* 0x000000c424247220 */ /* 0x080fe20000410000 */
[----:B------:R-:W-:Y:S01]  /*14850*/  FSEL R198, R198, RZ, P2 ;  /* 0x000000ffc6c67208 */ /* 0x000fe20001000000 */
[----:B------:R-:W2:Y:S01]  /*14860*/  MUFU.EX2 R163, R163 ;  /* 0x000000a300a37308 */ /* 0x000ea20000000800 */
[-C--:B------:R-:W-:Y:S01]  /*14870*/  FMUL.FTZ R37, R37, R196.reuse ;  /* 0x000000c425257220 */ /* 0x080fe20000410000 */
[-C--:B------:R-:W-:Y:S01]  /*14880*/  FMUL.FTZ R40, R40, R196.reuse ;  /* 0x000000c428287220 */ /* 0x080fe20000410000 */
[----:B------:R-:W-:Y:S01]  /*14890*/  FMUL.FTZ R41, R41, R196 ;  /* 0x000000c429297220 */ /* 0x000fe20000410000 */
        /* <DEDUP_REMOVED lines=12> */
[----:B------:R-:W1:Y:S01]  /*14960*/  MUFU.EX2 R168, R168 ;  /* 0x000000a800a87308 */ /* 0x000e620000000800 */
[----:B-----5:R-:W-:Y:S01]  /*14970*/  F2FP.BF16.F32.PACK_AB R152, R165, R164 ;  /* 0x000000a4a598723e */ /* 0x020fe200000010ff */
[----:B------:R-:W-:Y:S01]  /*14980*/  FADD.FTZ R165, R155, R4 ;  /* 0x000000049ba57221 */ /* 0x000fe20000010000 */
[-CC-:B------:R-:W-:Y:S01]  /*14990*/  FFMA.FTZ R175, R175, R177.reuse, -R198.reuse ;  /* 0x000000b1afaf7223 */ /* 0x180fe200000108c6 */
[-CC-:B------:R-:W-:Y:S01]  /*149a0*/  FFMA.FTZ R178, R178, R177.reuse, -R198.reuse ;  /* 0x000000b1b2b27223 */ /* 0x180fe200000108c6 */
[-CC-:B------:R-:W-:Y:S01]  /*149b0*/  FFMA.FTZ R179, R179, R177.reuse, -R198.reuse ;  /* 0x000000b1b3b37223 */ /* 0x180fe200000108c6 */
[----:B---3--:R-:W-:Y:S01]  /*149c0*/  FADD.FTZ R4, R158, R165 ;  /* 0x000000a59e047221 */ /* 0x008fe20000010000 */
[-CC-:B------:R-:W-:Y:S01]  /*149d0*/  FFMA.FTZ R180, R180, R177.reuse, -R198.reuse ;  /* 0x000000b1b4b47223 */ /* 0x180fe200000108c6 */
[----:B------:R-:W3:Y:S01]  /*149e0*/  MUFU.EX2 R169, R169 ;  /* 0x000000a900a97308 */ /* 0x000ee20000000800 */
[-C--:B------:R-:W-:Y:S01]  /*149f0*/  FFMA.FTZ R181, R181, R177.reuse, -R198 ;  /* 0x000000b1b5b57223 */ /* 0x080fe200000108c6 */
[----:B----4-:R-:W-:Y:S01]  /*14a00*/  FADD.FTZ R165, R159, R4 ;  /* 0x000000049fa57221 */ /* 0x010fe20000010000 */
[-CC-:B------:R-:W-:Y:S01]  /*14a10*/  FFMA.FTZ R182, R182, R177.reuse, -R198.reuse ;  /* 0x000000b1b6b67223 */ /* 0x180fe200000108c6 */
[-CC-:B------:R-:W-:Y:S01]  /*14a20*/  FFMA.FTZ R183, R183, R177.reuse, -R198.reuse ;  /* 0x000000b1b7b77223 */ /* 0x180fe200000108c6 */
[-CC-:B------:R-:W-:Y:S01]  /*14a30*/  FFMA.FTZ R186, R186, R177.reuse, -R198.reuse ;  /* 0x000000b1baba7223 */ /* 0x180fe200000108c6 */
[----:B0-----:R-:W-:Y:S01]  /*14a40*/  FADD.FTZ R4, R162, R165 ;  /* 0x000000a5a2047221 */ /* 0x001fe20000010000 */
[-CC-:B------:R-:W-:Y:S01]  /*14a50*/  FFMA.FTZ R187, R187, R177.reuse, -R198.reuse ;  /* 0x000000b1bbbb7223 */ /* 0x180fe200000108c6 */
[----:B------:R-:W0:Y:S01]  /*14a60*/  MUFU.EX2 R172, R172 ;  /* 0x000000ac00ac7308 */ /* 0x000e220000000800 */
[-CC-:B------:R-:W-:Y:S01]  /*14a70*/  FFMA.FTZ R191, R191, R177.reuse, -R198.reuse ;  /* 0x000000b1bfbf7223 */ /* 0x180fe200000108c6 */
[-CC-:B------:R-:W-:Y:S01]  /*14a80*/  FFMA.FTZ R190, R190, R177.reuse, -R198.reuse ;  /* 0x000000b1bebe7223 */ /* 0x180fe200000108c6 */
[-CC-:B------:R-:W-:Y:S01]  /*14a90*/  FFMA.FTZ R192, R192, R177.reuse, -R198.reuse ;  /* 0x000000b1c0c07223 */ /* 0x180fe200000108c6 */
[----:B------:R-:W-:Y:S01]  /*14aa0*/  FFMA.FTZ R193, R193, R177, -R198 ;  /* 0x000000b1c1c17223 */ /* 0x000fe200000108c6 */
        /* <DEDUP_REMOVED lines=12> */
[----:B----4-:R-:W-:Y:S01]  /*14b70*/  F2FP.BF16.F32.PACK_AB R156, R159, R158 ;  /* 0x0000009e9f9c723e */ /* 0x010fe200000010ff */
[C---:B--2---:R-:W-:Y:S01]  /*14b80*/  FADD.FTZ R159, R163.reuse, R4 ;  /* 0x00000004a39f7221 */ /* 0x044fe20000010000 */
[----:B------:R-:W-:Y:S01]  /*14b90*/  F2FP.BF16.F32.PACK_AB R158, R163, R162 ;  /* 0x000000a2a39e723e */ /* 0x000fe200000010ff */
[-C--:B------:R-:W-:Y:S01]  /*14ba0*/  FMUL.FTZ R64, R64, R196.reuse ;  /* 0x000000c440407220 */ /* 0x080fe20000410000 */
[-C--:B------:R-:W-:Y:S01]  /*14bb0*/  FMUL.FTZ R65, R65, R196.reuse ;  /* 0x000000c441417220 */ /* 0x080fe20000410000 */
[----:B-1----:R-:W-:Y:S01]  /*14bc0*/  FADD.FTZ R4, R168, R159 ;  /* 0x0000009fa8047221 */ /* 0x002fe20000010000 */
[-C--:B------:R-:W-:Y:S01]  /*14bd0*/  FMUL.FTZ R68, R68, R196.reuse ;  /* 0x000000c444447220 */ /* 0x080fe20000410000 */
[----:B------:R-:W1:Y:S01]  /*14be0*/  MUFU.EX2 R210, R210 ;  /* 0x000000d200d27308 */ /* 0x000e620000000800 */
[-C--:B------:R-:W-:Y:S01]  /*14bf0*/  FMUL.FTZ R69, R69, R196.reuse ;  /* 0x000000c445457220 */ /* 0x080fe20000410000 */
[----:B---3--:R-:W-:Y:S01]  /*14c00*/  FADD.FTZ R163, R169, R4 ;  /* 0x00000004a9a37221 */ /* 0x008fe20000010000 */
[-C--:B------:R-:W-:Y:S01]  /*14c10*/  FMUL.FTZ R72, R72, R196.reuse ;  /* 0x000000c448487220 */ /* 0x080fe20000410000 */
[-C--:B------:R-:W-:Y:S01]  /*14c20*/  FMUL.FTZ R73, R73, R196.reuse ;  /* 0x000000c449497220 */ /* 0x080fe20000410000 */
[-C--:B------:R-:W-:Y:S01]  /*14c30*/  FMUL.FTZ R76, R76, R196.reuse ;  /* 0x000000c44c4c7220 */ /* 0x080fe20000410000 */
[----:B0-----:R-:W-:Y:S01]  /*14c40*/  FADD.FTZ R4, R172, R163 ;  /* 0x000000a3ac047221 */ /* 0x001fe20000010000 */
[----:B------:R-:W-:Y:S01]  /*14c50*/  FMUL.FTZ R77, R77, R196 ;  /* 0x000000c44d4d7220 */ /* 0x000fe20000410000 */
[----:B------:R-:W0:Y:S01]  /*14c60*/  MUFU.EX2 R225, R225 ;  /* 0x000000e100e17308 */ /* 0x000e220000000800 */
[C---:B-----5:R-:W-:Y:S01]  /*14c70*/  F2FP.BF16.F32.PACK_AB R162, R173.reuse, R172 ;  /* 0x000000acada2723e */ /* 0x060fe200000010ff */
        /* <DEDUP_REMOVED lines=48> */
[----:B------:R-:W-:-:S06]  /*14f80*/  FMUL.FTZ R149, R149, R196 ;  /* 0x000000c495957220 */ /* 0x000fcc0000410000 */
[----:B------:R-:W3:Y:S08]  /*14f90*/  MUFU.EX2 R213, R213 ;  /* 0x000000d500d57308 */ /* 0x000ef00000000800 */
[----:B------:R4:W-:Y:S08]  /*14fa0*/  MUFU.EX2 R159, R160 ;  /* 0x000000a0009f7308 */ /* 0x0009f00000000800 */
[----:B------:R-:W5:Y:S01]  /*14fb0*/  MUFU.EX2 R223, R223 ;  /* 0x000000df00df7308 */ /* 0x000f620000000800 */
[----:B----4-:R-:W-:Y:S01]  /*14fc0*/  F2FP.BF16.F32.PACK_AB R160, R169, R168 ;  /* 0x000000a8a9a0723e */ /* 0x010fe200000010ff */
[C---:B--2---:R-:W-:Y:S01]  /*14fd0*/  FADD.FTZ R169, R185.reuse, R4 ;  /* 0x00000004b9a97221 */ /* 0x044fe20000010000 */
[----:B------:R-:W-:-:S03]  /*14fe0*/  F2FP.BF16.F32.PACK_AB R168, R185, R184 ;  /* 0x000000b8b9a8723e */ /* 0x000fc600000010ff */
[----:B-1----:R-:W-:Y:S02]  /*14ff0*/  FADD.FTZ R4, R188, R169 ;  /* 0x000000a9bc047221 */ /* 0x002fe40000010000 */
[----:B------:R-:W1:Y:S02]  /*15000*/  MUFU.EX2 R195, R195 ;  /* 0x000000c300c37308 */ /* 0x000e640000000800 */
[----:B0-----:R-:W-:-:S04]  /*15010*/  FADD.FTZ R4, R189, R4 ;  /* 0x00000004bd047221 */ /* 0x001fc80000010000 */
[----:B---3--:R-:W-:Y:S02]  /*15020*/  FADD.FTZ R4, R213, R4 ;  /* 0x00000004d5047221 */ /* 0x008fe40000010000 */
[----:B------:R0:W-:Y:S01]  /*15030*/  MUFU.EX2 R165, R170 ;  /* 0x000000aa00a57308 */ /* 0x0001e20000000800 */
[----:B-----5:R-:W-:-:S07]  /*15040*/  F2FP.BF16.F32.PACK_AB R172, R223, R213 ;  /* 0x000000d5dfac723e */ /* 0x020fce00000010ff */
[----:B------:R-:W2:Y:S01]  /*15050*/  MUFU.EX2 R194, R194 ;  /* 0x000000c200c27308 */ /* 0x000ea20000000800 */
[----:B0-----:R-:W-:Y:S01]  /*15060*/  F2FP.BF16.F32.PACK_AB R170, R189, R188 ;  /* 0x000000bcbdaa723e */ /* 0x001fe200000010ff */
[----:B------:R-:W-:Y:S01]  /*15070*/  FADD.FTZ R188, R223, R4 ;  /* 0x00000004dfbc7221 */ /* 0x000fe20000010000 */
[----:B------:R-:W-:-:S03]  /*15080*/  FSEL R4, R13, RZ, P2 ;  /* 0x000000ff0d047208 */ /* 0x000fc60001000000 */
[----:B-1----:R-:W-:Y:S02]  /*15090*/  FADD.FTZ R169, R195, R188 ;  /* 0x000000bcc3a97221 */ /* 0x002fe40000010000 */
[----:B------:R-:W-:Y:S01]  /*150a0*/  FADD.FTZ R188, -R4, R207 ;  /* 0x000000cf04bc7221 */ /* 0x000fe20000010100 */
[----:B------:R-:W-:Y:S03]  /*150b0*/  MUFU.EX2 R153, R153 ;  /* 0x0000009900997308 */ /* 0x000fe60000000800 */
[----:B------:R-:W-:-:S05]  /*150c0*/  FMUL.FTZ R188, R188, R177 ;  /* 0x000000b1bcbc7220 */ /* 0x000fca0000410000 */
[----:B------:R-:W-:Y:S01]  /*150d0*/  MUFU.EX2 R157, R157 ;  /* 0x0000009d009d7308 */ /* 0x000fe20000000800 */
[----:B--2---:R-:W-:-:S07]  /*150e0*/  FADD.FTZ R4, R194, R169 ;  /* 0x000000a9c2047221 */ /* 0x004fce0000010000 */
[----:B------:R-:W0:Y:S08]  /*150f0*/  MUFU.EX2 R188, R188 ;  /* 0x000000bc00bc7308 */ /* 0x000e300000000800 */
[----:B------:R-:W-:Y:S08]  /*15100*/  MUFU.EX2 R198, R167 ;  /* 0x000000a700c67308 */ /* 0x000ff00000000800 */
[----:B------:R1:W-:Y:S01]  /*15110*/  MUFU.EX2 R167, R174 ;  /* 0x000000ae00a77308 */ /* 0x0003e20000000800 */
        /* <DEDUP_REMOVED lines=8> */
[----:B-1----:R-:W-:Y:S01]  /*151a0*/  F2FP.BF16.F32.PACK_AB R174, R194, R195 ;  /* 0x000000c3c2ae723e */ /* 0x002fe200000010ff */
[----:B------:R-:W-:Y:S01]  /*151b0*/  FFMA.FTZ R194, R188, R3, R197 ;  /* 0x00000003bcc27223 */ /* 0x000fe200000100c5 */
[-C--:B------:R-:W-:Y:S01]  /*151c0*/  FMUL.FTZ R39, R39, R188.reuse ;  /* 0x000000bc27277220 */ /* 0x080fe20000410000 */
[-C--:B------:R-:W-:Y:S01]  /*151d0*/  FMUL.FTZ R42, R42, R188.reuse ;  /* 0x000000bc2a2a7220 */ /* 0x080fe20000410000 */
[-C--:B------:R-:W-:Y:S01]  /*151e0*/  FMUL.FTZ R43, R43, R188.reuse ;  /* 0x000000bc2b2b7220 */ /* 0x080fe20000410000 */
[C---:B------:R-:W-:Y:S01]  /*151f0*/  FADD.FTZ R194, R153.reuse, R194 ;  /* 0x000000c299c27221 */ /* 0x040fe20000010000 */
[----:B------:R-:W-:Y:S01]  /*15200*/  F2FP.BF16.F32.PACK_AB R153, R153, R197 ;  /* 0x000000c59999723e */ /* 0x000fe200000010ff */
[----:B------:R1:W2:Y:S01]  /*15210*/  MUFU.EX2 R163, R166 ;  /* 0x000000a600a37308 */ /* 0x0002a20000000800 */
[-C--:B------:R-:W-:Y:S01]  /*15220*/  FMUL.FTZ R46, R46, R188.reuse ;  /* 0x000000bc2e2e7220 */ /* 0x080fe20000410000 */
[----:B------:R-:W-:Y:S01]  /*15230*/  FADD.FTZ R194, R155, R194 ;  /* 0x000000c29bc27221 */ /* 0x000fe20000010000 */
[----:B------:R-:W-:Y:S01]  /*15240*/  F2FP.BF16.F32.PACK_AB R155, R157, R155 ;  /* 0x0000009b9d9b723e */ /* 0x000fe200000010ff */
[-C--:B------:R-:W-:Y:S01]  /*15250*/  FMUL.FTZ R47, R47, R188.reuse ;  /* 0x000000bc2f2f7220 */ /* 0x080fe20000410000 */
[-C--:B------:R-:W-:Y:S01]  /*15260*/  FMUL.FTZ R50, R50, R188.reuse ;  /* 0x000000bc32327220 */ /* 0x080fe20000410000 */
[----:B------:R-:W-:Y:S01]  /*15270*/  FADD.FTZ R194, R157, R194 ;  /* 0x000000c29dc27221 */ /* 0x000fe20000010000 */
[-C--:B------:R-:W-:Y:S01]  /*15280*/  FMUL.FTZ R51, R51, R188.reuse ;  /* 0x000000bc33337220 */ /* 0x080fe20000410000 */
[----:B------:R-:W3:Y:S01]  /*15290*/  MUFU.EX2 R184, R171 ;  /* 0x000000ab00b87308 */ /* 0x000ee20000000800 */
[----:B-1----:R-:W-:Y:S01]  /*152a0*/  F2FP.BF16.F32.PACK_AB R166, R212, R211 ;  /* 0x000000d3d4a6723e */ /* 0x002fe200000010ff */
[----:B------:R-:W-:Y:S01]  /*152b0*/  FADD.FTZ R194, R159, R194 ;  /* 0x000000c29fc27221 */ /* 0x000fe20000010000 */
[----:B0-----:R-:W-:Y:S01]  /*152c0*/  F2FP.BF16.F32.PACK_AB R157, R161, R159 ;  /* 0x0000009fa19d723e */ /* 0x001fe200000010ff */
[-C--:B------:R-:W-:Y:S01]  /*152d0*/  FMUL.FTZ R54, R54, R188.reuse ;  /* 0x000000bc36367220 */ /* 0x080fe20000410000 */
[-C--:B------:R-:W-:Y:S01]  /*152e0*/  FMUL.FTZ R55, R55, R188.reuse ;  /* 0x000000bc37377220 */ /* 0x080fe20000410000 */
[----:B------:R-:W-:Y:S01]  /*152f0*/  FADD.FTZ R194, R161, R194 ;  /* 0x000000c2a1c27221 */ /* 0x000fe20000010000 */
[-C--:B------:R-:W-:Y:S01]  /*15300*/  FMUL.FTZ R58, R58, R188.reuse ;  /* 0x000000bc3a3a7220 */ /* 0x080fe20000410000 */
[----:B------:R-:W0:Y:S01]  /*15310*/  MUFU.EX2 R210, R175 ;  /* 0x000000af00d27308 */ /* 0x000e220000000800 */
[----:B--2---:R-:W-:Y:S01]  /*15320*/  F2FP.BF16.F32.PACK_AB R159, R198, R163 ;  /* 0x000000a3c69f723e */ /* 0x004fe200000010ff */
[----:B------:R-:W-:Y:S01]  /*15330*/  FADD.FTZ R3, R163, R194 ;  /* 0x000000c2a3037221 */ /* 0x000fe20000010000 */
[-C--:B------:R-:W-:Y:S01]  /*15340*/  FMUL.FTZ R59, R59, R188.reuse ;  /* 0x000000bc3b3b7220 */ /* 0x080fe20000410000 */
[-C--:B------:R-:W-:Y:S01]  /*15350*/  FMUL.FTZ R62, R62, R188.reuse ;  /* 0x000000bc3e3e7220 */ /* 0x080fe20000410000 */
[-C--:B------:R-:W-:Y:S01]  /*15360*/  FMUL.FTZ R63, R63, R188.reuse ;  /* 0x000000bc3f3f7220 */ /* 0x080fe20000410000 */
[----:B------:R-:W-:Y:S01]  /*15370*/  FADD.FTZ R212, R198, R3 ;  /* 0x00000003c6d47221 */ /* 0x000fe20000010000 */
[-C--:B------:R-:W-:Y:S01]  /*15380*/  FMUL.FTZ R66, R66, R188.reuse ;  /* 0x000000bc42427220 */ /* 0x080fe20000410000 */
[----:B------:R-:W-:Y:S01]  /*15390*/  MUFU.EX2 R178, R178 ;  /* 0x000000b200b27308 */ /* 0x000fe20000000800 */
[----:B---3--:R-:W-:Y:S01]  /*153a0*/  F2FP.BF16.F32.PACK_AB R161, R184, R165 ;  /* 0x000000a5b8a1723e */ /* 0x008fe200000010ff */
[----:B------:R-:W-:Y:S01]  /*153b0*/  FADD.FTZ R3, R165, R212 ;  /* 0x000000d4a5037221 */ /* 0x000fe20000010000 */
[-C--:B------:R-:W-:Y:S01]  /*153c0*/  FMUL.FTZ R67, R67, R188.reuse ;  /* 0x000000bc43437220 */ /* 0x080fe20000410000 */
[-C--:B------:R-:W-:Y:S01]  /*153d0*/  FMUL.FTZ R70, R70, R188.reuse ;  /* 0x000000bc46467220 */ /* 0x080fe20000410000 */
[-C--:B------:R-:W-:Y:S01]  /*153e0*/  FMUL.FTZ R71, R71, R188.reuse ;  /* 0x000000bc47477220 */ /* 0x080fe20000410000 */
[-C--:B------:R-:W-:Y:S01]  /*153f0*/  FMUL.FTZ R74, R74, R188.reuse ;  /* 0x000000bc4a4a7220 */ /* 0x080fe20000410000 */
[-C--:B------:R-:W-:Y:S01]  /*15400*/  FMUL.FTZ R75, R75, R188.reuse ;  /* 0x000000bc4b4b7220 */ /* 0x080fe20000410000 */
[----:B------:R-:W1:Y:S01]  /*15410*/  MUFU.EX2 R179, R179 ;  /* 0x000000b300b37308 */ /* 0x000e620000000800 */
[----:B0-----:R-:W-:Y:S01]  /*15420*/  F2FP.BF16.F32.PACK_AB R163, R210, R167 ;  /* 0x000000a7d2a3723e */ /* 0x001fe200000010ff */
        /* <DEDUP_REMOVED lines=14> */
[----:B------:R-:W-:Y:S01]  /*15510*/  MUFU.EX2 R180, R180 ;  /* 0x000000b400b47308 */ /* 0x000fe20000000800 */
[----:B0-----:R-:W-:Y:S01]  /*15520*/  FADD.FTZ R182, R184, R3 ;  /* 0x00000003b8b67221 */ /* 0x001fe20000010000 */
[----:B-1----:R-:W-:Y:S01]  /*15530*/  F2FP.BF16.F32.PACK_AB R165, R179, R178 ;  /* 0x000000b2b3a5723e */ /* 0x002fe200000010ff */
[-C--:B------:R-:W-:Y:S01]  /*15540*/  FMUL.FTZ R103, R103, R188.reuse ;  /* 0x000000bc67677220 */ /* 0x080fe20000410000 */
[-C--:B------:R-:W-:Y:S01]  /*15550*/  FMUL.FTZ R106, R106, R188.reuse ;  /* 0x000000bc6a6a7220 */ /* 0x080fe20000410000 */
[----:B------:R-:W-:Y:S01]  /*15560*/  FADD.FTZ R3, R167, R182 ;  /* 0x000000b6a7037221 */ /* 0x000fe20000010000 */
[-C--:B------:R-:W-:Y:S01]  /*15570*/  FMUL.FTZ R107, R107, R188.reuse ;  /* 0x000000bc6b6b7220 */ /* 0x080fe20000410000 */
[-C--:B------:R-:W-:Y:S01]  /*15580*/  FMUL.FTZ R110, R110, R188.reuse ;  /* 0x000000bc6e6e7220 */ /* 0x080fe20000410000 */
[----:B------:R-:W0:Y:S01]  /*15590*/  MUFU.EX2 R181, R181 ;  /* 0x000000b500b57308 */ /* 0x000e220000000800 */
[----:B------:R-:W-:Y:S01]  /*155a0*/  FADD.FTZ R3, R210, R3 ;  /* 0x00000003d2037221 */ /* 0x000fe20000010000 */
        /* <DEDUP_REMOVED lines=27> */
[----:B------:R-:W-:Y:S01]  /*15760*/  FADD.FTZ R186, R181, R186 ;  /* 0x000000bab5ba7221 */ /* 0x000fe20000010000 */
[----:B------:R-:W-:-:S02]  /*15770*/  FMUL.FTZ R151, R151, R188 ;  /* 0x000000bc97977220 */ /* 0x000fc40000410000 */
[----:B------:R-:W1:Y:S01]  /*15780*/  MUFU.EX2 R173, R191 ;  /* 0x000000bf00ad7308 */ /* 0x000e620000000800 */
[----:B------:R-:W-:Y:S01]  /*15790*/  FADD.FTZ R3, R169, R186 ;  /* 0x000000baa9037221 */ /* 0x000fe20000010000 */
[----:B--2---:R-:W-:-:S03]  /*157a0*/  F2FP.BF16.F32.PACK_AB R169, R194, R169 ;  /* 0x000000a9c2a9723e */ /* 0x004fc600000010ff */
[----:B------:R-:W-:-:S03]  /*157b0*/  FADD.FTZ R186, R194, R3 ;  /* 0x00000003c2ba7221 */ /* 0x000fc60000010000 */
[----:B------:R-:W2:Y:S01]  /*157c0*/  MUFU.EX2 R190, R190 ;  /* 0x000000be00be7308 */ /* 0x000ea20000000800 */
[----:B------:R-:W-:Y:S01]  /*157d0*/  FADD.FTZ R3, R171, R186 ;  /* 0x000000baab037221 */ /* 0x000fe20000010000 */
[----:B0-----:R-:W-:-:S03]  /*157e0*/  F2FP.BF16.F32.PACK_AB R171, R182, R171 ;  /* 0x000000abb6ab723e */ /* 0x001fc600000010ff */
[----:B------:R-:W-:-:S03]  /*157f0*/  FADD.FTZ R196, R182, R3 ;  /* 0x00000003b6c47221 */ /* 0x000fc60000010000 */
[----:B------:R-:W0:Y:S01]  /*15800*/  MUFU.EX2 R175, R192 ;  /* 0x000000c000af7308 */ /* 0x000e220000000800 */
[----:B-1----:R-:W-:-:S07]  /*15810*/  FADD.FTZ R3, R173, R196 ;  /* 0x000000c4ad037221 */ /* 0x002fce0000010000 */
[----:B------:R-:W1:Y:S01]  /*15820*/  MUFU.EX2 R186, R193 ;  /* 0x000000c100ba7308 */ /* 0x000e620000000800 */
[C---:B--2---:R-:W-:Y:S01]  /*15830*/  FADD.FTZ R184, R190.reuse, R3 ;  /* 0x00000003beb87221 */ /* 0x044fe20000010000 */
[----:B------:R-:W-:-:S03]  /*15840*/  F2FP.BF16.F32.PACK_AB R173, R190, R173 ;  /* 0x000000adbead723e */ /* 0x000fc600000010ff */
[----:B0-----:R-:W-:-:S04]  /*15850*/  FADD.FTZ R3, R175, R184 ;  /* 0x000000b8af037221 */ /* 0x001fc80000010000 */
[C---:B-1----:R-:W-:Y:S01]  /*15860*/  FADD.FTZ R3, R186.reuse, R3 ;  /* 0x00000003ba037221 */ /* 0x042fe20000010000 */
[----:B------:R-:W-:Y:S01]  /*15870*/  F2FP.BF16.F32.PACK_AB R175, R186, R175 ;  /* 0x000000afbaaf723e */ /* 0x000fe200000010ff */
[----:B------:R-:W-:Y:S06]  /*15880*/  @!P0 BRA `(.L_x_2179) ;  /* 0x0000000000048947 */ /* 0x000fec0003800000 */
[----:B------:R-:W-:Y:S01]  /*15890*/  BPT.TRAP 0x1 ;  /* 0x000000040000795c */ /* 0x000fe20000300000 */
.L_x_2179:
[----:B------:R0:W1:Y:S01]  /*158a0*/  SYNCS.PHASECHK.TRANS64.TRYWAIT P2, [R205+URZ+0x22850], R204 ;  /* 0x022850cccd0075a7 */ /* 0x000062000804017f */
[----:B------:R-:W-:Y:S05]  /*158b0*/  @!P0 BRA `(.L_x_2180) ;  /* 0x0000000000048947 */ /* 0x000fea0003800000 */
[----:B------:R-:W-:Y:S01]  /*158c0*/  BPT.TRAP 0x1 ;  /* 0x000000040000795c */ /* 0x000fe20000300000 */
.L_x_2180:
[----:B------:R-:W-:Y:S04]  /*158d0*/  BSSY B0, `(.L_x_2181) ;  /* 0x0000004000007945 */ /* 0x000fe80003800000 */
[----:B-1----:R-:W-:Y:S05]  /*158e0*/  @P2 BRA `(.L_x_2182) ;  /* 0x0000000000082947 */ /* 0x002fea0003800000 */
[----:B------:R-:W1:Y:S02]  /*158f0*/  SYNCS.PHASECHK.TRANS64.TRYWAIT P2, [R205+URZ+0x22850], R204 ;  /* 0x022850cccd0075a7 */ /* 0x000e64000804017f */
[----:B-1----:R-:W-:Y:S05]  /*15900*/  @!P2 BRA `(.L_x_2183) ;  /* 0x000000a400f8a947 */ /* 0x002fea0003800000 */
.L_x_2182:
[----:B------:R-:W-:Y:S05]  /*15910*/  BSYNC B0 ;  /* 0x0000000000007941 */ /* 0x000fea0003800000 */
.L_x_2181:
        /* <DEDUP_REMOVED lines=8> */
[----:B------:R-:W-:Y:S01]  /*159a0*/  R2UR UR6, R178 ;  /* 0x00000000b20672ca */ /* 0x000fe200000e0000 */
[----:B------:R-:W-:Y:S01]  /*159b0*/  IMAD.MOV.U32 R207, RZ, RZ, R13 ;  /* 0x000000ffffcf7224 */ /* 0x000fe200078e000d */
[----:B------:R-:W-:Y:S01]  /*159c0*/  @!P1 PRMT R205, RZ, 0x654, R205 ;  /* 0x00000654ffcd9816 */ /* 0x000fe200000000cd */
[----:B------:R-:W-:Y:S01]  /*159d0*/  IMAD.MOV.U32 R209, RZ, RZ, R12 ;  /* 0x000000ffffd17224 */ /* 0x000fe200078e000c */
        /* <DEDUP_REMOVED lines=47> */
.L_x_2166:
[----:B------:R-:W-:Y:S05]  /*15cd0*/  WARPSYNC.ALL ;  /* 0x0000000000007948 */ /* 0x000fea0003800000 */
[----:B------:R-:W2:Y:S01]  /*15ce0*/  SHFL.BFLY PT, R5, R4, 0x2, 0x1f ;  /* 0x0c401f0004057f89 */ /* 0x000ea200000e0000 */
[----:B------:R-:W-:Y:S01]  /*15cf0*/  IMAD.MOV.U32 R8, RZ, RZ, RZ ;  /* 0x000000ffff087224 */ /* 0x000fe200078e00ff */
[----:B------:R3:W-:Y:S06]  /*15d00*/  BAR.ARV R176, 0x100 ;  /* 0x000400b00000751d */ /* 0x0007ec0000002000 */
[----:B------:R-:W-:-:S02]  /*15d10*/  VIADD R16, R16, 0x1 ;  /* 0x0000000110107836 */ /* 0x000fc40000000000 */
[----:B------:R-:W-:Y:S06]  /*15d20*/  BAR.ARV 0x8, 0x120 ;  /* 0x0204800000007b1d */ /* 0x000fec0000002000 */
[----:B------:R-:W-:Y:S01]  /*15d30*/  ISETP.NE.AND P1, PT, R16, 0x2, PT ;  /* 0x000000021000780c */ /* 0x000fe20003f25270 */
[----:B------:R-:W-:Y:S01]  /*15d40*/  VIADD R232, R232, 0x1 ;  /* 0x00000001e8e87836 */ /* 0x000fe20000000000 */
[----:B------:R-:W4:Y:S01]  /*15d50*/  SHFL.BFLY PT, R6, R3, 0x2, 0x1f ;  /* 0x0c401f0003067f89 */ /* 0x000f2200000e0000 */
[----:B------:R-:W-:Y:S02]  /*15d60*/  PLOP3.LUT P0, PT, PT, PT, PT, 0x8, 0x0 ;  /* 0x000000000000781c */ /* 0x000fe40003f0e170 */
[----:B------:R-:W-:Y:S01]  /*15d70*/  SEL R16, R16, RZ, P1 ;  /* 0x000000ff10107207 */ /* 0x000fe20000800000 */
[----:B--2---:R-:W-:Y:S01]  /*15d80*/  FADD.FTZ R0, R5, R4 ;  /* 0x0000000405007221 */ /* 0x004fe20000010000 */
[----:B------:R-:W-:-:S04]  /*15d90*/  IMAD.MOV.U32 R4, RZ, RZ, -0x800000 ;  /* 0xff800000ff047424 */ /* 0x000fc800078e00ff */
[----:B------:R-:W2:Y:S01]  /*15da0*/  SHFL.BFLY PT, R5, R0, 0x1, 0x1f ;  /* 0x0c201f0000057f89 */ /* 0x000ea200000e0000 */
[----:B----4-:R-:W-:Y:S01]  /*15db0*/  FADD.FTZ R7, R6, R3 ;  /* 0x0000000306077221 */ /* 0x010fe20000010000 */
[----:B------:R-:W-:-:S04]  /*15dc0*/  SEL R3, RZ, 0x1, P1 ;  /* 0x00000001ff037807 */ /* 0x000fc80000800000 */
[----:B------:R-:W4:Y:S01]  /*15dd0*/  SHFL.BFLY PT, R6, R7, 0x1, 0x1f ;  /* 0x0c201f0007067f89 */ /* 0x000f2200000e0000 */
[----:B------:R-:W-:Y:S01]  /*15de0*/  LOP3.LUT R22, R22, R3, RZ, 0x3c, !PT ;  /* 0x0000000316167212 */ /* 0x000fe200078e3cff */
[----:B------:R-:W-:Y:S02]  /*15df0*/  IMAD.MOV.U32 R3, RZ, RZ, -0x800000 ;  /* 0xff800000ff037424 */ /* 0x000fe400078e00ff */
[----:B--2---:R-:W-:Y:S01]  /*15e00*/  FADD.FTZ R5, R0, R5 ;  /* 0x0000000500057221 */ /* 0x004fe20000010000 */
[----:B------:R-:W-:-:S04]  /*15e10*/  IMAD.MOV.U32 R0, RZ, RZ, RZ ;  /* 0x000000ffff007224 */ /* 0x000fc800078e00ff */
[----:B------:R-:W-:-:S13]  /*15e20*/  FSETP.NE.FTZ.AND P2, PT, R5, RZ, PT ;  /* 0x000000ff0500720b */ /* 0x000fda0003f55000 */
[----:B------:R-:W2:Y:S01]  /*15e30*/  @P2 MUFU.RCP R8, R5 ;  /* 0x0000000500082308 */ /* 0x000ea20000001000 */
[----:B------:R-:W-:Y:S01]  /*15e40*/  @P2 FMUL.FTZ R9, R177, 0.69314718246459960938 ;  /* 0x3f317218b1092820 */ /* 0x000fe20000410000 */
[----:B----4-:R-:W-:-:S05]  /*15e50*/  FADD.FTZ R6, R7, R6 ;  /* 0x0000000607067221 */ /* 0x010fca0000010000 */
[----:B------:R-:W-:Y:S01]  /*15e60*/  FSETP.NE.FTZ.AND P3, PT, R6, RZ, PT ;  /* 0x000000ff0600720b */ /* 0x000fe20003f75000 */
        /* <DEDUP_REMOVED lines=64> */
[----:B------:R-:W2:Y:S01]  /*16270*/  @P3 MUFU.LG2 R10, R6 ;  /* 0x00000006000a3308 */ /* 0x000ea20000000c00 */
[----:B------:R-:W-:-:S07]  /*16280*/  @P3 FMUL.FTZ R177, R177, 0.69314718246459960938 ;  /* 0x3f317218b1b13820 */ /* 0x000fce0000410000 */
[----:B------:R-:W4:Y:S08]  /*16290*/  @P2 MUFU.LG2 R8, R5 ;  /* 0x0000000500082308 */ /* 0x000f300000000c00 */
[----:B------:R-:W5:Y:S01]  /*162a0*/  @P3 MUFU.RCP R0, R6 ;  /* 0x0000000600003308 */ /* 0x000f620000001000 */
[----:B--2---:R-:W-:-:S04]  /*162b0*/  @P3 FMUL.FTZ R10, R10, 0.69314718246459960938 ;  /* 0x3f3172180a0a3820 */ /* 0x004fc80000410000 */
[----:B------:R-:W-:Y:S01]  /*162c0*/  @P3 FFMA.FTZ R3, R177, R13, R10 ;  /* 0x0000000db1033223 */ /* 0x000fe2000001000a */
[----:B----4-:R-:W-:-:S04]  /*162d0*/  @P2 FMUL.FTZ R8, R8, 0.69314718246459960938 ;  /* 0x3f31721808082820 */ /* 0x010fc80000410000 */
[----:B------:R-:W-:Y:S01]  /*162e0*/  @P2 FFMA.FTZ R4, R9, R12, R8 ;  /* 0x0000000c09042223 */ /* 0x000fe20000010008 */
        /* <DEDUP_REMOVED lines=63> */
[----:B---3--:R-:W-:-:S07]  /*166e0*/  FMUL.FTZ R0, R151, R0 ;  /* 0x0000000097007220 */ /* 0x008fce0000410000 */
.L_x_2065:
[----:B------:R-:W-:Y:S05]  /*166f0*/  WARPSYNC.ALL ;  /* 0x0000000000007948 */ /* 0x000fea0003800000 */
[----:B------:R-:W2:Y:S08]  /*16700*/  S2UR UR5, SR_CgaCtaId ;  /* 0x00000000000579c3 */ /* 0x000eb00000008800 */
[----:B------:R-:W-:Y:S06]  /*16710*/  BAR.SYNC.DEFER_BLOCKING 0x5, 0x120 ;  /* 0x0144800000007b1d */ /* 0x000fec0000010000 */
[----:B------:R-:W-:Y:S01]  /*16720*/  UMOV UR4, 0x400 ;  /* 0x0000040000047882 */ /* 0x000fe20000000000 */
[----:B------:R-:W-:Y:S01]  /*16730*/  BSSY B0, `(.L_x_2185) ;  /* 0x0000297000007945 */ /* 0x000fe20003800000 */
[----:B--2---:R-:W-:-:S06]  /*16740*/  ULEA UR4, UR5, UR4, 0x18 ;  /* 0x0000000405047291 */ /* 0x004fcc000f8ec03f */
[----:B------:R-:W-:-:S05]  /*16750*/  IMAD.U32 R17, RZ, RZ, UR4 ;  /* 0x00000004ff117e24 */ /* 0x000fca000f8e00ff */
[----:B-1----:R1:W2:Y:S01]  /*16760*/  LDS.128 R204, [R17+0x228d0] ;  /* 0x0228d00011cc7984 */ /* 0x0022a20000000c00 */
[----:B------:R-:W-:Y:S06]  /*16770*/  BAR.ARV 0x4, 0x120 ;  /* 0x0104800000007b1d */ /* 0x000fec0000002000 */
[----:B------:R-:W-:Y:S05]  /*16780*/  @P0 BRA `(.L_x_2186) ;  /* 0x0000001c00640947 */ /* 0x000fea0003800000 */
[----:B------:R-:W3:Y:S01]  /*16790*/  LDL R11, [R1+0x14] ;  /* 0x00001400010b7983 */ /* 0x000ee20000100800 */
[----:B------:R-:W-:Y:S05]  /*167a0*/  WARPSYNC.ALL ;  /* 0x0000000000007948 */ /* 0x000fea0003800000 */
[----:B------:R-:W4:Y:S01]  /*167b0*/  S2R R10, SR_SWINHI ;  /* 0x00000000000a7919 */ /* 0x000f220000002f00 */
[----:B------:R-:W-:Y:S01]  /*167c0*/  F2FP.BF16.F32.PACK_AB R48, R49, R48 ;  /* 0x000000303130723e */ /* 0x000fe200000010ff */
[----:B------:R-:W-:Y:S01]  /*167d0*/  ULDC.64 UR4, c[0x0][0xbd8] ;  /* 0x0002f60000047ab9 */ /* 0x000fe20000000a00 */
[----:B------:R-:W-:Y:S02]  /*167e0*/  F2FP.BF16.F32.PACK_AB R56, R57, R56 ;  /* 0x000000383938723e */ /* 0x000fe400000010ff */
[----:B------:R-:W-:-:S02]  /*167f0*/  F2FP.BF16.F32.PACK_AB R49, R7, R50 ;  /* 0x000000320731723e */ /* 0x000fc400000010ff */
[----:B------:R-:W-:Y:S02]  /*16800*/  F2FP.BF16.F32.PACK_AB R57, R6, R58 ;  /* 0x0000003a0639723e */ /* 0x000fe400000010ff */
[----:B------:R-:W0:Y:S01]  /*16810*/  LDC.64 R6, c[0x0][0xbd8] ;  /* 0x0002f600ff067b82 */ /* 0x000e220000000a00 */
        /* <DEDUP_REMOVED lines=12> */
[----:B----4-:R-:W-:Y:S02]  /*168e0*/  MOV R9, R10 ;  /* 0x0000000a00097202 */ /* 0x010fe40000000f00 */
        /* <DEDUP_REMOVED lines=33> */
[----:B------:R-:W-:Y:S01]  /*16b00*/  F2FP.BF16.F32.PACK_AB R147, R0, R150 ;  /* 0x000000960093723e */ /* 0x000fe200000010ff */
[----:B---3--:R-:W-:-:S03]  /*16b10*/  IMAD.WIDE R118, R11, 0x2, R8 ;  /* 0x000000020b767825 */ /* 0x008fc600078e0208 */
[C---:B------:R-:W-:Y:S02]  /*16b20*/  IADD3 R173, P1, R118.reuse, 0x20, RZ ;  /* 0x0000002076ad7810 */ /* 0x040fe40007f3e0ff */
[C---:B------:R-:W-:Y:S02]  /*16b30*/  IADD3 R175, P2, R118.reuse, 0x40, RZ ;  /* 0x0000004076af7810 */ /* 0x040fe40007f5e0ff */
[C---:B------:R-:W-:Y:S01]  /*16b40*/  IADD3 R177, P3, R118.reuse, 0x60, RZ ;  /* 0x0000006076b17810 */ /* 0x040fe20007f7e0ff */
[--C-:B------:R-:W-:Y:S01]  /*16b50*/  IMAD.X R13, RZ, RZ, R119.reuse, P1 ;  /* 0x000000ffff0d7224 */ /* 0x100fe200008e0677 */
[C---:B------:R-:W-:Y:S01]  /*16b60*/  IADD3 R183, P0, R118.reuse, 0x4040, RZ ;  /* 0x0000404076b77810 */ /* 0x040fe20007f1e0ff */
[--C-:B------:R-:W-:Y:S01]  /*16b70*/  IMAD.X R15, RZ, RZ, R119.reuse, P2 ;  /* 0x000000ffff0f7224 */ /* 0x100fe200010e0677 */
[----:B------:R-:W-:Y:S01]  /*16b80*/  LOP3.LUT R12, R173, 0x380, RZ, 0xc0, !PT ;  /* 0x00000380ad0c7812 */ /* 0x000fe200078ec0ff */
[--C-:B------:R-:W-:Y:S01]  /*16b90*/  IMAD.X R21, RZ, RZ, R119.reuse, P3 ;  /* 0x000000ffff157224 */ /* 0x100fe200018e0677 */
[----:B------:R-:W-:Y:S01]  /*16ba0*/  IADD3 R179, P4, R118, 0x4000, RZ ;  /* 0x0000400076b37810 */ /* 0x000fe20007f9e0ff */
[----:B------:R-:W-:Y:S01]  /*16bb0*/  IMAD.X R47, RZ, RZ, R119, P0 ;  /* 0x000000ffff2f7224 */ /* 0x000fe200000e0677 */
[----:B------:R-:W-:-:S02]  /*16bc0*/  LOP3.LUT R14, R175, 0x380, RZ, 0xc0, !PT ;  /* 0x00000380af0e7812 */ /* 0x000fc400078ec0ff */
[----:B------:R-:W-:Y:S01]  /*16bd0*/  LOP3.LUT R20, R177, 0x380, RZ, 0xc0, !PT ;  /* 0x00000380b1147812 */ /* 0x000fe200078ec0ff */
[--C-:B-----5:R-:W-:Y:S01]  /*16be0*/  IMAD.X R31, RZ, RZ, R119.reuse, P4 ;  /* 0x000000ffff1f7224 */ /* 0x120fe200020e0677 */
[----:B------:R-:W-:Y:S02]  /*16bf0*/  IADD3 R10, P0, R118, 0xc000, RZ ;  /* 0x0000c000760a7810 */ /* 0x000fe40007f1e0ff */
[----:B------:R-:W-:Y:S02]  /*16c00*/  SHF.R.U64 R12, R12, 0x3, RZ ;  /* 0x000000030c0c7819 */ /* 0x000fe400000012ff */
[C---:B------:R-:W-:Y:S01]  /*16c10*/  IADD3 R185, P1, R118.reuse, 0x4060, RZ ;  /* 0x0000406076b97810 */ /* 0x040fe20007f3e0ff */
[--C-:B------:R-:W-:Y:S01]  /*16c20*/  IMAD.X R107, RZ, RZ, R119.reuse, P0 ;  /* 0x000000ffff6b7224 */ /* 0x100fe200000e0677 */
[----:B------:R-:W-:Y:S02]  /*16c30*/  IADD3 R90, P2, R118, 0x8000, RZ ;  /* 0x00008000765a7810 */ /* 0x000fe40007f5e0ff */
[----:B------:R-:W-:Y:S01]  /*16c40*/  SHF.R.U64 R14, R14, 0x3, RZ ;  /* 0x000000030e0e7819 */ /* 0x000fe200000012ff */
[--C-:B------:R-:W-:Y:S01]  /*16c50*/  IMAD.X R87, RZ, RZ, R119.reuse, P1 ;  /* 0x000000ffff577224 */ /* 0x100fe200008e0677 */
[C---:B------:R-:W-:Y:S01]  /*16c60*/  LOP3.LUT R11, R118.reuse, 0x380, RZ, 0xc0, !PT ;  /* 0x00000380760b7812 */ /* 0x040fe200078ec0ff */
[----:B------:R-:W-:Y:S01]  /*16c70*/  IMAD.X R91, RZ, RZ, R119, P2 ;  /* 0x000000ffff5b7224 */ /* 0x000fe200010e0677 */
[----:B------:R-:W-:-:S02]  /*16c80*/  IADD3 R94, P3, R118, 0x8020, RZ ;  /* 0x00008020765e7810 */ /* 0x000fc40007f7e0ff */
[----:B------:R-:W-:Y:S02]  /*16c90*/  SHF.R.U64 R20, R20, 0x3, RZ ;  /* 0x0000000314147819 */ /* 0x000fe400000012ff */
[C---:B------:R-:W-:Y:S01]  /*16ca0*/  IADD3 R181, P5, R118.reuse, 0x4020, RZ ;  /* 0x0000402076b57810 */ /* 0x040fe20007fbe0ff */
[--C-:B------:R-:W-:Y:S01]  /*16cb0*/  IMAD.X R95, RZ, RZ, R119.reuse, P3 ;  /* 0x000000ffff5f7224 */ /* 0x100fe200018e0677 */
[----:B------:R-:W-:Y:S02]  /*16cc0*/  IADD3 R98, P4, R118, 0x8040, RZ ;  /* 0x0000804076627810 */ /* 0x000fe40007f9e0ff */
[----:B------:R-:W-:Y:S01]  /*16cd0*/  LOP3.LUT R12, R12, R173, RZ, 0x3c, !PT ;  /* 0x000000ad0c0c7212 */ /* 0x000fe200078e3cff */
[--C-:B------:R-:W-:Y:S01]  /*16ce0*/  IMAD.X R39, RZ, RZ, R119.reuse, P5 ;  /* 0x000000ffff277224 */ /* 0x100fe200028e0677 */
[----:B------:R-:W-:Y:S01]  /*16cf0*/  LOP3.LUT R30, R179, 0x380, RZ, 0xc0, !PT ;  /* 0x00000380b31e7812 */ /* 0x000fe200078ec0ff */
[----:B------:R-:W-:Y:S01]  /*16d00*/  IMAD.X R99, RZ, RZ, R119, P4 ;  /* 0x000000ffff637224 */ /* 0x000fe200020e0677 */
[----:B------:R-:W-:-:S02]  /*16d10*/  LOP3.LUT R14, R14, R175, RZ, 0x3c, !PT ;  /* 0x000000af0e0e7212 */ /* 0x000fc400078e3cff */
[----:B------:R-:W-:Y:S02]  /*16d20*/  LOP3.LUT R173, R90, 0x380, RZ, 0xc0, !PT ;  /* 0x000003805aad7812 */ /* 0x000fe400078ec0ff */
[----:B------:R-:W-:Y:S02]  /*16d30*/  SHF.R.U64 R11, R11, 0x3, RZ ;  /* 0x000000030b0b7819 */ /* 0x000fe400000012ff */
[----:B------:R-:W-:Y:S02]  /*16d40*/  LOP3.LUT R20, R20, R177, RZ, 0x3c, !PT ;  /* 0x000000b114147212 */ /* 0x000fe400078e3cff */
[----:B------:R-:W-:Y:S02]  /*16d50*/  LOP3.LUT R175, R94, 0x380, RZ, 0xc0, !PT ;  /* 0x000003805eaf7812 */ /* 0x000fe400078ec0ff */
[----:B------:R-:W-:Y:S02]  /*16d60*/  ISETP.NE.U32.AND P0, PT, RZ, UR4, PT ;  /* 0x00000004ff007c0c */ /* 0x000fe4000bf05070 */
[----:B------:R-:W-:-:S02]  /*16d70*/  IADD3 R110, P1, R118, 0xc020, RZ ;  /* 0x0000c020766e7810 */ /* 0x000fc40007f3e0ff */
[----:B------:R-:W-:Y:S02]  /*16d80*/  LOP3.LUT R38, R181, 0x380, RZ, 0xc0, !PT ;  /* 0x00000380b5267812 */ /* 0x000fe400078ec0ff */
[----:B------:R-:W-:Y:S01]  /*16d90*/  LOP3.LUT R177, R98, 0x380, RZ, 0xc0, !PT ;  /* 0x0000038062b17812 */ /* 0x000fe200078ec0ff */
[----:B------:R-:W-:Y:S01]  /*16da0*/  IMAD.X R111, RZ, RZ, R119, P1 ;  /* 0x000000ffff6f7224 */ /* 0x000fe200008e0677 */
[----:B------:R-:W-:Y:S02]  /*16db0*/  LOP3.LUT R46, R183, 0x380, RZ, 0xc0, !PT ;  /* 0x00000380b72e7812 */ /* 0x000fe400078ec0ff */
[----:B------:R-:W-:Y:S02]  /*16dc0*/  SHF.R.U64 R30, R30, 0x3, RZ ;  /* 0x000000031e1e7819 */ /* 0x000fe400000012ff */
[C---:B------:R-:W-:Y:S02]  /*16dd0*/  IADD3 R102, P5, R118.reuse, 0x8060, RZ ;  /* 0x0000806076667810 */ /* 0x040fe40007fbe0ff */
[----:B------:R-:W-:-:S02]  /*16de0*/  IADD3 R114, P2, R118, 0xc040, RZ ;  /* 0x0000c04076727810 */ /* 0x000fc40007f5e0ff */
[----:B------:R-:W-:Y:S01]  /*16df0*/  IADD3 R151, P3, R118, 0xc060, RZ ;  /* 0x0000c06076977810 */ /* 0x000fe20007f7e0ff */
[--C-:B------:R-:W-:Y:S01]  /*16e00*/  IMAD.X R103, RZ, RZ, R119.reuse, P5 ;  /* 0x000000ffff677224 */ /* 0x100fe200028e0677 */
[----:B------:R-:W-:Y:S01]  /*16e10*/  LOP3.LUT R86, R185, 0x380, RZ, 0xc0, !PT ;  /* 0x00000380b9567812 */ /* 0x000fe200078ec0ff */
[--C-:B------:R-:W-:Y:S01]  /*16e20*/  IMAD.X R115, RZ, RZ, R119.reuse, P2 ;  /* 0x000000ffff737224 */ /* 0x100fe200010e0677 */
[----:B------:R-:W-:Y:S02]  /*16e30*/  SHF.R.U64 R173, R173, 0x3, RZ ;  /* 0x00000003adad7819 */ /* 0x000fe400000012ff */
[----:B------:R-:W-:Y:S01]  /*16e40*/  LOP3.LUT R118, R11, R118, RZ, 0x3c, !PT ;  /* 0x000000760b767212 */ /* 0x000fe200078e3cff */
[----:B------:R-:W-:Y:S01]  /*16e50*/  IMAD.X R11, RZ, RZ, R119, P3 ;  /* 0x000000ffff0b7224 */ /* 0x000fe200018e0677 */
[----:B------:R-:W-:Y:S02]  /*16e60*/  SHF.R.U64 R175, R175, 0x3, RZ ;  /* 0x00000003afaf7819 */ /* 0x000fe400000012ff */
[----:B------:R-:W-:Y:S01]  /*16e70*/  ISETP.NE.AND.EX P0, PT, RZ, UR5, PT, P0 ;  /* 0x00000005ff007c0c */ /* 0x000fe2000bf05300 */
[----:B------:R-:W-:Y:S01]  /*16e80*/  ULDC.64 UR4, c[0x0][0xbe0] ;  /* 0x0002f80000047ab9 */ /* 0x000fe20000000a00 */
[----:B------:R-:W-:-:S02]  /*16e90*/  SHF.R.U64 R38, R38, 0x3, RZ ;  /* 0x0000000326267819 */ /* 0x000fc400000012ff */
[----:B------:R-:W-:Y:S02]  /*16ea0*/  SHF.R.U64 R177, R177, 0x3, RZ ;  /* 0x00000003b1b17819 */ /* 0x000fe400000012ff */
[----:B------:R-:W-:Y:S02]  /*16eb0*/  SHF.R.U64 R46, R46, 0x3, RZ ;  /* 0x000000032e2e7819 */ /* 0x000fe400000012ff */
[----:B------:R-:W-:Y:S02]  /*16ec0*/  LOP3.LUT R30, R30, R179, RZ, 0x3c, !PT ;  /* 0x000000b31e1e7212 */ /* 0x000fe400078e3cff */
[----:B------:R-:W-:Y:S02]  /*16ed0*/  SHF.R.U64 R86, R86, 0x3, RZ ;  /* 0x0000000356567819 */ /* 0x000fe400000012ff */
[----:B------:R-:W-:Y:S02]  /*16ee0*/  LOP3.LUT R179, R102, 0x380, RZ, 0xc0, !PT ;  /* 0x0000038066b37812 */ /* 0x000fe400078ec0ff */
[----:B------:R-:W-:-:S02]  /*16ef0*/  LOP3.LUT R90, R173, R90, RZ, 0x3c, !PT ;  /* 0x0000005aad5a7212 */ /* 0x000fc400078e3cff */
[----:B------:R-:W-:Y:S02]  /*16f00*/  ISETP.NE.U32.AND P1, PT, RZ, UR4, PT ;  /* 0x00000004ff007c0c */ /* 0x000fe4000bf25070 */
[----:B------:R-:W-:Y:S02]  /*16f10*/  LOP3.LUT R94, R175, R94, RZ, 0x3c, !PT ;  /* 0x0000005eaf5e7212 */ /* 0x000fe400078e3cff */
[----:B------:R-:W-:Y:S02]  /*16f20*/  LOP3.LUT R173, R10, 0x380, RZ, 0xc0, !PT ;  /* 0x000003800aad7812 */ /* 0x000fe400078ec0ff */
[----:B------:R-:W-:Y:S01]  /*16f30*/  MOV R118, R118 ;  /* 0x0000007600767202 */ /* 0x000fe20000000f00 */
[----:B------:R-:W-:Y:S01]  /*16f40*/  BAR.SYNC.DEFER_BLOCKING 0x1, 0x100 ;  /* 0x0044000000007b1d */ /* 0x000fe20000010000 */
[----:B------:R-:W-:Y:S02]  /*16f50*/  LOP3.LUT R38, R38, R181, RZ, 0x3c, !PT ;  /* 0x000000b526267212 */ /* 0x000fe400078e3cff */
[----:B------:R-:W-:-:S02]  /*16f60*/  LOP3.LUT R98, R177, R98, RZ, 0x3c, !PT ;  /* 0x00000062b1627212 */ /* 0x000fc400078e3cff */
[----:B------:R-:W-:Y:S02]  /*16f70*/  LOP3.LUT R175, R110, 0x380, RZ, 0xc0, !PT ;  /* 0x000003806eaf7812 */ /* 0x000fe400078ec0ff */
[----:B------:R-:W-:Y:S02]  /*16f80*/  MOV R13, R12 ;  /* 0x0000000c000d7202 */ /* 0x000fe40000000f00 */
[----:B------:R-:W-:Y:S02]  /*16f90*/  LOP3.LUT R46, R46, R183, RZ, 0x3c, !PT ;  /* 0x000000b72e2e7212 */ /* 0x000fe400078e3cff */
[----:B------:R-:W-:Y:S02]  /*16fa0*/  LOP3.LUT R177, R114, 0x380, RZ, 0xc0, !PT ;  /* 0x0000038072b17812 */ /* 0x000fe400078ec0ff */
[----:B------:R-:W-:Y:S02]  /*16fb0*/  LOP3.LUT R174, R151, 0x380, RZ, 0xc0, !PT ;  /* 0x0000038097ae7812 */ /* 0x000fe400078ec0ff */
[----:B------:R-:W-:-:S02]  /*16fc0*/  MOV R14, R14 ;  /* 0x0000000e000e7202 */ /* 0x000fc40000000f00 */
[----:B------:R-:W-:Y:S02]  /*16fd0*/  LOP3.LUT R86, R86, R185, RZ, 0x3c, !PT ;  /* 0x000000b956567212 */ /* 0x000fe400078e3cff */
[----:B------:R-:W-:Y:S02]  /*16fe0*/  SHF.R.U64 R179, R179, 0x3, RZ ;  /* 0x00000003b3b37819 */ /* 0x000fe400000012ff */
[----:B------:R-:W-:Y:S02]  /*16ff0*/  MOV R12, R20 ;  /* 0x00000014000c7202 */ /* 0x000fe40000000f00 */
[----:B------:R-:W-:Y:S01]  /*17000*/  ISETP.NE.AND.EX P1, PT, RZ, UR5, PT, P1 ;  /* 0x00000005ff007c0c */ /* 0x000fe2000bf25310 */
[----:B------:R-:W-:Y:S01]  /*17010*/  STSM.16.M88.4 [R118], R24 ;  /* 0x0000001876007844 */ /* 0x000fe20000000200 */
[----:B------:R-:W-:Y:S02]  /*17020*/  SHF.R.U64 R173, R173, 0x3, RZ ;  /* 0x00000003adad7819 */ /* 0x000fe400000012ff */
[----:B------:R-:W-:Y:S01]  /*17030*/  MOV R30, R30 ;  /* 0x0000001e001e7202 */ /* 0x000fe20000000f00 */
[----:B------:R-:W-:Y:S01]  /*17040*/  STSM.16.M88.4 [R13], R32 ;  /* 0x000000200d007844 */ /* 0x000fe20000000200 */
[----:B------:R-:W-:-:S02]  /*17050*/  SHF.R.U64 R175, R175, 0x3, RZ ;  /* 0x00000003afaf7819 */ /* 0x000fc400000012ff */
[----:B------:R-:W-:Y:S01]  /*17060*/  MOV R38, R38 ;  /* 0x0000002600267202 */ /* 0x000fe20000000f00 */
[----:B------:R-:W-:Y:S01]  /*17070*/  STSM.16.M88.4 [R14], R40 ;  /* 0x000000280e007844 */ /* 0x000fe20000000200 */
[----:B------:R-:W-:Y:S02]  /*17080*/  SHF.R.U64 R177, R177, 0x3, RZ ;  /* 0x00000003b1b17819 */ /* 0x000fe400000012ff */
[----:B------:R-:W-:Y:S01]  /*17090*/  SHF.R.U64 R174, R174, 0x3, RZ ;  /* 0x00000003aeae7819 */ /* 0x000fe200000012ff */
[----:B------:R3:W-:Y:S01]  /*170a0*/  STSM.16.M88.4 [R12], R48 ;  /* 0x000000300c007844 */ /* 0x0007e20000000200 */
[----:B------:R-:W-:Y:S02]  /*170b0*/  MOV R46, R46 ;  /* 0x0000002e002e7202 */ /* 0x000fe40000000f00 */
[----:B------:R-:W-:Y:S01]  /*170c0*/  LOP3.LUT R102, R179, R102, RZ, 0x3c, !PT ;  /* 0x00000066b3667212 */ /* 0x000fe200078e3cff */
[----:B------:R-:W-:Y:S01]  /*170d0*/  STSM.16.M88.4 [R30], R56 ;  /* 0x000000381e007844 */ /* 0x000fe20000000200 */
[----:B------:R-:W-:-:S02]  /*170e0*/  MOV R86, R86 ;  /* 0x0000005600567202 */ /* 0x000fc40000000f00 */
[----:B------:R-:W-:Y:S01]  /*170f0*/  MOV R20, R90 ;  /* 0x0000005a00147202 */ /* 0x000fe20000000f00 */
[----:B------:R-:W-:Y:S01]  /*17100*/  STSM.16.M88.4 [R38], R64 ;  /* 0x0000004026007844 */ /* 0x000fe20000000200 */
[----:B------:R-:W-:Y:S02]  /*17110*/  LOP3.LUT R106, R173, R10, RZ, 0x3c, !PT ;  /* 0x0000000aad6a7212 */ /* 0x000fe400078e3cff */
[----:B------:R-:W-:Y:S01]  /*17120*/  F2FP.BF16.F32.PACK_AB R90, R93, R92 ;  /* 0x0000005c5d5a723e */ /* 0x000fe200000010ff */
[----:B------:R-:W-:Y:S01]  /*17130*/  STSM.16.M88.4 [R46], R72 ;  /* 0x000000482e007844 */ /* 0x000fe20000000200 */
[----:B------:R-:W-:Y:S02]  /*17140*/  F2FP.BF16.F32.PACK_AB R91, R153, R152 ;  /* 0x00000098995b723e */ /* 0x000fe400000010ff */
[----:B------:R-:W-:Y:S01]  /*17150*/  LOP3.LUT R110, R175, R110, RZ, 0x3c, !PT ;  /* 0x0000006eaf6e7212 */ /* 0x000fe200078e3cff */
[----:B------:R-:W-:Y:S01]  /*17160*/  STSM.16.M88.4 [R86], R80 ;  /* 0x0000005056007844 */ /* 0x000fe20000000200 */
[----:B------:R-:W-:-:S02]  /*17170*/  MOV R94, R94 ;  /* 0x0000005e005e7202 */ /* 0x000fc40000000f00 */
[----:B---3--:R-:W-:Y:S01]  /*17180*/  F2FP.BF16.F32.PACK_AB R12, R97, R166 ;  /* 0x000000a6610c723e */ /* 0x008fe200000010ff */
[----:B------:R3:W-:Y:S01]  /*17190*/  STSM.16.M88.4 [R20], R88 ;  /* 0x0000005814007844 */ /* 0x0007e20000000200 */
[----:B------:R-:W-:Y:S02]  /*171a0*/  F2FP.BF16.F32.PACK_AB R13, R155, R154 ;  /* 0x0000009a9b0d723e */ /* 0x000fe400000010ff */
[----:B------:R-:W-:Y:S02]  /*171b0*/  F2FP.BF16.F32.PACK_AB R14, R101, R167 ;  /* 0x000000a7650e723e */ /* 0x000fe400000010ff */
[----:B------:R-:W-:Y:S02]  /*171c0*/  F2FP.BF16.F32.PACK_AB R15, R157, R156 ;  /* 0x0000009c9d0f723e */ /* 0x000fe400000010ff */
[----:B------:R-:W-:Y:S02]  /*171d0*/  LOP3.LUT R114, R177, R114, RZ, 0x3c, !PT ;  /* 0x00000072b1727212 */ /* 0x000fe400078e3cff */
[----:B------:R-:W-:Y:S01]  /*171e0*/  LOP3.LUT R10, R174, R151, RZ, 0x3c, !PT ;  /* 0x00000097ae0a7212 */ /* 0x000fe200078e3cff */
[----:B------:R4:W-:Y:S01]  /*171f0*/  STSM.16.M88.4 [R94], R12 ;  /* 0x0000000c5e007844 */ /* 0x0009e20000000200 */
[----:B------:R-:W-:-:S02]  /*17200*/  MOV R98, R98 ;  /* 0x0000006200627202 */ /* 0x000fc40000000f00 */
[----:B------:R-:W-:Y:S02]  /*17210*/  F2FP.BF16.F32.PACK_AB R24, R105, R168 ;  /* 0x000000a86918723e */ /* 0x000fe400000010ff */
[----:B------:R-:W-:Y:S01]  /*17220*/  F2FP.BF16.F32.PACK_AB R25, R159, R158 ;  /* 0x0000009e9f19723e */ /* 0x000fe200000010ff */
[----:B------:R-:W-:Y:S01]  /*17230*/  ULDC UR4, c[0x0][0xa88] ;  /* 0x0002a20000047ab9 */ /* 0x000fe20000000800 */
[----:B------:R-:W-:Y:S01]  /*17240*/  F2FP.BF16.F32.PACK_AB R26, R109, R169 ;  /* 0x000000a96d1a723e */ /* 0x000fe200000010ff */
[----:B---3--:R-:W-:Y:S01]  /*17250*/  IMAD.MOV.U32 R20, RZ, RZ, RZ ;  /* 0x000000ffff147224 */ /* 0x008fe200078e00ff */
[----:B------:R-:W-:Y:S02]  /*17260*/  F2FP.BF16.F32.PACK_AB R27, R161, R160 ;  /* 0x000000a0a11b723e */ /* 0x000fe400000010ff */
[----:B------:R-:W-:Y:S02]  /*17270*/  MOV R102, R102 ;  /* 0x0000006600667202 */ /* 0x000fe40000000f00 */
[----:B------:R-:W-:Y:S01]  /*17280*/  F2FP.BF16.F32.PACK_AB R30, R117, R171 ;  /* 0x000000ab751e723e */ /* 0x000fe200000010ff */
[----:B------:R3:W-:Y:S01]  /*17290*/  STSM.16.M88.4 [R98], R24 ;  /* 0x0000001862007844 */ /* 0x0007e20000000200 */
[----:B------:R-:W-:-:S02]  /*172a0*/  F2FP.BF16.F32.PACK_AB R31, R165, R164 ;  /* 0x000000a4a51f723e */ /* 0x000fc400000010ff */
[----:B------:R-:W-:Y:S02]  /*172b0*/  MOV R106, R106 ;  /* 0x0000006a006a7202 */ /* 0x000fe40000000f00 */
[----:B------:R-:W-:Y:S01]  /*172c0*/  F2FP.BF16.F32.PACK_AB R173, R123, R122 ;  /* 0x0000007a7bad723e */ /* 0x000fe200000010ff */
[----:B------:R3:W-:Y:S01]  /*172d0*/  STSM.16.M88.4 [R102], R28 ;  /* 0x0000001c66007844 */ /* 0x0007e20000000200 */
[----:B------:R-:W-:Y:S02]  /*172e0*/  F2FP.BF16.F32.PACK_AB R174, R125, R124 ;  /* 0x0000007c7dae723e */ /* 0x000fe400000010ff */
[----:B------:R-:W-:Y:S02]  /*172f0*/  F2FP.BF16.F32.PACK_AB R175, R127, R126 ;  /* 0x0000007e7faf723e */ /* 0x000fe400000010ff */
[----:B------:R-:W-:Y:S02]  /*17300*/  MOV R110, R110 ;  /* 0x0000006e006e7202 */ /* 0x000fe40000000f00 */
[----:B------:R-:W-:Y:S01]  /*17310*/  MOV R114, R114 ;  /* 0x0000007200727202 */ /* 0x000fe20000000f00 */
[----:B------:R3:W-:Y:S01]  /*17320*/  STSM.16.M88.4 [R106], R172 ;  /* 0x000000ac6a007844 */ /* 0x0007e20000000200 */
[----:B------:R-:W-:Y:S01]  /*17330*/  MOV R21, R10 ;  /* 0x0000000a00157202 */ /* 0x000fe20000000f00 */
[----:B0-----:R-:W-:-:S02]  /*17340*/  IMAD.WIDE R10, R221, 0x4, R6 ;  /* 0x00000004dd0a7825 */ /* 0x001fc400078e0206 */
[----:B------:R-:W0:Y:S01]  /*17350*/  @P1 LDC.64 R6, c[0x0][0xbe0] ;  /* 0x0002f800ff061b82 */ /* 0x000e220000000a00 */
[----:B------:R3:W-:Y:S04]  /*17360*/  STSM.16.M88.4 [R110], R128 ;  /* 0x000000806e007844 */ /* 0x0007e80000000200 */
[----:B------:R3:W-:Y:S04]  /*17370*/  STSM.16.M88.4 [R114], R136 ;  /* 0x0000008872007844 */ /* 0x0007e80000000200 */
[----:B------:R3:W-:Y:S01]  /*17380*/  STSM.16.M88.4 [R21], R144 ;  /* 0x0000009015007844 */ /* 0x0007e20000000200 */
[----:B------:R-:W-:Y:S01]  /*17390*/  BAR.SYNC.DEFER_BLOCKING 0x1, 0x100 ;  /* 0x0044000000007b1d */ /* 0x000fe20000010000 */
[----:B------:R-:W-:-:S02]  /*173a0*/  IMAD.U32 R79, RZ, RZ, UR4 ;  /* 0x00000004ff4f7e24 */ /* 0x000fc4000f8e00ff */
[----:B0-----:R-:W-:-:S03]  /*173b0*/  @P1 IMAD.WIDE R6, R221, 0x4, R6 ;  /* 0x00000004dd061825 */ /* 0x001fc600078e0206 */
[----:B------:R3:W5:Y:S01]  /*173c0*/  @P0 LDG.E R20, desc[UR52][R10.64] ;  /* 0x000000340a140981 */ /* 0x000762000c1e1900 */
[----:B------:R-:W-:-:S03]  /*173d0*/  IMAD R5, R214, 0x40, R208 ;  /* 0x00000040d6057824 */ /* 0x000fc600078e02d0 */
[----:B------:R3:W5:Y:S01]  /*173e0*/  @P1 LDG.E R79, desc[UR52][R6.64] ;  /* 0x00000034064f1981 */ /* 0x000762000c1e1900 */
[----:B------:R-:W-:-:S03]  /*173f0*/  IMAD.WIDE R8, R5, 0x2, R8 ;  /* 0x0000000205087825 */ /* 0x000fc600078e0208 */
[----:B----4-:R-:W-:Y:S01]  /*17400*/  IADD3 R13, P4, R8, 0x1000, RZ ;  /* 0x00001000080d7810 */ /* 0x010fe20007f9e0ff */
[----:B------:R-:W-:-:S12]  /*17410*/  @P1 BRA `(.L_x_2187) ;  /* 0x0000000000101947 */ /* 0x000fd80003800000 */
[----:B------:R-:W-:Y:S05]  /*17420*/  @!P0 BRA `(.L_x_2187) ;  /* 0x00000000000c8947 */ /* 0x000fea0003800000 */
[----:B------:R-:W4:Y:S04]  /*17430*/  LDG.E R0, desc[UR52][R10.64] ;  /* 0x000000340a007981 */ /* 0x000f28000c1e1900 */
[----:B-----5:R-:W4:Y:S02]  /*17440*/  LDG.E R79, desc[UR52][R10.64+0x4] ;  /* 0x000004340a4f7981 */ /* 0x020f24000c1e1900 */
[----:B----4-:R-:W-:-:S07]  /*17450*/  IMAD.IADD R79, R79, 0x1, -R0 ;  /* 0x000000014f4f7824 */ /* 0x010fce00078e0a00 */
.L_x_2187:
[----:B---3--:R-:W3:Y:S01]  /*17460*/  LDL R10, [R1+0xc] ;  /* 0x00000c00010a7983 */ /* 0x008ee20000100800 */
[----:B------:R-:W-:Y:S01]  /*17470*/  SHF.R.S32.HI R78, RZ, 0x1f, R220 ;  /* 0x0000001fff4e7819 */ /* 0x000fe200000114dc */
[----:B------:R-:W-:Y:S01]  /*17480*/  ULDC.64 UR4, c[0x0][0xb70] ;  /* 0x0002dc0000047ab9 */ /* 0x000fe20000000a00 */
[--C-:B-----5:R-:W-:Y:S01]  /*17490*/  SHF.R.S32.HI R21, RZ, 0x1f, R20.reuse ;  /* 0x0000001fff157819 */ /* 0x120fe20000011414 */
[----:B------:R-:W0:Y:S01]  /*174a0*/  S2R R15, SR_TID.X ;  /* 0x00000000000f7919 */ /* 0x000e220000002100 */
[----:B------:R-:W-:Y:S01]  /*174b0*/  SHF.R.S32.HI R0, RZ, 0x1f, R221 ;  /* 0x0000001fff007819 */ /* 0x000fe200000114dd */
[----:B------:R-:W-:Y:S01]  /*174c0*/  IMAD R5, R78, UR4, RZ ;  /* 0x000000044e057c24 */ /* 0x000fe2000f8e02ff */
[----:B------:R-:W-:Y:S01]  /*174d0*/  SEL R81, R221, RZ, !P0 ;  /* 0x000000ffdd517207 */ /* 0x000fe20004000000 */
[----:B------:R-:W-:Y:S01]  /*174e0*/  IMAD.WIDE.U32 R6, R220, UR4, R20 ;  /* 0x00000004dc067c25 */ /* 0x000fe2000f8e0014 */
[----:B------:R-:W-:Y:S02]  /*174f0*/  SEL R80, R0, RZ, !P0 ;  /* 0x000000ff00507207 */ /* 0x000fe40004000000 */
[----:B------:R-:W-:Y:S01]  /*17500*/  IADD3 R29, P0, R8, 0x3000, RZ ;  /* 0x00003000081d7810 */ /* 0x000fe20007f1e0ff */
[----:B------:R-:W-:Y:S01]  /*17510*/  IMAD R5, R220, UR5, R5 ;  /* 0x00000005dc057c24 */ /* 0x000fe2000f8e0205 */
[----:B------:R-:W-:Y:S01]  /*17520*/  ULDC.64 UR4, c[0x0][0xb78] ;  /* 0x0002de0000047ab9 */ /* 0x000fe20000000a00 */
[----:B------:R-:W-:Y:S01]  /*17530*/  IADD3 R25, P3, R8, 0x2000, RZ ;  /* 0x0000200008197810 */ /* 0x000fe20007f7e0ff */
[----:B------:R-:W-:Y:S01]  /*17540*/  IMAD R0, R80, UR4, RZ ;  /* 0x0000000450007c24 */ /* 0x000fe2000f8e02ff */
[C---:B------:R-:W-:Y:S01]  /*17550*/  IADD3 R37, P2, R8.reuse, 0x5000, RZ ;  /* 0x0000500008257810 */ /* 0x040fe20007f5e0ff */
[----:B------:R-:W-:Y:S01]  /*17560*/  IMAD.IADD R7, R7, 0x1, R5 ;  /* 0x0000000107077824 */ /* 0x000fe200078e0205 */
[----:B------:R-:W-:-:S02]  /*17570*/  IADD3 R33, P1, R8, 0x4000, RZ ;  /* 0x0000400008217810 */ /* 0x000fc40007f3e0ff */
[----:B------:R-:W-:Y:S01]  /*17580*/  LOP3.LUT R28, R29, 0x380, RZ, 0xc0, !PT ;  /* 0x000003801d1c7812 */ /* 0x000fe200078ec0ff */
[----:B------:R-:W-:Y:S01]  /*17590*/  IMAD.WIDE.U32 R6, R81, UR4, R6 ;  /* 0x0000000451067c25 */ /* 0x000fe2000f8e0006 */
[----:B------:R-:W-:Y:S02]  /*175a0*/  LOP3.LUT R12, R13, 0x380, RZ, 0xc0, !PT ;  /* 0x000003800d0c7812 */ /* 0x000fe400078ec0ff */
[----:B------:R-:W-:Y:S02]  /*175b0*/  LOP3.LUT R24, R25, 0x380, RZ, 0xc0, !PT ;  /* 0x0000038019187812 */ /* 0x000fe400078ec0ff */
[----:B------:R-:W-:Y:S02]  /*175c0*/  LOP3.LUT R36, R37, 0x380, RZ, 0xc0, !PT ;  /* 0x0000038025247812 */ /* 0x000fe400078ec0ff */
[----:B------:R-:W-:Y:S02]  /*175d0*/  LOP3.LUT R32, R33, 0x380, RZ, 0xc0, !PT ;  /* 0x0000038021207812 */ /* 0x000fe400078ec0ff */
[----:B------:R-:W-:-:S02]  /*175e0*/  SHF.R.U64 R28, R28, 0x3, RZ ;  /* 0x000000031c1c7819 */ /* 0x000fc400000012ff */
[----:B------:R-:W-:Y:S02]  /*175f0*/  SHF.R.U64 R12, R12, 0x3, RZ ;  /* 0x000000030c0c7819 */ /* 0x000fe400000012ff */
[----:B------:R-:W-:Y:S01]  /*17600*/  SHF.R.U64 R24, R24, 0x3, RZ ;  /* 0x0000000318187819 */ /* 0x000fe200000012ff */
[----:B0-----:R-:W-:Y:S01]  /*17610*/  VIADD R15, R15, 0xffffff80 ;  /* 0xffffff800f0f7836 */ /* 0x001fe20000000000 */
[----:B------:R-:W-:Y:S02]  /*17620*/  SHF.R.U64 R36, R36, 0x3, RZ ;  /* 0x0000000324247819 */ /* 0x000fe400000012ff */
[----:B------:R-:W-:Y:S02]  /*17630*/  SHF.R.U64 R32, R32, 0x3, RZ ;  /* 0x0000000320207819 */ /* 0x000fe400000012ff */
[----:B------:R-:W-:Y:S02]  /*17640*/  SHF.R.S32.HI R14, RZ, 0x1f, R15 ;  /* 0x0000001fff0e7819 */ /* 0x000fe4000001140f */
        /* <DEDUP_REMOVED lines=8> */
[----:B------:R-:W-:-:S02]  /*176d0*/  LEA.HI R14, R14, R15, RZ, 0x7 ;  /* 0x0000000f0e0e7211 */ /* 0x000fc400078f38ff */
[C---:B------:R-:W-:Y:S02]  /*176e0*/  IADD3 R45, P4, R8.reuse, 0x7000, RZ ;  /* 0x00007000082d7810 */ /* 0x040fe40007f9e0ff */
[----:B------:R-:W-:Y:S02]  /*176f0*/  IADD3 R49, P3, R8, 0x8000, RZ ;  /* 0x0000800008317810 */ /* 0x000fe40007f7e0ff */
[----:B------:R-:W-:Y:S01]  /*17700*/  LOP3.LUT R32, R32, R33, RZ, 0x3c, !PT ;  /* 0x0000002120207212 */ /* 0x000fe200078e3cff */
[----:B------:R-:W-:Y:S01]  /*17710*/  IMAD.X R33, RZ, RZ, R9, P1 ;  /* 0x000000ffff217224 */ /* 0x000fe200008e0609 */
[C---:B------:R-:W-:Y:S02]  /*17720*/  IADD3 R57, P2, R8.reuse, 0xb000, RZ ;  /* 0x0000b00008397810 */ /* 0x040fe40007f5e0ff */
[----:B------:R-:W-:Y:S02]  /*17730*/  IADD3 R53, P1, R8, 0xa000, RZ ;  /* 0x0000a00008357810 */ /* 0x000fe40007f3e0ff */
[----:B------:R-:W-:-:S02]  /*17740*/  LOP3.LUT R14, R14, 0xffffff80, RZ, 0xc0, !PT ;  /* 0xffffff800e0e7812 */ /* 0x000fc400078ec0ff */
[----:B------:R-:W-:Y:S02]  /*17750*/  LOP3.LUT R44, R45, 0x380, RZ, 0xc0, !PT ;  /* 0x000003802d2c7812 */ /* 0x000fe400078ec0ff */
[----:B------:R-:W-:Y:S01]  /*17760*/  LOP3.LUT R48, R49, 0x380, RZ, 0xc0, !PT ;  /* 0x0000038031307812 */ /* 0x000fe200078ec0ff */
[----:B------:R-:W-:Y:S01]  /*17770*/  IMAD.IADD R14, R15, 0x1, -R14 ;  /* 0x000000010f0e7824 */ /* 0x000fe200078e0a0e */
[----:B------:R-:W-:Y:S02]  /*17780*/  LOP3.LUT R56, R57, 0x380, RZ, 0xc0, !PT ;  /* 0x0000038039387812 */ /* 0x000fe400078ec0ff */
[----:B------:R-:W-:Y:S02]  /*17790*/  LOP3.LUT R52, R53, 0x380, RZ, 0xc0, !PT ;  /* 0x0000038035347812 */ /* 0x000fe400078ec0ff */
[----:B------:R-:W-:Y:S02]  /*177a0*/  SHF.R.U64 R44, R44, 0x3, RZ ;  /* 0x000000032c2c7819 */ /* 0x000fe400000012ff */
[----:B------:R-:W-:-:S02]  /*177b0*/  SHF.R.U64 R48, R48, 0x3, RZ ;  /* 0x0000000330307819 */ /* 0x000fc400000012ff */
[----:B------:R-:W-:Y:S02]  /*177c0*/  SHF.R.U64 R56, R56, 0x3, RZ ;  /* 0x0000000338387819 */ /* 0x000fe400000012ff */
[----:B------:R-:W-:Y:S02]  /*177d0*/  SHF.R.U64 R52, R52, 0x3, RZ ;  /* 0x0000000334347819 */ /* 0x000fe400000012ff */
[----:B------:R-:W-:Y:S01]  /*177e0*/  LOP3.LUT R44, R44, R45, RZ, 0x3c, !PT ;  /* 0x0000002d2c2c7212 */ /* 0x000fe200078e3cff */
[--C-:B------:R-:W-:Y:S01]  /*177f0*/  IMAD.X R45, RZ, RZ, R9.reuse, P4 ;  /* 0x000000ffff2d7224 */ /* 0x100fe200020e0609 */
[----:B------:R-:W-:Y:S01]  /*17800*/  LOP3.LUT R48, R48, R49, RZ, 0x3c, !PT ;  /* 0x0000003130307212 */ /* 0x000fe200078e3cff */
[--C-:B------:R-:W-:Y:S01]  /*17810*/  IMAD.X R49, RZ, RZ, R9.reuse, P3 ;  /* 0x000000ffff317224 */ /* 0x100fe200018e0609 */
[----:B------:R-:W-:Y:S01]  /*17820*/  LOP3.LUT R56, R56, R57, RZ, 0x3c, !PT ;  /* 0x0000003938387212 */ /* 0x000fe200078e3cff */
[----:B------:R-:W-:Y:S01]  /*17830*/  IMAD.X R57, RZ, RZ, R9, P2 ;  /* 0x000000ffff397224 */ /* 0x000fe200010e0609 */
[----:B------:R-:W-:-:S02]  /*17840*/  IADD3 R65, P4, R8, 0xd000, RZ ;  /* 0x0000d00008417810 */ /* 0x000fc40007f9e0ff */
[----:B------:R-:W-:Y:S02]  /*17850*/  IADD3 R69, P3, R8, 0xe000, RZ ;  /* 0x0000e00008457810 */ /* 0x000fe40007f7e0ff */
[----:B------:R-:W-:Y:S01]  /*17860*/  LOP3.LUT R52, R52, R53, RZ, 0x3c, !PT ;  /* 0x0000003534347212 */ /* 0x000fe200078e3cff */
[----:B------:R-:W-:Y:S01]  /*17870*/  IMAD.X R53, RZ, RZ, R9, P1 ;  /* 0x000000ffff357224 */ /* 0x000fe200008e0609 */
[----:B------:R-:W-:Y:S02]  /*17880*/  LOP3.LUT R64, R65, 0x380, RZ, 0xc0, !PT ;  /* 0x0000038041407812 */ /* 0x000fe400078ec0ff */
[----:B------:R-:W-:Y:S02]  /*17890*/  LOP3.LUT R68, R69, 0x380, RZ, 0xc0, !PT ;  /* 0x0000038045447812 */ /* 0x000fe400078ec0ff */
[----:B------:R-:W-:Y:S02]  /*178a0*/  SHF.R.U64 R64, R64, 0x3, RZ ;  /* 0x0000000340407819 */ /* 0x000fe400000012ff */
[----:B------:R-:W-:-:S02]  /*178b0*/  SHF.R.U64 R68, R68, 0x3, RZ ;  /* 0x0000000344447819 */ /* 0x000fc400000012ff */
[----:B------:R-:W-:Y:S01]  /*178c0*/  LOP3.LUT R64, R64, R65, RZ, 0x3c, !PT ;  /* 0x0000004140407212 */ /* 0x000fe200078e3cff */
[--C-:B------:R-:W-:Y:S01]  /*178d0*/  IMAD.X R65, RZ, RZ, R9.reuse, P4 ;  /* 0x000000ffff417224 */ /* 0x100fe200020e0609 */
[----:B------:R-:W-:Y:S01]  /*178e0*/  LOP3.LUT R68, R68, R69, RZ, 0x3c, !PT ;  /* 0x0000004544447212 */ /* 0x000fe200078e3cff */
[----:B------:R-:W-:Y:S01]  /*178f0*/  IMAD.X R69, RZ, RZ, R9, P3 ;  /* 0x000000ffff457224 */ /* 0x000fe200018e0609 */
[----:B------:R-:W-:Y:S01]  /*17900*/  SHF.R.S32.HI R209, RZ, 0x1f, R208 ;  /* 0x0000001fffd17819 */ /* 0x000fe200000114d0 */
[----:B------:R-:W-:-:S05]  /*17910*/  IMAD R83, R234, -0x80, R79 ;  /* 0xffffff80ea537824 */ /* 0x000fca00078e024f */
[----:B------:R-:W-:Y:S02]  /*17920*/  ISETP.GE.AND P3, PT, R214, R83, PT ;  /* 0x00000053d600720c */ /* 0x000fe40003f66270 */
[----:B------:R-:W-:Y:S01]  /*17930*/  SHF.R.S32.HI R215, RZ, 0x1f, R214 ;  /* 0x0000001fffd77819 */ /* 0x000fe200000114d6 */
[----:B------:R-:W-:Y:S01]  /*17940*/  BSSY B1, `(.L_x_2188) ;  /* 0x000006c000017945 */ /* 0x000fe20003800000 */
[----:B---3--:R-:W-:Y:S02]  /*17950*/  IMAD R11, R234, 0x80, R10 ;  /* 0x00000080ea0b7824 */ /* 0x008fe400078e020a */
[----:B------:R-:W-:Y:S01]  /*17960*/  IMAD R10, R81, UR5, R0 ;  /* 0x00000005510a7c24 */ /* 0x000fe2000f8e0200 */
[----:B------:R-:W-:Y:S02]  /*17970*/  ULDC.64 UR4, c[0x0][0xb40] ;  /* 0x0002d00000047ab9 */ /* 0x000fe40000000a00 */
[----:B------:R-:W-:Y:S02]  /*17980*/  SHF.R.S32.HI R5, RZ, 0x1f, R11 ;  /* 0x0000001fff057819 */ /* 0x000fe4000001140b */
[----:B------:R-:W-:-:S04]  /*17990*/  IADD3 R0, P5, R11, R6, RZ ;  /* 0x000000060b007210 */ /* 0x000fc80007fbe0ff */
[----:B------:R-:W-:Y:S02]  /*179a0*/  IADD3.X R5, R5, R7, R10, P5, !PT ;  /* 0x0000000705057210 */ /* 0x000fe40002ffe40a */
[----:B------:R-:W-:Y:S02]  /*179b0*/  LEA R54, P5, R0, UR4, 0x2 ;  /* 0x0000000400367c11 */ /* 0x000fe4000f8a10ff */
[----:B------:R-:W-:Y:S02]  /*179c0*/  IADD3 R7, P0, R8, 0x9000, RZ ;  /* 0x0000900008077810 */ /* 0x000fe40007f1e0ff */
[----:B------:R-:W-:Y:S01]  /*179d0*/  LEA.HI.X R55, R0, UR5, R5, 0x2, P5 ;  /* 0x0000000500377c11 */ /* 0x000fe2000a8f1405 */
[----:B------:R-:W-:Y:S01]  /*179e0*/  VIADD R0, R11, 0x8 ;  /* 0x000000080b007836 */ /* 0x000fe20000000000 */
[----:B------:R-:W-:Y:S01]  /*179f0*/  IADD3 R41, P5, R8, 0x6000, RZ ;  /* 0x0000600008297810 */ /* 0x000fe20007fbe0ff */
[----:B------:R-:W-:Y:S01]  /*17a00*/  ULDC.64 UR4, c[0x0][0xaa0] ;  /* 0x0002a80000047ab9 */ /* 0x000fe20000000a00 */
[----:B------:R-:W-:-:S02]  /*17a10*/  LOP3.LUT R6, R7, 0x380, RZ, 0xc0, !PT ;  /* 0x0000038007067812 */ /* 0x000fc400078ec0ff */
[----:B------:R-:W-:Y:S02]  /*17a20*/  LOP3.LUT R40, R41, 0x380, RZ, 0xc0, !PT ;  /* 0x0000038029287812 */ /* 0x000fe400078ec0ff */
[----:B------:R-:W-:Y:S02]  /*17a30*/  SHF.R.U64 R6, R6, 0x3, RZ ;  /* 0x0000000306067819 */ /* 0x000fe400000012ff */
[----:B------:R-:W-:Y:S02]  /*17a40*/  SHF.R.U64 R40, R40, 0x3, RZ ;  /* 0x0000000328287819 */ /* 0x000fe400000012ff */
[----:B------:R-:W-:Y:S01]  /*17a50*/  LOP3.LUT R6, R6, R7, RZ, 0x3c, !PT ;  /* 0x0000000706067212 */ /* 0x000fe200078e3cff */
[--C-:B------:R-:W-:Y:S01]  /*17a60*/  IMAD.X R7, RZ, RZ, R9.reuse, P0 ;  /* 0x000000ffff077224 */ /* 0x100fe200000e0609 */
[----:B------:R-:W-:Y:S01]  /*17a70*/  LOP3.LUT R40, R40, R41, RZ, 0x3c, !PT ;  /* 0x0000002928287212 */ /* 0x000fe200078e3cff */
[----:B------:R-:W-:Y:S01]  /*17a80*/  IMAD.X R41, RZ, RZ, R9, P5 ;  /* 0x000000ffff297224 */ /* 0x000fe200028e0609 */
[----:B------:R-:W-:-:S02]  /*17a90*/  LOP3.LUT P0, RZ, R14, 0x3, RZ, 0xc0, !PT ;  /* 0x000000030eff7812 */ /* 0x000fc4000780c0ff */
[C---:B------:R-:W-:Y:S02]  /*17aa0*/  IADD3 R61, P5, R8.reuse, 0xc000, RZ ;  /* 0x0000c000083d7810 */ /* 0x040fe40007fbe0ff */
[----:B------:R-:W-:Y:S02]  /*17ab0*/  IADD3 R5, P2, R8, 0xf000, RZ ;  /* 0x0000f00008057810 */ /* 0x000fe40007f5e0ff */
[-C--:B------:R-:W-:Y:S02]  /*17ac0*/  ISETP.GE.OR P1, PT, R11, R79.reuse, P0 ;  /* 0x0000004f0b00720c */ /* 0x080fe40000726670 */
[----:B------:R-:W-:Y:S01]  /*17ad0*/  LOP3.LUT R60, R61, 0x380, RZ, 0xc0, !PT ;  /* 0x000003803d3c7812 */ /* 0x000fe200078ec0ff */
[----:B------:R-:W-:Y:S01]  /*17ae0*/  IMAD.X R73, RZ, RZ, R9, P2 ;  /* 0x000000ffff497224 */ /* 0x000fe200010e0609 */
[----:B------:R-:W-:Y:S02]  /*17af0*/  ISETP.GE.OR P0, PT, R0, R79, P0 ;  /* 0x0000004f0000720c */ /* 0x000fe40000706670 */
[----:B------:R-:W-:-:S02]  /*17b00*/  LOP3.LUT R11, R8, 0x380, RZ, 0xc0, !PT ;  /* 0x00000380080b7812 */ /* 0x000fc400078ec0ff */
[----:B------:R-:W-:Y:S02]  /*17b10*/  LOP3.LUT R0, R5, 0x380, RZ, 0xc0, !PT ;  /* 0x0000038005007812 */ /* 0x000fe400078ec0ff */
[----:B------:R-:W-:Y:S02]  /*17b20*/  SHF.R.U64 R60, R60, 0x3, RZ ;  /* 0x000000033c3c7819 */ /* 0x000fe400000012ff */
[----:B------:R-:W-:Y:S01]  /*17b30*/  SHF.R.U64 R11, R11, 0x3, RZ ;  /* 0x000000030b0b7819 */ /* 0x000fe200000012ff */
[----:B------:R0:W-:Y:S01]  /*17b40*/  @!P1 STG.E desc[UR52][R54.64], R4 ;  /* 0x0000000436009986 */ /* 0x0001e2000c101934 */
[----:B------:R-:W-:Y:S02]  /*17b50*/  SHF.R.U64 R0, R0, 0x3, RZ ;  /* 0x0000000300007819 */ /* 0x000fe400000012ff */
[----:B------:R-:W-:Y:S01]  /*17b60*/  LOP3.LUT R60, R60, R61, RZ, 0x3c, !PT ;  /* 0x0000003d3c3c7212 */ /* 0x000fe200078e3cff */
[----:B------:R-:W-:Y:S01]  /*17b70*/  IMAD.X R61, RZ, RZ, R9, P5 ;  /* 0x000000ffff3d7224 */ /* 0x000fe200028e0609 */
[----:B------:R-:W-:Y:S01]  /*17b80*/  LOP3.LUT R8, R11, R8, RZ, 0x3c, !PT ;  /* 0x000000080b087212 */ /* 0x000fe200078e3cff */
[----:B------:R3:W-:Y:S01]  /*17b90*/  @!P0 STG.E desc[UR52][R54.64+0x20], R3 ;  /* 0x0000200336008986 */ /* 0x0007e2000c101934 */
[----:B------:R-:W-:-:S03]  /*17ba0*/  LOP3.LUT R72, R0, R5, RZ, 0x3c, !PT ;  /* 0x0000000500487212 */ /* 0x000fc600078e3cff */
        /* <DEDUP_REMOVED lines=9> */
[----:B0-----:R-:W5:Y:S04]  /*17c40*/  LD.E.128 R4, desc[UR52][R6.64] ;  /* 0x0000003406047980 */ /* 0x001f68000c101d00 */
[----:B---3--:R-:W5:Y:S04]  /*17c50*/  LD.E.128 R52, desc[UR52][R52.64] ;  /* 0x0000003434347980 */ /* 0x008f68000c101d00 */
[----:B------:R-:W5:Y:S04]  /*17c60*/  LD.E.128 R56, desc[UR52][R56.64] ;  /* 0x0000003438387980 */ /* 0x000f68000c101d00 */
[----:B------:R-:W5:Y:S04]  /*17c70*/  LD.E.128 R60, desc[UR52][R60.64] ;  /* 0x000000343c3c7980 */ /* 0x000f68000c101d00 */
[----:B------:R-:W5:Y:S04]  /*17c80*/  LD.E.128 R64, desc[UR52][R64.64] ;  /* 0x0000003440407980 */ /* 0x000f68000c101d00 */
[----:B------:R-:W5:Y:S04]  /*17c90*/  LD.E.128 R68, desc[UR52][R68.64] ;  /* 0x0000003444447980 */ /* 0x000f68000c101d00 */
[----:B------:R-:W5:Y:S01]  /*17ca0*/  LD.E.128 R72, desc[UR52][R72.64] ;  /* 0x0000003448487980 */ /* 0x000f62000c101d00 */
[----:B------:R-:W-:Y:S01]  /*17cb0*/  IMAD R3, R21, UR4, RZ ;  /* 0x0000000415037c24 */ /* 0x000fe2000f8e02ff */
[----:B------:R-:W-:Y:S01]  /*17cc0*/  @!PT LDS RZ, [RZ] ;  /* 0x00000000fffff984 */ /* 0x000fe20000000800 */
[----:B------:R-:W-:Y:S01]  /*17cd0*/  @!PT LDS RZ, [RZ] ;  /* 0x00000000fffff984 */ /* 0x000fe20000000800 */
[----:B------:R-:W-:Y:S01]  /*17ce0*/  @!PT LDS RZ, [RZ] ;  /* 0x00000000fffff984 */ /* 0x000fe20000000800 */
[----:B------:R-:W-:Y:S01]  /*17cf0*/  @!PT LDS RZ, [RZ] ;  /* 0x00000000fffff984 */ /* 0x000fe20000000800 */
[----:B------:R0:W-:Y:S06]  /*17d00*/  MEMBAR.ALL.CTA ;  /* 0x0000000000007992 */ /* 0x0001ec0000008000 */
[----:B0-----:R-:W0:Y:S01]  /*17d10*/  FENCE.VIEW.ASYNC.S ;  /* 0x00000000000073c6 */ /* 0x001e220000000000 */
[----:B------:R-:W-:-:S04]  /*17d20*/  IMAD.WIDE.U32 R76, R20, UR4, R208 ;  /* 0x00000004144c7c25 */ /* 0x000fc8000f8e00d0 */
[----:B------:R-:W-:Y:S01]  /*17d30*/  IMAD R3, R20, UR5, R3 ;  /* 0x0000000514037c24 */ /* 0x000fe2000f8e0203 */
[----:B------:R-:W-:Y:S01]  /*17d40*/  ULDC.64 UR4, c[0x0][0xae0] ;  /* 0x0002b80000047ab9 */ /* 0x000fe20000000a00 */
[----:B------:R-:W-:Y:S02]  /*17d50*/  VIADD R0, R214, 0x20 ;  /* 0x00000020d6007836 */ /* 0x000fe40000000000 */
[----:B------:R-:W-:Y:S02]  /*17d60*/  IMAD R21, R78, UR4, RZ ;  /* 0x000000044e157c24 */ /* 0x000fe4000f8e02ff */
[----:B------:R-:W-:Y:S01]  /*17d70*/  IMAD.IADD R77, R77, 0x1, R3 ;  /* 0x000000014d4d7824 */ /* 0x000fe200078e0203 */
[----:B------:R-:W-:Y:S01]  /*17d80*/  ISETP.GE.AND P2, PT, R0, R83, PT ;  /* 0x000000530000720c */ /* 0x000fe20003f46270 */
[----:B------:R-:W-:Y:S02]  /*17d90*/  VIADD R3, R214, 0x40 ;  /* 0x00000040d6037836 */ /* 0x000fe40000000000 */
[----:B------:R-:W-:-:S02]  /*17da0*/  IMAD R79, R220, UR5, R21 ;  /* 0x00000005dc4f7c24 */ /* 0x000fc4000f8e0215 */
[----:B------:R-:W-:Y:S01]  /*17db0*/  IMAD.WIDE.U32 R20, R220, UR4, R76 ;  /* 0x00000004dc147c25 */ /* 0x000fe2000f8e004c */
[----:B------:R-:W-:-:S03]  /*17dc0*/  ULDC.64 UR4, c[0x0][0xae8] ;  /* 0x0002ba0000047ab9 */ /* 0x000fc60000000a00 */
        /* <DEDUP_REMOVED lines=8> */
[----:B0-----:R0:W-:Y:S03]  /*17e50*/  SYNCS.ARRIVE.TRANS64.RED.A1T0 RZ, [R0+URZ], RZ ;  /* 0x000000ff00ff79a7 */ /* 0x0011e6000810043f */
[----:B------:R-:W-:-:S02]  /*17e60*/  IMAD R3, R81, UR5, R3 ;  /* 0x0000000551037c24 */ /* 0x000fc4000f8e0203 */
[----:B------:R-:W-:-:S04]  /*17e70*/  IMAD.WIDE R76, R234, 0x80, R214 ;  /* 0x00000080ea4c7825 */ /* 0x000fc800078e02d6 */
[----:B------:R-:W-:Y:S01]  /*17e80*/  IMAD.IADD R83, R79, 0x1, R3 ;  /* 0x000000014f537824 */ /* 0x000fe200078e0203 */
[----:B0-----:R-:W-:Y:S06]  /*17e90*/  @P3 BRA `(.L_x_2189) ;  /* 0x0000000000583947 */ /* 0x001fec0003800000 */
[----:B------:R-:W-:Y:S01]  /*17ea0*/  ULDC.64 UR4, c[0x0][0xad8] ;  /* 0x0002b60000047ab9 */ /* 0x000fe20000000a00 */
[----:B------:R-:W-:Y:S01]  /*17eb0*/  IMAD.MOV.U32 R20, RZ, RZ, R78 ;  /* 0x000000ffff147224 */ /* 0x000fe200078e004e */
[----:B------:R-:W-:Y:S01]  /*17ec0*/  ULDC.64 UR6, c[0x0][0xa80] ;  /* 0x0002a00000067ab9 */ /* 0x000fe20000000a00 */
[----:B------:R-:W-:Y:S02]  /*17ed0*/  IMAD.MOV.U32 R21, RZ, RZ, R83 ;  /* 0x000000ffff157224 */ /* 0x000fe400078e0053 */
[----:B------:R-:W-:Y:S02]  /*17ee0*/  IMAD R3, R77, UR4, RZ ;  /* 0x000000044d037c24 */ /* 0x000fe4000f8e02ff */
[----:B------:R-:W-:Y:S01]  /*17ef0*/  IMAD.WIDE.U32 R20, R76, UR4, R20 ;  /* 0x000000044c147c25 */ /* 0x000fe2000f8e0014 */
[----:B------:R-:W-:Y:S02]  /*17f00*/  ULDC UR4, c[0x0][0xa8c] ;  /* 0x0002a30000047ab9 */ /* 0x000fe40000000800 */
[----:B------:R-:W-:Y:S01]  /*17f10*/  ISETP.GE.AND P5, PT, R208, UR4, PT ;  /* 0x00000004d0007c0c */ /* 0x000fe2000bfa6270 */
[----:B------:R-:W-:Y:S01]  /*17f20*/  IMAD R3, R76, UR5, R3 ;  /* 0x000000054c037c24 */ /* 0x000fe2000f8e0203 */
[----:B------:R-:W-:Y:S01]  /*17f30*/  LEA R80, P3, R20, UR6, 0x1 ;  /* 0x0000000614507c11 */ /* 0x000fe2000f8608ff */
[----:B------:R-:W-:-:S02]  /*17f40*/  VIADD R0, R208, 0x40 ;  /* 0x00000040d0007836 */ /* 0x000fc40000000000 */
[----:B------:R-:W-:-:S03]  /*17f50*/  IMAD.IADD R3, R21, 0x1, R3 ;  /* 0x0000000115037824 */ /* 0x000fc600078e0203 */
[----:B------:R-:W-:Y:S01]  /*17f60*/  ISETP.GE.AND P4, PT, R0, UR4, PT ;  /* 0x0000000400007c0c */ /* 0x000fe2000bf86270 */
[----:B------:R-:W-:Y:S01]  /*17f70*/  VIADD R0, R208, 0xc0 ;  /* 0x000000c0d0007836 */ /* 0x000fe20000000000 */
        /* <DEDUP_REMOVED lines=8> */
.L_x_2189:
[----:B------:R-:W-:Y:S05]  /*18000*/  BSYNC B1 ;  /* 0x0000000000017941 */ /* 0x000fea0003800000 */
.L_x_2188:
[----:B------:R-:W-:Y:S04]  /*18010*/  BSSY B1, `(.L_x_2190) ;  /* 0x000001a000017945 */ /* 0x000fe80003800000 */
[----:B------:R-:W-:Y:S05]  /*18020*/  @P2 BRA `(.L_x_2191) ;  /* 0x0000000000602947 */ /* 0x000fea0003800000 */
[----:B------:R-:W-:Y:S01]  /*18030*/  IADD3 R3, P2, R76, 0x20, RZ ;  /* 0x000000204c037810 */ /* 0x000fe20007f5e0ff */
[----:B------:R-:W-:Y:S01]  /*18040*/  ULDC.64 UR6, c[0x0][0xad8] ;  /* 0x0002b60000067ab9 */ /* 0x000fe20000000a00 */
[----:B0----5:R-:W-:Y:S01]  /*18050*/  IMAD.MOV.U32 R8, RZ, RZ, R78 ;  /* 0x000000ffff087224 */ /* 0x021fe200078e004e */
        /* <DEDUP_REMOVED lines=21> */
.L_x_2191:
[----:B------:R-:W-:Y:S05]  /*181b0*/  BSYNC B1 ;  /* 0x0000000000017941 */ /* 0x000fea0003800000 */
.L_x_2190:
[----:B------:R-:W-:Y:S04]  /*181c0*/  BSSY B1, `(.L_x_2192) ;  /* 0x000001a000017945 */ /* 0x000fe80003800000 */
[----:B------:R-:W-:Y:S05]  /*181d0*/  @P0 BRA `(.L_x_2193) ;  /* 0x0000000000600947 */ /* 0x000fea0003800000 */
[----:B------:R-:W-:Y:S01]  /*181e0*/  IADD3 R3, P0, R76, 0x40, RZ ;  /* 0x000000404c037810 */ /* 0x000fe20007f1e0ff */
[C---:B---3-5:R-:W-:Y:S01]  /*181f0*/  VIADD R4, R208.reuse, 0x40 ;  /* 0x00000040d0047836 */ /* 0x068fe20000000000 */
        /* <DEDUP_REMOVED lines=22> */
.L_x_2193:
[----:B------:R-:W-:Y:S05]  /*18360*/  BSYNC B1 ;  /* 0x0000000000017941 */ /* 0x000fea0003800000 */
.L_x_2192:
[----:B------:R-:W-:Y:S05]  /*18370*/  @P1 BRA `(.L_x_2194) ;  /* 0x0000000c00481947 */ /* 0x000fea0003800000 */
[----:B------:R-:W-:Y:S01]  /*18380*/  IADD3 R3, P0, R76, 0x60, RZ ;  /* 0x000000604c037810 */ /* 0x000fe20007f1e0ff */
[C---:B------:R-:W-:Y:S01]  /*18390*/  VIADD R0, R208.reuse, 0x40 ;  /* 0x00000040d0007836 */ /* 0x040fe20000000000 */
[----:B------:R-:W-:Y:S01]  /*183a0*/  ULDC UR4, c[0x0][0xa8c] ;  /* 0x0002a30000047ab9 */ /* 0x000fe20000000800 */
[----:B------:R-:W-:Y:S01]  /*183b0*/  ULDC.64 UR6, c[0x0][0xad8] ;  /* 0x0002b60000067ab9 */ /* 0x000fe20000000a00 */
[----:B---3-5:R-:W-:Y:S01]  /*183c0*/  IMAD.MOV.U32 R4, RZ, RZ, R78 ;  /* 0x000000ffff047224 */ /* 0x028fe200078e004e */
        /* <DEDUP_REMOVED lines=11> */
[----:B----4-:R-:W-:Y:S01]  /*18480*/  LEA R6, P0, R4, UR6, 0x1 ;  /* 0x0000000604067c11 */ /* 0x010fe2000f8008ff */
        /* <DEDUP_REMOVED lines=9> */
.L_x_2186:
[----:B------:R-:W-:Y:S01]  /*18520*/  ULDC.64 UR4, c[0x0][0xbd8] ;  /* 0x0002f60000047ab9 */ /* 0x000fe20000000a00 */
[----:B------:R-:W3:Y:S01]  /*18530*/  LDC.64 R4, c[0x0][0xbd8] ;  /* 0x0002f600ff047b82 */ /* 0x000ee20000000a00 */
[----:B------:R-:W-:Y:S01]  /*18540*/  ISETP.NE.U32.AND P0, PT, RZ, UR4, PT ;  /* 0x00000004ff007c0c */ /* 0x000fe2000bf05070 */
[----:B------:R-:W-:-:S03]  /*18550*/  IMAD.MOV.U32 R9, RZ, RZ, RZ ;  /* 0x000000ffff097224 */ /* 0x000fc600078e00ff */
[----:B------:R-:W-:Y:S01]  /*18560*/  ISETP.NE.AND.EX P0, PT, RZ, UR5, PT, P0 ;  /* 0x00000005ff007c0c */ /* 0x000fe2000bf05300 */
[----:B------:R-:W-:Y:S02]  /*18570*/  ULDC.64 UR4, c[0x0][0xbe0] ;  /* 0x0002f80000047ab9 */ /* 0x000fe40000000a00 */
[----:B------:R-:W-:-:S04]  /*18580*/  ISETP.NE.U32.AND P1, PT, RZ, UR4, PT ;  /* 0x00000004ff007c0c */ /* 0x000fc8000bf25070 */
[----:B------:R-:W-:Y:S01]  /*18590*/  ISETP.NE.AND.EX P1, PT, RZ, UR5, PT, P1 ;  /* 0x00000005ff007c0c */ /* 0x000fe2000bf25310 */
[----:B---3--:R-:W-:-:S12]  /*185a0*/  IMAD.WIDE R4, R221, 0x4, R4 ;  /* 0x00000004dd047825 */ /* 0x008fd800078e0204 */
[----:B------:R-:W3:Y:S01]  /*185b0*/  @P1 LDC.64 R6, c[0x0][0xbe0] ;  /* 0x0002f800ff061b82 */ /* 0x000ee20000000a00 */
[----:B------:R-:W-:Y:S02]  /*185c0*/  ULDC UR4, c[0x0][0xa88] ;  /* 0x0002a20000047ab9 */ /* 0x000fe40000000800 */
[----:B------:R-:W-:Y:S01]  /*185d0*/  IMAD.U32 R3, RZ, RZ, UR4 ;  /* 0x00000004ff037e24 */ /* 0x000fe2000f8e00ff */
[----:B------:R4:W5:Y:S01]  /*185e0*/  @P0 LDG.E R9, desc[UR52][R4.64] ;  /* 0x0000003404090981 */ /* 0x000962000c1e1900 */
[----:B------:R-:W0:Y:S01]  /*185f0*/  S2R R0, SR_TID.X ;  /* 0x0000000000007919 */ /* 0x000e220000002100 */
[----:B---3--:R-:W-:-:S05]  /*18600*/  @P1 IMAD.WIDE R6, R221, 0x4, R6 ;  /* 0x00000004dd061825 */ /* 0x008fca00078e0206 */
[----:B------:R4:W5:Y:S01]  /*18610*/  @P1 LDG.E R3, desc[UR52][R6.64] ;  /* 0x0000003406031981 */ /* 0x000962000c1e1900 */
[----:B0-----:R-:W-:-:S05]  /*18620*/  VIADD R0, R0, 0xffffff80 ;  /* 0xffffff8000007836 */ /* 0x001fca0000000000 */
[----:B------:R-:W-:Y:S01]  /*18630*/  ISETP.GT.AND P2, PT, R0, 0x7f, PT ;  /* 0x0000007f0000780c */ /* 0x000fe20003f44270 */
[----:B------:R-:W-:-:S12]  /*18640*/  @P1 BRA `(.L_x_2195) ;  /* 0x0000000000101947 */ /* 0x000fd80003800000 */
[----:B------:R-:W-:Y:S05]  /*18650*/  @!P0 BRA `(.L_x_2195) ;  /* 0x00000000000c8947 */ /* 0x000fea0003800000 */
[----:B------:R-:W3:Y:S04]  /*18660*/  LDG.E R0, desc[UR52][R4.64] ;  /* 0x0000003404007981 */ /* 0x000ee8000c1e1900 */
[----:B-----5:R-:W3:Y:S02]  /*18670*/  LDG.E R3, desc[UR52][R4.64+0x4] ;  /* 0x0000043404037981 */ /* 0x020ee4000c1e1900 */
[----:B---3--:R-:W-:-:S07]  /*18680*/  IMAD.IADD R3, R3, 0x1, -R0 ;  /* 0x0000000103037824 */ /* 0x008fce00078e0a00 */
.L_x_2195:
[----:B------:R-:W-:Y:S01]  /*18690*/  SHF.R.S32.HI R0, RZ, 0x1f, R221 ;  /* 0x0000001fff007819 */ /* 0x000fe200000114dd */
[----:B------:R-:W-:Y:S01]  /*186a0*/  BSSY B1, `(.L_x_2196) ;  /* 0x000001d000017945 */ /* 0x000fe20003800000 */
[----:B------:R-:W-:Y:S02]  /*186b0*/  SHF.R.S32.HI R10, RZ, 0x1f, R220 ;  /* 0x0000001fff0a7819 */ /* 0x000fe400000114dc */
[----:B------:R-:W-:Y:S02]  /*186c0*/  SHF.R.S32.HI R209, RZ, 0x1f, R208 ;  /* 0x0000001fffd17819 */ /* 0x000fe400000114d0 */
[----:B------:R-:W-:Y:S02]  /*186d0*/  SEL R11, R221, RZ, !P0 ;  /* 0x000000ffdd0b7207 */ /* 0x000fe40004000000 */
[----:B------:R-:W-:Y:S02]  /*186e0*/  SEL R12, R0, RZ, !P0 ;  /* 0x000000ff000c7207 */ /* 0x000fe40004000000 */
[----:B-----5:R-:W-:Y:S01]  /*186f0*/  SHF.R.S32.HI R8, RZ, 0x1f, R9 ;  /* 0x0000001fff087819 */ /* 0x020fe20000011409 */
[----:B------:R-:W-:Y:S06]  /*18700*/  @P2 BRA `(.L_x_2197) ;  /* 0x0000000000582947 */ /* 0x000fec0003800000 */
[----:B----4-:R-:W0:Y:S02]  /*18710*/  S2R R5, SR_TID.X ;  /* 0x0000000000057919 */ /* 0x010e240000002100 */
[----:B0-----:R-:W-:-:S04]  /*18720*/  IMAD R0, R234, 0x80, R5 ;  /* 0x00000080ea007824 */ /* 0x001fc800078e0205 */
        /* <DEDUP_REMOVED lines=20> */
.L_x_2197:
[----:B------:R-:W-:Y:S05]  /*18870*/  BSYNC B1 ;  /* 0x0000000000017941 */ /* 0x000fea0003800000 */
.L_x_2196:
[----:B------:R-:W-:Y:S01]  /*18880*/  ULDC.64 UR4, c[0x0][0xaa0] ;  /* 0x0002a80000047ab9 */ /* 0x000fe20000000a00 */
[----:B------:R-:W-:Y:S01]  /*18890*/  IMAD R13, R234, -0x80, R3 ;  /* 0xffffff80ea0d7824 */ /* 0x000fe200078e0203 */
[----:B------:R-:W-:Y:S01]  /*188a0*/  BSSY B1, `(.L_x_2198) ;  /* 0x000002d000017945 */ /* 0x000fe20003800000 */
[----:B------:R-:W-:Y:S02]  /*188b0*/  IMAD R0, R8, UR4, RZ ;  /* 0x0000000408007c24 */ /* 0x000fe4000f8e02ff */
[----:B0---4-:R-:W-:Y:S01]  /*188c0*/  IMAD.WIDE.U32 R4, R9, UR4, R208 ;  /* 0x0000000409047c25 */ /* 0x011fe2000f8e00d0 */
[----:B------:R-:W-:-:S03]  /*188d0*/  ISETP.GE.AND P1, PT, R214, R13, PT ;  /* 0x0000000dd600720c */ /* 0x000fc60003f26270 */
[----:B------:R-:W-:Y:S01]  /*188e0*/  IMAD R9, R9, UR5, R0 ;  /* 0x0000000509097c24 */ /* 0x000fe2000f8e0200 */
[----:B------:R-:W-:Y:S01]  /*188f0*/  ULDC.64 UR4, c[0x0][0xae0] ;  /* 0x0002b80000047ab9 */ /* 0x000fe20000000a00 */
[----:B------:R-:W-:Y:S02]  /*18900*/  VIADD R0, R214, 0x20 ;  /* 0x00000020d6007836 */ /* 0x000fe40000000000 */
[----:B------:R-:W-:Y:S02]  /*18910*/  IMAD R7, R10, UR4, RZ ;  /* 0x000000040a077c24 */ /* 0x000fe4000f8e02ff */
[----:B------:R-:W-:Y:S01]  /*18920*/  IMAD.IADD R5, R5, 0x1, R9 ;  /* 0x0000000105057824 */ /* 0x000fe200078e0209 */
[----:B------:R-:W-:Y:S01]  /*18930*/  ISETP.GE.AND P0, PT, R0, R13, PT ;  /* 0x0000000d0000720c */ /* 0x000fe20003f06270 */
[C---:B------:R-:W-:Y:S01]  /*18940*/  IMAD R7, R220.reuse, UR5, R7 ;  /* 0x00000005dc077c24 */ /* 0x040fe2000f8e0207 */
[----:B------:R-:W-:Y:S01]  /*18950*/  SHF.R.S32.HI R9, RZ, 0x1f, R214 ;  /* 0x0000001fff097819 */ /* 0x000fe200000114d6 */
[----:B------:R-:W-:Y:S01]  /*18960*/  IMAD.WIDE.U32 R4, R220, UR4, R4 ;  /* 0x00000004dc047c25 */ /* 0x000fe2000f8e0004 */
[----:B------:R-:W-:-:S03]  /*18970*/  ULDC.64 UR4, c[0x0][0xae8] ;  /* 0x0002ba0000047ab9 */ /* 0x000fc60000000a00 */
        /* <DEDUP_REMOVED lines=31> */
.L_x_2199:
[----:B------:R-:W-:Y:S05]  /*18b70*/  BSYNC B1 ;  /* 0x0000000000017941 */ /* 0x000fea0003800000 */
.L_x_2198:
        /* <DEDUP_REMOVED lines=21> */
[----:B0-----:R-:W-:Y:S01]  /*18cd0*/  LEA R14, P0, R4, UR6, 0x1 ;  /* 0x00000006040e7c11 */ /* 0x001fe2000f8008ff */
[----:B------:R-:W-:-:S05]  /*18ce0*/  IMAD.IADD R3, R5, 0x1, R3 ;  /* 0x0000000105037824 */ /* 0x000fca00078e0203 */
[----:B------:R-:W-:-:S05]  /*18cf0*/  LEA.HI.X R15, R4, UR7, R3, 0x1, P0 ;  /* 0x00000007040f7c11 */ /* 0x000fca00080f0c03 */
[----:B------:R3:W-:Y:S04]  /*18d00*/  @!P2 STG.E.128 desc[UR52][R14.64], RZ ;  /* 0x000000ff0e00a986 */ /* 0x0007e8000c101d34 */
[----:B------:R3:W-:Y:S04]  /*18d10*/  @!P3 STG.E.128 desc[UR52][R14.64+0x80], RZ ;  /* 0x000080ff0e00b986 */ /* 0x0007e8000c101d34 */
[----:B------:R3:W-:Y:S04]  /*18d20*/  @!P4 STG.E.128 desc[UR52][R14.64+0x100], RZ ;  /* 0x000100ff0e00c986 */ /* 0x0007e8000c101d34 */
[----:B------:R3:W-:Y:S02]  /*18d30*/  @!P5 STG.E.128 desc[UR52][R14.64+0x180], RZ ;  /* 0x000180ff0e00d986 */ /* 0x0007e4000c101d34 */
.L_x_2201:
[----:B------:R-:W-:Y:S05]  /*18d40*/  BSYNC B1 ;  /* 0x0000000000017941 */ /* 0x000fea0003800000 */
.L_x_2200:
        /* <DEDUP_REMOVED lines=27> */
.L_x_2203:
[----:B------:R-:W-:Y:S05]  /*18f00*/  BSYNC B1 ;  /* 0x0000000000017941 */ /* 0x000fea0003800000 */
.L_x_2202:
        /* <DEDUP_REMOVED lines=25> */
.L_x_2194:
[----:B------:R-:W-:Y:S05]  /*190a0*/  BSYNC B0 ;  /* 0x0000000000007941 */ /* 0x000fea0003800000 */
.L_x_2185:
[----:B------:R-:W-:Y:S02]  /*190b0*/  ULDC UR4, c[0x0][0xc14] ;  /* 0x0003050000047ab9 */ /* 0x000fe40000000800 */
[----:B--2---:R-:W-:-:S13]  /*190c0*/  ISETP.GE.AND P0, PT, R207, UR4, PT ;  /* 0x00000004cf007c0c */ /* 0x004fda000bf06270 */
[----:B------:R-:W-:Y:S05]  /*190d0*/  @!P0 BRA `(.L_x_2204) ;  /* 0xfffffe7c00b88947 */ /* 0x000fea000383ffff */
[----:B------:R-:W-:Y:S05]  /*190e0*/  BRA `(.L_x_1991) ;  /* 0x0000006000387947 */ /* 0x000fea0003800000 */
.L_x_1989:
[----:B------:R-:W-:-:S08]  /*190f0*/  NOP ;  /* 0x0000000000007918 */ /* 0x000fd00000000000 */
[----:B--2---:R-:W0:-:S00]  /*19100*/  USETMAXREG.DEALLOC.CTAPOOL 0x18 ;  /* 0x00000018000079c8 */ /* 0x004e0000080e0500 */
[----:B0-----:R-:W-:-:S06]  /*19110*/  LOP3.LUT R0, R0, 0x3, RZ, 0xc0, !PT ;  /* 0x0000000300007812 */ /* 0x001fcc00078ec0ff */
[----:B------:R-:W0:Y:S02]  /*19120*/  SHFL.IDX PT, R0, R0, RZ, 0x1f ;  /* 0x00001fff00007589 */ /* 0x000e2400000e0000 */
[----:B0-----:R-:W-:-:S13]  /*19130*/  ISETP.NE.AND P0, PT, R0, RZ, PT ;  /* 0x000000ff0000720c */ /* 0x001fda0003f05270 */
[----:B------:R-:W-:Y:S05]  /*19140*/  @P0 BRA `(.L_x_1991) ;  /* 0x0000006000200947 */ /* 0x000fea0003800000 */
[----:B------:R-:W-:Y:S01]  /*19150*/  LOP3.LUT R7, R3, 0x1f, RZ, 0xc0, !PT ;  /* 0x0000001f03077812 */ /* 0x000fe200078ec0ff */
[----:B------:R-:W-:Y:S01]  /*19160*/  ULDC UR5, c[0x0][0xc14] ;  /* 0x0003050000057ab9 */ /* 0x000fe20000000800 */
[----:B------:R-:W-:Y:S01]  /*19170*/  LOP3.LUT R2, R2, 0xffffffdf, RZ, 0xc0, !PT ;  /* 0xffffffdf02027812 */ /* 0x000fe200078ec0ff */
[----:B------:R-:W-:Y:S01]  /*19180*/  IMAD.MOV.U32 R10, RZ, RZ, RZ ;  /* 0x000000ffff0a7224 */ /* 0x000fe200078e00ff */
[----:B------:R-:W-:Y:S01]  /*19190*/  ISETP.NE.AND P0, PT, R7, 0x1f, PT ;  /* 0x0000001f0700780c */ /* 0x000fe20003f05270 */
[----:B------:R-:W0:Y:S01]  /*191a0*/  S2UR UR6, SR_CTAID.X ;  /* 0x00000000000679c3 */ /* 0x000e220000002500 */
[----:B------:R-:W-:-:S11]  /*191b0*/  ULDC UR4, c[0x0][0xc10] ;  /* 0x0003040000047ab9 */ /* 0x000fd60000000800 */
[----:B------:R-:W-:Y:S02]  /*191c0*/  @P0 LOP3.LUT R2, R2, 0x20, RZ, 0xfc, !PT ;  /* 0x0000002002020812 */ /* 0x000fe400078efcff */
[----:B------:R-:W-:-:S13]  /*191d0*/  ISETP.GE.OR P0, PT, R7, UR5, !P0 ;  /* 0x0000000507007c0c */ /* 0x000fda000c706670 */
[----:B------:R-:W1:Y:S02]  /*191e0*/  @!P0 LDC.64 R4, c[0x0][0xc58] ;  /* 0x00031600ff048b82 */ /* 0x000e640000000a00 */
[----:B-1----:R-:W-:-:S05]  /*191f0*/  @!P0 IMAD.WIDE.U32 R4, R7, 0x4, R4 ;  /* 0x0000000407048825 */ /* 0x002fca00078e0004 */
        /* <DEDUP_REMOVED lines=9> */
[----:B--2---:R-:W1:Y:S02]  /*19290*/  SHFL.UP PT, R0, R10, 0x1, RZ ;  /* 0x042000000a007989 */ /* 0x004e6400000e00ff */
[----:B-1----:R-:W-:-:S05]  /*192a0*/  SEL R3, R0, RZ, P1 ;  /* 0x000000ff00037207 */ /* 0x002fca0000800000 */
[----:B------:R-:W-:-:S05]  /*192b0*/  IMAD.IADD R3, R10, 0x1, R3 ;  /* 0x000000010a037824 */ /* 0x000fca00078e0203 */
[----:B------:R-:W1:Y:S02]  /*192c0*/  SHFL.UP PT, R0, R3, 0x2, RZ ;  /* 0x0440000003007989 */ /* 0x000e6400000e00ff */
[----:B-1----:R-:W-:Y:S02]  /*192d0*/  SEL R0, R0, RZ, P0 ;  /* 0x000000ff00007207 */ /* 0x002fe40000000000 */
[----:B------:R-:W-:-:S03]  /*192e0*/  ISETP.GE.U32.AND P0, PT, R7, 0x4, PT ;  /* 0x000000040700780c */ /* 0x000fc60003f06070 */
[----:B------:R-:W-:-:S05]  /*192f0*/  IMAD.IADD R0, R3, 0x1, R0 ;  /* 0x0000000103007824 */ /* 0x000fca00078e0200 */
[----:B------:R-:W1:Y:S05]  /*19300*/  SHFL.UP PT, R6, R0, 0x4, RZ ;  /* 0x0480000000067989 */ /* 0x000e6a00000e00ff */
[----:B------:R-:W-:-:S04]  /*19310*/  @P0 LOP3.LUT R2, R2, 0x8, RZ, 0xfc, !PT ;  /* 0x0000000802020812 */ /* 0x000fc800078efcff */
[----:B------:R-:W-:Y:S02]  /*19320*/  LOP3.LUT R2, R2, 0xfffffffb, RZ, 0xc0, !PT ;  /* 0xfffffffb02027812 */ /* 0x000fe400078ec0ff */
[----:B-1----:R-:W-:Y:S01]  /*19330*/  SEL R5, R6, RZ, P0 ;  /* 0x000000ff06057207 */ /* 0x002fe20000000000 */
[----:B------:R-:W-:Y:S01]  /*19340*/  IMAD.MOV.U32 R6, RZ, RZ, RZ ;  /* 0x000000ffff067224 */ /* 0x000fe200078e00ff */
[----:B------:R-:W-:-:S03]  /*19350*/  ISETP.GE.U32.AND P0, PT, R7, 0x8, PT ;  /* 0x000000080700780c */ /* 0x000fc60003f06070 */
[----:B------:R-:W-:-:S05]  /*19360*/  IMAD.IADD R5, R0, 0x1, R5 ;  /* 0x0000000100057824 */ /* 0x000fca00078e0205 */
[----:B------:R-:W1:Y:S05]  /*19370*/  SHFL.UP PT, R4, R5, 0x8, RZ ;  /* 0x0500000005047989 */ /* 0x000e6a00000e00ff */
[----:B------:R-:W-:-:S04]  /*19380*/  @P0 LOP3.LUT R2, R2, 0x4, RZ, 0xfc, !PT ;  /* 0x0000000402020812 */ /* 0x000fc800078efcff */
[----:B------:R-:W-:Y:S02]  /*19390*/  LOP3.LUT R2, R2, 0xfffffffd, RZ, 0xc0, !PT ;  /* 0xfffffffd02027812 */ /* 0x000fe400078ec0ff */
[----:B-1----:R-:W-:Y:S02]  /*193a0*/  SEL R4, R4, RZ, P0 ;  /* 0x000000ff04047207 */ /* 0x002fe40000000000 */
[----:B------:R-:W-:-:S03]  /*193b0*/  ISETP.GE.U32.AND P0, PT, R7, 0x10, PT ;  /* 0x000000100700780c */ /* 0x000fc60003f06070 */
[----:B------:R-:W-:-:S05]  /*193c0*/  IMAD.IADD R4, R5, 0x1, R4 ;  /* 0x0000000105047824 */ /* 0x000fca00078e0204 */
[----:B------:R-:W1:Y:S05]  /*193d0*/  SHFL.UP PT, R3, R4, 0x10, RZ ;  /* 0x0600000004037989 */ /* 0x000e6a00000e00ff */
[----:B------:R-:W-:Y:S02]  /*193e0*/  @P0 LOP3.LUT R2, R2, 0x2, RZ, 0xfc, !PT ;  /* 0x0000000202020812 */ /* 0x000fe400078efcff */
[----:B-1----:R-:W-:-:S05]  /*193f0*/  SEL R3, R3, RZ, P0 ;  /* 0x000000ff03037207 */ /* 0x002fca0000000000 */
[----:B------:R-:W-:-:S05]  /*19400*/  IMAD.IADD R0, R4, 0x1, R3 ;  /* 0x0000000104007824 */ /* 0x000fca00078e0203 */
[----:B------:R-:W1:Y:S02]  /*19410*/  SHFL.IDX PT, R3, R0, 0x1f, 0x1f ;  /* 0x03e01f0000037f89 */ /* 0x000e6400000e0000 */
[----:B-1----:R-:W-:-:S04]  /*19420*/  IMAD R3, R3, UR4, RZ ;  /* 0x0000000403037c24 */ /* 0x002fc8000f8e02ff */
[----:B------:R-:W-:Y:S01]  /*19430*/  IMAD.MOV.U32 R4, RZ, RZ, R3 ;  /* 0x000000ffff047224 */ /* 0x000fe200078e0003 */
[----:B0-----:R-:W-:-:S13]  /*19440*/  ISETP.GT.AND P0, PT, R3, UR6, PT ;  /* 0x0000000603007c0c */ /* 0x001fda000bf04270 */
[----:B------:R-:W-:Y:S05]  /*19450*/  @P0 BRA `(.L_x_2205) ;  /* 0x0000000000bc0947 */ /* 0x000fea0003800000 */
[----:B------:R-:W-:Y:S01]  /*19460*/  IMAD.MOV.U32 R3, RZ, RZ, R4 ;  /* 0x000000ffff037224 */ /* 0x000fe200078e0004 */
[----:B------:R-:W-:Y:S01]  /*19470*/  ULDC UR5, c[0x0][0xc14] ;  /* 0x0003050000057ab9 */ /* 0x000fe20000000800 */
[----:B------:R-:W-:Y:S01]  /*19480*/  IMAD.MOV.U32 R6, RZ, RZ, RZ ;  /* 0x000000ffff067224 */ /* 0x000fe200078e00ff */
[----:B------:R-:W-:Y:S01]  /*19490*/  ULDC UR7, c[0x0][0xc14] ;  /* 0x0003050000077ab9 */ /* 0x000fe20000000800 */
[----:B------:R-:W-:-:S05]  /*194a0*/  ULDC UR4, c[0x0][0xc10] ;  /* 0x0003040000047ab9 */ /* 0x000fca0000000800 */
.L_x_2209:
        /* <DEDUP_REMOVED lines=15> */
.L_x_2208:
[----:B------:R-:W-:Y:S05]  /*195a0*/  BSYNC B0 ;  /* 0x0000000000007941 */ /* 0x000fea0003800000 */
.L_x_2207:
        /* <DEDUP_REMOVED lines=26> */
.L_x_2205:
        /* <DEDUP_REMOVED lines=20> */
.L_x_2210:
[----:B-12---:R-:W-:Y:S02]  /*19890*/  IMAD.MOV R0, RZ, RZ, -R5 ;  /* 0x000000ffff007224 */ /* 0x006fe400078e0a05 */
[----:B---3--:R-:W-:Y:S02]  /*198a0*/  IMAD R16, R16, UR4, R7 ;  /* 0x0000000410107c24 */ /* 0x008fe4000f8e0207 */
[----:B------:R-:W-:Y:S02]  /*198b0*/  IMAD R3, R0, R11, RZ ;  /* 0x0000000b00037224 */ /* 0x000fe400078e02ff */
[----:B------:R-:W-:-:S04]  /*198c0*/  IMAD.MOV.U32 R4, RZ, RZ, RZ ;  /* 0x000000ffff047224 */ /* 0x000fc800078e00ff */
[----:B------:R-:W-:Y:S01]  /*198d0*/  IMAD.HI.U32 R4, R5, R3, R4 ;  /* 0x0000000305047227 */ /* 0x000fe200078e0004 */
[----:B------:R-:W-:Y:S02]  /*198e0*/  IADD3 R3, -R16, UR6, RZ ;  /* 0x0000000610037c10 */ /* 0x000fe4000fffe1ff */
        /* <DEDUP_REMOVED lines=19> */
[----:B------:R-:W-:Y:S01]  /*19a20*/  VIADDMNMX R8, R5, UR4, R8, PT ;  /* 0x0000000405087c46 */ /* 0x000fe2000b800108 */
[----:B------:R-:W-:-:S03]  /*19a30*/  IMAD.IADD R0, R3, 0x1, R0 ;  /* 0x0000000103007824 */ /* 0x000fc600078e0200 */
[----:B------:R-:W-:-:S04]  /*19a40*/  IABS R7, R8 ;  /* 0x0000000800077213 */ /* 0x000fc80000000000 */
[----:B------:R-:W1:Y:S08]  /*19a50*/  I2F.RP R10, R7 ;  /* 0x00000007000a7306 */ /* 0x000e700000209400 */
[----:B-1----:R-:W1:Y:S02]  /*19a60*/  MUFU.RCP R10, R10 ;  /* 0x0000000a000a7308 */ /* 0x002e640000001000 */
[----:B-1----:R-:W-:-:S06]  /*19a70*/  VIADD R4, R10, 0xffffffe ;  /* 0x0ffffffe0a047836 */ /* 0x002fcc0000000000 */
[----:B------:R1:W2:Y:S02]  /*19a80*/  F2I.FTZ.U32.TRUNC.NTZ R5, R4 ;  /* 0x0000000400057305 */ /* 0x0002a4000021f000 */
[----:B-1----:R-:W-:Y:S02]  /*19a90*/  IMAD.MOV.U32 R4, RZ, RZ, RZ ;  /* 0x000000ffff047224 */ /* 0x002fe400078e00ff */
[----:B--2---:R-:W-:-:S04]  /*19aa0*/  IMAD.MOV R6, RZ, RZ, -R5 ;  /* 0x000000ffff067224 */ /* 0x004fc800078e0a05 */
        /* <DEDUP_REMOVED lines=22> */
.L_x_2206:
[----:B------:R-:W-:Y:S02]  /*19c10*/  IMAD.MOV.U32 R17, RZ, RZ, RZ ;  /* 0x000000ffff117224 */ /* 0x000fe400078e00ff */
[----:B------:R-:W-:Y:S02]  /*19c20*/  IMAD.U32 R16, RZ, RZ, UR6 ;  /* 0x00000006ff107e24 */ /* 0x000fe4000f8e00ff */
[----:B------:R-:W-:-:S07]  /*19c30*/  IMAD.MOV.U32 R18, RZ, RZ, RZ ;  /* 0x000000ffff127224 */ /* 0x000fce00078e00ff */
.L_x_2211:
        /* <DEDUP_REMOVED lines=16> */
[----:B------:R-:W-:Y:S01]  /*19d40*/  ULDC.64 UR38, c[0x0][0x198] ;  /* 0x0000660000267ab9 */ /* 0x000fe20000000a00 */
[----:B------:R-:W-:Y:S02]  /*19d50*/  ULDC UR36, c[0x0][0xc] ;  /* 0x0000030000247ab9 */ /* 0x000fe40000000800 */
[----:B------:R1:W-:Y:S04]  /*19d60*/  STL [R1+0xc], R0 ;  /* 0x00000c0001007387 */ /* 0x0003e80000100800 */
[----:B------:R1:W-:Y:S04]  /*19d70*/  STL [R1+0x4], RZ ;  /* 0x000004ff01007387 */ /* 0x0003e80000100800 */
[----:B------:R1:W-:Y:S04]  /*19d80*/  STL [R1], RZ ;  /* 0x000000ff01007387 */ /* 0x0003e80000100800 */
[----:B------:R1:W-:Y:S02]  /*19d90*/  STL [R1+0x8], R0 ;  /* 0x0000080001007387 */ /* 0x0003e40000100800 */
.L_x_2312:
[----:B------:R-:W-:Y:S05]  /*19da0*/  YIELD ;  /* 0x0000000000007946 */ /* 0x000fea0003800000 */
[----:B------:R-:W-:Y:S01]  /*19db0*/  ULDC.64 UR4, c[0x0][0xa28] ;  /* 0x00028a0000047ab9 */ /* 0x000fe20000000a00 */
[----:B------:R-:W-:Y:S01]  /*19dc0*/  IMAD.MOV.U32 R6, RZ, RZ, RZ ;  /* 0x000000ffff067224 */ /* 0x000fe200078e00ff */
[----:B------:R-:W-:Y:S01]  /*19dd0*/  ISETP.NE.U32.AND P0, PT, RZ, UR4, PT ;  /* 0x00000004ff007c0c */ /* 0x000fe2000bf05070 */
[----:B-1----:R-:W-:Y:S01]  /*19de0*/  IMAD.MOV.U32 R0, RZ, RZ, RZ ;  /* 0x000000ffff007224 */ /* 0x002fe200078e00ff */
[----:B------:R-:W-:Y:S01]  /*19df0*/  ULDC.64 UR8, c[0x0][0xa08] ;  /* 0x0002820000087ab9 */ /* 0x000fe20000000a00 */
[----:B------:R-:W-:Y:S01]  /*19e00*/  ULDC.64 UR10, c[0x0][0xa10] ;  /* 0x00028400000a7ab9 */ /* 0x000fe20000000a00 */
        /* <DEDUP_REMOVED lines=21> */
[----:B------:R-:W-:Y:S01]  /*19f60*/  ISETP.NE.U32.AND P1, PT, RZ, UR8, PT ;  /* 0x00000008ff007c0c */ /* 0x000fe2000bf25070 */
[----:B------:R-:W-:Y:S01]  /*19f70*/  ULDC UR6, c[0x0][0x338] ;  /* 0x0000ce0000067ab9 */ /* 0x000fe20000000800 */
[----:B------:R-:W-:Y:S01]  /*19f80*/  ULDC UR4, c[0x0][0x404] ;  /* 0x0001010000047ab9 */ /* 0x000fe20000000800 */
[----:B------:R-:W-:Y:S01]  /*19f90*/  UISETP.NE.AND.EX UP0, UPT, UR5, URZ, UPT, UP0 ;  /* 0x0000003f0500728c */ /* 0x000fe2000bf05300 */
[----:B------:R-:W-:Y:S01]  /*19fa0*/  ISETP.NE.AND.EX P3, PT, RZ, UR9, PT, P1 ;  /* 0x00000009ff007c0c */ /* 0x000fe2000bf65310 */
[----:B------:R-:W-:Y:S01]  /*19fb0*/  IMAD.U32 R9, RZ, RZ, UR6 ;  /* 0x00000006ff097e24 */ /* 0x000fe2000f8e00ff */
[----:B------:R-:W-:Y:S01]  /*19fc0*/  ULDC UR5, c[0x0][0x2e0] ;  /* 0x0000b80000057ab9 */ /* 0x000fe20000000800 */
[----:B------:R-:W-:Y:S01]  /*19fd0*/  USEL UR4, UR4, 0x1, UP0 ;  /* 0x0000000104047887 */ /* 0x000fe20008000000 */
[----:B------:R-:W-:-:S03]  /*19fe0*/  ISETP.NE.U32.AND P1, PT, RZ, UR10, PT ;  /* 0x0000000aff007c0c */ /* 0x000fc6000bf25070 */
[----:B------:R-:W-:Y:S01]  /*19ff0*/  UIMAD UR4, UR4, UR5, URZ ;  /* 0x00000005040472a4 */ /* 0x000fe2000f8e023f */
[----:B------:R-:W-:-:S05]  /*1a000*/  ISETP.NE.AND.EX P1, PT, RZ, UR11, PT, P1 ;  /* 0x0000000bff007c0c */ /* 0x000fca000bf25310 */
[----:B------:R-:W-:Y:S01]  /*1a010*/  IMAD.U32 R7, RZ, RZ, UR4 ;  /* 0x00000004ff077e24 */ /* 0x000fe2000f8e00ff */
[----:B-1----:R-:W-:Y:S07]  /*1a020*/  @P0 BRA `(.L_x_2213) ;  /* 0x0000000000100947 */ /* 0x002fee0003800000 */
[----:B------:R-:W-:Y:S05]  /*1a030*/  @!P2 BRA `(.L_x_2213) ;  /* 0x00000000000ca947 */ /* 0x000fea0003800000 */
[----:B------:R-:W2:Y:S04]  /*1a040*/  LDG.E R5, desc[UR52][R2.64] ;  /* 0x0000003402057981 */ /* 0x000ea8000c1e1900 */
[----:B-----5:R-:W2:Y:S02]  /*1a050*/  LDG.E R0, desc[UR52][R2.64+0x4] ;  /* 0x0000043402007981 */ /* 0x020ea4000c1e1900 */
[----:B--2---:R-:W-:-:S07]  /*1a060*/  IMAD.IADD R0, R0, 0x1, -R5 ;  /* 0x0000000100007824 */ /* 0x004fce00078e0a05 */
.L_x_2213:
[----:B------:R-:W1:Y:S01]  /*1a070*/  LDC.64 R4, c[0x0][0xa08] ;  /* 0x00028200ff047b82 */ /* 0x000e620000000a00 */
[----:B------:R-:W-:Y:S01]  /*1a080*/  IMAD.MOV.U32 R8, RZ, RZ, RZ ;  /* 0x000000ffff087224 */ /* 0x000fe200078e00ff */
[----:B------:R-:W-:-:S06]  /*1a090*/  ULDC.64 UR4, c[0x0][0xa20] ;  /* 0x0002880000047ab9 */ /* 0x000fcc0000000a00 */
[----:B------:R-:W2:Y:S01]  /*1a0a0*/  LDC.64 R2, c[0x0][0xa10] ;  /* 0x00028400ff027b82 */ /* 0x000ea20000000a00 */
[----:B-1----:R-:W-:-:S05]  /*1a0b0*/  IMAD.WIDE R4, R19, 0x4, R4 ;  /* 0x0000000413047825 */ /* 0x002fca00078e0204 */
[----:B------:R-:W3:Y:S01]  /*1a0c0*/  @P3 LDG.E R8, desc[UR52][R4.64] ;  /* 0x0000003404083981 */ /* 0x000ee2000c1e1900 */
[----:B------:R-:W-:Y:S02]  /*1a0d0*/  IMAD.MOV.U32 R10, RZ, RZ, RZ ;  /* 0x000000ffff0a7224 */ /* 0x000fe400078e00ff */
[----:B--2---:R-:W-:-:S05]  /*1a0e0*/  IMAD.WIDE R2, R19, 0x4, R2 ;  /* 0x0000000413027825 */ /* 0x004fca00078e0202 */
[----:B------:R1:W5:Y:S01]  /*1a0f0*/  @P1 LDG.E R10, desc[UR52][R2.64] ;  /* 0x00000034020a1981 */ /* 0x000362000c1e1900 */
[----:B------:R-:W-:-:S04]  /*1a100*/  ISETP.NE.U32.AND P0, PT, RZ, UR4, PT ;  /* 0x00000004ff007c0c */ /* 0x000fc8000bf05070 */
[----:B------:R-:W-:Y:S01]  /*1a110*/  ISETP.NE.AND.EX P0, PT, RZ, UR5, PT, P0 ;  /* 0x00000005ff007c0c */ /* 0x000fe2000bf05300 */
[----:B---3-5:R-:W-:-:S05]  /*1a120*/  IMAD.IADD R8, R8, 0x1, R6 ;  /* 0x0000000108087824 */ /* 0x028fca00078e0206 */
[----:B------:R1:W-:Y:S07]  /*1a130*/  STL [R1+0x10], R8 ;  /* 0x0000100801007387 */ /* 0x0003ee0000100800 */
[----:B------:R-:W-:Y:S05]  /*1a140*/  @!P0 BRA `(.L_x_2214) ;  /* 0x0000000000108947 */ /* 0x000fea0003800000 */
[----:B------:R-:W2:Y:S02]  /*1a150*/  LDC.64 R4, c[0x0][0xa20] ;  /* 0x00028800ff047b82 */ /* 0x000ea40000000a00 */
[----:B--2---:R-:W-:-:S05]  /*1a160*/  IMAD.WIDE R4, R19, 0x4, R4 ;  /* 0x0000000413047825 */ /* 0x004fca00078e0204 */
[----:B------:R2:W5:Y:S01]  /*1a170*/  LDG.E R7, desc[UR52][R4.64] ;  /* 0x0000003404077981 */ /* 0x000562000c1e1900 */
[----:B------:R-:W-:Y:S05]  /*1a180*/  BRA `(.L_x_2215) ;  /* 0x0000000000107947 */ /* 0x000fea0003800000 */
.L_x_2214:
[----:B------:R-:W-:Y:S05]  /*1a190*/  @!P3 BRA `(.L_x_2215) ;  /* 0x00000000000cb947 */ /* 0x000fea0003800000 */
[----:B------:R-:W2:Y:S04]  /*1a1a0*/  LDG.E R7, desc[UR52][R4.64] ;  /* 0x0000003404077981 */ /* 0x000ea8000c1e1900 */
[----:B------:R-:W2:Y:S02]  /*1a1b0*/  LDG.E R4, desc[UR52][R4.64+0x4] ;  /* 0x0000043404047981 */ /* 0x000ea4000c1e1900 */
[----:B--2---:R-:W-:-:S07]  /*1a1c0*/  IMAD.IADD R7, R4, 0x1, -R7 ;  /* 0x0000000104077824 */ /* 0x004fce00078e0a07 */
.L_x_2215:
[----:B--2---:R-:W2:Y:S04]  /*1a1d0*/  @P1 LDG.E R4, desc[UR52][R2.64] ;  /* 0x0000003402041981 */ /* 0x004ea8000c1e1900 */
[----:B-1----:R-:W2:Y:S01]  /*1a1e0*/  @P1 LDG.E R2, desc[UR52][R2.64+0x4] ;  /* 0x0000043402021981 */ /* 0x002ea2000c1e1900 */
[----:B-----5:R-:W-:Y:S02]  /*1a1f0*/  IMAD.IADD R5, R7, 0x1, -R6 ;  /* 0x0000000107057824 */ /* 0x020fe400078e0a06 */
[----:B--2---:R-:W-:Y:S01]  /*1a200*/  @P1 IMAD.IADD R9, R2, 0x1, -R4 ;  /* 0x0000000102091824 */ /* 0x004fe200078e0a04 */
[----:B------:R-:W-:-:S03]  /*1a210*/  LEA R4, R17, 0x80, 0x7 ;  /* 0x0000008011047811 */ /* 0x000fc600078e38ff */
[----:B------:R-:W-:-:S04]  /*1a220*/  IMAD.IADD R8, R5, 0x1, R9 ;  /* 0x0000000105087824 */ /* 0x000fc800078e0209 */
[C---:B------:R-:W-:Y:S01]  /*1a230*/  VIADD R20, R8.reuse, 0x5f ;  /* 0x0000005f08147836 */ /* 0x040fe20000000000 */
[----:B------:R-:W-:-:S03]  /*1a240*/  IADD3 R4, R8, R4, -R0 ;  /* 0x0000000408047210 */ /* 0x000fc60007ffe800 */
[----:B------:R-:W-:-:S05]  /*1a250*/  IMAD.HI R20, R20, 0x2aaaaaab, RZ ;  /* 0x2aaaaaab14147827 */ /* 0x000fca00078e02ff */
[----:B------:R-:W-:-:S04]  /*1a260*/  SHF.R.U32.HI R2, RZ, 0x1f, R20 ;  /* 0x0000001fff027819 */ /* 0x000fc80000011614 */
[----:B------:R-:W-:Y:S02]  /*1a270*/  LEA.HI.SX32 R20, R20, R2, 0x1c ;  /* 0x0000000214147211 */ /* 0x000fe400078fe2ff */
[----:B------:R-:W1:Y:S02]  /*1a280*/  LDC.64 R2, c[0x0][0x9e0] ;  /* 0x00027800ff027b82 */ /* 0x000e640000000a00 */
[----:B-1----:R-:W-:Y:S01]  /*1a290*/  ISETP.GE.AND P2, PT, R3, 0x1, PT ;  /* 0x000000010300780c */ /* 0x002fe20003f46270 */
[----:B------:R-:W-:-:S12]  /*1a2a0*/  IMAD.IADD R2, R4, 0x1, R2 ;  /* 0x0000000104027824 */ /* 0x000fd800078e0202 */
[----:B------:R-:W-:Y:S05]  /*1a2b0*/  @!P2 BRA `(.L_x_2216) ;  /* 0x000000000048a947 */ /* 0x000fea0003800000 */
        /* <DEDUP_REMOVED lines=11> */
.L_x_2218:
[----:B------:R-:W-:-:S13]  /*1a370*/  ISETP.NE.AND P0, PT, R3, 0x1, PT ;  /* 0x000000010300780c */ /* 0x000fda0003f05270 */
[----:B------:R-:W1:Y:S02]  /*1a380*/  @P0 LDC.64 R6, c[0x0][0x9e8] ;  /* 0x00027a00ff060b82 */ /* 0x000e640000000a00 */
[----:B-1----:R-:W-:-:S05]  /*1a390*/  @P0 IMAD.HI.U32 R6, R11, R6, RZ ;  /* 0x000000060b060227 */ /* 0x002fca00078e00ff */
[----:B------:R-:W-:-:S07]  /*1a3a0*/  @P0 SHF.R.U32.HI R11, RZ, R7, R6 ;  /* 0x00000007ff0b0219 */ /* 0x000fce0000011606 */
.L_x_2219:
[----:B------:R-:W-:Y:S05]  /*1a3b0*/  BSYNC B0 ;  /* 0x0000000000007941 */ /* 0x000fea0003800000 */
.L_x_2217:
[----:B------:R-:W-:-:S05]  /*1a3c0*/  IMAD R11, R11, R3, R3 ;  /* 0x000000030b0b7224 */ /* 0x000fca00078e0203 */
[----:B------:R-:W-:-:S07]  /*1a3d0*/  VIMNMX R2, R2, R11, PT ;  /* 0x0000000b02027248 */ /* 0x000fce0003fe0100 */
.L_x_2216:
        /* <DEDUP_REMOVED lines=15> */
.L_x_2222:
[----:B------:R-:W-:Y:S01]  /*1a4d0*/  ISETP.NE.AND P0, PT, R3, 0x1, PT ;  /* 0x000000010300780c */ /* 0x000fe20003f05270 */
[----:B------:R-:W-:-:S12]  /*1a4e0*/  IMAD.MOV.U32 R11, RZ, RZ, R0 ;  /* 0x000000ffff0b7224 */ /* 0x000fd800078e0000 */
[----:B------:R-:W1:Y:S02]  /*1a4f0*/  @P0 LDC.64 R6, c[0x0][0x9e8] ;  /* 0x00027a00ff060b82 */ /* 0x000e640000000a00 */
[----:B-1----:R-:W-:-:S05]  /*1a500*/  @P0 IMAD.HI.U32 R6, R0, R6, RZ ;  /* 0x0000000600060227 */ /* 0x002fca00078e00ff */
[----:B------:R-:W-:-:S07]  /*1a510*/  @P0 SHF.R.U32.HI R11, RZ, R7, R6 ;  /* 0x00000007ff0b0219 */ /* 0x000fce0000011606 */
.L_x_2223:
[----:B------:R-:W-:Y:S05]  /*1a520*/  BSYNC B0 ;  /* 0x0000000000007941 */ /* 0x000fea0003800000 */
.L_x_2221:
[----:B------:R-:W-:-:S05]  /*1a530*/  IMAD R3, R11, R3, RZ ;  /* 0x000000030b037224 */ /* 0x000fca00078e02ff */
[----:B------:R-:W-:-:S07]  /*1a540*/  VIMNMX R8, R8, R3, !PT ;  /* 0x0000000308087248 */ /* 0x000fce0007fe0100 */
.L_x_2220:
[----:B------:R-:W-:Y:S01]  /*1a550*/  VIADD R2, R2, 0x5f ;  /* 0x0000005f02027836 */ /* 0x000fe20000000000 */
[----:B------:R-:W-:Y:S01]  /*1a560*/  BSSY B0, `(.L_x_2224) ;  /* 0x00000ea000007945 */ /* 0x000fe20003800000 */
[----:B------:R-:W-:Y:S01]  /*1a570*/  IMAD.HI R8, R8, 0x2aaaaaab, RZ ;  /* 0x2aaaaaab08087827 */ /* 0x000fe200078e02ff */
[----:B------:R-:W-:-:S03]  /*1a580*/  PLOP3.LUT P2, PT, PT, PT, PT, 0x80, 0x0 ;  /* 0x000000000000781c */ /* 0x000fc60003f4f070 */
[----:B------:R-:W-:-:S05]  /*1a590*/  IMAD.HI R2, R2, 0x2aaaaaab, RZ ;  /* 0x2aaaaaab02027827 */ /* 0x000fca00078e02ff */
[----:B------:R-:W-:-:S04]  /*1a5a0*/  SHF.R.U32.HI R3, RZ, 0x1f, R2 ;  /* 0x0000001fff037819 */ /* 0x000fc80000011602 */
[----:B------:R-:W-:Y:S02]  /*1a5b0*/  LEA.HI.SX32 R3, R2, R3, 0x1c ;  /* 0x0000000302037211 */ /* 0x000fe400078fe2ff */
[----:B------:R-:W-:Y:S02]  /*1a5c0*/  SHF.R.U32.HI R2, RZ, 0x1f, R8 ;  /* 0x0000001fff027819 */ /* 0x000fe40000011608 */
[----:B------:R-:W-:Y:S02]  /*1a5d0*/  VIMNMX R3, R20, R3, PT ;  /* 0x0000000314037248 */ /* 0x000fe40003fe0100 */
[----:B------:R-:W-:-:S03]  /*1a5e0*/  LEA.HI.SX32 R2, R8, R2, 0x1c ;  /* 0x0000000208027211 */ /* 0x000fc600078fe2ff */
[----:B------:R-:W-:Y:S01]  /*1a5f0*/  IMAD R3, R3, 0x60, -R5 ;  /* 0x0000006003037824 */ /* 0x000fe200078e0a05 */
[----:B------:R-:W-:-:S04]  /*1a600*/  VIMNMX R2, RZ, R2, !PT ;  /* 0x00000002ff027248 */ /* 0x000fc80007fe0100 */
[----:B------:R-:W-:Y:S01]  /*1a610*/  VIMNMX R9, R3, R9, PT ;  /* 0x0000000903097248 */ /* 0x000fe20003fe0100 */
[----:B------:R-:W-:-:S05]  /*1a620*/  IMAD R2, R2, 0x60, -R5 ;  /* 0x0000006002027824 */ /* 0x000fca00078e0a05 */
[----:B------:R-:W-:-:S04]  /*1a630*/  VIMNMX R5, RZ, R2, !PT ;  /* 0x00000002ff057248 */ /* 0x000fc80007fe0100 */
[----:B------:R-:W-:Y:S01]  /*1a640*/  ISETP.GT.AND P0, PT, R9, R5, PT ;  /* 0x000000050900720c */ /* 0x000fe20003f04270 */
[----:B------:R-:W-:-:S05]  /*1a650*/  IMAD.WIDE.U32 R2, R5, -0x55555555, RZ ;  /* 0xaaaaaaab05027825 */ /* 0x000fca00078e00ff */
[----:B------:R-:W-:-:S05]  /*1a660*/  SHF.R.U32.HI R2, RZ, 0x6, R3 ;  /* 0x00000006ff027819 */ /* 0x000fca0000011603 */
[----:B------:R-:W-:Y:S02]  /*1a670*/  IMAD.MOV.U32 R3, RZ, RZ, R2 ;  /* 0x000000ffff037224 */ /* 0x000fe400078e0002 */
[----:B------:R-:W-:-:S04]  /*1a680*/  @P0 VIADD R5, R9, 0x5f ;  /* 0x0000005f09050836 */ /* 0x000fc80000000000 */
[----:B------:R-:W-:-:S05]  /*1a690*/  @P0 IMAD.HI R5, R5, 0x2aaaaaab, RZ ;  /* 0x2aaaaaab05050827 */ /* 0x000fca00078e02ff */
[----:B------:R-:W-:-:S04]  /*1a6a0*/  @P0 SHF.R.U32.HI R6, RZ, 0x1f, R5 ;  /* 0x0000001fff060819 */ /* 0x000fc80000011605 */
[----:B------:R-:W-:-:S04]  /*1a6b0*/  @P0 LEA.HI.SX32 R3, R5, R6, 0x1c ;  /* 0x0000000605030211 */ /* 0x000fc800078fe2ff */
[----:B------:R-:W-:-:S13]  /*1a6c0*/  ISETP.GT.AND P0, PT, R3, R2, PT ;  /* 0x000000020300720c */ /* 0x000fda0003f04270 */
[----:B------:R-:W-:Y:S05]  /*1a6d0*/  @!P0 BRA `(.L_x_2225) ;  /* 0x0000000c00488947 */ /* 0x000fea0003800000 */
[----:B------:R-:W1:Y:S01]  /*1a6e0*/  LDC R5, c[0x0][0x428] ;  /* 0x00010a00ff057b82 */ /* 0x000e620000000800 */
[----:B------:R-:W-:Y:S01]  /*1a6f0*/  UMOV UR4, 0xffffffff ;  /* 0xffffffff00047882 */ /* 0x000fe20000000000 */
[----:B-1----:R-:W-:Y:S01]  /*1a700*/  ISETP.NE.AND P0, PT, R5, 0x1, PT ;  /* 0x000000010500780c */ /* 0x002fe20003f05270 */
[----:B------:R-:W-:-:S12]  /*1a710*/  IMAD.MOV.U32 R5, RZ, RZ, R18 ;  /* 0x000000ffff057224 */ /* 0x000fd800078e0012 */
[----:B------:R-:W1:Y:S08]  /*1a720*/  @P0 LDC R7, c[0x0][0x42c] ;  /* 0x00010b00ff070b82 */ /* 0x000e700000000800 */
[----:B------:R-:W2:Y:S01]  /*1a730*/  @P0 LDC R6, c[0x0][0x430] ;  /* 0x00010c00ff060b82 */ /* 0x000ea20000000800 */
[----:B-1----:R-:W-:-:S05]  /*1a740*/  @P0 IMAD.HI.U32 R7, R18, R7, RZ ;  /* 0x0000000712070227 */ /* 0x002fca00078e00ff */
[----:B--2---:R-:W-:Y:S02]  /*1a750*/  @P0 SHF.R.U32.HI R5, RZ, R6, R7 ;  /* 0x00000006ff050219 */ /* 0x004fe40000011607 */
[----:B------:R-:W-:Y:S01]  /*1a760*/  SEL R6, R19, RZ, !P1 ;  /* 0x000000ff13067207 */ /* 0x000fe20004800000 */
[----:B------:R-:W-:Y:S06]  /*1a770*/  BRA.DIV UR4, `(.L_x_2226) ;  /* 0x0000005a04707947 */ /* 0x000fec000b800000 */
.L_x_2382:
[----:B------:R-:W-:-:S03]  /*1a780*/  UMOV UR4, 0xffffffff ;  /* 0xffffffff00047882 */ /* 0x000fc60000000000 */
[----:B------:R-:W-:Y:S05]  /*1a790*/  BRA.DIV UR4, `(.L_x_2227) ;  /* 0x0000005a049c7947 */ /* 0x000fea000b800000 */
[----:B------:R-:W-:-:S13]  /*1a7a0*/  ELECT P6, URZ, PT ;  /* 0x00000000003f782f */ /* 0x000fda00038c0000 */
.L_x_2385:
[----:B------:R-:W2:Y:S01]  /*1a7b0*/  LDL R7, [R1+0x24] ;  /* 0x0000240001077983 */ /* 0x000ea20000100800 */
[----:B------:R-:W-:Y:S01]  /*1a7c0*/  MOV R9, 0x400 ;  /* 0x0000040000097802 */ /* 0x000fe20000000f00 */
[----:B------:R-:W-:Y:S01]  /*1a7d0*/  BSSY B1, `(.L_x_2228) ;  /* 0x000000a000017945 */ /* 0x000fe20003800000 */
[----:B--2---:R-:W-:-:S05]  /*1a7e0*/  VIADD R8, R7, 0x1 ;  /* 0x0000000107087836 */ /* 0x004fca0000000000 */
[----:B------:R-:W-:-:S04]  /*1a7f0*/  LEA.HI R7, R8, R8, RZ, 0x1 ;  /* 0x0000000808077211 */ /* 0x000fc800078f08ff */
[----:B------:R-:W-:-:S05]  /*1a800*/  LOP3.LUT R7, R7, 0xfffffffe, RZ, 0xc0, !PT ;  /* 0xfffffffe07077812 */ /* 0x000fca00078ec0ff */
[----:B------:R-:W-:Y:S02]  /*1a810*/  IMAD.IADD R8, R8, 0x1, -R7 ;  /* 0x0000000108087824 */ /* 0x000fe400078e0a07 */
[----:B------:R-:W1:Y:S03]  /*1a820*/  S2R R7, SR_CgaCtaId ;  /* 0x0000000000077919 */ /* 0x000e660000008800 */
[----:B------:R-:W-:Y:S02]  /*1a830*/  SHF.L.U32 R8, R8, 0x1f, RZ ;  /* 0x0000001f08087819 */ /* 0x000fe400000006ff */
[----:B-1----:R-:W-:-:S04]  /*1a840*/  LEA R7, R7, R9, 0x18 ;  /* 0x0000000907077211 */ /* 0x002fc800078ec0ff */
[----:B------:R-:W1:Y:S02]  /*1a850*/  SYNCS.PHASECHK.TRANS64.TRYWAIT P0, [R7+URZ+0x22820], R8 ;  /* 0x02282008070075a7 */ /* 0x000e64000800017f */
[----:B-1----:R-:W-:Y:S05]  /*1a860*/  @!P0 BRA `(.L_x_2229) ;  /* 0x0000005800888947 */ /* 0x002fea0003800000 */
.L_x_2386:
[----:B------:R-:W-:Y:S05]  /*1a870*/  BSYNC B1 ;  /* 0x0000000000017941 */ /* 0x000fea0003800000 */
.L_x_2228:
[----:B------:R-:W-:Y:S04]  /*1a880*/  BSSY B1, `(.L_x_2230) ;  /* 0x000004d000017945 */ /* 0x000fe80003800000 */
[----:B------:R-:W-:Y:S05]  /*1a890*/  @!P6 BRA `(.L_x_2231) ;  /* 0x00000004002ce947 */ /* 0x000fea0003800000 */
[----:B------:R-:W1:Y:S04]  /*1a8a0*/  LDL R11, [R1+0x4] ;  /* 0x00000400010b7983 */ /* 0x000e680000100800 */
[----:B------:R-:W2:Y:S01]  /*1a8b0*/  LDL R9, [R1+0xc] ;  /* 0x00000c0001097983 */ /* 0x000ea20000100800 */
[----:B-1----:R-:W-:Y:S01]  /*1a8c0*/  IMAD R8, R11, 0x8, R7 ;  /* 0x000000080b087824 */ /* 0x002fe200078e0207 */
[----:B--2---:R-:W-:-:S04]  /*1a8d0*/  SHF.L.U32 R11, R9, 0x1f, RZ ;  /* 0x0000001f090b7819 */ /* 0x004fc800000006ff */
[----:B------:R-:W1:Y:S02]  /*1a8e0*/  SYNCS.PHASECHK.TRANS64.TRYWAIT P0, [R8+URZ+0x228a0], R11 ;  /* 0x0228a00b080075a7 */ /* 0x000e64000800017f */
[----:B-1----:R-:W-:Y:S05]  /*1a8f0*/  @!P0 BRA `(.L_x_2232) ;  /* 0x0000005800788947 */ /* 0x002fea0003800000 */
.L_x_2387:
        /* <DEDUP_REMOVED lines=11> */
.L_x_2233:
[----:B--2---:R-:W2:Y:S01]  /*1a9b0*/  LDL R9, [R1+0x4] ;  /* 0x0000040001097983 */ /* 0x004ea20000100800 */
        /* <DEDUP_REMOVED lines=11> */
[----:B------:R-:W-:-:S04]  /*1aa70*/  IMAD R9, R3, 0x60, R10 ;  /* 0x0000006003097824 */ /* 0x000fc800078e020a */
[----:B------:R-:W-:-:S05]  /*1aa80*/  VIADD R9, R9, 0xffffffa0 ;  /* 0xffffffa009097836 */ /* 0x000fca0000000000 */
[----:B------:R-:W-:-:S03]  /*1aa90*/  R2UR UR11, R9 ;  /* 0x00000000090b72ca */ /* 0x000fc600000e0000 */
[----:B------:R-:W-:-:S10]  /*1aaa0*/  UIADD3 UR8, UR8, 0x1c400, URZ ;  /* 0x0001c40008087890 */ /* 0x000fd4000fffe03f */
[----:B------:R2:W-:Y:S01]  /*1aab0*/  UTMALDG.4D [UR8], [UR4], desc[UR6] ;  /* 0x00000608040075b4 */ /* 0x0005e20008019000 */
[----:B------:R-:W3:Y:S02]  /*1aac0*/  SYNCS.PHASECHK.TRANS64.TRYWAIT P0, [R8+URZ+0x228c0], R11 ;  /* 0x0228c00b080075a7 */ /* 0x000ee4000800017f */
[----:B--23--:R-:W-:Y:S05]  /*1aad0*/  @!P0 BRA `(.L_x_2234) ;  /* 0x0000005800148947 */ /* 0x00cfea0003800000 */
.L_x_2388:
        /* <DEDUP_REMOVED lines=8> */
.L_x_2235:
[----:B-12---:R-:W2:Y:S01]  /*1ab60*/  LDL R11, [R1+0x4] ;  /* 0x00000400010b7983 */ /* 0x006ea20000100800 */
        /* <DEDUP_REMOVED lines=30> */
.L_x_2231:
[----:B------:R-:W-:Y:S05]  /*1ad50*/  BSYNC B1 ;  /* 0x0000000000017941 */ /* 0x000fea0003800000 */
.L_x_2230:
[----:B-1----:R-:W2:Y:S04]  /*1ad60*/  LDL.LU R8, [R1+0x4] ;  /* 0x0000040001087983 */ /* 0x002ea80000300800 */
        /* <DEDUP_REMOVED lines=12> */
[C---:B------:R-:W-:Y:S02]  /*1ae30*/  IMAD R8, R3.reuse, 0x60, R10 ;  /* 0x0000006003087824 */ /* 0x040fe400078e020a */
[----:B------:R-:W-:Y:S02]  /*1ae40*/  VIADD R3, R3, 0xffffffff ;  /* 0xffffffff03037836 */ /* 0x000fe40000000000 */
[----:B------:R-:W-:-:S07]  /*1ae50*/  VIADD R8, R8, 0xffffff40 ;  /* 0xffffff4008087836 */ /* 0x000fce0000000000 */
.L_x_2242:
[----:B------:R-:W-:Y:S05]  /*1ae60*/  YIELD ;  /* 0x0000000000007946 */ /* 0x000fea0003800000 */
[----:B------:R-:W-:Y:S04]  /*1ae70*/  BSSY B1, `(.L_x_2236) ;  /* 0x000004b000017945 */ /* 0x000fe80003800000 */
[----:B-1----:R-:W-:Y:S05]  /*1ae80*/  @!P6 BRA `(.L_x_2237) ;  /* 0x000000040024e947 */ /* 0x002fea0003800000 */
[----:B------:R-:W2:Y:S04]  /*1ae90*/  LDL R9, [R1+0x4] ;  /* 0x0000040001097983 */ /* 0x000ea80000100800 */
[----:B------:R-:W3:Y:S01]  /*1aea0*/  LDL R10, [R1+0xc] ;  /* 0x00000c00010a7983 */ /* 0x000ee20000100800 */
[----:B--2---:R-:W-:Y:S01]  /*1aeb0*/  IMAD R9, R9, 0x8, R7 ;  /* 0x0000000809097824 */ /* 0x004fe200078e0207 */
[----:B---3--:R-:W-:-:S04]  /*1aec0*/  SHF.L.U32 R10, R10, 0x1f, RZ ;  /* 0x0000001f0a0a7819 */ /* 0x008fc800000006ff */
[----:B------:R-:W1:Y:S02]  /*1aed0*/  SYNCS.PHASECHK.TRANS64.TRYWAIT P0, [R9+URZ+0x228a0], R10 ;  /* 0x0228a00a090075a7 */ /* 0x000e64000800017f */
[----:B-1----:R-:W-:Y:S05]  /*1aee0*/  @!P0 BRA `(.L_x_2238) ;  /* 0x0000005400248947 */ /* 0x002fea0003800000 */
.L_x_2389:
        /* <DEDUP_REMOVED lines=11> */
.L_x_2239:
[----:B--2---:R-:W2:Y:S01]  /*1afa0*/  LDL R11, [R1+0x4] ;  /* 0x00000400010b7983 */ /* 0x004ea20000100800 */
        /* <DEDUP_REMOVED lines=14> */
[----:B------:R-:W3:Y:S02]  /*1b090*/  SYNCS.PHASECHK.TRANS64.TRYWAIT P1, [R9+URZ+0x228c0], R10 ;  /* 0x0228c00a090075a7 */ /* 0x000ee4000802017f */
[----:B--23--:R-:W-:Y:S05]  /*1b0a0*/  @!P1 BRA `(.L_x_2240) ;  /* 0x0000005000c89947 */ /* 0x00cfea0003800000 */
.L_x_2390:
        /* <DEDUP_REMOVED lines=8> */
.L_x_2241:
        /* <DEDUP_REMOVED lines=31> */
.L_x_2237:
[----:B------:R-:W-:Y:S05]  /*1b320*/  BSYNC B1 ;  /* 0x0000000000017941 */ /* 0x000fea0003800000 */
.L_x_2236:
        /* <DEDUP_REMOVED lines=13> */
.L_x_2225:
[----:B------:R-:W-:Y:S05]  /*1b400*/  BSYNC B0 ;  /* 0x0000000000007941 */ /* 0x000fea0003800000 */
.L_x_2224:
[----:B------:R-:W2:Y:S01]  /*1b410*/  LDC.64 R2, c[0x0][0x9e0] ;  /* 0x00027800ff027b82 */ /* 0x000ea20000000a00 */
[----:B------:R-:W-:Y:S07]  /*1b420*/  @!P2 WARPSYNC.ALL ;  /* 0x000000000000a948 */ /* 0x000fee0003800000 */
[----:B------:R-:W-:Y:S01]  /*1b430*/  @!P2 BAR.SYNC.DEFER_BLOCKING 0xc, 0x120 ;  /* 0x030480000000ab1d */ /* 0x000fe20000010000 */
[----:B--2---:R-:W-:Y:S01]  /*1b440*/  ISETP.GE.AND P0, PT, R3, 0x1, PT ;  /* 0x000000010300780c */ /* 0x004fe20003f06270 */
        /* <DEDUP_REMOVED lines=8> */
[----:B------:R-:W2:Y:S02]  /*1b4d0*/  @P1 LDC.64 R6, c[0x0][0x9e8] ;  /* 0x00027a00ff061b82 */ /* 0x000ea40000000a00 */
[----:B--2---:R-:W-:-:S05]  /*1b4e0*/  @P1 IMAD.HI.U32 R6, R4, R6, RZ ;  /* 0x0000000604061227 */ /* 0x004fca00078e00ff */
[----:B------:R-:W-:-:S04]  /*1b4f0*/  @P1 SHF.R.U32.HI R4, RZ, R7, R6 ;  /* 0x00000007ff041219 */ /* 0x000fc80000011606 */
[----:B------:R-:W-:Y:S01]  /*1b500*/  LOP3.LUT R6, RZ, R4, RZ, 0x33, !PT ;  /* 0x00000004ff067212 */ /* 0x000fe200078e33ff */
[----:B------:R-:W-:Y:S06]  /*1b510*/  BRA `(.L_x_2246) ;  /* 0x0000000000107947 */ /* 0x000fec0003800000 */
.L_x_2245:
[----:B------:R-:W-:-:S13]  /*1b520*/  ISETP.NE.AND P1, PT, R3, 0x1, PT ;  /* 0x000000010300780c */ /* 0x000fda0003f25270 */
[----:B------:R-:W2:Y:S02]  /*1b530*/  @P1 LDC.64 R4, c[0x0][0x9e8] ;  /* 0x00027a00ff041b82 */ /* 0x000ea40000000a00 */
[----:B--2---:R-:W-:-:S05]  /*1b540*/  @P1 IMAD.HI.U32 R4, R6, R4, RZ ;  /* 0x0000000406041227 */ /* 0x004fca00078e00ff */
[----:B------:R-:W-:-:S07]  /*1b550*/  @P1 SHF.R.U32.HI R6, RZ, R5, R4 ;  /* 0x00000005ff061219 */ /* 0x000fce0000011604 */
.L_x_2246:
[----:B------:R-:W-:Y:S05]  /*1b560*/  BSYNC B0 ;  /* 0x0000000000007941 */ /* 0x000fea0003800000 */
.L_x_2244:
[----:B------:R-:W-:-:S05]  /*1b570*/  IMAD R5, R6, R3, R3 ;  /* 0x0000000306057224 */ /* 0x000fca00078e0203 */
[----:B------:R-:W-:-:S07]  /*1b580*/  VIMNMX R2, R2, R5, PT ;  /* 0x0000000502027248 */ /* 0x000fce0003fe0100 */
.L_x_2243:
[----:B------:R-:W-:Y:S01]  /*1b590*/  VIADD R2, R2, 0x5f ;  /* 0x0000005f02027836 */ /* 0x000fe20000000000 */
[----:B------:R-:W-:-:S03]  /*1b5a0*/  ULDC UR4, c[0x0][0x9dc] ;  /* 0x0002770000047ab9 */ /* 0x000fc60000000800 */
[----:B------:R-:W-:-:S05]  /*1b5b0*/  IMAD.HI R2, R2, 0x2aaaaaab, RZ ;  /* 0x2aaaaaab02027827 */ /* 0x000fca00078e02ff */
[----:B------:R-:W-:-:S04]  /*1b5c0*/  SHF.R.U32.HI R5, RZ, 0x1f, R2 ;  /* 0x0000001fff057819 */ /* 0x000fc80000011602 */
[----:B------:R-:W-:Y:S01]  /*1b5d0*/  LEA.HI.SX32 R5, R2, R5, 0x1c ;  /* 0x0000000502057211 */ /* 0x000fe200078fe2ff */
[----:B------:R-:W-:-:S03]  /*1b5e0*/  VIADD R2, R0, -UR4 ;  /* 0x8000000400027c36 */ /* 0x000fc60008000000 */
[----:B------:R-:W-:-:S05]  /*1b5f0*/  VIMNMX R6, R20, R5, PT ;  /* 0x0000000514067248 */ /* 0x000fca0003fe0100 */
[----:B------:R2:W-:Y:S01]  /*1b600*/  STL [R1+0x20], R6 ;  /* 0x0000200601007387 */ /* 0x0005e20000100800 */
[----:B------:R-:W-:Y:S05]  /*1b610*/  @!P0 BRA `(.L_x_2247) ;  /* 0x0000000000448947 */ /* 0x000fea0003800000 */
[----:B------:R-:W-:Y:S01]  /*1b620*/  ISETP.GT.AND P0, PT, R0, -0x1, PT ;  /* 0xffffffff0000780c */ /* 0x000fe20003f04270 */
[----:B------:R-:W-:-:S12]  /*1b630*/  BSSY B0, `(.L_x_2248) ;  /* 0x000000d000007945 */ /* 0x000fd80003800000 */
[----:B------:R-:W-:Y:S05]  /*1b640*/  @P0 BRA `(.L_x_2249) ;  /* 0x00000000001c0947 */ /* 0x000fea0003800000 */
[----:B------:R-:W-:Y:S02]  /*1b650*/  ISETP.NE.AND P0, PT, R3, 0x1, PT ;  /* 0x000000010300780c */ /* 0x000fe40003f05270 */
[----:B------:R-:W-:-:S11]  /*1b660*/  LOP3.LUT R7, RZ, R0, RZ, 0x33, !PT ;  /* 0x00000000ff077212 */ /* 0x000fd600078e33ff */
[----:B------:R-:W3:Y:S02]  /*1b670*/  @P0 LDC.64 R4, c[0x0][0x9e8] ;  /* 0x00027a00ff040b82 */ /* 0x000ee40000000a00 */
[----:B---3--:R-:W-:-:S05]  /*1b680*/  @P0 IMAD.HI.U32 R4, R7, R4, RZ ;  /* 0x0000000407040227 */ /* 0x008fca00078e00ff */
[----:B------:R-:W-:-:S04]  /*1b690*/  @P0 SHF.R.U32.HI R7, RZ, R5, R4 ;  /* 0x00000005ff070219 */ /* 0x000fc80000011604 */
[----:B------:R-:W-:Y:S01]  /*1b6a0*/  LOP3.LUT R0, RZ, R7, RZ, 0x33, !PT ;  /* 0x00000007ff007212 */ /* 0x000fe200078e33ff */
[----:B------:R-:W-:Y:S06]  /*1b6b0*/  BRA `(.L_x_2250) ;  /* 0x0000000000107947 */ /* 0x000fec0003800000 */
.L_x_2249:
[----:B------:R-:W-:-:S13]  /*1b6c0*/  ISETP.NE.AND P0, PT, R3, 0x1, PT ;  /* 0x000000010300780c */ /* 0x000fda0003f05270 */
[----:B------:R-:W3:Y:S02]  /*1b6d0*/  @P0 LDC.64 R4, c[0x0][0x9e8] ;  /* 0x00027a00ff040b82 */ /* 0x000ee40000000a00 */
[----:B---3--:R-:W-:-:S05]  /*1b6e0*/  @P0 IMAD.HI.U32 R4, R0, R4, RZ ;  /* 0x0000000400040227 */ /* 0x008fca00078e00ff */
[----:B------:R-:W-:-:S07]  /*1b6f0*/  @P0 SHF.R.U32.HI R0, RZ, R5, R4 ;  /* 0x00000005ff000219 */ /* 0x000fce0000011604 */
.L_x_2250:
[----:B------:R-:W-:Y:S05]  /*1b700*/  BSYNC B0 ;  /* 0x0000000000007941 */ /* 0x000fea0003800000 */
.L_x_2248:
[----:B------:R-:W-:-:S05]  /*1b710*/  IMAD R3, R0, R3, RZ ;  /* 0x0000000300037224 */ /* 0x000fca00078e02ff */
[----:B------:R-:W-:-:S07]  /*1b720*/  VIMNMX R2, R2, R3, !PT ;  /* 0x0000000302027248 */ /* 0x000fce0007fe0100 */
.L_x_2247:
[----:B------:R-:W-:Y:S01]  /*1b730*/  IMAD.HI R2, R2, 0x2aaaaaab, RZ ;  /* 0x2aaaaaab02027827 */ /* 0x000fe200078e02ff */
[----:B------:R-:W-:Y:S04]  /*1b740*/  BSSY B6, `(.L_x_2251) ;  /* 0x00002ad000067945 */ /* 0x000fe80003800000 */
[----:B------:R-:W-:-:S04]  /*1b750*/  SHF.R.U32.HI R3, RZ, 0x1f, R2 ;  /* 0x0000001fff037819 */ /* 0x000fc80000011602 */
[----:B------:R-:W-:-:S04]  /*1b760*/  LEA.HI.SX32 R3, R2, R3, 0x1c ;  /* 0x0000000302037211 */ /* 0x000fc800078fe2ff */
[----:B------:R-:W-:-:S04]  /*1b770*/  VIMNMX R0, RZ, R3, !PT ;  /* 0x00000003ff007248 */ /* 0x000fc80007fe0100 */
[----:B------:R-:W-:Y:S01]  /*1b780*/  ISETP.GT.AND P0, PT, R6, R0, PT ;  /* 0x000000000600720c */ /* 0x000fe20003f04270 */
[----:B------:R3:W-:-:S12]  /*1b790*/  STL [R1+0x18], R0 ;  /* 0x0000180001007387 */ /* 0x0007d80000100800 */
[----:B---3--:R-:W-:Y:S05]  /*1b7a0*/  @P0 BRA `(.L_x_2252) ;  /* 0x0000000000440947 */ /* 0x008fea0003800000 */
[----:B------:R-:W3:Y:S02]  /*1b7b0*/  S2R R0, SR_TID.X ;  /* 0x0000000000007919 */ /* 0x000ee40000002100 */
[----:B---3--:R-:W-:-:S04]  /*1b7c0*/  LOP3.LUT R0, R0, 0x1f, RZ, 0xc0, !PT ;  /* 0x0000001f00007812 */ /* 0x008fc800078ec0ff */
[----:B------:R-:W-:-:S13]  /*1b7d0*/  ISETP.NE.AND P1, PT, R0, RZ, PT ;  /* 0x000000ff0000720c */ /* 0x000fda0003f25270 */
[----:B------:R-:W-:Y:S05]  /*1b7e0*/  @P1 BRA `(.L_x_2253) ;  /* 0x0000002800881947 */ /* 0x000fea0003800000 */
[----:B------:R-:W3:Y:S01]  /*1b7f0*/  S2R R7, SR_LANEID ;  /* 0x0000000000077919 */ /* 0x000ee20000000000 */
[----:B------:R-:W-:Y:S01]  /*1b800*/  VOTEU.ANY UR4, UPT, PT ;  /* 0x0000000000047886 */ /* 0x000fe200038e0100 */
[----:B------:R-:W4:Y:S01]  /*1b810*/  LDC.64 R2, c[0x0][0xc38] ;  /* 0x00030e00ff027b82 */ /* 0x000f220000000a00 */
[----:B------:R-:W3:Y:S08]  /*1b820*/  FLO.U32 R0, UR4 ;  /* 0x0000000400007d00 */ /* 0x000ef000080e0000 */
[----:B------:R-:W4:Y:S01]  /*1b830*/  POPC R5, UR4 ;  /* 0x0000000400057d09 */ /* 0x000f220008000000 */
[----:B---3--:R-:W-:-:S13]  /*1b840*/  ISETP.EQ.U32.AND P0, PT, R0, R7, PT ;  /* 0x000000070000720c */ /* 0x008fda0003f02070 */
[----:B----4-:R-:W3:Y:S01]  /*1b850*/  @P0 ATOMG.E.ADD.STRONG.GPU PT, R3, desc[UR52][R2.64], R5 ;  /* 0x00000005020309a8 */ /* 0x010ee200081ee1f4 */
[----:B------:R-:W4:Y:S02]  /*1b860*/  S2R R4, SR_LTMASK ;  /* 0x0000000000047919 */ /* 0x000f240000003900 */
[----:B----4-:R-:W-:-:S04]  /*1b870*/  LOP3.LUT R4, R4, UR4, RZ, 0xc0, !PT ;  /* 0x0000000404047c12 */ /* 0x010fc8000f8ec0ff */
[----:B------:R-:W4:Y:S01]  /*1b880*/  POPC R7, R4 ;  /* 0x0000000400077309 */ /* 0x000f220000000000 */
[----:B---3--:R-:W4:Y:S02]  /*1b890*/  SHFL.IDX PT, R0, R3, R0, 0x1f ;  /* 0x00001f0003007589 */ /* 0x008f2400000e0000 */
[----:B----4-:R-:W-:Y:S01]  /*1b8a0*/  IADD3 R16, R0, UR36, R7 ;  /* 0x0000002400107c10 */ /* 0x010fe2000fffe007 */
[----:B------:R-:W-:Y:S06]  /*1b8b0*/  BRA `(.L_x_2253) ;  /* 0x0000002800547947 */ /* 0x000fec0003800000 */
.L_x_2252:
[----:B------:R-:W3:Y:S01]  /*1b8c0*/  S2R R3, SR_CgaCtaId ;  /* 0x0000000000037919 */ /* 0x000ee20000008800 */
[----:B------:R-:W-:-:S04]  /*1b8d0*/  MOV R0, 0x400 ;  /* 0x0000040000007802 */ /* 0x000fc80000000f00 */
[----:B---3--:R-:W-:-:S05]  /*1b8e0*/  LEA R2, R3, R0, 0x18 ;  /* 0x0000000003027211 */ /* 0x008fca00078ec0ff */
[----:B------:R3:W-:Y:S01]  /*1b8f0*/  STL [R1+0x1c], R2 ;  /* 0x00001c0201007387 */ /* 0x0007e20000100800 */
[----:B------:R-:W-:-:S05]  /*1b900*/  VIADD R0, R2, 0x1c400 ;  /* 0x0001c40002007836 */ /* 0x000fca0000000000 */
[----:B------:R-:W-:-:S13]  /*1b910*/  LOP3.LUT P0, RZ, R0, 0x3ff, RZ, 0xc0, !PT ;  /* 0x000003ff00ff7812 */ /* 0x000fda000780c0ff */
[----:B---3--:R-:W-:Y:S05]  /*1b920*/  @!P0 BRA `(.L_x_2254) ;  /* 0x0000000000408947 */ /* 0x008fea0003800000 */
[----:B------:R-:W-:Y:S01]  /*1b930*/  MOV R2, 0x0 ;  /* 0x0000000000027802 */ /* 0x000fe20000000f00 */
[----:B------:R-:W-:Y:S01]  /*1b940*/  ULDC.64 UR6, c[0x4][0x90] ;  /* 0x0100240000067ab9 */ /* 0x000fe20000000a00 */
[----:B------:R-:W-:Y:S01]  /*1b950*/  ULDC.64 UR8, c[0x4][0x98] ;  /* 0x0100260000087ab9 */ /* 0x000fe20000000a00 */
[----:B------:R-:W-:Y:S01]  /*1b960*/  ULDC.64 UR4, c[0x4][0x8] ;  /* 0x0100020000047ab9 */ /* 0x000fe20000000a00 */
[----:B------:R-:W-:Y:S02]  /*1b970*/  IMAD.U32 R4, RZ, RZ, UR6 ;  /* 0x00000006ff047e24 */ /* 0x000fe4000f8e00ff */
[----:B------:R-:W3:Y:S01]  /*1b980*/  LDC.64 R2, c[0x4][R2] ;  /* 0x0100000002027b82 */ /* 0x000ee20000000a00 */
[----:B------:R-:W-:Y:S02]  /*1b990*/  IMAD.U32 R5, RZ, RZ, UR7 ;  /* 0x00000007ff057e24 */ /* 0x000fe4000f8e00ff */
[----:B--2---:R-:W-:Y:S02]  /*1b9a0*/  IMAD.U32 R6, RZ, RZ, UR8 ;  /* 0x00000008ff067e24 */ /* 0x004fe4000f8e00ff */
[----:B------:R-:W-:-:S02]  /*1b9b0*/  IMAD.U32 R7, RZ, RZ, UR9 ;  /* 0x00000009ff077e24 */ /* 0x000fc4000f8e00ff */
[----:B------:R-:W-:Y:S02]  /*1b9c0*/  IMAD.U32 R10, RZ, RZ, UR4 ;  /* 0x00000004ff0a7e24 */ /* 0x000fe4000f8e00ff */
[----:B-1----:R-:W-:Y:S02]  /*1b9d0*/  IMAD.U32 R11, RZ, RZ, UR5 ;  /* 0x00000005ff0b7e24 */ /* 0x002fe4000f8e00ff */
[----:B------:R-:W-:Y:S02]  /*1b9e0*/  IMAD.MOV.U32 R8, RZ, RZ, 0x70 ;  /* 0x00000070ff087424 */ /* 0x000fe400078e00ff */
[----:B------:R-:W-:Y:S02]  /*1b9f0*/  IMAD.MOV.U32 R12, RZ, RZ, 0x1 ;  /* 0x00000001ff0c7424 */ /* 0x000fe400078e00ff */
[----:B0-----:R-:W-:-:S07]  /*1ba00*/  IMAD.MOV.U32 R13, RZ, RZ, RZ ;  /* 0x000000ffff0d7224 */ /* 0x001fce00078e00ff */
[----:B------:R-:W-:-:S07]  /*1ba10*/  LEPC R20, `(.L_x_2254) ;  /* 0x000000001014794e */ /* 0x000fce0000000000 */
[----:B---3--:R-:W-:Y:S05]  /*1ba20*/  CALL.ABS.NOINC R2 ;  /* 0x0000000002007343 */ /* 0x008fea0003c00000 */
.L_x_2254:
[----:B------:R-:W3:Y:S02]  /*1ba30*/  LDL R2, [R1+0x1c] ;  /* 0x00001c0001027983 */ /* 0x000ee40000100800 */
[----:B---3--:R-:W-:-:S05]  /*1ba40*/  VIADD R0, R2, 0x400 ;  /* 0x0000040002007836 */ /* 0x008fca0000000000 */
[----:B------:R-:W-:-:S13]  /*1ba50*/  LOP3.LUT P0, RZ, R0, 0x3ff, RZ, 0xc0, !PT ;  /* 0x000003ff00ff7812 */ /* 0x000fda000780c0ff */
[----:B------:R-:W-:Y:S05]  /*1ba60*/  @!P0 BRA `(.L_x_2255) ;  /* 0x0000000000808947 */ /* 0x000fea0003800000 */
[----:B------:R-:W-:Y:S01]  /*1ba70*/  MOV R0, 0x0 ;  /* 0x0000000000007802 */ /* 0x000fe20000000f00 */
[----:B------:R-:W-:Y:S01]  /*1ba80*/  ULDC.64 UR6, c[0x4][0x90] ;  /* 0x0100240000067ab9 */ /* 0x000fe20000000a00 */
[----:B------:R-:W-:Y:S01]  /*1ba90*/  ULDC.64 UR8, c[0x4][0x98] ;  /* 0x0100260000087ab9 */ /* 0x000fe20000000a00 */
[----:B------:R-:W-:Y:S01]  /*1baa0*/  ULDC.64 UR4, c[0x4][0x10] ;  /* 0x0100040000047ab9 */ /* 0x000fe20000000a00 */
[----:B------:R3:W4:Y:S01]  /*1bab0*/  LDC.64 R2, c[0x4][R0] ;  /* 0x0100000000027b82 */ /* 0x0007220000000a00 */
[----:B------:R-:W-:Y:S02]  /*1bac0*/  IMAD.U32 R4, RZ, RZ, UR6 ;  /* 0x00000006ff047e24 */ /* 0x000fe4000f8e00ff */
[----:B------:R-:W-:Y:S02]  /*1bad0*/  IMAD.U32 R5, RZ, RZ, UR7 ;  /* 0x00000007ff057e24 */ /* 0x000fe4000f8e00ff */
[----:B--2---:R-:W-:Y:S02]  /*1bae0*/  IMAD.U32 R6, RZ, RZ, UR8 ;  /* 0x00000008ff067e24 */ /* 0x004fe4000f8e00ff */
[----:B------:R-:W-:-:S02]  /*1baf0*/  IMAD.U32 R7, RZ, RZ, UR9 ;  /* 0x00000009ff077e24 */ /* 0x000fc4000f8e00ff */
[----:B------:R-:W-:Y:S02]  /*1bb00*/  IMAD.U32 R10, RZ, RZ, UR4 ;  /* 0x00000004ff0a7e24 */ /* 0x000fe4000f8e00ff */
[----:B-1----:R-:W-:Y:S02]  /*1bb10*/  IMAD.U32 R11, RZ, RZ, UR5 ;  /* 0x00000005ff0b7e24 */ /* 0x002fe4000f8e00ff */
[----:B------:R-:W-:Y:S02]  /*1bb20*/  IMAD.MOV.U32 R8, RZ, RZ, 0x70 ;  /* 0x00000070ff087424 */ /* 0x000fe400078e00ff */
[----:B------:R-:W-:Y:S02]  /*1bb30*/  IMAD.MOV.U32 R12, RZ, RZ, 0x1 ;  /* 0x00000001ff0c7424 */ /* 0x000fe400078e00ff */
[----:B0--3--:R-:W-:-:S07]  /*1bb40*/  IMAD.MOV.U32 R13, RZ, RZ, RZ ;  /* 0x000000ffff0d7224 */ /* 0x009fce00078e00ff */
[----:B------:R-:W-:-:S07]  /*1bb50*/  LEPC R20, `(.L_x_2256) ;  /* 0x000000001014794e */ /* 0x000fce0000000000 */
[----:B----4-:R-:W-:Y:S05]  /*1bb60*/  CALL.ABS.NOINC R2 ;  /* 0x0000000002007343 */ /* 0x010fea0003c00000 */
.L_x_2256:
        /* <DEDUP_REMOVED lines=16> */
.L_x_2255:
[----:B------:R-:W3:Y:S01]  /*1bc70*/  LDL.LU R4, [R1+0x28] ;  /* 0x0000280001047983 */ /* 0x000ee20000300800 */
[----:B------:R-:W4:Y:S01]  /*1bc80*/  LDC R0, c[0x0][0x428] ;  /* 0x00010a00ff007b82 */ /* 0x000f220000000800 */
[----:B------:R-:W-:Y:S01]  /*1bc90*/  ULDC.64 UR4, c[0x0][0x9f8] ;  /* 0x00027e0000047ab9 */ /* 0x000fe20000000a00 */
[----:B------:R-:W0:Y:S01]  /*1bca0*/  S2R R5, SR_TID.X ;  /* 0x0000000000057919 */ /* 0x000e220000002100 */
[----:B----4-:R-:W-:Y:S01]  /*1bcb0*/  ISETP.NE.AND P0, PT, R0, 0x1, PT ;  /* 0x000000010000780c */ /* 0x010fe20003f05270 */
[----:B------:R-:W-:Y:S01]  /*1bcc0*/  IMAD.MOV.U32 R0, RZ, RZ, R18 ;  /* 0x000000ffff007224 */ /* 0x000fe200078e0012 */
[----:B0-----:R-:W-:-:S11]  /*1bcd0*/  LOP3.LUT R5, R5, 0x1f, RZ, 0xc0, !PT ;  /* 0x0000001f05057812 */ /* 0x001fd600078ec0ff */
[----:B------:R-:W0:Y:S08]  /*1bce0*/  @P0 LDC R3, c[0x0][0x42c] ;  /* 0x00010b00ff030b82 */ /* 0x000e300000000800 */
[----:B------:R-:W4:Y:S01]  /*1bcf0*/  @P0 LDC R2, c[0x0][0x430] ;  /* 0x00010c00ff020b82 */ /* 0x000f220000000800 */
[----:B0-----:R-:W-:-:S05]  /*1bd00*/  @P0 IMAD.HI.U32 R3, R18, R3, RZ ;  /* 0x0000000312030227 */ /* 0x001fca00078e00ff */
[----:B----4-:R-:W-:Y:S02]  /*1bd10*/  @P0 SHF.R.U32.HI R0, RZ, R2, R3 ;  /* 0x00000002ff000219 */ /* 0x010fe40000011603 */
[----:B------:R-:W-:-:S04]  /*1bd20*/  ISETP.NE.U32.AND P0, PT, RZ, UR4, PT ;  /* 0x00000004ff007c0c */ /* 0x000fc8000bf05070 */
[----:B------:R-:W-:Y:S01]  /*1bd30*/  ISETP.NE.AND.EX P0, PT, RZ, UR5, PT, P0 ;  /* 0x00000005ff007c0c */ /* 0x000fe2000bf05300 */
[----:B------:R-:W-:-:S12]  /*1bd40*/  ULDC.64 UR4, c[0x0][0xa00] ;  /* 0x0002800000047ab9 */ /* 0x000fd80000000a00 */
[----:B------:R-:W0:Y:S01]  /*1bd50*/  @P0 LDC.64 R2, c[0x0][0x9f8] ;  /* 0x00027e00ff020b82 */ /* 0x000e220000000a00 */
[----:B------:R-:W-:-:S04]  /*1bd60*/  ISETP.NE.AND P6, PT, R5, RZ, PT ;  /* 0x000000ff0500720c */ /* 0x000fc80003fc5270 */
[----:B------:R-:W-:-:S09]  /*1bd70*/  PLOP3.LUT P1, PT, P6, PT, PT, 0x8, 0x0 ;  /* 0x000000000000781c */ /* 0x000fd2000372e170 */
[----:B------:R-:W-:Y:S01]  /*1bd80*/  VOTEU.ALL UP1, P6 ;  /* 0x00000000003f7886 */ /* 0x000fe20003020000 */
[----:B0-----:R-:W-:-:S04]  /*1bd90*/  @P0 IMAD.WIDE R2, R19, 0x4, R2 ;  /* 0x0000000413020825 */ /* 0x001fc800078e0202 */
[----:B------:R-:W-:-:S04]  /*1bda0*/  @!UP1 UIADD3 UR8, UP0, UR38, 0x270, URZ ;  /* 0x0000027026089890 */ /* 0x000fc8000ff1e03f */
[----:B------:R-:W-:-:S03]  /*1bdb0*/  @!UP1 UIADD3.X UR9, URZ, UR39, URZ, UP0, !UPT ;  /* 0x000000273f099290 */ /* 0x000fc600087fe43f */
[----:B------:R-:W-:Y:S01]  /*1bdc0*/  VOTEU.ALL UP0, P6 ;  /* 0x00000000003f7886 */ /* 0x000fe20003000000 */
[----:B---3--:R-:W-:Y:S02]  /*1bdd0*/  IMAD R17, R17, 0x80, R4 ;  /* 0x0000008011117824 */ /* 0x008fe400078e0204 */
[----:B------:R-:W-:-:S06]  /*1bde0*/  IMAD.MOV.U32 R4, RZ, RZ, R19 ;  /* 0x000000ffff047224 */ /* 0x000fcc00078e0013 */
[----:B------:R0:W5:Y:S01]  /*1bdf0*/  @P0 LDG.E R4, desc[UR52][R2.64] ;  /* 0x0000003402040981 */ /* 0x000162000c1e1900 */
[----:B------:R-:W-:-:S04]  /*1be00*/  ISETP.NE.U32.AND P0, PT, RZ, UR4, PT ;  /* 0x00000004ff007c0c */ /* 0x000fc8000bf05070 */
[----:B------:R-:W-:-:S04]  /*1be10*/  ISETP.NE.AND.EX P0, PT, RZ, UR5, PT, P0 ;  /* 0x00000005ff007c0c */ /* 0x000fc8000bf05300 */
[----:B0-----:R-:W-:-:S09]  /*1be20*/  SEL R2, R19, RZ, !P0 ;  /* 0x000000ff13027207 */ /* 0x001fd20004000000 */
.L_x_2257:
        /* <DEDUP_REMOVED lines=10> */
[----:B------:R-:W3:Y:S01]  /*1bed0*/  LDL R3, [R1+0x20] ;  /* 0x0000200001037983 */ /* 0x000ee20000100800 */
[----:B------:R-:W0:Y:S01]  /*1bee0*/  LDC.64 R20, c[0x0][0x3f8] ;  /* 0x0000fe00ff147b82 */ /* 0x000e220000000a00 */
[----:B------:R-:W-:Y:S02]  /*1bef0*/  ULDC.64 UR4, c[0x0][0xa08] ;  /* 0x0002820000047ab9 */ /* 0x000fe40000000a00 */
[----:B0-----:R-:W-:Y:S01]  /*1bf00*/  LOP3.LUT P0, RZ, R20, UR4, RZ, 0xfc, !PT ;  /* 0x0000000414ff7c12 */ /* 0x001fe2000f80fcff */
[----:B------:R-:W-:-:S03]  /*1bf10*/  UMOV UR4, 0xffffffff ;  /* 0xffffffff00047882 */ /* 0x000fc60000000000 */
[----:B------:R-:W-:-:S04]  /*1bf20*/  LOP3.LUT P0, RZ, R21, UR5, RZ, 0xfc, P0 ;  /* 0x0000000515ff7c12 */ /* 0x000fc8000800fcff */
[----:B--2--5:R-:W-:Y:S01]  /*1bf30*/  SEL R6, R4, RZ, !P0 ;  /* 0x000000ff04067207 */ /* 0x024fe20004000000 */
[----:B---3--:R-:W-:Y:S01]  /*1bf40*/  VIADD R3, R3, 0xffffffff ;  /* 0xffffffff03037836 */ /* 0x008fe20000000000 */
[----:B------:R-:W-:Y:S07]  /*1bf50*/  BRA.DIV UR4, `(.L_x_2258) ;  /* 0x0000004604307947 */ /* 0x000fee000b800000 */
.L_x_2393:
[----:B------:R-:W-:Y:S01]  /*1bf60*/  UMOV UR4, 0xffffffff ;  /* 0xffffffff00047882 */ /* 0x000fe20000000000 */
[----:B------:R-:W-:Y:S02]  /*1bf70*/  SHF.R.S32.HI R8, RZ, 0x1f, R4 ;  /* 0x0000001fff087819 */ /* 0x000fe40000011404 */
[----:B------:R-:W-:Y:S05]  /*1bf80*/  BRA.DIV UR4, `(.L_x_2259) ;  /* 0x0000004604587947 */ /* 0x000fea000b800000 */
[----:B------:R-:W-:-:S13]  /*1bf90*/  ELECT P6, URZ, PT ;  /* 0x00000000003f782f */ /* 0x000fda00038c0000 */
.L_x_2396:
[----:B------:R-:W-:Y:S05]  /*1bfa0*/  @!P6 BRA `(.L_x_2260) ;  /* 0x0000000000fce947 */ /* 0x000fea0003800000 */
[----:B------:R-:W-:-:S04]  /*1bfb0*/  ISETP.NE.U32.AND P0, PT, R20, RZ, PT ;  /* 0x000000ff1400720c */ /* 0x000fc80003f05070 */
[----:B------:R-:W-:-:S13]  /*1bfc0*/  ISETP.NE.AND.EX P0, PT, R21, RZ, PT, P0 ;  /* 0x000000ff1500720c */ /* 0x000fda0003f05300 */
[----:B------:R-:W-:Y:S05]  /*1bfd0*/  @!P0 BRA `(.L_x_2261) ;  /* 0x0000000000488947 */ /* 0x000fea0003800000 */
[----:B-1----:R-:W0:Y:S01]  /*1bfe0*/  LDC R9, c[0x0][0x41c] ;  /* 0x00010700ff097b82 */ /* 0x002e220000000800 */
[----:B------:R-:W-:Y:S01]  /*1bff0*/  IMAD.MOV.U32 R5, RZ, RZ, R3 ;  /* 0x000000ffff057224 */ /* 0x000fe200078e0003 */
[----:B------:R-:W-:Y:S01]  /*1c000*/  ULDC.64 UR4, c[0x0][0x408] ;  /* 0x0001020000047ab9 */ /* 0x000fe20000000a00 */
[----:B0-----:R-:W-:-:S13]  /*1c010*/  ISETP.NE.AND P0, PT, R9, 0x1, PT ;  /* 0x000000010900780c */ /* 0x001fda0003f05270 */
[----:B------:R-:W0:Y:S02]  /*1c020*/  @P0 LDC.64 R6, c[0x0][0x420] ;  /* 0x00010800ff060b82 */ /* 0x000e240000000a00 */
[----:B0-----:R-:W-:-:S05]  /*1c030*/  @P0 IMAD.HI.U32 R6, R3, R6, RZ ;  /* 0x0000000603060227 */ /* 0x001fca00078e00ff */
[----:B------:R-:W-:-:S04]  /*1c040*/  @P0 SHF.R.U32.HI R5, RZ, R7, R6 ;  /* 0x00000007ff050219 */ /* 0x000fc80000011606 */
[--C-:B------:R-:W-:Y:S01]  /*1c050*/  SHF.R.S32.HI R7, RZ, 0x1f, R5.reuse ;  /* 0x0000001fff077819 */ /* 0x100fe20000011405 */
[----:B------:R-:W-:-:S04]  /*1c060*/  IMAD.MOV R6, RZ, RZ, -R5 ;  /* 0x000000ffff067224 */ /* 0x000fc800078e0a05 */
[----:B------:R-:W-:Y:S02]  /*1c070*/  IMAD R3, R9, R6, R3 ;  /* 0x0000000609037224 */ /* 0x000fe400078e0203 */
[----:B------:R-:W-:-:S04]  /*1c080*/  IMAD R6, R8, UR4, RZ ;  /* 0x0000000408067c24 */ /* 0x000fc8000f8e02ff */
[----:B------:R-:W-:Y:S02]  /*1c090*/  IMAD R9, R4, UR5, R6 ;  /* 0x0000000504097c24 */ /* 0x000fe4000f8e0206 */
[----:B------:R-:W-:-:S04]  /*1c0a0*/  IMAD.MOV.U32 R6, RZ, RZ, R5 ;  /* 0x000000ffff067224 */ /* 0x000fc800078e0005 */
[----:B------:R-:W-:-:S04]  /*1c0b0*/  IMAD.WIDE.U32 R6, R4, UR4, R6 ;  /* 0x0000000404067c25 */ /* 0x000fc8000f8e0006 */
[----:B------:R-:W-:Y:S01]  /*1c0c0*/  IMAD.IADD R5, R7, 0x1, R9 ;  /* 0x0000000107057824 */ /* 0x000fe200078e0209 */
[----:B------:R-:W-:-:S04]  /*1c0d0*/  LEA R10, P0, R6, R20, 0x2 ;  /* 0x00000014060a7211 */ /* 0x000fc800078010ff */
[----:B------:R-:W-:-:S05]  /*1c0e0*/  LEA.HI.X R11, R6, R21, R5, 0x2, P0 ;  /* 0x00000015060b7211 */ /* 0x000fca00000f1405 */
[----:B------:R0:W5:Y:S04]  /*1c0f0*/  LDG.E R6, desc[UR52][R10.64] ;  /* 0x000000340a067981 */ /* 0x000168000c1e1900 */
.L_x_2261:
[----:B------:R-:W2:Y:S01]  /*1c100*/  LDL R5, [R1] ;  /* 0x0000000001057983 */ /* 0x000ea20000100800 */
[----:B-1----:R-:W-:-:S03]  /*1c110*/  MOV R9, 0x400 ;  /* 0x0000040000097802 */ /* 0x002fc60000000f00 */
[----:B------:R-:W3:Y:S01]  /*1c120*/  LDL R7, [R1+0x8] ;  /* 0x0000080001077983 */ /* 0x000ee20000100800 */
[----:B0-----:R-:W0:Y:S02]  /*1c130*/  S2R R10, SR_CgaCtaId ;  /* 0x00000000000a7919 */ /* 0x001e240000008800 */
[----:B0-----:R-:W-:-:S05]  /*1c140*/  LEA R9, R10, R9, 0x18 ;  /* 0x000000090a097211 */ /* 0x001fca00078ec0ff */
[----:B--2---:R-:W-:Y:S01]  /*1c150*/  IMAD R5, R5, 0x8, R9 ;  /* 0x0000000805057824 */ /* 0x004fe200078e0209 */
[----:B---3--:R-:W-:-:S04]  /*1c160*/  SHF.L.U32 R7, R7, 0x1f, RZ ;  /* 0x0000001f07077819 */ /* 0x008fc800000006ff */
[----:B------:R-:W0:Y:S02]  /*1c170*/  SYNCS.PHASECHK.TRANS64.TRYWAIT P0, [R5+URZ+0x22840], R7 ;  /* 0x02284007050075a7 */ /* 0x000e24000800017f */
[----:B0-----:R-:W-:Y:S05]  /*1c180*/  @!P0 BRA `(.L_x_2262) ;  /* 0x0000004000f88947 */ /* 0x001fea0003800000 */
.L_x_2397:
        /* <DEDUP_REMOVED lines=11> */
.L_x_2263:
[----:B------:R-:W2:Y:S01]  /*1c240*/  LDL R9, [R1] ;  /* 0x0000000001097983 */ /* 0x000ea20000100800 */
[----:B------:R-:W-:-:S03]  /*1c250*/  MOV R10, 0x400 ;  /* 0x00000400000a7802 */ /* 0x000fc60000000f00 */
[----:B0-----:R-:W3:Y:S01]  /*1c260*/  LDL R7, [R1+0x10] ;  /* 0x0000100001077983 */ /* 0x001ee20000100800 */
[----:B------:R-:W0:Y:S01]  /*1c270*/  S2R R11, SR_CgaCtaId ;  /* 0x00000000000b7919 */ /* 0x000e220000008800 */
        /* <DEDUP_REMOVED lines=17> */
[----:B0-----:R-:W-:Y:S01]  /*1c390*/  NOP ;  /* 0x0000000000007918 */ /* 0x001fe20000000000 */
.L_x_2260:
[----:B------:R-:W2:Y:S01]  /*1c3a0*/  LDL.LU R10, [R1+0x24] ;  /* 0x00002400010a7983 */ /* 0x000ea20000300800 */
[----:B------:R-:W-:Y:S01]  /*1c3b0*/  MOV R7, 0x400 ;  /* 0x0000040000077802 */ /* 0x000fe20000000f00 */
[----:B------:R-:W-:Y:S05]  /*1c3c0*/  WARPSYNC.ALL ;  /* 0x0000000000007948 */ /* 0x000fea0003800000 */
[----:B-1----:R-:W0:Y:S01]  /*1c3d0*/  S2R R9, SR_CgaCtaId ;  /* 0x0000000000097919 */ /* 0x002e220000008800 */
        /* <DEDUP_REMOVED lines=26> */
.L_x_2398:
[----:B------:R-:W-:Y:S05]  /*1c580*/  BSYNC B0 ;  /* 0x0000000000007941 */ /* 0x000fea0003800000 */
.L_x_2264:
        /* <DEDUP_REMOVED lines=11> */
.L_x_2399:
        /* <DEDUP_REMOVED lines=11> */
.L_x_2269:
        /* <DEDUP_REMOVED lines=8> */
[----:B------:R-:W-:Y:S02]  /*1c770*/  R2UR UR13, R6 ;  /* 0x00000000060d72ca */ /* 0x000fe400000e0000 */
[----:B0-----:R-:W-:-:S05]  /*1c780*/  LEA R9, R10, R9, 0x18 ;  /* 0x000000090a097211 */ /* 0x001fca00078ec0ff */
        /* <DEDUP_REMOVED lines=27> */
.L_x_2267:
[----:B------:R-:W-:Y:S05]  /*1c940*/  BSYNC B0 ;  /* 0x0000000000007941 */ /* 0x000fea0003800000 */
.L_x_2266:
[----:B------:R-:W2:Y:S04]  /*1c950*/  LDL R3, [R1+0x20] ;  /* 0x0000200001037983 */ /* 0x000ea80000100800 */
[----:B0-----:R-:W3:Y:S01]  /*1c960*/  LDL R2, [R1+0x18] ;  /* 0x0000180001027983 */ /* 0x001ee20000100800 */
        /* <DEDUP_REMOVED lines=27> */
[----:B------:R-:W-:Y:S01]  /*1cb20*/  ULDC.64 UR4, c[0x0][0x408] ;  /* 0x0001020000047ab9 */ /* 0x000fe20000000a00 */
[----:B-1----:R-:W-:-:S13]  /*1cb30*/  ISETP.NE.AND P0, PT, R11, 0x1, PT ;  /* 0x000000010b00780c */ /* 0x002fda0003f05270 */
[----:B------:R-:W1:Y:S02]  /*1cb40*/  @P0 LDC.64 R2, c[0x0][0x420] ;  /* 0x00010800ff020b82 */ /* 0x000e640000000a00 */
[----:B-1----:R-:W-:-:S04]  /*1cb50*/  @P0 IMAD.HI.U32 R6, R5, R2, RZ ;  /* 0x0000000205060227 */ /* 0x002fc800078e00ff */
[----:B------:R-:W-:Y:S01]  /*1cb60*/  IMAD.MOV.U32 R2, RZ, RZ, R5 ;  /* 0x000000ffff027224 */ /* 0x000fe200078e0005 */
[----:B------:R-:W-:Y:S01]  /*1cb70*/  @P0 SHF.R.U32.HI R2, RZ, R3, R6 ;  /* 0x00000003ff020219 */ /* 0x000fe20000011606 */
[----:B------:R-:W-:-:S03]  /*1cb80*/  IMAD R6, R8, UR4, RZ ;  /* 0x0000000408067c24 */ /* 0x000fc6000f8e02ff */
[----:B------:R-:W-:Y:S01]  /*1cb90*/  SHF.R.S32.HI R3, RZ, 0x1f, R2 ;  /* 0x0000001fff037819 */ /* 0x000fe20000011402 */
[C---:B------:R-:W-:Y:S02]  /*1cba0*/  IMAD R10, R4.reuse, UR5, R6 ;  /* 0x00000005040a7c24 */ /* 0x040fe4000f8e0206 */
[----:B------:R-:W-:-:S04]  /*1cbb0*/  IMAD.WIDE.U32 R6, R4, UR4, R2 ;  /* 0x0000000404067c25 */ /* 0x000fc8000f8e0002 */
[----:B------:R-:W-:Y:S01]  /*1cbc0*/  IMAD.IADD R10, R10, 0x1, R7 ;  /* 0x000000010a0a7824 */ /* 0x000fe200078e0207 */
[----:B------:R-:W-:Y:S01]  /*1cbd0*/  LEA R20, P0, R6, R20, 0x2 ;  /* 0x0000001406147211 */ /* 0x000fe200078010ff */
[----:B------:R-:W-:-:S03]  /*1cbe0*/  IMAD.MOV R2, RZ, RZ, -R2 ;  /* 0x000000ffff027224 */ /* 0x000fc600078e0a02 */
[----:B------:R-:W-:Y:S01]  /*1cbf0*/  LEA.HI.X R21, R6, R21, R10, 0x2, P0 ;  /* 0x0000001506157211 */ /* 0x000fe200000f140a */
[----:B------:R-:W-:-:S04]  /*1cc00*/  IMAD R5, R11, R2, R5 ;  /* 0x000000020b057224 */ /* 0x000fc800078e0205 */
[----:B------:R1:W5:Y:S04]  /*1cc10*/  LDG.E R6, desc[UR52][R20.64] ;  /* 0x0000003414067981 */ /* 0x000368000c1e1900 */
.L_x_2276:
[----:B------:R-:W2:Y:S01]  /*1cc20*/  S2R R3, SR_CgaCtaId ;  /* 0x0000000000037919 */ /* 0x000ea20000008800 */
[----:B------:R-:W-:-:S04]  /*1cc30*/  MOV R2, 0x400 ;  /* 0x0000040000027802 */ /* 0x000fc80000000f00 */
[----:B--2---:R-:W-:Y:S02]  /*1cc40*/  LEA R2, R3, R2, 0x18 ;  /* 0x0000000203027211 */ /* 0x004fe400078ec0ff */
[----:B------:R-:W-:-:S03]  /*1cc50*/  SHF.L.U32 R3, R12, 0x1f, RZ ;  /* 0x0000001f0c037819 */ /* 0x000fc600000006ff */
[----:B------:R-:W-:-:S04]  /*1cc60*/  IMAD R2, R13, 0x8, R2 ;  /* 0x000000080d027824 */ /* 0x000fc800078e0202 */
[----:B------:R-:W2:Y:S02]  /*1cc70*/  SYNCS.PHASECHK.TRANS64.TRYWAIT P0, [R2+URZ+0x22840], R3 ;  /* 0x02284003020075a7 */ /* 0x000ea4000800017f */
[----:B--2---:R-:W-:Y:S05]  /*1cc80*/  @!P0 BRA `(.L_x_2277) ;  /* 0x0000003800808947 */ /* 0x004fea0003800000 */
.L_x_2400:
        /* <DEDUP_REMOVED lines=11> */
.L_x_2278:
[----:B---3--:R-:W3:Y:S01]  /*1cd40*/  LDL R7, [R1] ;  /* 0x0000000001077983 */ /* 0x008ee20000100800 */
[----:B------:R-:W-:-:S03]  /*1cd50*/  MOV R11, 0x400 ;  /* 0x00000400000b7802 */ /* 0x000fc60000000f00 */
        /* <DEDUP_REMOVED lines=20> */
.L_x_2401:
        /* <DEDUP_REMOVED lines=8> */
.L_x_2280:
        /* <DEDUP_REMOVED lines=34> */
.L_x_2275:
[----:B------:R-:W-:Y:S05]  /*1d140*/  BSYNC B2 ;  /* 0x0000000000027941 */ /* 0x000fea0003800000 */
.L_x_2274:
[----:B------:R-:W2:Y:S02]  /*1d150*/  LDL R2, [R1+0x20] ;  /* 0x0000200001027983 */ /* 0x000ea40000100800 */
[----:B--2---:R-:W-:-:S07]  /*1d160*/  VIADD R5, R2, 0xfffffffd ;  /* 0xfffffffd02057836 */ /* 0x004fce0000000000 */
.L_x_2273:
[----:B------:R-:W-:Y:S05]  /*1d170*/  BSYNC B1 ;  /* 0x0000000000017941 */ /* 0x000fea0003800000 */
.L_x_2272:
[----:B------:R-:W2:Y:S01]  /*1d180*/  LDL.LU R2, [R1+0x20] ;  /* 0x0000200001027983 */ /* 0x000ea20000300800 */
[----:B------:R-:W-:Y:S01]  /*1d190*/  VIADD R9, R9, 0xfffffffe ;  /* 0xfffffffe09097836 */ /* 0x000fe20000000000 */
[----:B--2---:R-:W-:-:S04]  /*1d1a0*/  LOP3.LUT R2, RZ, R2, RZ, 0x33, !PT ;  /* 0x00000002ff027212 */ /* 0x004fc800078e33ff */
[----:B------:R-:W-:-:S13]  /*1d1b0*/  ISETP.NE.AND P0, PT, R9, R2, PT ;  /* 0x000000020900720c */ /* 0x000fda0003f05270 */
[----:B------:R-:W-:Y:S05]  /*1d1c0*/  @!P0 BRA `(.L_x_2271) ;  /* 0x0000000c00a08947 */ /* 0x000fea0003800000 */
.L_x_2295:
        /* <DEDUP_REMOVED lines=9> */
[----:B0-----:R-:W-:Y:S06]  /*1d260*/  @!P6 BRA `(.L_x_2282) ;  /* 0x000000040098e947 */ /* 0x001fec0003800000 */
        /* <DEDUP_REMOVED lines=22> */
.L_x_2283:
[----:B------:R-:W3:Y:S01]  /*1d3d0*/  S2R R3, SR_CgaCtaId ;  /* 0x0000000000037919 */ /* 0x000ee20000008800 */
[----:B------:R-:W-:-:S04]  /*1d3e0*/  MOV R2, 0x400 ;  /* 0x0000040000027802 */ /* 0x000fc80000000f00 */
[----:B---3--:R-:W-:Y:S02]  /*1d3f0*/  LEA R2, R3, R2, 0x18 ;  /* 0x0000000203027211 */ /* 0x008fe400078ec0ff */
[----:B------:R-:W-:-:S03]  /*1d400*/  SHF.L.U32 R3, R9, 0x1f, RZ ;  /* 0x0000001f09037819 */ /* 0x000fc600000006ff */
[----:B------:R-:W-:-:S04]  /*1d410*/  IMAD R2, R10, 0x8, R2 ;  /* 0x000000080a027824 */ /* 0x000fc800078e0202 */
[----:B------:R-:W3:Y:S02]  /*1d420*/  SYNCS.PHASECHK.TRANS64.TRYWAIT P0, [R2+URZ+0x22840], R3 ;  /* 0x02284003020075a7 */ /* 0x000ee4000800017f */
[----:B---3--:R-:W-:Y:S05]  /*1d430*/  @!P0 BRA `(.L_x_2284) ;  /* 0x0000003000bc8947 */ /* 0x008fea0003800000 */
.L_x_2402:
[----:B--2---:R-:W2:Y:S02]  /*1d440*/  S2R R7, SR_TID.X ;  /* 0x0000000000077919 */ /* 0x004ea40000002100 */
        /* <DEDUP_REMOVED lines=10> */
.L_x_2285:
[----:B0-----:R-:W4:Y:S01]  /*1d4f0*/  LDL R12, [R1+0x10] ;  /* 0x00001000010c7983 */ /* 0x001f220000100800 */
[----:B--2---:R-:W-:Y:S01]  /*1d500*/  MOV R7, 0x400 ;  /* 0x0000040000077802 */ /* 0x004fe20000000f00 */
        /* <DEDUP_REMOVED lines=17> */
[----:B------:R-:W2:Y:S02]  /*1d620*/  SYNCS.PHASECHK.TRANS64.TRYWAIT P1, [R2+URZ+0x22860], R3 ;  /* 0x02286003020075a7 */ /* 0x000ea4000802017f */
[----:B0-2---:R-:W-:Y:S05]  /*1d630*/  @!P1 BRA `(.L_x_2286) ;  /* 0x0000003000509947 */ /* 0x005fea0003800000 */
.L_x_2403:
[----:B------:R-:W-:Y:S05]  /*1d640*/  @P0 BRA `(.L_x_2287) ;  /* 0x00000000001c0947 */ /* 0x000fea0003800000 */
[----:B------:R-:W2:Y:S01]  /*1d650*/  S2R R11, SR_TID.X ;  /* 0x00000000000b7919 */ /* 0x000ea20000002100 */
[----:B0--3--:R-:W-:-:S04]  /*1d660*/  IMAD.MOV.U32 R3, RZ, RZ, 0xc000 ;  /* 0x0000c000ff037424 */ /* 0x009fc800078e00ff */
[----:B------:R4:W-:Y:S01]  /*1d670*/  SYNCS.ARRIVE.TRANS64 RZ, [R2+URZ+0x22850], R3 ;  /* 0x0228500302ff79a7 */ /* 0x0009e2000800003f */
[----:B--2---:R-:W-:-:S04]  /*1d680*/  LOP3.LUT R11, R11, 0x1f, RZ, 0xc0, !PT ;  /* 0x0000001f0b0b7812 */ /* 0x004fc800078ec0ff */
[----:B------:R-:W-:-:S13]  /*1d690*/  ISETP.NE.AND P1, PT, R11, RZ, PT ;  /* 0x000000ff0b00720c */ /* 0x000fda0003f25270 */
[----:B----4-:R-:W-:Y:S05]  /*1d6a0*/  @!P1 BRA `(.L_x_2287) ;  /* 0x0000000000049947 */ /* 0x010fea0003800000 */
[----:B------:R-:W-:Y:S01]  /*1d6b0*/  BPT.TRAP 0x1 ;  /* 0x000000040000795c */ /* 0x000fe20000300000 */
.L_x_2287:
[----:B------:R-:W2:Y:S01]  /*1d6c0*/  S2R R11, SR_CgaCtaId ;  /* 0x00000000000b7919 */ /* 0x000ea20000008800 */
[----:B0--3--:R-:W-:Y:S01]  /*1d6d0*/  MOV R3, 0x400 ;  /* 0x0000040000037802 */ /* 0x009fe20000000f00 */
        /* <DEDUP_REMOVED lines=11> */
[----:B--2---:R-:W-:-:S05]  /*1d790*/  LEA R3, R11, R3, 0x18 ;  /* 0x000000030b037211 */ /* 0x004fca00078ec0ff */
        /* <DEDUP_REMOVED lines=19> */
.L_x_2282:
[----:B------:R-:W-:Y:S05]  /*1d8d0*/  BSYNC B1 ;  /* 0x0000000000017941 */ /* 0x000fea0003800000 */
.L_x_2281:
[----:B------:R-:W-:Y:S01]  /*1d8e0*/  VIADD R10, R10, 0x1 ;  /* 0x000000010a0a7836 */ /* 0x000fe20000000000 */
[----:B------:R-:W-:Y:S04]  /*1d8f0*/  BSSY B1, `(.L_x_2288) ;  /* 0x0000071000017945 */ /* 0x000fe80003800000 */
[----:B------:R-:W-:-:S04]  /*1d900*/  ISETP.NE.AND P0, PT, R10, 0x2, PT ;  /* 0x000000020a00780c */ /* 0x000fc80003f05270 */
[----:B------:R-:W-:Y:S02]  /*1d910*/  SEL R2, RZ, 0x1, P0 ;  /* 0x00000001ff027807 */ /* 0x000fe40000000000 */
[----:B0-----:R-:W-:Y:S02]  /*1d920*/  SEL R12, R10, RZ, P0 ;  /* 0x000000ff0a0c7207 */ /* 0x001fe40000000000 */
[----:B------:R-:W-:Y:S01]  /*1d930*/  LOP3.LUT R11, R9, R2, RZ, 0x3c, !PT ;  /* 0x00000002090b7212 */ /* 0x000fe200078e3cff */
[----:B------:R-:W-:-:S04]  /*1d940*/  VIADD R9, R5, 0xffffffff ;  /* 0xffffffff05097836 */ /* 0x000fc80000000000 */
        /* <DEDUP_REMOVED lines=14> */
[----:B------:R-:W-:Y:S01]  /*1da30*/  @P0 SHF.R.U32.HI R2, RZ, R3, R6 ;  /* 0x00000003ff020219 */ /* 0x000fe20000011606 */
[----:B------:R-:W-:-:S04]  /*1da40*/  IMAD R6, R8, UR6, RZ ;  /* 0x0000000608067c24 */ /* 0x000fc8000f8e02ff */
[----:B------:R-:W-:Y:S02]  /*1da50*/  IMAD.MOV R3, RZ, RZ, -R2 ;  /* 0x000000ffff037224 */ /* 0x000fe400078e0a02 */
[----:B------:R-:W-:Y:S02]  /*1da60*/  IMAD R6, R4, UR7, R6 ;  /* 0x0000000704067c24 */ /* 0x000fe4000f8e0206 */
[----:B------:R-:W-:Y:S01]  /*1da70*/  IMAD R10, R10, R3, R9 ;  /* 0x000000030a0a7224 */ /* 0x000fe200078e0209 */
[----:B------:R-:W-:-:S03]  /*1da80*/  SHF.R.S32.HI R3, RZ, 0x1f, R2 ;  /* 0x0000001fff037819 */ /* 0x000fc60000011402 */
[----:B------:R-:W-:-:S04]  /*1da90*/  IMAD.WIDE.U32 R2, R4, UR6, R2 ;  /* 0x0000000604027c25 */ /* 0x000fc8000f8e0002 */
[----:B------:R-:W-:Y:S01]  /*1daa0*/  IMAD.IADD R3, R6, 0x1, R3 ;  /* 0x0000000106037824 */ /* 0x000fe200078e0203 */
[----:B------:R-:W-:-:S04]  /*1dab0*/  LEA R6, P0, R2, UR4, 0x2 ;  /* 0x0000000402067c11 */ /* 0x000fc8000f8010ff */
[----:B------:R-:W-:-:S05]  /*1dac0*/  LEA.HI.X R7, R2, UR5, R3, 0x2, P0 ;  /* 0x0000000502077c11 */ /* 0x000fca00080f1403 */
[----:B------:R2:W5:Y:S04]  /*1dad0*/  LDG.E R6, desc[UR52][R6.64] ;  /* 0x0000003406067981 */ /* 0x000568000c1e1900 */
.L_x_2290:
[----:B------:R-:W3:Y:S01]  /*1dae0*/  S2R R3, SR_CgaCtaId ;  /* 0x0000000000037919 */ /* 0x000ee20000008800 */
[----:B------:R-:W-:-:S04]  /*1daf0*/  MOV R2, 0x400 ;  /* 0x0000040000027802 */ /* 0x000fc80000000f00 */
[----:B---3--:R-:W-:Y:S02]  /*1db00*/  LEA R2, R3, R2, 0x18 ;  /* 0x0000000203027211 */ /* 0x008fe400078ec0ff */
[----:B------:R-:W-:-:S03]  /*1db10*/  SHF.L.U32 R3, R11, 0x1f, RZ ;  /* 0x0000001f0b037819 */ /* 0x000fc600000006ff */
[----:B------:R-:W-:-:S04]  /*1db20*/  IMAD R2, R12, 0x8, R2 ;  /* 0x000000080c027824 */ /* 0x000fc800078e0202 */
[----:B------:R-:W3:Y:S02]  /*1db30*/  SYNCS.PHASECHK.TRANS64.TRYWAIT P0, [R2+URZ+0x22840], R3 ;  /* 0x02284003020075a7 */ /* 0x000ee4000800017f */
[----:B---3--:R-:W-:Y:S05]  /*1db40*/  @!P0 BRA `(.L_x_2291) ;  /* 0x0000002c00208947 */ /* 0x008fea0003800000 */
.L_x_2404:
        /* <DEDUP_REMOVED lines=11> */
.L_x_2292:
[----:B--2---:R-:W2:Y:S01]  /*1dc00*/  LDL R7, [R1] ;  /* 0x0000000001077983 */ /* 0x004ea20000100800 */
        /* <DEDUP_REMOVED lines=20> */
[----:B0-2---:R-:W-:Y:S05]  /*1dd50*/  @!P1 BRA `(.L_x_2293) ;  /* 0x0000002800b09947 */ /* 0x005fea0003800000 */
.L_x_2405:
        /* <DEDUP_REMOVED lines=8> */
.L_x_2294:
        /* <DEDUP_REMOVED lines=34> */
.L_x_2289:
[----:B------:R-:W-:Y:S05]  /*1e000*/  BSYNC B1 ;  /* 0x0000000000017941 */ /* 0x000fea0003800000 */
.L_x_2288:
[----:B------:R-:W2:Y:S01]  /*1e010*/  LDL R2, [R1+0x18] ;  /* 0x0000180001027983 */ /* 0x000ea20000100800 */
[----:B------:R-:W-:Y:S01]  /*1e020*/  VIADD R5, R5, 0xfffffffe ;  /* 0xfffffffe05057836 */ /* 0x000fe20000000000 */
[----:B--2---:R-:W-:-:S13]  /*1e030*/  ISETP.GT.AND P0, PT, R9, R2, PT ;  /* 0x000000020900720c */ /* 0x004fda0003f04270 */
[----:B------:R-:W-:Y:S05]  /*1e040*/  @P0 BRA `(.L_x_2295) ;  /* 0xfffffff000600947 */ /* 0x000fea000383ffff */
.L_x_2271:
[----:B------:R-:W-:Y:S05]  /*1e050*/  BSYNC B0 ;  /* 0x0000000000007941 */ /* 0x000fea0003800000 */
.L_x_2270:
        /* <DEDUP_REMOVED lines=23> */
.L_x_2297:
[----:B------:R-:W-:Y:S05]  /*1e1d0*/  BSYNC B0 ;  /* 0x0000000000007941 */ /* 0x000fea0003800000 */
.L_x_2296:
[----:B--2---:R-:W2:Y:S02]  /*1e1e0*/  LDL.LU R2, [R1+0x8] ;  /* 0x0000080001027983 */ /* 0x004ea40000300800 */
[----:B--2---:R-:W-:-:S05]  /*1e1f0*/  LOP3.LUT R2, R2, R0, RZ, 0x3c, !PT ;  /* 0x0000000002027212 */ /* 0x004fca00078e3cff */
[----:B------:R3:W-:Y:S02]  /*1e200*/  STL [R1+0x8], R2 ;  /* 0x0000080201007387 */ /* 0x0007e40000100800 */
.L_x_2253:
[----:B------:R-:W-:Y:S05]  /*1e210*/  BSYNC B6 ;  /* 0x0000000000067941 */ /* 0x000fea0003800000 */
.L_x_2251:
[----:B------:R-:W-:-:S03]  /*1e220*/  UMOV UR4, 0xffffffff ;  /* 0xffffffff00047882 */ /* 0x000fc60000000000 */
[----:B------:R-:W-:Y:S05]  /*1e230*/  BRA.DIV UR4, `(.L_x_2298) ;  /* 0x00000026048c7947 */ /* 0x000fea000b800000 */
[----:B------:R4:W0:Y:S04]  /*1e240*/  SHFL.IDX PT, R4, R16, RZ, 0x1f ;  /* 0x00001fff10047589 */ /* 0x00082800000e0000 */
[----:B------:R-:W0:Y:S02]  /*1e250*/  SHFL.IDX PT, R16, R16, 0x1, 0x1f ;  /* 0x00201f0010107f89 */ /* 0x000e2400000e0000 */
.L_x_2409:
[----:B------:R-:W5:Y:S01]  /*1e260*/  S2R R7, SR_TID.X ;  /* 0x0000000000077919 */ /* 0x000f620000002100 */
[----:B------:R-:W-:Y:S01]  /*1e270*/  ULDC UR4, c[0x0][0xc14] ;  /* 0x0003050000047ab9 */ /* 0x000fe20000000800 */
[----:B------:R-:W-:Y:S01]  /*1e280*/  BSSY B0, `(.L_x_2299) ;  /* 0x000000b000007945 */ /* 0x000fe20003800000 */
[----:B------:R-:W-:Y:S02]  /*1e290*/  IMAD.U32 R0, RZ, RZ, UR4 ;  /* 0x00000004ff007e24 */ /* 0x000fe4000f8e00ff */
[----:B------:R-:W-:Y:S01]  /*1e2a0*/  IMAD.MOV.U32 R17, RZ, RZ, RZ ;  /* 0x000000ffff117224 */ /* 0x000fe200078e00ff */
[----:B-----5:R-:W-:-:S04]  /*1e2b0*/  LOP3.LUT R7, R7, 0x1f, RZ, 0xc0, !PT ;  /* 0x0000001f07077812 */ /* 0x020fc800078ec0ff */
[C---:B------:R-:W-:Y:S01]  /*1e2c0*/  ISETP.NE.AND P0, PT, R7.reuse, 0x1f, PT ;  /* 0x0000001f0700780c */ /* 0x040fe20003f05270 */
[----:B------:R-:W-:-:S05]  /*1e2d0*/  IMAD.IADD R5, R7, 0x1, R19 ;  /* 0x0000000107057824 */ /* 0x000fca00078e0213 */
[----:B------:R-:W-:-:S13]  /*1e2e0*/  ISETP.GE.OR P0, PT, R5, R0, !P0 ;  /* 0x000000000500720c */ /* 0x000fda0004706670 */
[----:B------:R-:W-:Y:S05]  /*1e2f0*/  @P0 BRA `(.L_x_2300) ;  /* 0x00000000000c0947 */ /* 0x000fea0003800000 */
[----:B---3--:R-:W3:Y:S02]  /*1e300*/  LDC.64 R2, c[0x0][0xc58] ;  /* 0x00031600ff027b82 */ /* 0x008ee40000000a00 */
[----:B---3--:R-:W-:-:S05]  /*1e310*/  IMAD.WIDE R2, R5, 0x4, R2 ;  /* 0x0000000405027825 */ /* 0x008fca00078e0202 */
[----:B------:R3:W5:Y:S02]  /*1e320*/  LDG.E R17, desc[UR52][R2.64] ;  /* 0x0000003402117981 */ /* 0x000764000c1e1900 */
.L_x_2300:
[----:B------:R-:W-:Y:S05]  /*1e330*/  BSYNC B0 ;  /* 0x0000000000007941 */ /* 0x000fea0003800000 */
.L_x_2299:
[----:B------:R-:W-:-:S03]  /*1e340*/  UMOV UR4, 0xffffffff ;  /* 0xffffffff00047882 */ /* 0x000fc60000000000 */
[----:B------:R-:W-:Y:S05]  /*1e350*/  BRA.DIV UR4, `(.L_x_2301) ;  /* 0x0000002604907947 */ /* 0x000fea000b800000 */
        /* <DEDUP_REMOVED lines=9> */
[----:B---3--:R-:W-:-:S05]  /*1e3f0*/  IMAD.IADD R3, R13, 0x1, R14 ;  /* 0x000000010d037824 */ /* 0x008fca00078e020e */
[----:B------:R-:W0:Y:S02]  /*1e400*/  SHFL.UP PT, R14, R3, 0x4, RZ ;  /* 0x04800000030e7989 */ /* 0x000e2400000e00ff */
[----:B0-----:R-:W-:Y:S02]  /*1e410*/  SEL R14, R14, RZ, P0 ;  /* 0x000000ff0e0e7207 */ /* 0x001fe40000000000 */
[----:B------:R-:W-:-:S03]  /*1e420*/  ISETP.GE.U32.AND P0, PT, R7, 0x10, PT ;  /* 0x000000100700780c */ /* 0x000fc60003f06070 */
[----:B------:R-:W-:-:S05]  /*1e430*/  IMAD.IADD R5, R3, 0x1, R14 ;  /* 0x0000000103057824 */ /* 0x000fca00078e020e */
[----:B------:R-:W2:Y:S02]  /*1e440*/  SHFL.UP PT, R14, R5, 0x8, RZ ;  /* 0x05000000050e7989 */ /* 0x000ea400000e00ff */
[----:B--2---:R-:W-:-:S05]  /*1e450*/  SEL R6, R14, RZ, P1 ;  /* 0x000000ff0e067207 */ /* 0x004fca0000800000 */
[----:B------:R-:W-:-:S05]  /*1e460*/  IMAD.IADD R6, R5, 0x1, R6 ;  /* 0x0000000105067824 */ /* 0x000fca00078e0206 */
[----:B------:R-:W0:Y:S02]  /*1e470*/  SHFL.UP PT, R14, R6, 0x10, RZ ;  /* 0x06000000060e7989 */ /* 0x000e2400000e00ff */
[----:B0-----:R-:W-:-:S05]  /*1e480*/  SEL R7, R14, RZ, P0 ;  /* 0x000000ff0e077207 */ /* 0x001fca0000000000 */
[----:B------:R-:W-:-:S05]  /*1e490*/  IMAD.IADD R2, R6, 0x1, R7 ;  /* 0x0000000106027824 */ /* 0x000fca00078e0207 */
[----:B------:R0:W2:Y:S02]  /*1e4a0*/  SHFL.IDX PT, R14, R2, 0x1f, 0x1f ;  /* 0x03e01f00020e7f89 */ /* 0x0000a400000e0000 */
.L_x_2417:
[----:B------:R-:W-:Y:S02]  /*1e4b0*/  ULDC UR4, c[0x0][0xc10] ;  /* 0x0003040000047ab9 */ /* 0x000fe40000000800 */
[----:B------:R-:W-:-:S04]  /*1e4c0*/  IMAD.U32 R5, RZ, RZ, UR4 ;  /* 0x00000004ff057e24 */ /* 0x000fc8000f8e00ff */
[----:B--2---:R-:W-:-:S04]  /*1e4d0*/  IMAD R3, R14, R5, RZ ;  /* 0x000000050e037224 */ /* 0x004fc800078e02ff */
[----:B----4-:R-:W-:-:S05]  /*1e4e0*/  IMAD.IADD R16, R16, 0x1, R3 ;  /* 0x0000000110107824 */ /* 0x010fca00078e0203 */
[----:B------:R-:W-:-:S13]  /*1e4f0*/  ISETP.GT.AND P0, PT, R16, R4, PT ;  /* 0x000000041000720c */ /* 0x000fda0003f04270 */
[----:B------:R-:W-:Y:S05]  /*1e500*/  @P0 BRA `(.L_x_2302) ;  /* 0x0000000000b40947 */ /* 0x000fea0003800000 */
[----:B------:R-:W2:Y:S02]  /*1e510*/  LDC R0, c[0x0][0xc14] ;  /* 0x00030500ff007b82 */ /* 0x000ea40000000800 */
.L_x_2307:
[----:B------:R-:W-:-:S05]  /*1e520*/  VIADD R19, R19, 0x1f ;  /* 0x0000001f13137836 */ /* 0x000fca0000000000 */
[----:B--2---:R-:W-:-:S13]  /*1e530*/  ISETP.GE.AND P0, PT, R19, R0, PT ;  /* 0x000000001300720c */ /* 0x004fda0003f06270 */
[----:B------:R-:W-:Y:S05]  /*1e540*/  @P0 BRA `(.L_x_2303) ;  /* 0x0000000400ec0947 */ /* 0x000fea0003800000 */
[----:B------:R-:W2:Y:S01]  /*1e550*/  S2R R7, SR_TID.X ;  /* 0x0000000000077919 */ /* 0x000ea20000002100 */
[----:B------:R-:W-:Y:S01]  /*1e560*/  BSSY B0, `(.L_x_2304) ;  /* 0x000000a000007945 */ /* 0x000fe20003800000 */
[----:B------:R-:W-:Y:S01]  /*1e570*/  IMAD.MOV.U32 R17, RZ, RZ, RZ ;  /* 0x000000ffff117224 */ /* 0x000fe200078e00ff */
[----:B--2---:R-:W-:-:S04]  /*1e580*/  LOP3.LUT R7, R7, 0x1f, RZ, 0xc0, !PT ;  /* 0x0000001f07077812 */ /* 0x004fc800078ec0ff */
[C---:B------:R-:W-:Y:S01]  /*1e590*/  ISETP.NE.AND P1, PT, R7.reuse, 0x1f, PT ;  /* 0x0000001f0700780c */ /* 0x040fe20003f25270 */
[----:B------:R-:W-:-:S05]  /*1e5a0*/  IMAD.IADD R5, R7, 0x1, R19 ;  /* 0x0000000107057824 */ /* 0x000fca00078e0213 */
[----:B------:R-:W-:-:S13]  /*1e5b0*/  ISETP.GE.OR P0, PT, R5, R0, !P1 ;  /* 0x000000000500720c */ /* 0x000fda0004f06670 */
[----:B------:R-:W-:Y:S05]  /*1e5c0*/  @P0 BRA `(.L_x_2305) ;  /* 0x00000000000c0947 */ /* 0x000fea0003800000 */
[----:B0-----:R-:W0:Y:S02]  /*1e5d0*/  LDC.64 R2, c[0x0][0xc58] ;  /* 0x00031600ff027b82 */ /* 0x001e240000000a00 */
[----:B0-----:R-:W-:-:S05]  /*1e5e0*/  IMAD.WIDE R2, R5, 0x4, R2 ;  /* 0x0000000405027825 */ /* 0x001fca00078e0202 */
[----:B------:R2:W5:Y:S02]  /*1e5f0*/  LDG.E R17, desc[UR52][R2.64] ;  /* 0x0000003402117981 */ /* 0x000564000c1e1900 */
.L_x_2305:
[----:B------:R-:W-:Y:S05]  /*1e600*/  BSYNC B0 ;  /* 0x0000000000007941 */ /* 0x000fea0003800000 */
.L_x_2304:
[----:B------:R-:W-:-:S03]  /*1e610*/  UMOV UR4, 0xffffffff ;  /* 0xffffffff00047882 */ /* 0x000fc60000000000 */
[----:B------:R-:W-:Y:S05]  /*1e620*/  BRA.DIV UR4, `(.L_x_2306) ;  /* 0x0000002604ac7947 */ /* 0x000fea000b800000 */
[----:B-----5:R-:W3:Y:S01]  /*1e630*/  SHFL.UP PT, R14, R17, 0x1, RZ ;  /* 0x04200000110e7989 */ /* 0x020ee200000e00ff */
[C---:B------:R-:W-:Y:S02]  /*1e640*/  ISETP.NE.AND P0, PT, R7.reuse, RZ, PT ;  /* 0x000000ff0700720c */ /* 0x040fe40003f05270 */
[C---:B------:R-:W-:Y:S02]  /*1e650*/  ISETP.GE.U32.AND P1, PT, R7.reuse, 0x2, PT ;  /* 0x000000020700780c */ /* 0x040fe40003f26070 */
[----:B---3--:R-:W-:Y:S02]  /*1e660*/  SEL R14, R14, RZ, P0 ;  /* 0x000000ff0e0e7207 */ /* 0x008fe40000000000 */
[----:B------:R-:W-:-:S03]  /*1e670*/  ISETP.GE.U32.AND P0, PT, R7, 0x4, PT ;  /* 0x000000040700780c */ /* 0x000fc60003f06070 */
[----:B------:R-:W-:-:S05]  /*1e680*/  IMAD.IADD R13, R17, 0x1, R14 ;  /* 0x00000001110d7824 */ /* 0x000fca00078e020e */
[----:B------:R-:W3:Y:S02]  /*1e690*/  SHFL.UP PT, R14, R13, 0x2, RZ ;  /* 0x044000000d0e7989 */ /* 0x000ee400000e00ff */
[----:B---3--:R-:W-:Y:S02]  /*1e6a0*/  SEL R14, R14, RZ, P1 ;  /* 0x000000ff0e0e7207 */ /* 0x008fe40000800000 */
[----:B------:R-:W-:-:S03]  /*1e6b0*/  ISETP.GE.U32.AND P1, PT, R7, 0x8, PT ;  /* 0x000000080700780c */ /* 0x000fc60003f26070 */
[----:B--2---:R-:W-:-:S05]  /*1e6c0*/  IMAD.IADD R3, R13, 0x1, R14 ;  /* 0x000000010d037824 */ /* 0x004fca00078e020e */
[----:B------:R-:W2:Y:S02]  /*1e6d0*/  SHFL.UP PT, R14, R3, 0x4, RZ ;  /* 0x04800000030e7989 */ /* 0x000ea400000e00ff */
[----:B--2---:R-:W-:Y:S02]  /*1e6e0*/  SEL R14, R14, RZ, P0 ;  /* 0x000000ff0e0e7207 */ /* 0x004fe40000000000 */
[----:B------:R-:W-:-:S03]  /*1e6f0*/  ISETP.GE.U32.AND P0, PT, R7, 0x10, PT ;  /* 0x000000100700780c */ /* 0x000fc60003f06070 */
[----:B------:R-:W-:-:S05]  /*1e700*/  IMAD.IADD R5, R3, 0x1, R14 ;  /* 0x0000000103057824 */ /* 0x000fca00078e020e */
[----:B------:R-:W2:Y:S02]  /*1e710*/  SHFL.UP PT, R14, R5, 0x8, RZ ;  /* 0x05000000050e7989 */ /* 0x000ea400000e00ff */
[----:B--2---:R-:W-:-:S05]  /*1e720*/  SEL R6, R14, RZ, P1 ;  /* 0x000000ff0e067207 */ /* 0x004fca0000800000 */
[----:B------:R-:W-:-:S05]  /*1e730*/  IMAD.IADD R6, R5, 0x1, R6 ;  /* 0x0000000105067824 */ /* 0x000fca00078e0206 */
[----:B------:R-:W2:Y:S02]  /*1e740*/  SHFL.UP PT, R14, R6, 0x10, RZ ;  /* 0x06000000060e7989 */ /* 0x000ea400000e00ff */
[----:B--2---:R-:W-:-:S05]  /*1e750*/  SEL R7, R14, RZ, P0 ;  /* 0x000000ff0e077207 */ /* 0x004fca0000000000 */
[----:B0-----:R-:W-:-:S05]  /*1e760*/  IMAD.IADD R2, R6, 0x1, R7 ;  /* 0x0000000106027824 */ /* 0x001fca00078e0207 */
[----:B------:R0:W2:Y:S02]  /*1e770*/  SHFL.IDX PT, R14, R2, 0x1f, 0x1f ;  /* 0x03e01f00020e7f89 */ /* 0x0000a400000e0000 */
.L_x_2425:
[----:B------:R-:W-:Y:S02]  /*1e780*/  ULDC UR4, c[0x0][0xc10] ;  /* 0x0003040000047ab9 */ /* 0x000fe40000000800 */
[----:B------:R-:W-:-:S04]  /*1e790*/  IMAD.U32 R5, RZ, RZ, UR4 ;  /* 0x00000004ff057e24 */ /* 0x000fc8000f8e00ff */
[----:B--2---:R-:W-:-:S04]  /*1e7a0*/  IMAD R3, R14, R5, RZ ;  /* 0x000000050e037224 */ /* 0x004fc800078e02ff */
[----:B------:R-:W-:-:S05]  /*1e7b0*/  IMAD.IADD R16, R3, 0x1, R16 ;  /* 0x0000000103107824 */ /* 0x000fca00078e0210 */
[----:B------:R-:W-:-:S13]  /*1e7c0*/  ISETP.GT.AND P0, PT, R16, R4, PT ;  /* 0x000000041000720c */ /* 0x000fda0003f04270 */
[----:B------:R-:W-:Y:S05]  /*1e7d0*/  @!P0 BRA `(.L_x_2307) ;  /* 0xfffffffc00508947 */ /* 0x000fea000383ffff */
.L_x_2302:
        /* <DEDUP_REMOVED lines=8> */
.L_x_2429:
[----:B------:R-:W-:Y:S01]  /*1e860*/  ISETP.NE.AND P0, PT, R3, RZ, PT ;  /* 0x000000ff0300720c */ /* 0x000fe20003f05270 */
[----:B------:R-:W-:-:S12]  /*1e870*/  IMAD.MOV.U32 R7, RZ, RZ, RZ ;  /* 0x000000ffff077224 */ /* 0x000fd800078e00ff */
[----:B------:R-:W-:Y:S05]  /*1e880*/  @!P0 BRA `(.L_x_2309) ;  /* 0x0000000000108947 */ /* 0x000fea0003800000 */
[----:B------:R-:W-:Y:S01]  /*1e890*/  UMOV UR4, 0xffffffff ;  /* 0xffffffff00047882 */ /* 0x000fe20000000000 */
[----:B------:R-:W-:Y:S02]  /*1e8a0*/  VIADD R12, R6, 0xffffffff ;  /* 0xffffffff060c7836 */ /* 0x000fe40000000000 */
[----:B------:R-:W-:Y:S05]  /*1e8b0*/  BRA.DIV UR4, `(.L_x_2310) ;  /* 0x0000002a04207947 */ /* 0x000fea000b800000 */
[----:B------:R4:W0:Y:S02]  /*1e8c0*/  SHFL.IDX PT, R7, R2, R12, 0x1f ;  /* 0x00001f0c02077589 */ /* 0x00082400000e0000 */
.L_x_2309:
[----:B0---4-:R-:W0:Y:S01]  /*1e8d0*/  LDC.64 R2, c[0x0][0xc68] ;  /* 0x00031a00ff027b82 */ /* 0x011e220000000a00 */
[----:B------:R-:W-:-:S04]  /*1e8e0*/  IMAD.IADD R19, R6, 0x1, R19 ;  /* 0x0000000106137824 */ /* 0x000fc800078e0213 */
[----:B0-----:R-:W-:-:S05]  /*1e8f0*/  IMAD.WIDE R2, R19, 0x4, R2 ;  /* 0x0000000413027825 */ /* 0x001fca00078e0202 */
[----:B-1----:R-:W2:Y:S01]  /*1e900*/  LDG.E R9, desc[UR52][R2.64] ;  /* 0x0000003402097981 */ /* 0x002ea2000c1e1900 */
[----:B------:R-:W-:-:S04]  /*1e910*/  IMAD R16, R7, R5, R16 ;  /* 0x0000000507107224 */ /* 0x000fc800078e0210 */
[----:B------:R-:W-:Y:S02]  /*1e920*/  IMAD.IADD R7, R4, 0x1, -R16 ;  /* 0x0000000104077824 */ /* 0x000fe400078e0a10 */
[----:B--23--:R-:W-:-:S05]  /*1e930*/  IMAD R6, R17, R9, RZ ;  /* 0x0000000911067224 */ /* 0x00cfca00078e02ff */
[----:B------:R-:W-:-:S04]  /*1e940*/  IABS R8, R6 ;  /* 0x0000000600087213 */ /* 0x000fc80000000000 */
[----:B------:R-:W0:Y:S08]  /*1e950*/  I2F.RP R11, R8 ;  /* 0x00000008000b7306 */ /* 0x000e300000209400 */
[----:B0-----:R-:W0:Y:S02]  /*1e960*/  MUFU.RCP R11, R11 ;  /* 0x0000000b000b7308 */ /* 0x001e240000001000 */
[----:B0-----:R-:W-:-:S06]  /*1e970*/  VIADD R12, R11, 0xffffffe ;  /* 0x0ffffffe0b0c7836 */ /* 0x001fcc0000000000 */
[----:B------:R-:W0:Y:S02]  /*1e980*/  F2I.FTZ.U32.TRUNC.NTZ R3, R12 ;  /* 0x0000000c00037305 */ /* 0x000e24000021f000 */
[----:B0-----:R-:W-:-:S04]  /*1e990*/  IMAD.MOV R2, RZ, RZ, -R3 ;  /* 0x000000ffff027224 */ /* 0x001fc800078e0a03 */
[----:B------:R-:W-:Y:S02]  /*1e9a0*/  IMAD R10, R2, R8, RZ ;  /* 0x00000008020a7224 */ /* 0x000fe400078e02ff */
[----:B------:R-:W-:-:S04]  /*1e9b0*/  IMAD.MOV.U32 R2, RZ, RZ, RZ ;  /* 0x000000ffff027224 */ /* 0x000fc800078e00ff */
[----:B------:R-:W-:Y:S01]  /*1e9c0*/  IMAD.HI.U32 R10, R3, R10, R2 ;  /* 0x0000000a030a7227 */ /* 0x000fe200078e0002 */
[----:B------:R-:W-:Y:S02]  /*1e9d0*/  IABS R3, R7 ;  /* 0x0000000700037213 */ /* 0x000fe40000000000 */
[----:B------:R-:W-:-:S03]  /*1e9e0*/  IABS R2, R6 ;  /* 0x0000000600027213 */ /* 0x000fc60000000000 */
[----:B------:R-:W-:-:S04]  /*1e9f0*/  IMAD.HI.U32 R10, R10, R3, RZ ;  /* 0x000000030a0a7227 */ /* 0x000fc800078e00ff */
[----:B------:R-:W-:-:S04]  /*1ea00*/  IMAD.MOV R2, RZ, RZ, -R2 ;  /* 0x000000ffff027224 */ /* 0x000fc800078e0a02 */
[----:B------:R-:W-:-:S05]  /*1ea10*/  IMAD R3, R10, R2, R3 ;  /* 0x000000020a037224 */ /* 0x000fca00078e0203 */
[----:B------:R-:W-:-:S13]  /*1ea20*/  ISETP.GT.U32.AND P0, PT, R8, R3, PT ;  /* 0x000000030800720c */ /* 0x000fda0003f04070 */
[----:B------:R-:W-:Y:S02]  /*1ea30*/  @!P0 IMAD.IADD R3, R3, 0x1, -R8 ;  /* 0x0000000103038824 */ /* 0x000fe400078e0a08 */
[----:B------:R-:W-:-:S03]  /*1ea40*/  @!P0 VIADD R10, R10, 0x1 ;  /* 0x000000010a0a8836 */ /* 0x000fc60000000000 */
[----:B------:R-:W-:Y:S02]  /*1ea50*/  ISETP.GE.U32.AND P0, PT, R3, R8, PT ;  /* 0x000000080300720c */ /* 0x000fe40003f06070 */
[----:B------:R-:W-:-:S11]  /*1ea60*/  LOP3.LUT R3, R7, R6, RZ, 0x3c, !PT ;  /* 0x0000000607037212 */ /* 0x000fd600078e3cff */
        /* <DEDUP_REMOVED lines=10> */
[----:B------:R-:W-:-:S04]  /*1eb10*/  VIADDMNMX R9, R8, R5, R9, PT ;  /* 0x0000000508097246 */ /* 0x000fc80003800109 */
        /* <DEDUP_REMOVED lines=13> */
[----:B------:R-:W-:Y:S01]  /*1ebf0*/  IMAD R8, R2, R8, R3 ;  /* 0x0000000802087224 */ /* 0x000fe200078e0203 */
[----:B------:R-:W-:-:S04]  /*1ec00*/  LOP3.LUT R3, R6, R9, RZ, 0x3c, !PT ;  /* 0x0000000906037212 */ /* 0x000fc800078e3cff */
[----:B------:R-:W-:-:S13]  /*1ec10*/  ISETP.GT.U32.AND P0, PT, R5, R8, PT ;  /* 0x000000080500720c */ /* 0x000fda0003f04070 */
[----:B------:R-:W-:Y:S02]  /*1ec20*/  @!P0 IMAD.IADD R8, R8, 0x1, -R5 ;  /* 0x0000000108088824 */ /* 0x000fe400078e0a05 */
[----:B------:R-:W-:-:S03]  /*1ec30*/  @!P0 VIADD R2, R2, 0x1 ;  /* 0x0000000102028836 */ /* 0x000fc60000000000 */
[----:B------:R-:W-:-:S13]  /*1ec40*/  ISETP.GE.U32.AND P0, PT, R8, R5, PT ;  /* 0x000000050800720c */ /* 0x000fda0003f06070 */
[----:B------:R-:W-:Y:S01]  /*1ec50*/  @P0 VIADD R2, R2, 0x1 ;  /* 0x0000000102020836 */ /* 0x000fe20000000000 */
[----:B------:R-:W-:Y:S01]  /*1ec60*/  ISETP.GE.AND P0, PT, R3, RZ, PT ;  /* 0x000000ff0300720c */ /* 0x000fe20003f06270 */
[----:B------:R-:W-:-:S12]  /*1ec70*/  IMAD.IADD R3, R6, 0x1, R4 ;  /* 0x0000000106037824 */ /* 0x000fd800078e0204 */
        /* <DEDUP_REMOVED lines=8> */
.L_x_2303:
[----:B------:R-:W-:Y:S01]  /*1ed00*/  UMOV UR4, URZ ;  /* 0x0000003f00047c82 */ /* 0x000fe20008000000 */
[----:B------:R-:W-:Y:S01]  /*1ed10*/  UMOV UR5, URZ ;  /* 0x0000003f00057c82 */ /* 0x000fe20008000000 */
[----:B------:R-:W-:Y:S01]  /*1ed20*/  ULDC UR6, c[0x0][0xc14] ;  /* 0x0003050000067ab9 */ /* 0x000fe20000000800 */
[----:B------:R-:W-:Y:S02]  /*1ed30*/  IMAD.MOV.U32 R16, RZ, RZ, R4 ;  /* 0x000000ffff107224 */ /* 0x000fe400078e0004 */
[----:B------:R-:W-:Y:S02]  /*1ed40*/  IMAD.U32 R17, RZ, RZ, UR4 ;  /* 0x00000004ff117e24 */ /* 0x000fe4000f8e00ff */
[----:B------:R-:W-:Y:S02]  /*1ed50*/  IMAD.U32 R18, RZ, RZ, UR5 ;  /* 0x00000005ff127e24 */ /* 0x000fe4000f8e00ff */
[----:B------:R-:W-:-:S07]  /*1ed60*/  IMAD.U32 R19, RZ, RZ, UR6 ;  /* 0x00000006ff137e24 */ /* 0x000fce000f8e00ff */
.L_x_2311:
        /* <DEDUP_REMOVED lines=12> */
.L_x_2212:
        /* <DEDUP_REMOVED lines=12> */
.L_x_2432:
[----:B------:R-:W-:Y:S05]  /*1eef0*/  BSYNC B0 ;  /* 0x0000000000007941 */ /* 0x000fea0003800000 */
.L_x_2313:
[----:B------:R-:W-:-:S03]  /*1ef00*/  UMOV UR4, 0xffffffff ;  /* 0xffffffff00047882 */ /* 0x000fc60000000000 */
[----:B------:R-:W-:Y:S05]  /*1ef10*/  BRA.DIV UR4, `(.L_x_2315) ;  /* 0x0000002204c47947 */ /* 0x000fea000b800000 */
[----:B------:R-:W2:Y:S02]  /*1ef20*/  S2R R2, SR_TID.X ;  /* 0x0000000000027919 */ /* 0x000ea40000002100 */
[----:B--2---:R-:W-:-:S04]  /*1ef30*/  SHF.R.U32.HI R2, RZ, 0x5, R2 ;  /* 0x00000005ff027819 */ /* 0x004fc80000011602 */
[----:B------:R-:W-:-:S05]  /*1ef40*/  LOP3.LUT R2, R2, 0x3, RZ, 0xc0, !PT ;  /* 0x0000000302027812 */ /* 0x000fca00078ec0ff */
[----:B------:R2:W3:Y:S02]  /*1ef50*/  SHFL.IDX PT, R14, R2, RZ, 0x1f ;  /* 0x00001fff020e7589 */ /* 0x0004e400000e0000 */
.L_x_2435:
[----:B---3--:R-:W-:-:S13]  /*1ef60*/  ISETP.NE.AND P0, PT, R14, RZ, PT ;  /* 0x000000ff0e00720c */ /* 0x008fda0003f05270 */
[----:B------:R-:W-:Y:S05]  /*1ef70*/  @P0 BRA `(.L_x_1991) ;  /* 0x0000000000940947 */ /* 0x000fea0003800000 */
[----:B------:R-:W-:-:S03]  /*1ef80*/  UMOV UR4, 0xffffffff ;  /* 0xffffffff00047882 */ /* 0x000fc60000000000 */
[----:B------:R-:W-:Y:S05]  /*1ef90*/  BRA.DIV UR4, `(.L_x_2316) ;  /* 0x0000002204d87947 */ /* 0x000fea000b800000 */
[----:B------:R-:W-:-:S13]  /*1efa0*/  ELECT P6, URZ, PT ;  /* 0x00000000003f782f */ /* 0x000fda00038c0000 */
.L_x_2438:
[----:B------:R-:W-:Y:S05]  /*1efb0*/  @!P6 BRA `(.L_x_1991) ;  /* 0x000000000084e947 */ /* 0x000fea0003800000 */
[----:B--2---:R-:W2:Y:S02]  /*1efc0*/  LDL.LU R2, [R1+0x2c] ;  /* 0x00002c0001027983 */ /* 0x004ea40000300800 */
[----:B--2---:R-:W-:-:S04]  /*1efd0*/  LOP3.LUT R2, R2, 0x2, RZ, 0xfc, !PT ;  /* 0x0000000202027812 */ /* 0x004fc800078efcff */
[----:B------:R-:W-:-:S13]  /*1efe0*/  ISETP.NE.AND P2, PT, R2, 0x3, PT ;  /* 0x000000030200780c */ /* 0x000fda0003f45270 */
[----:B------:R-:W-:Y:S05]  /*1eff0*/  @!P2 BRA `(.L_x_2317) ;  /* 0x000000000004a947 */ /* 0x000fea0003800000 */
[----:B------:R-:W-:Y:S01]  /*1f000*/  BPT.TRAP 0x1 ;  /* 0x000000040000795c */ /* 0x000fe20000300000 */
.L_x_2317:
        /* <DEDUP_REMOVED lines=14> */
.L_x_2439:
[----:B------:R-:W2:Y:S02]  /*1f0f0*/  SYNCS.PHASECHK.TRANS64.TRYWAIT P0, [R7+URZ], R2 ;  /* 0x00000002070075a7 */ /* 0x000ea4000800017f */
[----:B--2---:R-:W-:Y:S05]  /*1f100*/  @!P0 BRA `(.L_x_2319) ;  /* 0x0000002000b08947 */ /* 0x004fea0003800000 */
.L_x_2440:
[----:B------:R-:W-:Y:S05]  /*1f110*/  @!P2 BRA `(.L_x_2320) ;  /* 0x000000000004a947 */ /* 0x000fea0003800000 */
[----:B------:R-:W-:Y:S01]  /*1f120*/  BPT.TRAP 0x1 ;  /* 0x000000040000795c */ /* 0x000fe20000300000 */
.L_x_2320:
[----:B------:R-:W3:Y:S01]  /*1f130*/  LDL.LU R4, [R1] ;  /* 0x0000000001047983 */ /* 0x000ee20000300800 */
[----:B------:R-:W-:-:S04]  /*1f140*/  VIADD R0, R0, 0x22860 ;  /* 0x0002286000007836 */ /* 0x000fc80000000000 */
[----:B---3--:R-:W-:-:S04]  /*1f150*/  IMAD R4, R4, 0x8, R0 ;  /* 0x0000000804047824 */ /* 0x008fc800078e0200 */
[----:B------:R-:W3:Y:S02]  /*1f160*/  SYNCS.PHASECHK.TRANS64.TRYWAIT P0, [R4+URZ], R5 ;  /* 0x00000005040075a7 */ /* 0x000ee4000800017f */
[----:B---3--:R-:W-:Y:S05]  /*1f170*/  @!P0 BRA `(.L_x_2321) ;  /* 0x0000002000a88947 */ /* 0x008fea0003800000 */
.L_x_2441:
[----:B------:R-:W-:-:S07]  /*1f180*/  IMAD R3, R3, 0x8, R0 ;  /* 0x0000000803037824 */ /* 0x000fce00078e0200 */
.L_x_2322:
[----:B----4-:R4:W0:Y:S02]  /*1f190*/  SYNCS.PHASECHK.TRANS64.TRYWAIT P0, [R3+URZ], R2 ;  /* 0x00000002030075a7 */ /* 0x010824000800017f */
[----:B0-----:R-:W-:Y:S05]  /*1f1a0*/  @!P0 NANOSLEEP.SYNCS 0x989680 ;  /* 0x009896800000895d */ /* 0x001fea0003900000 */
[----:B------:R-:W0:Y:S02]  /*1f1b0*/  @!P0 SYNCS.PHASECHK.TRANS64 P0, [R3+URZ], R2 ;  /* 0x00000002030085a7 */ /* 0x000e24000800007f */
[----:B0-----:R-:W-:Y:S05]  /*1f1c0*/  @!P0 BRA `(.L_x_2322) ;  /* 0xfffffffc00f08947 */ /* 0x001fea000383ffff */
.L_x_1991:
[----:B------:R-:W-:Y:S05]  /*1f1d0*/  BSYNC B7 ;  /* 0x0000000000077941 */ /* 0x000fea0003800000 */
.L_x_1988:
[----:B------:R-:W-:Y:S05]  /*1f1e0*/  EXIT ;  /* 0x000000000000794d */ /* 0x000fea0003800000 */
.L_x_2017:
[----:B0-----:R0:W1:Y:S02]  /*1f1f0*/  SYNCS.PHASECHK.TRANS64.TRYWAIT P6, [R92+URZ+0x22890], R105 ;  /* 0x022890695c0075a7 */ /* 0x00106400080c017f */
[----:B-1----:R-:W-:Y:S05]  /*1f200*/  @!P6 NANOSLEEP.SYNCS 0x989680 ;  /* 0x009896800000e95d */ /* 0x002fea0003900000 */
[----:B------:R-:W1:Y:S02]  /*1f210*/  @!P6 SYNCS.PHASECHK.TRANS64 P6, [R92+URZ+0x22890], R105 ;  /* 0x022890695c00e5a7 */ /* 0x000e6400080c007f */
[----:B-1----:R-:W-:Y:S05]  /*1f220*/  @!P6 BRA `(.L_x_2017) ;  /* 0xfffffffc00f0e947 */ /* 0x002fea000383ffff */
[----:B------:R-:W-:Y:S05]  /*1f230*/  BRA `(.L_x_2323) ;  /* 0xfffffe3c001c7947 */ /* 0x000fea000383ffff */
.L_x_2035:
[----:B0-----:R0:W1:Y:S02]  /*1f240*/  SYNCS.PHASECHK.TRANS64.TRYWAIT P5, [R92+URZ+0x22890], R105 ;  /* 0x022890695c0075a7 */ /* 0x00106400080a017f */
[----:B-1----:R-:W-:Y:S05]  /*1f250*/  @!P5 NANOSLEEP.SYNCS 0x989680 ;  /* 0x009896800000d95d */ /* 0x002fea0003900000 */
[----:B------:R-:W1:Y:S02]  /*1f260*/  @!P5 SYNCS.PHASECHK.TRANS64 P5, [R92+URZ+0x22890], R105 ;  /* 0x022890695c00d5a7 */ /* 0x000e6400080a007f */
[----:B-1----:R-:W-:Y:S05]  /*1f270*/  @!P5 BRA `(.L_x_2035) ;  /* 0xfffffffc00f0d947 */ /* 0x002fea000383ffff */
[----:B------:R-:W-:Y:S05]  /*1f280*/  BRA `(.L_x_2324) ;  /* 0xfffffe4c00cc7947 */ /* 0x000fea000383ffff */
.L_x_2044:
[----:B0-----:R0:W1:Y:S02]  /*1f290*/  SYNCS.PHASECHK.TRANS64.TRYWAIT P4, [R92+URZ+0x22890], R105 ;  /* 0x022890695c0075a7 */ /* 0x001064000808017f */
[----:B-1----:R-:W-:Y:S05]  /*1f2a0*/  @!P4 NANOSLEEP.SYNCS 0x989680 ;  /* 0x009896800000c95d */ /* 0x002fea0003900000 */
[----:B------:R-:W1:Y:S02]  /*1f2b0*/  @!P4 SYNCS.PHASECHK.TRANS64 P4, [R92+URZ+0x22890], R105 ;  /* 0x022890695c00c5a7 */ /* 0x000e64000808007f */
[----:B-1----:R-:W-:Y:S05]  /*1f2c0*/  @!P4 BRA `(.L_x_2044) ;  /* 0xfffffffc00f0c947 */ /* 0x002fea000383ffff */
[----:B------:R-:W-:Y:S05]  /*1f2d0*/  BRA `(.L_x_2325) ;  /* 0xfffffe5c00f47947 */ /* 0x000fea000383ffff */
.L_x_2050:
[----:B--2---:R2:W3:Y:S02]  /*1f2e0*/  SYNCS.PHASECHK.TRANS64.TRYWAIT P3, [R92+URZ+0x228b0], R105 ;  /* 0x0228b0695c0075a7 */ /* 0x0044e4000806017f */
[----:B---3--:R-:W-:Y:S05]  /*1f2f0*/  @!P3 NANOSLEEP.SYNCS 0x989680 ;  /* 0x009896800000b95d */ /* 0x008fea0003900000 */
[----:B------:R-:W3:Y:S02]  /*1f300*/  @!P3 SYNCS.PHASECHK.TRANS64 P3, [R92+URZ+0x228b0], R105 ;  /* 0x0228b0695c00b5a7 */ /* 0x000ee4000806007f */
[----:B---3--:R-:W-:Y:S05]  /*1f310*/  @!P3 BRA `(.L_x_2050) ;  /* 0xfffffffc00f0b947 */ /* 0x008fea000383ffff */
[----:B------:R-:W-:Y:S05]  /*1f320*/  BRA `(.L_x_2326) ;  /* 0xfffffe6000847947 */ /* 0x000fea000383ffff */
.L_x_2066:
[----:B------:R-:W0:Y:S01]  /*1f330*/  S2R R9, SR_TID.X ;  /* 0x0000000000097919 */ /* 0x000e220000002100 */
[----:B------:R-:W-:Y:S01]  /*1f340*/  BSSY B0, `(.L_x_2327) ;  /* 0x000000c000007945 */ /* 0x000fe20003800000 */
[----:B------:R-:W-:Y:S02]  /*1f350*/  IMAD.MOV.U32 R12, RZ, RZ, RZ ;  /* 0x000000ffff0c7224 */ /* 0x000fe400078e00ff */
[----:B------:R-:W-:Y:S02]  /*1f360*/  IMAD.MOV.U32 R11, RZ, RZ, 0x1f ;  /* 0x0000001fff0b7424 */ /* 0x000fe400078e00ff */
[----:B------:R-:W-:Y:S02]  /*1f370*/  IMAD.MOV.U32 R15, RZ, RZ, -0x1 ;  /* 0xffffffffff0f7424 */ /* 0x000fe400078e00ff */
[----:B0-----:R-:W-:-:S05]  /*1f380*/  VIADD R9, R9, 0xffffff80 ;  /* 0xffffff8009097836 */ /* 0x001fca0000000000 */
[----:B------:R-:W-:-:S04]  /*1f390*/  SHF.R.S32.HI R8, RZ, 0x1f, R9 ;  /* 0x0000001fff087819 */ /* 0x000fc80000011409 */
[----:B------:R-:W-:-:S04]  /*1f3a0*/  LEA.HI R8, R8, R9, RZ, 0x7 ;  /* 0x0000000908087211 */ /* 0x000fc800078f38ff */
[----:B------:R-:W-:-:S05]  /*1f3b0*/  SHF.R.S32.HI R8, RZ, 0x7, R8 ;  /* 0x00000007ff087819 */ /* 0x000fca0000011408 */
[----:B------:R-:W-:-:S07]  /*1f3c0*/  IMAD.MOV.U32 R13, RZ, RZ, R8 ;  /* 0x000000ffff0d7224 */ /* 0x000fce00078e0008 */
[----:B-----5:R-:W-:Y:S05]  /*1f3d0*/  WARPSYNC.COLLECTIVE R15, `(.L_x_2328) ;  /* 0x000000000f087348 */ /* 0x020fea0003c00000 */
[----:B------:R0:W1:Y:S02]  /*1f3e0*/  SHFL.IDX P6, R14, R13, R12, R11 ;  /* 0x0000000c0d0e7389 */ /* 0x00006400000c000b */
[----:B01---5:R-:W-:Y:S01]  /*1f3f0*/  ENDCOLLECTIVE ;  /* 0x000000000000791b */ /* 0x023fe20003800000 */
.L_x_2328:
[----:B------:R-:W-:Y:S05]  /*1f400*/  BSYNC B0 ;  /* 0x0000000000007941 */ /* 0x000fea0003800000 */
.L_x_2327:
[----:B------:R-:W-:Y:S05]  /*1f410*/  BRA `(.L_x_2329) ;  /* 0xfffffe6c00f07947 */ /* 0x000fea000383ffff */
.L_x_2082:
        /* <DEDUP_REMOVED lines=8> */
.L_x_2331:
[----:B------:R-:W-:Y:S05]  /*1f4a0*/  BSYNC B1 ;  /* 0x0000000000017941 */ /* 0x000fea0003800000 */
.L_x_2330:
[----:B------:R-:W-:Y:S05]  /*1f4b0*/  BRA `(.L_x_2332) ;  /* 0xfffffe7c00347947 */ /* 0x000fea000383ffff */
.L_x_2083:
        /* <DEDUP_REMOVED lines=8> */
.L_x_2334:
[----:B------:R-:W-:Y:S05]  /*1f540*/  BSYNC B1 ;  /* 0x0000000000017941 */ /* 0x000fea0003800000 */
.L_x_2333:
[----:B------:R-:W-:Y:S05]  /*1f550*/  BRA `(.L_x_2335) ;  /* 0xfffffe7c00147947 */ /* 0x000fea000383ffff */
.L_x_2084:
        /* <DEDUP_REMOVED lines=8> */
.L_x_2337:
[----:B------:R-:W-:Y:S05]  /*1f5e0*/  BSYNC B1 ;  /* 0x0000000000017941 */ /* 0x000fea0003800000 */
.L_x_2336:
[----:B------:R-:W-:Y:S05]  /*1f5f0*/  BRA `(.L_x_2338) ;  /* 0xfffffe7800f47947 */ /* 0x000fea000383ffff */
.L_x_2085:
        /* <DEDUP_REMOVED lines=8> */
.L_x_2340:
[----:B------:R-:W-:Y:S05]  /*1f680*/  BSYNC B1 ;  /* 0x0000000000017941 */ /* 0x000fea0003800000 */
.L_x_2339:
[----:B------:R-:W-:Y:S05]  /*1f690*/  BRA `(.L_x_2341) ;  /* 0xfffffe7800d47947 */ /* 0x000fea000383ffff */
.L_x_2086:
[----:B------:R-:W-:Y:S01]  /*1f6a0*/  BSSY B1, `(.L_x_2342) ;  /* 0x0000008000017945 */ /* 0x000fe20003800000 */
[----:B------:R-:W-:Y:S02]  /*1f6b0*/  IMAD.MOV.U32 R13, RZ, RZ, R5 ;  /* 0x000000ffff0d7224 */ /* 0x000fe400078e0005 */
[----:B------:R-:W-:Y:S02]  /*1f6c0*/  IMAD.MOV.U32 R12, RZ, RZ, 0x1 ;  /* 0x00000001ff0c7424 */ /* 0x000fe400078e00ff */
[----:B------:R-:W-:Y:S02]  /*1f6d0*/  IMAD.MOV.U32 R11, RZ, RZ, 0x1c1f ;  /* 0x00001c1fff0b7424 */ /* 0x000fe400078e00ff */
[----:B------:R-:W-:-:S07]  /*1f6e0*/  IMAD.MOV.U32 R15, RZ, RZ, -0x1 ;  /* 0xffffffffff0f7424 */ /* 0x000fce00078e00ff */
[----:B-----5:R-:W-:Y:S05]  /*1f6f0*/  WARPSYNC.COLLECTIVE R15, `(.L_x_2343) ;  /* 0x000000000f087348 */ /* 0x020fea0003c00000 */
[----:B------:R0:W1:Y:S02]  /*1f700*/  SHFL.IDX P6, R14, R13, R12, R11 ;  /* 0x0000000c0d0e7389 */ /* 0x00006400000c000b */
[----:B01---5:R-:W-:Y:S01]  /*1f710*/  ENDCOLLECTIVE ;  /* 0x000000000000791b */ /* 0x023fe20003800000 */
.L_x_2343:
[----:B------:R-:W-:Y:S05]  /*1f720*/  BSYNC B1 ;  /* 0x0000000000017941 */ /* 0x000fea0003800000 */
.L_x_2342:
[----:B------:R-:W-:Y:S05]  /*1f730*/  BRA `(.L_x_2344) ;  /* 0xfffffe7800b47947 */ /* 0x000fea000383ffff */
.L_x_2087:
        /* <DEDUP_REMOVED lines=8> */
.L_x_2346:
[----:B------:R-:W-:Y:S05]  /*1f7c0*/  BSYNC B1 ;  /* 0x0000000000017941 */ /* 0x000fea0003800000 */
.L_x_2345:
[----:B------:R-:W-:Y:S05]  /*1f7d0*/  BRA `(.L_x_2347) ;  /* 0xfffffe7800947947 */ /* 0x000fea000383ffff */
.L_x_2088:
        /* <DEDUP_REMOVED lines=8> */
.L_x_2349:
[----:B------:R-:W-:Y:S05]  /*1f860*/  BSYNC B1 ;  /* 0x0000000000017941 */ /* 0x000fea0003800000 */
.L_x_2348:
[----:B------:R-:W-:Y:S05]  /*1f870*/  BRA `(.L_x_2350) ;  /* 0xfffffe7800747947 */ /* 0x000fea000383ffff */
.L_x_2089:
        /* <DEDUP_REMOVED lines=8> */
.L_x_2352:
[----:B------:R-:W-:Y:S05]  /*1f900*/  BSYNC B1 ;  /* 0x0000000000017941 */ /* 0x000fea0003800000 */
.L_x_2351:
[----:B------:R-:W-:Y:S05]  /*1f910*/  BRA `(.L_x_2353) ;  /* 0xfffffe7800547947 */ /* 0x000fea000383ffff */
.L_x_2091:
[----:B0-----:R0:W1:Y:S02]  /*1f920*/  SYNCS.PHASECHK.TRANS64.TRYWAIT P2, [R17+URZ+0x22800], R6 ;  /* 0x02280006110075a7 */ /* 0x001064000804017f */
[----:B-1----:R-:W-:Y:S05]  /*1f930*/  @!P2 NANOSLEEP.SYNCS 0x989680 ;  /* 0x009896800000a95d */ /* 0x002fea0003900000 */
[----:B------:R-:W1:Y:S02]  /*1f940*/  @!P2 SYNCS.PHASECHK.TRANS64 P2, [R17+URZ+0x22800], R6 ;  /* 0x022800061100a5a7 */ /* 0x000e64000804007f */
[----:B-1----:R-:W-:Y:S05]  /*1f950*/  @!P2 BRA `(.L_x_2091) ;  /* 0xfffffffc00f0a947 */ /* 0x002fea000383ffff */
[----:B------:R-:W-:Y:S05]  /*1f960*/  BRA `(.L_x_2354) ;  /* 0xfffffe7800dc7947 */ /* 0x000fea000383ffff */
.L_x_2099:
        /* <DEDUP_REMOVED lines=8> */
.L_x_2356:
[----:B------:R-:W-:Y:S05]  /*1f9f0*/  BSYNC B1 ;  /* 0x0000000000017941 */ /* 0x000fea0003800000 */
.L_x_2355:
[----:B------:R-:W-:Y:S05]  /*1fa00*/  BRA `(.L_x_2357) ;  /* 0xfffffe8800f87947 */ /* 0x000fea000383ffff */
.L_x_2100:
        /* <DEDUP_REMOVED lines=8> */
.L_x_2359:
[----:B------:R-:W-:Y:S05]  /*1fa90*/  BSYNC B1 ;  /* 0x0000000000017941 */ /* 0x000fea0003800000 */
.L_x_2358:
[----:B------:R-:W-:Y:S05]  /*1faa0*/  BRA `(.L_x_2360) ;  /* 0xfffffe8800d87947 */ /* 0x000fea000383ffff */
.L_x_2101:
        /* <DEDUP_REMOVED lines=8> */
.L_x_2362:
[----:B------:R-:W-:Y:S05]  /*1fb30*/  BSYNC B1 ;  /* 0x0000000000017941 */ /* 0x000fea0003800000 */
.L_x_2361:
[----:B------:R-:W-:Y:S05]  /*1fb40*/  BRA `(.L_x_2363) ;  /* 0xfffffe8800b87947 */ /* 0x000fea000383ffff */
.L_x_2102:
        /* <DEDUP_REMOVED lines=8> */
.L_x_2365:
[----:B------:R-:W-:Y:S05]  /*1fbd0*/  BSYNC B1 ;  /* 0x0000000000017941 */ /* 0x000fea0003800000 */
.L_x_2364:
[----:B------:R-:W-:Y:S05]  /*1fbe0*/  BRA `(.L_x_2366) ;  /* 0xfffffe8800987947 */ /* 0x000fea000383ffff */
.L_x_2103:
        /* <DEDUP_REMOVED lines=8> */
.L_x_2368:
[----:B------:R-:W-:Y:S05]  /*1fc70*/  BSYNC B1 ;  /* 0x0000000000017941 */ /* 0x000fea0003800000 */
.L_x_2367:
[----:B------:R-:W-:Y:S05]  /*1fc80*/  BRA `(.L_x_2369) ;  /* 0xfffffe8800787947 */ /* 0x000fea000383ffff */
.L_x_2104:
        /* <DEDUP_REMOVED lines=8> */
.L_x_2371:
[----:B------:R-:W-:Y:S05]  /*1fd10*/  BSYNC B1 ;  /* 0x0000000000017941 */ /* 0x000fea0003800000 */
.L_x_2370:
[----:B------:R-:W-:Y:S05]  /*1fd20*/  BRA `(.L_x_2372) ;  /* 0xfffffe88005c7947 */ /* 0x000fea000383ffff */
.L_x_2105:
        /* <DEDUP_REMOVED lines=8> */
.L_x_2374:
[----:B------:R-:W-:Y:S05]  /*1fdb0*/  BSYNC B1 ;  /* 0x0000000000017941 */ /* 0x000fea0003800000 */
.L_x_2373:
[----:B------:R-:W-:Y:S05]  /*1fdc0*/  BRA `(.L_x_2375) ;  /* 0xfffffe8800407947 */ /* 0x000fea000383ffff */
.L_x_2106:
        /* <DEDUP_REMOVED lines=8> */
.L_x_2377:
[----:B------:R-:W-:Y:S05]  /*1fe50*/  BSYNC B1 ;  /* 0x0000000000017941 */ /* 0x000fea0003800000 */
.L_x_2376:
[----:B------:R-:W-:Y:S05]  /*1fe60*/  BRA `(.L_x_2378) ;  /* 0xfffffe8800247947 */ /* 0x000fea000383ffff */
.L_x_2108:
[----:B0-----:R0:W1:Y:S02]  /*1fe70*/  SYNCS.PHASECHK.TRANS64.TRYWAIT P1, [R17+URZ+0x22800], R4 ;  /* 0x02280004110075a7 */ /* 0x001064000802017f */
[----:B-1----:R-:W-:Y:S05]  /*1fe80*/  @!P1 NANOSLEEP.SYNCS 0x989680 ;  /* 0x009896800000995d */ /* 0x002fea0003900000 */
[----:B------:R-:W1:Y:S02]  /*1fe90*/  @!P1 SYNCS.PHASECHK.TRANS64 P1, [R17+URZ+0x22800], R4 ;  /* 0x02280004110095a7 */ /* 0x000e64000802007f */
[----:B-1----:R-:W-:Y:S05]  /*1fea0*/  @!P1 BRA `(.L_x_2108) ;  /* 0xfffffffc00f09947 */ /* 0x002fea000383ffff */
[----:B------:R-:W-:Y:S05]  /*1feb0*/  BRA `(.L_x_2379) ;  /* 0xfffffe8800947947 */ /* 0x000fea000383ffff */
.L_x_2114:
[----:B--2---:R2:W3:Y:S02]  /*1fec0*/  SYNCS.PHASECHK.TRANS64.TRYWAIT P2, [R5+URZ+0x22830], R20 ;  /* 0x02283014050075a7 */ /* 0x0044e4000804017f */
[----:B---3--:R-:W-:Y:S05]  /*1fed0*/  @!P2 NANOSLEEP.SYNCS 0x989680 ;  /* 0x009896800000a95d */ /* 0x008fea0003900000 */
[----:B------:R-:W3:Y:S02]  /*1fee0*/  @!P2 SYNCS.PHASECHK.TRANS64 P2, [R5+URZ+0x22830], R20 ;  /* 0x022830140500a5a7 */ /* 0x000ee4000804007f */
[----:B---3--:R-:W-:Y:S05]  /*1fef0*/  @!P2 BRA `(.L_x_2114) ;  /* 0xfffffffc00f0a947 */ /* 0x008fea000383ffff */
[----:B------:R-:W-:Y:S05]  /*1ff00*/  BRA `(.L_x_2113) ;  /* 0xfffffe9800407947 */ /* 0x000fea000383ffff */
.L_x_2127:
[----:B-1----:R1:W2:Y:S02]  /*1ff10*/  SYNCS.PHASECHK.TRANS64.TRYWAIT P2, [R5+URZ+0x22850], R20 ;  /* 0x02285014050075a7 */ /* 0x0022a4000804017f */
[----:B--2---:R-:W-:Y:S05]  /*1ff20*/  @!P2 NANOSLEEP.SYNCS 0x989680 ;  /* 0x009896800000a95d */ /* 0x004fea0003900000 */
[----:B------:R-:W2:Y:S02]  /*1ff30*/  @!P2 SYNCS.PHASECHK.TRANS64 P2, [R5+URZ+0x22850], R20 ;  /* 0x022850140500a5a7 */ /* 0x000ea4000804007f */
[----:B--2---:R-:W-:Y:S05]  /*1ff40*/  @!P2 BRA `(.L_x_2127) ;  /* 0xfffffffc00f0a947 */ /* 0x004fea000383ffff */
[----:B------:R-:W-:Y:S05]  /*1ff50*/  BRA `(.L_x_2126) ;  /* 0xfffffec000747947 */ /* 0x000fea000383ffff */
.L_x_2136:
[----:B-1----:R1:W2:Y:S02]  /*1ff60*/  SYNCS.PHASECHK.TRANS64.TRYWAIT P2, [R209+URZ+0x22830], R204 ;  /* 0x022830ccd10075a7 */ /* 0x0022a4000804017f */
[----:B--2---:R-:W-:Y:S05]  /*1ff70*/  @!P2 NANOSLEEP.SYNCS 0x989680 ;  /* 0x009896800000a95d */ /* 0x004fea0003900000 */
[----:B------:R-:W2:Y:S02]  /*1ff80*/  @!P2 SYNCS.PHASECHK.TRANS64 P2, [R209+URZ+0x22830], R204 ;  /* 0x022830ccd100a5a7 */ /* 0x000ea4000804007f */
[----:B--2---:R-:W-:Y:S05]  /*1ff90*/  @!P2 BRA `(.L_x_2136) ;  /* 0xfffffffc00f0a947 */ /* 0x004fea000383ffff */
[----:B------:R-:W-:Y:S05]  /*1ffa0*/  BRA `(.L_x_2135) ;  /* 0xfffffec800307947 */ /* 0x000fea000383ffff */
.L_x_2149:
[----:B-1----:R1:W2:Y:S02]  /*1ffb0*/  SYNCS.PHASECHK.TRANS64.TRYWAIT P2, [R209+URZ+0x22850], R204 ;  /* 0x022850ccd10075a7 */ /* 0x0022a4000804017f */
[----:B--2---:R-:W-:Y:S05]  /*1ffc0*/  @!P2 NANOSLEEP.SYNCS 0x989680 ;  /* 0x009896800000a95d */ /* 0x004fea0003900000 */
[----:B------:R-:W2:Y:S02]  /*1ffd0*/  @!P2 SYNCS.PHASECHK.TRANS64 P2, [R209+URZ+0x22850], R204 ;  /* 0x022850ccd100a5a7 */ /* 0x000ea4000804007f */
[----:B--2---:R-:W-:Y:S05]  /*1ffe0*/  @!P2 BRA `(.L_x_2149) ;  /* 0xfffffffc00f0a947 */ /* 0x004fea000383ffff */
[----:B------:R-:W-:Y:S05]  /*1fff0*/  BRA `(.L_x_2148) ;  /* 0xfffffef800a07947 */ /* 0x000fea000383ffff */
.L_x_2159:
[----:B-1----:R1:W2:Y:S02]  /*20000*/  SYNCS.PHASECHK.TRANS64.TRYWAIT P3, [R205+URZ+0x22830], R5 ;  /* 0x02283005cd0075a7 */ /* 0x0022a4000806017f */
[----:B--2---:R-:W-:Y:S05]  /*20010*/  @!P3 NANOSLEEP.SYNCS 0x989680 ;  /* 0x009896800000b95d */ /* 0x004fea0003900000 */
[----:B------:R-:W2:Y:S02]  /*20020*/  @!P3 SYNCS.PHASECHK.TRANS64 P3, [R205+URZ+0x22830], R5 ;  /* 0x02283005cd00b5a7 */ /* 0x000ea4000806007f */
[----:B--2---:R-:W-:Y:S05]  /*20030*/  @!P3 BRA `(.L_x_2159) ;  /* 0xfffffffc00f0b947 */ /* 0x004fea000383ffff */
[----:B------:R-:W-:Y:S05]  /*20040*/  BRA `(.L_x_2158) ;  /* 0xffffff00006c7947 */ /* 0x000fea000383ffff */
.L_x_2164:
[----:B-1----:R1:W2:Y:S02]  /*20050*/  SYNCS.PHASECHK.TRANS64.TRYWAIT P3, [R205+URZ+0x22850], R5 ;  /* 0x02285005cd0075a7 */ /* 0x0022a4000806017f */
[----:B--2---:R-:W-:Y:S05]  /*20060*/  @!P3 NANOSLEEP.SYNCS 0x989680 ;  /* 0x009896800000b95d */ /* 0x004fea0003900000 */
[----:B------:R-:W2:Y:S02]  /*20070*/  @!P3 SYNCS.PHASECHK.TRANS64 P3, [R205+URZ+0x22850], R5 ;  /* 0x02285005cd00b5a7 */ /* 0x000ea4000806007f */
[----:B--2---:R-:W-:Y:S05]  /*20080*/  @!P3 BRA `(.L_x_2164) ;  /* 0xfffffffc00f0b947 */ /* 0x004fea000383ffff */
[----:B------:R-:W-:Y:S05]  /*20090*/  BRA `(.L_x_2163) ;  /* 0xffffff2000487947 */ /* 0x000fea000383ffff */
.L_x_2170:
[----:B-1----:R1:W2:Y:S02]  /*200a0*/  SYNCS.PHASECHK.TRANS64.TRYWAIT P2, [R205+URZ+0x22830], R204 ;  /* 0x022830cccd0075a7 */ /* 0x0022a4000804017f */
[----:B--2---:R-:W-:Y:S05]  /*200b0*/  @!P2 NANOSLEEP.SYNCS 0x989680 ;  /* 0x009896800000a95d */ /* 0x004fea0003900000 */
[----:B------:R-:W2:Y:S02]  /*200c0*/  @!P2 SYNCS.PHASECHK.TRANS64 P2, [R205+URZ+0x22830], R204 ;  /* 0x022830cccd00a5a7 */ /* 0x000ea4000804007f */
[----:B--2---:R-:W-:Y:S05]  /*200d0*/  @!P2 BRA `(.L_x_2170) ;  /* 0xfffffffc00f0a947 */ /* 0x004fea000383ffff */
[----:B------:R-:W-:Y:S05]  /*200e0*/  BRA `(.L_x_2169) ;  /* 0xffffff2400807947 */ /* 0x000fea000383ffff */
.L_x_2183:
[----:B-1----:R1:W2:Y:S02]  /*200f0*/  SYNCS.PHASECHK.TRANS64.TRYWAIT P2, [R205+URZ+0x22850], R204 ;  /* 0x022850cccd0075a7 */ /* 0x0022a4000804017f */
[----:B--2---:R-:W-:Y:S05]  /*20100*/  @!P2 NANOSLEEP.SYNCS 0x989680 ;  /* 0x009896800000a95d */ /* 0x004fea0003900000 */
[----:B------:R-:W2:Y:S02]  /*20110*/  @!P2 SYNCS.PHASECHK.TRANS64 P2, [R205+URZ+0x22850], R204 ;  /* 0x022850cccd00a5a7 */ /* 0x000ea4000804007f */
[----:B--2---:R-:W-:Y:S05]  /*20120*/  @!P2 BRA `(.L_x_2183) ;  /* 0xfffffffc00f0a947 */ /* 0x004fea000383ffff */
[----:B------:R-:W-:Y:S05]  /*20130*/  BRA `(.L_x_2182) ;  /* 0xffffff5400f47947 */ /* 0x000fea000383ffff */
.L_x_2226:
[----:B------:R-:W1:Y:S01]  /*20140*/  S2R R11, SR_TID.X ;  /* 0x00000000000b7919 */ /* 0x000e620000002100 */
[----:B------:R-:W-:Y:S01]  /*20150*/  BSSY B1, `(.L_x_2380) ;  /* 0x000000a000017945 */ /* 0x000fe20003800000 */
[----:B------:R-:W-:Y:S02]  /*20160*/  IMAD.MOV.U32 R12, RZ, RZ, RZ ;  /* 0x000000ffff0c7224 */ /* 0x000fe400078e00ff */
[----:B------:R-:W-:Y:S01]  /*20170*/  IMAD.MOV.U32 R15, RZ, RZ, -0x1 ;  /* 0xffffffffff0f7424 */ /* 0x000fe200078e00ff */
[----:B-1----:R-:W-:-:S04]  /*20180*/  SHF.R.U32.HI R11, RZ, 0x5, R11 ;  /* 0x00000005ff0b7819 */ /* 0x002fc8000001160b */
[----:B------:R-:W-:-:S05]  /*20190*/  LOP3.LUT R11, R11, 0x3, RZ, 0xc0, !PT ;  /* 0x000000030b0b7812 */ /* 0x000fca00078ec0ff */
[----:B0-----:R-:W-:Y:S02]  /*201a0*/  IMAD.MOV.U32 R13, RZ, RZ, R11 ;  /* 0x000000ffff0d7224 */ /* 0x001fe400078e000b */
[----:B------:R-:W-:-:S07]  /*201b0*/  IMAD.MOV.U32 R11, RZ, RZ, 0x1f ;  /* 0x0000001fff0b7424 */ /* 0x000fce00078e00ff */
[----:B------:R-:W-:Y:S05]  /*201c0*/  WARPSYNC.COLLECTIVE R15, `(.L_x_2381) ;  /* 0x000000000f087348 */ /* 0x000fea0003c00000 */
[----:B------:R0:W1:Y:S02]  /*201d0*/  SHFL.IDX P6, R14, R13, R12, R11 ;  /* 0x0000000c0d0e7389 */ /* 0x00006400000c000b */
[----:B01----:R-:W-:Y:S01]  /*201e0*/  ENDCOLLECTIVE ;  /* 0x000000000000791b */ /* 0x003fe20003800000 */
.L_x_2381:
[----:B------:R-:W-:Y:S05]  /*201f0*/  BSYNC B1 ;  /* 0x0000000000017941 */ /* 0x000fea0003800000 */
.L_x_2380:
[----:B------:R-:W-:Y:S05]  /*20200*/  BRA `(.L_x_2382) ;  /* 0xffffffa4005c7947 */ /* 0x000fea000383ffff */
.L_x_2227:
[----:B------:R-:W-:Y:S01]  /*20210*/  BSSY B1, `(.L_x_2383) ;  /* 0x0000006000017945 */ /* 0x000fe20003800000 */
[----:B------:R-:W-:-:S07]  /*20220*/  IMAD.MOV.U32 R15, RZ, RZ, -0x1 ;  /* 0xffffffffff0f7424 */ /* 0x000fce00078e00ff */
[----:B0-----:R-:W-:Y:S05]  /*20230*/  WARPSYNC.COLLECTIVE R15, `(.L_x_2384) ;  /* 0x000000000f0c7348 */ /* 0x001fea0003c00000 */
[----:B------:R-:W-:Y:S02]  /*20240*/  ELECT P6, UR62, PT ;  /* 0x00000000003e782f */ /* 0x000fe400038c0000 */
[----:B------:R-:W-:Y:S01]  /*20250*/  MOV R14, UR62 ;  /* 0x0000003e000e7c02 */ /* 0x000fe20008000f00 */
[----:B0-----:R-:W-:Y:S10]  /*20260*/  ENDCOLLECTIVE ;  /* 0x000000000000791b */ /* 0x001ff40003800000 */
.L_x_2384:
[----:B------:R-:W-:Y:S05]  /*20270*/  BSYNC B1 ;  /* 0x0000000000017941 */ /* 0x000fea0003800000 */
.L_x_2383:
[----:B------:R-:W-:Y:S05]  /*20280*/  BRA `(.L_x_2385) ;  /* 0xffffffa400487947 */ /* 0x000fea000383ffff */
.L_x_2229:
[----:B-1----:R1:W2:Y:S02]  /*20290*/  SYNCS.PHASECHK.TRANS64.TRYWAIT P0, [R7+URZ+0x22820], R8 ;  /* 0x02282008070075a7 */ /* 0x0022a4000800017f */
[----:B--2---:R-:W-:Y:S05]  /*202a0*/  @!P0 NANOSLEEP.SYNCS 0x989680 ;  /* 0x009896800000895d */ /* 0x004fea0003900000 */
[----:B------:R-:W2:Y:S02]  /*202b0*/  @!P0 SYNCS.PHASECHK.TRANS64 P0, [R7+URZ+0x22820], R8 ;  /* 0x02282008070085a7 */ /* 0x000ea4000800007f */
[----:B--2---:R-:W-:Y:S05]  /*202c0*/  @!P0 BRA `(.L_x_2229) ;  /* 0xfffffffc00f08947 */ /* 0x004fea000383ffff */
[----:B------:R-:W-:Y:S05]  /*202d0*/  BRA `(.L_x_2386) ;  /* 0xffffffa400647947 */ /* 0x000fea000383ffff */
.L_x_2232:
[----:B-1----:R1:W2:Y:S02]  /*202e0*/  SYNCS.PHASECHK.TRANS64.TRYWAIT P0, [R8+URZ+0x228a0], R11 ;  /* 0x0228a00b080075a7 */ /* 0x0022a4000800017f */
[----:B--2---:R-:W-:Y:S05]  /*202f0*/  @!P0 NANOSLEEP.SYNCS 0x989680 ;  /* 0x009896800000895d */ /* 0x004fea0003900000 */
[----:B------:R-:W2:Y:S02]  /*20300*/  @!P0 SYNCS.PHASECHK.TRANS64 P0, [R8+URZ+0x228a0], R11 ;  /* 0x0228a00b080085a7 */ /* 0x000ea4000800007f */
[----:B--2---:R-:W-:Y:S05]  /*20310*/  @!P0 BRA `(.L_x_2232) ;  /* 0xfffffffc00f08947 */ /* 0x004fea000383ffff */
[----:B------:R-:W-:Y:S05]  /*20320*/  BRA `(.L_x_2387) ;  /* 0xffffffa400747947 */ /* 0x000fea000383ffff */
.L_x_2234:
[----:B--2---:R2:W3:Y:S02]  /*20330*/  SYNCS.PHASECHK.TRANS64.TRYWAIT P0, [R8+URZ+0x228c0], R11 ;  /* 0x0228c00b080075a7 */ /* 0x0044e4000800017f */
[----:B---3--:R-:W-:Y:S05]  /*20340*/  @!P0 NANOSLEEP.SYNCS 0x989680 ;  /* 0x009896800000895d */ /* 0x008fea0003900000 */
[----:B------:R-:W3:Y:S02]  /*20350*/  @!P0 SYNCS.PHASECHK.TRANS64 P0, [R8+URZ+0x228c0], R11 ;  /* 0x0228c00b080085a7 */ /* 0x000ee4000800007f */
[----:B---3--:R-:W-:Y:S05]  /*20360*/  @!P0 BRA `(.L_x_2234) ;  /* 0xfffffffc00f08947 */ /* 0x008fea000383ffff */
[----:B------:R-:W-:Y:S05]  /*20370*/  BRA `(.L_x_2388) ;  /* 0xffffffa400d87947 */ /* 0x000fea000383ffff */
.L_x_2238:
[----:B-1----:R1:W2:Y:S02]  /*20380*/  SYNCS.PHASECHK.TRANS64.TRYWAIT P0, [R9+URZ+0x228a0], R10 ;  /* 0x0228a00a090075a7 */ /* 0x0022a4000800017f */
[----:B--2---:R-:W-:Y:S05]  /*20390*/  @!P0 NANOSLEEP.SYNCS 0x989680 ;  /* 0x009896800000895d */ /* 0x004fea0003900000 */
[----:B------:R-:W2:Y:S02]  /*203a0*/  @!P0 SYNCS.PHASECHK.TRANS64 P0, [R9+URZ+0x228a0], R10 ;  /* 0x0228a00a090085a7 */ /* 0x000ea4000800007f */
[----:B--2---:R-:W-:Y:S05]  /*203b0*/  @!P0 BRA `(.L_x_2238) ;  /* 0xfffffffc00f08947 */ /* 0x004fea000383ffff */
[----:B------:R-:W-:Y:S05]  /*203c0*/  BRA `(.L_x_2389) ;  /* 0xffffffa800c87947 */ /* 0x000fea000383ffff */
.L_x_2240:
[----:B--2---:R2:W3:Y:S02]  /*203d0*/  SYNCS.PHASECHK.TRANS64.TRYWAIT P1, [R9+URZ+0x228c0], R10 ;  /* 0x0228c00a090075a7 */ /* 0x0044e4000802017f */
[----:B---3--:R-:W-:Y:S05]  /*203e0*/  @!P1 NANOSLEEP.SYNCS 0x989680 ;  /* 0x009896800000995d */ /* 0x008fea0003900000 */
[----:B------:R-:W3:Y:S02]  /*203f0*/  @!P1 SYNCS.PHASECHK.TRANS64 P1, [R9+URZ+0x228c0], R10 ;  /* 0x0228c00a090095a7 */ /* 0x000ee4000802007f */
[----:B---3--:R-:W-:Y:S05]  /*20400*/  @!P1 BRA `(.L_x_2240) ;  /* 0xfffffffc00f09947 */ /* 0x008fea000383ffff */
[----:B------:R-:W-:Y:S05]  /*20410*/  BRA `(.L_x_2390) ;  /* 0xffffffac00247947 */ /* 0x000fea000383ffff */
.L_x_2258:
[----:B------:R-:W0:Y:S01]  /*20420*/  S2R R5, SR_TID.X ;  /* 0x0000000000057919 */ /* 0x000e220000002100 */
[----:B------:R-:W-:Y:S01]  /*20430*/  BSSY B0, `(.L_x_2391) ;  /* 0x000000a000007945 */ /* 0x000fe20003800000 */
[----:B------:R-:W-:Y:S02]  /*20440*/  IMAD.MOV.U32 R12, RZ, RZ, RZ ;  /* 0x000000ffff0c7224 */ /* 0x000fe400078e00ff */
[----:B-1----:R-:W-:Y:S02]  /*20450*/  IMAD.MOV.U32 R11, RZ, RZ, 0x1f ;  /* 0x0000001fff0b7424 */ /* 0x002fe400078e00ff */
[----:B------:R-:W-:Y:S01]  /*20460*/  IMAD.MOV.U32 R15, RZ, RZ, -0x1 ;  /* 0xffffffffff0f7424 */ /* 0x000fe200078e00ff */
[----:B0-----:R-:W-:-:S04]  /*20470*/  SHF.R.U32.HI R5, RZ, 0x5, R5 ;  /* 0x00000005ff057819 */ /* 0x001fc80000011605 */
[----:B------:R-:W-:-:S05]  /*20480*/  LOP3.LUT R5, R5, 0x3, RZ, 0xc0, !PT ;  /* 0x0000000305057812 */ /* 0x000fca00078ec0ff */
[----:B------:R-:W-:-:S07]  /*20490*/  IMAD.MOV.U32 R13, RZ, RZ, R5 ;  /* 0x000000ffff0d7224 */ /* 0x000fce00078e0005 */
[----:B------:R-:W-:Y:S05]  /*204a0*/  WARPSYNC.COLLECTIVE R15, `(.L_x_2392) ;  /* 0x000000000f087348 */ /* 0x000fea0003c00000 */
[----:B------:R0:W1:Y:S02]  /*204b0*/  SHFL.IDX P6, R14, R13, R12, R11 ;  /* 0x0000000c0d0e7389 */ /* 0x00006400000c000b */
[----:B01----:R-:W-:Y:S01]  /*204c0*/  ENDCOLLECTIVE ;  /* 0x000000000000791b */ /* 0x003fe20003800000 */
.L_x_2392:
[----:B------:R-:W-:Y:S05]  /*204d0*/  BSYNC B0 ;  /* 0x0000000000007941 */ /* 0x000fea0003800000 */
.L_x_2391:
[----:B------:R-:W-:Y:S05]  /*204e0*/  BRA `(.L_x_2393) ;  /* 0xffffffb8009c7947 */ /* 0x000fea000383ffff */
.L_x_2259:
[----:B------:R-:W-:Y:S01]  /*204f0*/  BSSY B0, `(.L_x_2394) ;  /* 0x0000006000007945 */ /* 0x000fe20003800000 */
[----:B------:R-:W-:-:S07]  /*20500*/  IMAD.MOV.U32 R15, RZ, RZ, -0x1 ;  /* 0xffffffffff0f7424 */ /* 0x000fce00078e00ff */
[----:B-1----:R-:W-:Y:S05]  /*20510*/  WARPSYNC.COLLECTIVE R15, `(.L_x_2395) ;  /* 0x000000000f0c7348 */ /* 0x002fea0003c00000 */
[----:B------:R-:W-:Y:S02]  /*20520*/  ELECT P6, UR62, PT ;  /* 0x00000000003e782f */ /* 0x000fe400038c0000 */
[----:B------:R-:W-:Y:S01]  /*20530*/  MOV R14, UR62 ;  /* 0x0000003e000e7c02 */ /* 0x000fe20008000f00 */
[----:B-1----:R-:W-:Y:S10]  /*20540*/  ENDCOLLECTIVE ;  /* 0x000000000000791b */ /* 0x002ff40003800000 */
.L_x_2395:
[----:B------:R-:W-:Y:S05]  /*20550*/  BSYNC B0 ;  /* 0x0000000000007941 */ /* 0x000fea0003800000 */
.L_x_2394:
[----:B------:R-:W-:Y:S05]  /*20560*/  BRA `(.L_x_2396) ;  /* 0xffffffb8008c7947 */ /* 0x000fea000383ffff */
.L_x_2262:
[----:B0-----:R0:W1:Y:S02]  /*20570*/  SYNCS.PHASECHK.TRANS64.TRYWAIT P0, [R5+URZ+0x22840], R7 ;  /* 0x02284007050075a7 */ /* 0x001064000800017f */
[----:B-1----:R-:W-:Y:S05]  /*20580*/  @!P0 NANOSLEEP.SYNCS 0x989680 ;  /* 0x009896800000895d */ /* 0x002fea0003900000 */
[----:B------:R-:W1:Y:S02]  /*20590*/  @!P0 SYNCS.PHASECHK.TRANS64 P0, [R5+URZ+0x22840], R7 ;  /* 0x02284007050085a7 */ /* 0x000e64000800007f */
[----:B-1----:R-:W-:Y:S05]  /*205a0*/  @!P0 BRA `(.L_x_2262) ;  /* 0xfffffffc00f08947 */ /* 0x002fea000383ffff */
[----:B------:R-:W-:Y:S05]  /*205b0*/  BRA `(.L_x_2397) ;  /* 0xffffffb800f47947 */ /* 0x000fea000383ffff */
.L_x_2265:
        /* <DEDUP_REMOVED lines=8> */
.L_x_2268:
[----:B0-----:R0:W1:Y:S02]  /*20640*/  SYNCS.PHASECHK.TRANS64.TRYWAIT P0, [R2+URZ+0x22860], R5 ;  /* 0x02286005020075a7 */ /* 0x001064000800017f */
[----:B-1----:R-:W-:Y:S05]  /*20650*/  @!P0 NANOSLEEP.SYNCS 0x989680 ;  /* 0x009896800000895d */ /* 0x002fea0003900000 */
[----:B------:R-:W1:Y:S02]  /*20660*/  @!P0 SYNCS.PHASECHK.TRANS64 P0, [R2+URZ+0x22860], R5 ;  /* 0x02286005020085a7 */ /* 0x000e64000800007f */
[----:B-1----:R-:W-:Y:S05]  /*20670*/  @!P0 BRA `(.L_x_2268) ;  /* 0xfffffffc00f08947 */ /* 0x002fea000383ffff */
[----:B------:R-:W-:Y:S05]  /*20680*/  BRA `(.L_x_2399) ;  /* 0xffffffbc00ec7947 */ /* 0x000fea000383ffff */
.L_x_2277:
[----:B--2---:R2:W3:Y:S02]  /*20690*/  SYNCS.PHASECHK.TRANS64.TRYWAIT P0, [R2+URZ+0x22840], R3 ;  /* 0x02284003020075a7 */ /* 0x0044e4000800017f */
[----:B---3--:R-:W-:Y:S05]  /*206a0*/  @!P0 NANOSLEEP.SYNCS 0x989680 ;  /* 0x009896800000895d */ /* 0x008fea0003900000 */
[----:B------:R-:W3:Y:S02]  /*206b0*/  @!P0 SYNCS.PHASECHK.TRANS64 P0, [R2+URZ+0x22840], R3 ;  /* 0x02284003020085a7 */ /* 0x000ee4000800007f */
[----:B---3--:R-:W-:Y:S05]  /*206c0*/  @!P0 BRA `(.L_x_2277) ;  /* 0xfffffffc00f08947 */ /* 0x008fea000383ffff */
[----:B------:R-:W-:Y:S05]  /*206d0*/  BRA `(.L_x_2400) ;  /* 0xffffffc4006c7947 */ /* 0x000fea000383ffff */
.L_x_2279:
[----:B0-----:R0:W3:Y:S02]  /*206e0*/  SYNCS.PHASECHK.TRANS64.TRYWAIT P0, [R2+URZ+0x22860], R3 ;  /* 0x02286003020075a7 */ /* 0x0010e4000800017f */
[----:B---3--:R-:W-:Y:S05]  /*206f0*/  @!P0 NANOSLEEP.SYNCS 0x989680 ;  /* 0x009896800000895d */ /* 0x008fea0003900000 */
[----:B------:R-:W3:Y:S02]  /*20700*/  @!P0 SYNCS.PHASECHK.TRANS64 P0, [R2+URZ+0x22860], R3 ;  /* 0x02286003020085a7 */ /* 0x000ee4000800007f */
[----:B---3--:R-:W-:Y:S05]  /*20710*/  @!P0 BRA `(.L_x_2279) ;  /* 0xfffffffc00f08947 */ /* 0x008fea000383ffff */
[----:B------:R-:W-:Y:S05]  /*20720*/  BRA `(.L_x_2401) ;  /* 0xffffffc400dc7947 */ /* 0x000fea000383ffff */
.L_x_2284:
[----:B---3--:R3:W4:Y:S02]  /*20730*/  SYNCS.PHASECHK.TRANS64.TRYWAIT P0, [R2+URZ+0x22840], R3 ;  /* 0x02284003020075a7 */ /* 0x008724000800017f */
[----:B----4-:R-:W-:Y:S05]  /*20740*/  @!P0 NANOSLEEP.SYNCS 0x989680 ;  /* 0x009896800000895d */ /* 0x010fea0003900000 */
[----:B------:R-:W4:Y:S02]  /*20750*/  @!P0 SYNCS.PHASECHK.TRANS64 P0, [R2+URZ+0x22840], R3 ;  /* 0x02284003020085a7 */ /* 0x000f24000800007f */
[----:B----4-:R-:W-:Y:S05]  /*20760*/  @!P0 BRA `(.L_x_2284) ;  /* 0xfffffffc00f08947 */ /* 0x010fea000383ffff */
[----:B------:R-:W-:Y:S05]  /*20770*/  BRA `(.L_x_2402) ;  /* 0xffffffcc00307947 */ /* 0x000fea000383ffff */
.L_x_2286:
[----:B0-----:R0:W2:Y:S02]  /*20780*/  SYNCS.PHASECHK.TRANS64.TRYWAIT P1, [R2+URZ+0x22860], R3 ;  /* 0x02286003020075a7 */ /* 0x0010a4000802017f */
[----:B--2---:R-:W-:Y:S05]  /*20790*/  @!P1 NANOSLEEP.SYNCS 0x989680 ;  /* 0x009896800000995d */ /* 0x004fea0003900000 */
[----:B------:R-:W2:Y:S02]  /*207a0*/  @!P1 SYNCS.PHASECHK.TRANS64 P1, [R2+URZ+0x22860], R3 ;  /* 0x02286003020095a7 */ /* 0x000ea4000802007f */
[----:B--2---:R-:W-:Y:S05]  /*207b0*/  @!P1 BRA `(.L_x_2286) ;  /* 0xfffffffc00f09947 */ /* 0x004fea000383ffff */
[----:B------:R-:W-:Y:S05]  /*207c0*/  BRA `(.L_x_2403) ;  /* 0xffffffcc009c7947 */ /* 0x000fea000383ffff */
.L_x_2291:
[----:B---3--:R3:W4:Y:S02]  /*207d0*/  SYNCS.PHASECHK.TRANS64.TRYWAIT P0, [R2+URZ+0x22840], R3 ;  /* 0x02284003020075a7 */ /* 0x008724000800017f */
[----:B----4-:R-:W-:Y:S05]  /*207e0*/  @!P0 NANOSLEEP.SYNCS 0x989680 ;  /* 0x009896800000895d */ /* 0x010fea0003900000 */
[----:B------:R-:W4:Y:S02]  /*207f0*/  @!P0 SYNCS.PHASECHK.TRANS64 P0, [R2+URZ+0x22840], R3 ;  /* 0x02284003020085a7 */ /* 0x000f24000800007f */
[----:B----4-:R-:W-:Y:S05]  /*20800*/  @!P0 BRA `(.L_x_2291) ;  /* 0xfffffffc00f08947 */ /* 0x010fea000383ffff */
[----:B------:R-:W-:Y:S05]  /*20810*/  BRA `(.L_x_2404) ;  /* 0xffffffd000cc7947 */ /* 0x000fea000383ffff */
.L_x_2293:
[----:B0-----:R0:W2:Y:S02]  /*20820*/  SYNCS.PHASECHK.TRANS64.TRYWAIT P1, [R2+URZ+0x22860], R3 ;  /* 0x02286003020075a7 */ /* 0x0010a4000802017f */
[----:B--2---:R-:W-:Y:S05]  /*20830*/  @!P1 NANOSLEEP.SYNCS 0x989680 ;  /* 0x009896800000995d */ /* 0x004fea0003900000 */
[----:B------:R-:W2:Y:S02]  /*20840*/  @!P1 SYNCS.PHASECHK.TRANS64 P1, [R2+URZ+0x22860], R3 ;  /* 0x02286003020095a7 */ /* 0x000ea4000802007f */
[----:B--2---:R-:W-:Y:S05]  /*20850*/  @!P1 BRA `(.L_x_2293) ;  /* 0xfffffffc00f09947 */ /* 0x004fea000383ffff */
[----:B------:R-:W-:Y:S05]  /*20860*/  BRA `(.L_x_2405) ;  /* 0xffffffd4003c7947 */ /* 0x000fea000383ffff */
.L_x_2298:
[----:B------:R-:W-:Y:S01]  /*20870*/  BSSY B0, `(.L_x_2406) ;  /* 0x0000008000007945 */ /* 0x000fe20003800000 */
[----:B0-----:R-:W-:Y:S02]  /*20880*/  IMAD.MOV.U32 R13, RZ, RZ, R16 ;  /* 0x000000ffff0d7224 */ /* 0x001fe400078e0010 */
[----:B------:R-:W-:Y:S02]  /*20890*/  IMAD.MOV.U32 R12, RZ, RZ, RZ ;  /* 0x000000ffff0c7224 */ /* 0x000fe400078e00ff */
[----:B-1----:R-:W-:Y:S02]  /*208a0*/  IMAD.MOV.U32 R11, RZ, RZ, 0x1f ;  /* 0x0000001fff0b7424 */ /* 0x002fe400078e00ff */
[----:B------:R-:W-:-:S07]  /*208b0*/  IMAD.MOV.U32 R15, RZ, RZ, -0x1 ;  /* 0xffffffffff0f7424 */ /* 0x000fce00078e00ff */
[----:B--23--:R-:W-:Y:S05]  /*208c0*/  WARPSYNC.COLLECTIVE R15, `(.L_x_2407) ;  /* 0x000000000f087348 */ /* 0x00cfea0003c00000 */
[----:B------:R0:W1:Y:S02]  /*208d0*/  SHFL.IDX P6, R14, R13, R12, R11 ;  /* 0x0000000c0d0e7389 */ /* 0x00006400000c000b */
[----:B0123--:R-:W-:Y:S01]  /*208e0*/  ENDCOLLECTIVE ;  /* 0x000000000000791b */ /* 0x00ffe20003800000 */
.L_x_2407:
[----:B------:R-:W-:Y:S05]  /*208f0*/  BSYNC B0 ;  /* 0x0000000000007941 */ /* 0x000fea0003800000 */
.L_x_2406:
        /* <DEDUP_REMOVED lines=8> */
.L_x_2408:
[----:B------:R-:W-:Y:S01]  /*20980*/  IMAD.MOV.U32 R16, RZ, RZ, R14 ;  /* 0x000000ffff107224 */ /* 0x000fe200078e000e */
[----:B------:R-:W-:Y:S06]  /*20990*/  BRA `(.L_x_2409) ;  /* 0xffffffd800307947 */ /* 0x000fec000383ffff */
.L_x_2301:
[----:B------:R-:W-:Y:S01]  /*209a0*/  BSSY B0, `(.L_x_2410) ;  /* 0x0000008000007945 */ /* 0x000fe20003800000 */
[----:B0----5:R-:W-:Y:S02]  /*209b0*/  IMAD.MOV.U32 R13, RZ, RZ, R17 ;  /* 0x000000ffff0d7224 */ /* 0x021fe400078e0011 */
[----:B------:R-:W-:Y:S02]  /*209c0*/  IMAD.MOV.U32 R12, RZ, RZ, 0x1 ;  /* 0x00000001ff0c7424 */ /* 0x000fe400078e00ff */
[----:B-1----:R-:W-:Y:S02]  /*209d0*/  IMAD.MOV.U32 R11, RZ, RZ, RZ ;  /* 0x000000ffff0b7224 */ /* 0x002fe400078e00ff */
[----:B------:R-:W-:-:S07]  /*209e0*/  IMAD.MOV.U32 R15, RZ, RZ, -0x1 ;  /* 0xffffffffff0f7424 */ /* 0x000fce00078e00ff */
[----:B--234-:R-:W-:Y:S05]  /*209f0*/  WARPSYNC.COLLECTIVE R15, `(.L_x_2411) ;  /* 0x000000000f087348 */ /* 0x01cfea0003c00000 */
[----:B------:R0:W1:Y:S02]  /*20a00*/  SHFL.UP P6, R14, R13, R12, R11 ;  /* 0x0400000c0d0e7389 */ /* 0x00006400000c000b */
[----:B01234-:R-:W-:Y:S01]  /*20a10*/  ENDCOLLECTIVE ;  /* 0x000000000000791b */ /* 0x01ffe20003800000 */
.L_x_2411:
[----:B------:R-:W-:Y:S05]  /*20a20*/  BSYNC B0 ;  /* 0x0000000000007941 */ /* 0x000fea0003800000 */
.L_x_2410:
[C---:B------:R-:W-:Y:S01]  /*20a30*/  ISETP.NE.AND P0, PT, R7.reuse, RZ, PT ;  /* 0x000000ff0700720c */ /* 0x040fe20003f05270 */
        /* <DEDUP_REMOVED lines=9> */
.L_x_2412:
        /* <DEDUP_REMOVED lines=8> */
.L_x_2413:
        /* <DEDUP_REMOVED lines=8> */
.L_x_2414:
        /* <DEDUP_REMOVED lines=8> */
.L_x_2415:
        /* <DEDUP_REMOVED lines=8> */
.L_x_2416:
[----:B------:R-:W-:Y:S05]  /*20cd0*/  BRA `(.L_x_2417) ;  /* 0xffffffd400f47947 */ /* 0x000fea000383ffff */
.L_x_2306:
[----:B------:R-:W-:Y:S01]  /*20ce0*/  BSSY B0, `(.L_x_2418) ;  /* 0x0000008000007945 */ /* 0x000fe20003800000 */
[----:B-----5:R-:W-:Y:S02]  /*20cf0*/  IMAD.MOV.U32 R13, RZ, RZ, R17 ;  /* 0x000000ffff0d7224 */ /* 0x020fe400078e0011 */
[----:B------:R-:W-:Y:S02]  /*20d00*/  IMAD.MOV.U32 R12, RZ, RZ, 0x1 ;  /* 0x00000001ff0c7424 */ /* 0x000fe400078e00ff */
[----:B-1----:R-:W-:Y:S02]  /*20d10*/  IMAD.MOV.U32 R11, RZ, RZ, RZ ;  /* 0x000000ffff0b7224 */ /* 0x002fe400078e00ff */
[----:B------:R-:W-:-:S07]  /*20d20*/  IMAD.MOV.U32 R15, RZ, RZ, -0x1 ;  /* 0xffffffffff0f7424 */ /* 0x000fce00078e00ff */
[----:B0-2---:R-:W-:Y:S05]  /*20d30*/  WARPSYNC.COLLECTIVE R15, `(.L_x_2419) ;  /* 0x000000000f087348 */ /* 0x005fea0003c00000 */
[----:B------:R1:W3:Y:S02]  /*20d40*/  SHFL.UP P6, R14, R13, R12, R11 ;  /* 0x0400000c0d0e7389 */ /* 0x0002e400000c000b */
[----:B0123--:R-:W-:Y:S01]  /*20d50*/  ENDCOLLECTIVE ;  /* 0x000000000000791b */ /* 0x00ffe20003800000 */
.L_x_2419:
[----:B------:R-:W-:Y:S05]  /*20d60*/  BSYNC B0 ;  /* 0x0000000000007941 */ /* 0x000fea0003800000 */
.L_x_2418:
        /* <DEDUP_REMOVED lines=10> */
.L_x_2420:
        /* <DEDUP_REMOVED lines=8> */
.L_x_2421:
        /* <DEDUP_REMOVED lines=8> */
.L_x_2422:
        /* <DEDUP_REMOVED lines=8> */
.L_x_2423:
        /* <DEDUP_REMOVED lines=8> */
.L_x_2424:
[----:B------:R-:W-:Y:S05]  /*21010*/  BRA `(.L_x_2425) ;  /* 0xffffffd400d87947 */ /* 0x000fea000383ffff */
.L_x_2308:
[----:B------:R-:W-:Y:S01]  /*21020*/  BSSY B0, `(.L_x_2426) ;  /* 0x0000006000007945 */ /* 0x000fe20003800000 */
[----:B------:R-:W-:Y:S01]  /*21030*/  PLOP3.LUT P6, PT, P6, PT, PT, 0x8, 0x0 ;  /* 0x000000000000781c */ /* 0x000fe200037ce170 */
[----:B------:R-:W-:-:S12]  /*21040*/  IMAD.MOV.U32 R15, RZ, RZ, -0x1 ;  /* 0xffffffffff0f7424 */ /* 0x000fd800078e00ff */
[----:B01----:R-:W-:Y:S05]  /*21050*/  WARPSYNC.COLLECTIVE R15, `(.L_x_2427) ;  /* 0x000000000f087348 */ /* 0x003fea0003c00000 */
[----:B------:R-:W-:Y:S01]  /*21060*/  VOTE.ANY R14, PT, P6 ;  /* 0x00000000000e7806 */ /* 0x000fe200030e0100 */
[----:B01----:R-:W-:Y:S06]  /*21070*/  ENDCOLLECTIVE ;  /* 0x000000000000791b */ /* 0x003fec0003800000 */
.L_x_2427:
[----:B------:R-:W-:Y:S05]  /*21080*/  BSYNC B0 ;  /* 0x0000000000007941 */ /* 0x000fea0003800000 */
.L_x_2426:
        /* <DEDUP_REMOVED lines=9> */
.L_x_2428:
[----:B------:R-:W-:Y:S01]  /*21120*/  IMAD.MOV.U32 R17, RZ, RZ, R14 ;  /* 0x000000ffff117224 */ /* 0x000fe200078e000e */
[----:B------:R-:W-:Y:S06]  /*21130*/  BRA `(.L_x_2429) ;  /* 0xffffffd400c87947 */ /* 0x000fec000383ffff */
.L_x_2310:
[----:B------:R-:W-:Y:S01]  /*21140*/  BSSY B0, `(.L_x_2430) ;  /* 0x0000007000007945 */ /* 0x000fe20003800000 */
[----:B------:R-:W-:Y:S02]  /*21150*/  IMAD.MOV.U32 R13, RZ, RZ, R2 ;  /* 0x000000ffff0d7224 */ /* 0x000fe400078e0002 */
[----:B-1----:R-:W-:Y:S02]  /*21160*/  IMAD.MOV.U32 R11, RZ, RZ, 0x1f ;  /* 0x0000001fff0b7424 */ /* 0x002fe400078e00ff */
[----:B------:R-:W-:-:S07]  /*21170*/  IMAD.MOV.U32 R15, RZ, RZ, -0x1 ;  /* 0xffffffffff0f7424 */ /* 0x000fce00078e00ff */
[----:B0-23--:R-:W-:Y:S05]  /*21180*/  WARPSYNC.COLLECTIVE R15, `(.L_x_2431) ;  /* 0x000000000f087348 */ /* 0x00dfea0003c00000 */
[----:B------:R1:W4:Y:S02]  /*21190*/  SHFL.IDX P6, R14, R13, R12, R11 ;  /* 0x0000000c0d0e7389 */ /* 0x00032400000c000b */
[----:B01234-:R-:W-:Y:S01]  /*211a0*/  ENDCOLLECTIVE ;  /* 0x000000000000791b */ /* 0x01ffe20003800000 */
.L_x_2431:
[----:B------:R-:W-:Y:S05]  /*211b0*/  BSYNC B0 ;  /* 0x0000000000007941 */ /* 0x000fea0003800000 */
.L_x_2430:
[----:B------:R-:W-:Y:S01]  /*211c0*/  IMAD.MOV.U32 R7, RZ, RZ, R14 ;  /* 0x000000ffff077224 */ /* 0x000fe200078e000e */
[----:B------:R-:W-:Y:S06]  /*211d0*/  BRA `(.L_x_2309) ;  /* 0xffffffd400bc7947 */ /* 0x000fec000383ffff */
.L_x_2314:
[----:B-1----:R1:W2:Y:S02]  /*211e0*/  SYNCS.PHASECHK.TRANS64.TRYWAIT P0, [R0+URZ+0x22820], R3 ;  /* 0x02282003000075a7 */ /* 0x0022a4000800017f */
[----:B--2---:R-:W-:Y:S05]  /*211f0*/  @!P0 NANOSLEEP.SYNCS 0x989680 ;  /* 0x009896800000895d */ /* 0x004fea0003900000 */
[----:B------:R-:W2:Y:S02]  /*21200*/  @!P0 SYNCS.PHASECHK.TRANS64 P0, [R0+URZ+0x22820], R3 ;  /* 0x02282003000085a7 */ /* 0x000ea4000800007f */
[----:B--2---:R-:W-:Y:S05]  /*21210*/  @!P0 BRA `(.L_x_2314) ;  /* 0xfffffffc00f08947 */ /* 0x004fea000383ffff */
[----:B------:R-:W-:Y:S05]  /*21220*/  BRA `(.L_x_2432) ;  /* 0xffffffdc00307947 */ /* 0x000fea000383ffff */
.L_x_2315:
        /* <DEDUP_REMOVED lines=11> */
.L_x_2434:
[----:B------:R-:W-:Y:S05]  /*212e0*/  BSYNC B0 ;  /* 0x0000000000007941 */ /* 0x000fea0003800000 */
.L_x_2433:
[----:B------:R-:W-:Y:S05]  /*212f0*/  BRA `(.L_x_2435) ;  /* 0xffffffdc00187947 */ /* 0x000fea000383ffff */
.L_x_2316:
[----:B------:R-:W-:Y:S01]  /*21300*/  BSSY B0, `(.L_x_2436) ;  /* 0x0000006000007945 */ /* 0x000fe20003800000 */
[----:B------:R-:W-:-:S07]  /*21310*/  IMAD.MOV.U32 R15, RZ, RZ, -0x1 ;  /* 0xffffffffff0f7424 */ /* 0x000fce00078e00ff */
[----:B012---:R-:W-:Y:S05]  /*21320*/  WARPSYNC.COLLECTIVE R15, `(.L_x_2437) ;  /* 0x000000000f0c7348 */ /* 0x007fea0003c00000 */
[----:B------:R-:W-:Y:S02]  /*21330*/  ELECT P6, UR62, PT ;  /* 0x00000000003e782f */ /* 0x000fe400038c0000 */
[----:B------:R-:W-:Y:S01]  /*21340*/  MOV R14, UR62 ;  /* 0x0000003e000e7c02 */ /* 0x000fe20008000f00 */
[----:B012---:R-:W-:Y:S10]  /*21350*/  ENDCOLLECTIVE ;  /* 0x000000000000791b */ /* 0x007ff40003800000 */
.L_x_2437:
[----:B------:R-:W-:Y:S05]  /*21360*/  BSYNC B0 ;  /* 0x0000000000007941 */ /* 0x000fea0003800000 */
.L_x_2436:
[----:B------:R-:W-:Y:S05]  /*21370*/  BRA `(.L_x_2438) ;  /* 0xffffffdc000c7947 */ /* 0x000fea000383ffff */
.L_x_2318:
[----:B-1----:R1:W2:Y:S02]  /*21380*/  SYNCS.PHASECHK.TRANS64.TRYWAIT P0, [R6+URZ], R5 ;  /* 0x00000005060075a7 */ /* 0x0022a4000800017f */
[----:B--2---:R-:W-:Y:S05]  /*21390*/  @!P0 NANOSLEEP.SYNCS 0x989680 ;  /* 0x009896800000895d */ /* 0x004fea0003900000 */
[----:B------:R-:W2:Y:S02]  /*213a0*/  @!P0 SYNCS.PHASECHK.TRANS64 P0, [R6+URZ], R5 ;  /* 0x00000005060085a7 */ /* 0x000ea4000800007f */
[----:B--2---:R-:W-:Y:S05]  /*213b0*/  @!P0 BRA `(.L_x_2318) ;  /* 0xfffffffc00f08947 */ /* 0x004fea000383ffff */
[----:B------:R-:W-:Y:S05]  /*213c0*/  BRA `(.L_x_2439) ;  /* 0xffffffdc00487947 */ /* 0x000fea000383ffff */
.L_x_2319:
[----:B--2---:R2:W3:Y:S02]  /*213d0*/  SYNCS.PHASECHK.TRANS64.TRYWAIT P0, [R7+URZ], R2 ;  /* 0x00000002070075a7 */ /* 0x0044e4000800017f */
[----:B---3--:R-:W-:Y:S05]  /*213e0*/  @!P0 NANOSLEEP.SYNCS 0x989680 ;  /* 0x009896800000895d */ /* 0x008fea0003900000 */
[----:B------:R-:W3:Y:S02]  /*213f0*/  @!P0 SYNCS.PHASECHK.TRANS64 P0, [R7+URZ], R2 ;  /* 0x00000002070085a7 */ /* 0x000ee4000800007f */
[----:B---3--:R-:W-:Y:S05]  /*21400*/  @!P0 BRA `(.L_x_2319) ;  /* 0xfffffffc00f08947 */ /* 0x008fea000383ffff */
[----:B------:R-:W-:Y:S05]  /*21410*/  BRA `(.L_x_2440) ;  /* 0xffffffdc003c7947 */ /* 0x000fea000383ffff */
.L_x_2321:
[----:B---3--:R3:W4:Y:S02]  /*21420*/  SYNCS.PHASECHK.TRANS64.TRYWAIT P0, [R4+URZ], R5 ;  /* 0x00000005040075a7 */ /* 0x008724000800017f */
[----:B----4-:R-:W-:Y:S05]  /*21430*/  @!P0 NANOSLEEP.SYNCS 0x989680 ;  /* 0x009896800000895d */ /* 0x010fea0003900000 */
[----:B------:R-:W4:Y:S02]  /*21440*/  @!P0 SYNCS.PHASECHK.TRANS64 P0, [R4+URZ], R5 ;  /* 0x00000005040085a7 */ /* 0x000f24000800007f */
[----:B----4-:R-:W-:Y:S05]  /*21450*/  @!P0 BRA `(.L_x_2321) ;  /* 0xfffffffc00f08947 */ /* 0x010fea000383ffff */
[----:B------:R-:W-:Y:S05]  /*21460*/  BRA `(.L_x_2441) ;  /* 0xffffffdc00447947 */ /* 0x000fea000383ffff */
.L_x_2442:
        /* <DEDUP_REMOVED lines=9> */
.L_x_4724:


//--------------------- .text._ZN7cutlass13device_kernelIN5flash11enable_sm90INS1_16FlashAttnFwdSm90INS1_25CollectiveMainloopFwdSm90ILi2EN4cute5tupleIJNS5_1CILi1EEES8_S8_EEENS6_IJNS7_ILi128EEENS7_ILi96EEENS7_ILi64EEEEEELi256ENS_10bfloat16_tEfNS_4arch4Sm90ELb0ELb1ELb1ELb1ELb0ELb0ELb1ELb1ELb0ELb0ELb0ELb0EEENS1_21CollectiveEpilogueFwdINS6_IJSA_NS7_ILi256EEESB_EEES9_SE_SG_Li256ELb1ELb0ELb0ELb0EEENS1_36VarlenDynamicPersistentTileSchedulerILi128ELi96ELi256ELi32ELb0ELb0ELb1ELb1ELb0ELb1EEEEEEEEEvNT_6ParamsE --------------------------
	.section	.text._ZN7cutlass13device_kernelIN5flash11enable_sm90INS1_16FlashAttnFwdSm90INS1_25CollectiveMainloopFwdSm90ILi2EN4cute5tupleIJNS5_1CILi1EEES8_S8_EEENS6_IJNS7_ILi128EEENS7_ILi96EEENS7_ILi64EEEEEELi256ENS_10bfloat16_tEfNS_4arch4Sm90ELb0ELb1ELb1ELb1ELb0ELb0ELb1ELb1ELb0ELb0ELb0ELb0EEENS1_21CollectiveEpilogueFwdINS6_IJSA_NS7_ILi256EEESB_EEES9_SE_SG_Li256ELb1ELb0ELb0ELb0EEENS1_36VarlenDynamicPersistentTileSchedulerILi128ELi96ELi256ELi32ELb0ELb0ELb1ELb1ELb0ELb1EEEEEEEEEvNT_6ParamsE,"ax",@progbits
	.align	128
.text._ZN7cutlass13device_kernelIN5flash11enable_sm90INS1_16FlashAttnFwdSm90INS1_25CollectiveMainloopFwdSm90ILi2EN4cute5tupleIJNS5_1CILi1EEES8_S8_EEENS6_IJNS7_ILi128EEENS7_ILi96EEENS7_ILi64EEEEEELi256ENS_10bfloat16_tEfNS_4arch4Sm90ELb0ELb1ELb1ELb1ELb0ELb0ELb1ELb1ELb0ELb0ELb0ELb0EEENS1_21CollectiveEpilogueFwdINS6_IJSA_NS7_ILi256EEESB_EEES9_SE_SG_Li256ELb1ELb0ELb0ELb0EEENS1_36VarlenDynamicPersistentTileSchedulerILi128ELi96ELi256ELi32ELb0ELb0ELb1ELb1ELb0ELb1EEEEEEEEEvNT_6ParamsE:
        .type           _ZN7cutlass13device_kernelIN5flash11enable_sm90INS1_16FlashAttnFwdSm90INS1_25CollectiveMainloopFwdSm90ILi2EN4cute5tupleIJNS5_1CILi1EEES8_S8_EEENS6_IJNS7_ILi128EEENS7_ILi96EEENS7_ILi64EEEEEELi256ENS_10bfloat16_tEfNS_4arch4Sm90ELb0ELb1ELb1ELb1ELb0ELb0ELb1ELb1ELb0ELb0ELb0ELb0EEENS1_21CollectiveEpilogueFwdINS6_IJSA_NS7_ILi256EEESB_EEES9_SE_SG_Li256ELb1ELb0ELb0ELb0EEENS1_36VarlenDynamicPersistentTileSchedulerILi128ELi96ELi256ELi32ELb0ELb0ELb1ELb1ELb0ELb1EEEEEEEEEvNT_6ParamsE,@function
        .size           _ZN7cutlass13device_kernelIN5flash11enable_sm90INS1_16FlashAttnFwdSm90INS1_25CollectiveMainloopFwdSm90ILi2EN4cute5tupleIJNS5_1CILi1EEES8_S8_EEENS6_IJNS7_ILi128EEENS7_ILi96EEENS7_ILi64EEEEEELi256ENS_10bfloat16_tEfNS_4arch4Sm90ELb0ELb1ELb1ELb1ELb0ELb0ELb1ELb1ELb0ELb0ELb0ELb0EEENS1_21CollectiveEpilogueFwdINS6_IJSA_NS7_ILi256EEESB_EEES9_SE_SG_Li256ELb1ELb0ELb0ELb0EEENS1_36VarlenDynamicPersistentTileSchedulerILi128ELi96ELi256ELi32ELb0ELb0ELb1ELb1ELb0ELb1EEEEEEEEEvNT_6ParamsE,(.L_x_4725 - _ZN7cutlass13device_kernelIN5flash11enable_sm90INS1_16FlashAttnFwdSm90INS1_25CollectiveMainloopFwdSm90ILi2EN4cute5tupleIJNS5_1CILi1EEES8_S8_EEENS6_IJNS7_ILi128EEENS7_ILi96EEENS7_ILi64EEEEEELi256ENS_10bfloat16_tEfNS_4arch4Sm90ELb0ELb1ELb1ELb1ELb0ELb0ELb1ELb1ELb0ELb0ELb0ELb0EEENS1_21CollectiveEpilogueFwdINS6_IJSA_NS7_ILi256EEESB_EEES9_SE_SG_Li256ELb1ELb0ELb0ELb0EEENS1_36VarlenDynamicPersistentTileSchedulerILi128ELi96ELi256ELi32ELb0ELb0ELb1ELb1ELb0ELb1EEEEEEEEEvNT_6ParamsE)
        .other          _ZN7cutlass13device_kernelIN5flash11enable_sm90INS1_16FlashAttnFwdSm90INS1_25CollectiveMainloopFwdSm90ILi2EN4cute5tupleIJNS5_1CILi1EEES8_S8_EEENS6_IJNS7_ILi128EEENS7_ILi96EEENS7_ILi64EEEEEELi256ENS_10bfloat16_tEfNS_4arch4Sm90ELb0ELb1ELb1ELb1ELb0ELb0ELb1ELb1ELb0ELb0ELb0ELb0EEENS1_21CollectiveEpilogueFwdINS6_IJSA_NS7_ILi256EEESB_EEES9_SE_SG_Li256ELb1ELb0ELb0ELb0EEENS1_36VarlenDynamicPersistentTileSchedulerILi128ELi96ELi256ELi32ELb0ELb0ELb1ELb1ELb0ELb1EEEEEEEEEvNT_6ParamsE,@"STO_CUDA_ENTRY STV_DEFAULT"
_ZN7cutlass13device_kernelIN5flash11enable_sm90INS1_16FlashAttnFwdSm90INS1_25CollectiveMainloopFwdSm90ILi2EN4cute5tupleIJNS5_1CILi1EEES8_S8_EEENS6_IJNS7_ILi128EEENS7_ILi96EEENS7_ILi64EEEEEELi256ENS_10bfloat16_tEfNS_4arch4Sm90ELb0ELb1ELb1ELb1ELb0ELb0ELb1ELb1ELb0ELb0ELb0ELb0EEENS1_21CollectiveEpilogueFwdINS6_IJSA_NS7_ILi256EEESB_EEES9_SE_SG_Li256ELb1ELb0ELb0ELb0EEENS1_36VarlenDynamicPersistentTileSchedulerILi128ELi96ELi256ELi32ELb0ELb0ELb1ELb1ELb0ELb1EEEEEEEEEvNT_6ParamsE:
[----:B------:R-:W0:Y:S02]  /*0000*/  LDC R1, c[0x0][0x28] ;  /* 0x00000a00ff017b82 */ /* 0x000e240000000800 */
[----:B0-----:R-:W-:Y:S01]  /*0010*/  VIADD R1, R1, 0xfffffb70 ;  /* 0xfffffb7001017836 */ /* 0x001fe20000000000 */
[----:B------:R-:W0:Y:S01]  /*0020*/  S2R R3, SR_TID.X ;  /* 0x0000000000037919 */ /* 0x000e220000002100 */
[----:B------:R-:W-:Y:S01]  /*0030*/  ELECT P0, URZ, PT ;  /* 0x00000000003f782f */ /* 0x000fe20003800000 */
[----:B------:R-:W-:Y:S01]  /*0040*/  BSSY B0, `(.L_x_2443) ;  /* 0x0000018000007945 */ /* 0x000fe20003800000 */
[----:B------:R-:W-:Y:S02]  /*0050*/  ULDC UR4, c[0x0][0x20] ;  /* 0x0000080000047ab9 */ /* 0x000fe40000000800 */
[----:B------:R-:W-:Y:S01]  /*0060*/  IADD3 R16, P1, R1, UR4, RZ ;  /* 0x0000000401107c10 */ /* 0x000fe2000ff3e0ff */
[----:B------:R-:W-:-:S04]  /*0070*/  ULDC UR4, c[0x0][0x24] ;  /* 0x0000090000047ab9 */ /* 0x000fc80000000800 */
[----:B------:R-:W-:Y:S01]  /*0080*/  IMAD.X R17, RZ, RZ, UR4, P1 ;  /* 0x00000004ff117e24 */ /* 0x000fe200088e06ff */
        /* <DEDUP_REMOVED lines=19> */
.L_x_2444:
[----:B------:R-:W-:Y:S05]  /*01c0*/  BSYNC B0 ;  /* 0x0000000000007941 */ /* 0x000fea0003800000 */
.L_x_2443:
        /* <DEDUP_REMOVED lines=43> */
.L_x_2445:
        /* <DEDUP_REMOVED lines=22> */
.L_x_2446:
        /* <DEDUP_REMOVED lines=18> */
.L_x_2447:
        /* <DEDUP_REMOVED lines=22> */
.L_x_2448:
        /* <DEDUP_REMOVED lines=22> */
.L_x_2449:
[----:B------:R-:W-:Y:S01]  /*09c0*/  IADD3 R2, P0, R16, 0x70, RZ ;  /* 0x0000007010027810 */ /* 0x000fe20007f1e0ff */
[----:B------:R-:W-:Y:S01]  /*09d0*/  UMOV UR48, 0x1 ;  /* 0x0000000100307882 */ /* 0x000fe20000000000 */
[----:B------:R-:W-:Y:S01]  /*09e0*/  PLOP3.LUT P1, PT, PT, PT, UP0, 0x80, 0x0 ;  /* 0x000000000000781c */ /* 0x000fe20003f2f008 */
[----:B------:R-:W-:Y:S01]  /*09f0*/  NOP ;  /* 0x0000000000007918 */ /* 0x000fe20000000000 */
[----:B------:R-:W-:Y:S01]  /*0a00*/  USEL UR48, UR48, 0x2, !UP0 ;  /* 0x0000000230307887 */ /* 0x000fe2000c000000 */
[----:B------:R4:W-:Y:S01]  /*0a10*/  STL [R1+0x478], R2 ;  /* 0x0004780201007387 */ /* 0x0009e20000100800 */
[----:B------:R-:W-:Y:S01]  /*0a20*/  ULDC.64 UR54, c[0x0][0x208] ;  /* 0x0000820000367ab9 */ /* 0x000fe20000000a00 */
[----:B----4-:R-:W-:-:S05]  /*0a30*/  IMAD.X R2, RZ, RZ, R17, P0 ;  /* 0x000000ffff027224 */ /* 0x010fca00000e0611 */
[----:B------:R4:W-:Y:S01]  /*0a40*/  STL [R1+0x474], R2 ;  /* 0x0004740201007387 */ /* 0x0009e20000100800 */
[----:B0123--:R-:W-:Y:S06]  /*0a50*/  BAR.SYNC.DEFER_BLOCKING 0x0 ;  /* 0x0000000000007b1d */ /* 0x00ffec0000010000 */
[----:B------:R-:W-:Y:S05]  /*0a60*/  @!P1 BRA `(.L_x_2450) ;  /* 0x0000021c00849947 */ /* 0x000fea0003800000 */
.L_x_2451:
[----:B------:R-:W-:-:S08]  /*0a70*/  NOP ;  /* 0x0000000000007918 */ /* 0x000fd00000000000 */
[----:B------:R-:W0:Y:S02]  /*0a80*/  USETMAXREG.TRY_ALLOC.CTAPOOL UP0, 0xf0 ;  /* 0x000000f0000079c8 */ /* 0x000e240008000600 */
[----:B0-----:R-:W-:-:S13]  /*0a90*/  PLOP3.LUT P0, PT, PT, PT, UP0, 0x80, 0x0 ;  /* 0x000000000000781c */ /* 0x001fda0003f0f008 */
[----:B------:R-:W-:Y:S05]  /*0aa0*/  @!P0 BRA `(.L_x_2451) ;  /* 0xfffffffc00f08947 */ /* 0x000fea000383ffff */
[----:B------:R-:W-:Y:S01]  /*0ab0*/  ISETP.NE.AND P0, PT, R28, 0x1, PT ;  /* 0x000000011c00780c */ /* 0x000fe20003f05270 */
[----:B------:R-:W0:Y:S08]  /*0ac0*/  S2UR UR4, SR_CgaCtaId ;  /* 0x00000000000479c3 */ /* 0x000e300000008800 */
[----:B------:R-:W-:Y:S06]  /*0ad0*/  BAR.ARV 0x8, 0x120 ;  /* 0x0204800000007b1d */ /* 0x000fec0000002000 */
[----:B------:R-:W-:-:S02]  /*0ae0*/  UMOV UR44, 0x400 ;  /* 0x00000400002c7882 */ /* 0x000fc40000000000 */
[----:B------:R-:W-:Y:S08]  /*0af0*/  @!P0 BAR.ARV 0x9, 0x100 ;  /* 0x0244000000008b1d */ /* 0x000ff00000002000 */
[----:B------:R-:W-:Y:S01]  /*0b00*/  BAR.SYNC.DEFER_BLOCKING 0x5, 0x120 ;  /* 0x0144800000007b1d */ /* 0x000fe20000010000 */
[C---:B------:R-:W-:Y:S02]  /*0b10*/  IADD3 R200, P1, R16.reuse, 0x218, RZ ;  /* 0x0000021810c87810 */ /* 0x040fe40007f3e0ff */
[----:B------:R-:W-:Y:S01]  /*0b20*/  IADD3 R204, P2, R16, 0x224, RZ ;  /* 0x0000022410cc7810 */ /* 0x000fe20007f5e0ff */
[----:B0-----:R-:W-:-:S02]  /*0b30*/  ULEA UR44, UR4, UR44, 0x18 ;  /* 0x0000002c042c7291 */ /* 0x001fc4000f8ec03f */
[--C-:B------:R-:W-:Y:S01]  /*0b40*/  IMAD.X R201, RZ, RZ, R17.reuse, P1 ;  /* 0x000000ffffc97224 */ /* 0x100fe200008e0611 */
[----:B------:R-:W-:Y:S01]  /*0b50*/  ULDC UR4, c[0x0][0xd14] ;  /* 0x0003450000047ab9 */ /* 0x000fe20000000800 */
[----:B------:R-:W-:Y:S01]  /*0b60*/  STL.64 [R1+0x218], RZ ;  /* 0x000218ff01007387 */ /* 0x000fe20000100a00 */
[----:B------:R-:W-:-:S03]  /*0b70*/  IMAD.X R203, RZ, RZ, R17, P2 ;  /* 0x000000ffffcb7224 */ /* 0x000fc600010e0611 */
[----:B------:R-:W-:Y:S04]  /*0b80*/  STL [R1+0x220], RZ ;  /* 0x000220ff01007387 */ /* 0x000fe80000100800 */
[----:B------:R-:W-:Y:S04]  /*0b90*/  STL [R1+0x224], RZ ;  /* 0x000224ff01007387 */ /* 0x000fe80000100800 */
[----:B------:R-:W0:Y:S01]  /*0ba0*/  LDS.128 R8, [UR44+0x324d0] ;  /* 0x0324d02cff087984 */ /* 0x000e220008000c00 */
[----:B------:R-:W-:Y:S06]  /*0bb0*/  BAR.ARV 0x4, 0x120 ;  /* 0x0104800000007b1d */ /* 0x000fec0000002000 */
[----:B0-----:R-:W-:-:S13]  /*0bc0*/  ISETP.GE.AND P0, PT, R11, UR4, PT ;  /* 0x000000040b007c0c */ /* 0x001fda000bf06270 */
[----:B------:R-:W-:Y:S05]  /*0bd0*/  @P0 EXIT ;  /* 0x000000000000094d */ /* 0x000fea0003800000 */
[----:B------:R-:W0:Y:S01]  /*0be0*/  S2R R0, SR_TID.X ;  /* 0x0000000000007919 */ /* 0x000e220000002100 */
[----:B------:R-:W1:Y:S01]  /*0bf0*/  S2UR UR4, SR_SWINHI ;  /* 0x00000000000479c3 */ /* 0x000e620000002f00 */
[----:B------:R-:W-:Y:S01]  /*0c00*/  IMAD.MOV.U32 R193, RZ, RZ, 0x2 ;  /* 0x00000002ffc17424 */ /* 0x000fe200078e00ff */
[----:B------:R-:W-:Y:S01]  /*0c10*/  R2UR UR5, R9 ;  /* 0x00000000090572ca */ /* 0x000fe200000e0000 */
[----:B------:R-:W-:Y:S01]  /*0c20*/  VIADD R199, R28, 0x8 ;  /* 0x000000081cc77836 */ /* 0x000fe20000000000 */
[----:B------:R-:W-:Y:S02]  /*0c30*/  R2UR UR6, R11 ;  /* 0x000000000b0672ca */ /* 0x000fe400000e0000 */
[----:B------:R-:W-:Y:S02]  /*0c40*/  R2UR UR7, R10 ;  /* 0x000000000a0772ca */ /* 0x000fe400000e0000 */
[----:B------:R-:W-:Y:S01]  /*0c50*/  IADD3 R198, -R28, 0xb, RZ ;  /* 0x0000000b1cc67810 */ /* 0x000fe20007ffe1ff */
[----:B------:R-:W-:Y:S01]  /*0c60*/  UMOV UR36, UR44 ;  /* 0x0000002c00247c82 */ /* 0x000fe20008000000 */
[----:B-1----:R-:W-:Y:S01]  /*0c70*/  UMOV UR37, UR4 ;  /* 0x0000000400257c82 */ /* 0x002fe20008000000 */
[----:B0-----:R-:W-:-:S05]  /*0c80*/  VIADD R196, R0, 0xffffff80 ;  /* 0xffffff8000c47836 */ /* 0x001fca0000000000 */
[----:B------:R-:W-:-:S04]  /*0c90*/  SHF.R.S32.HI R29, RZ, 0x1f, R196 ;  /* 0x0000001fff1d7819 */ /* 0x000fc800000114c4 */
[CC--:B----4-:R-:W-:Y:S02]  /*0ca0*/  LEA.HI R2, R29.reuse, R196.reuse, RZ, 0x4 ;  /* 0x000000c41d027211 */ /* 0x0d0fe400078f20ff */
[CC--:B------:R-:W-:Y:S02]  /*0cb0*/  LEA.HI R3, R29.reuse, R196.reuse, RZ, 0x5 ;  /* 0x000000c41d037211 */ /* 0x0c0fe400078f28ff */
[----:B------:R-:W-:Y:S02]  /*0cc0*/  LEA.HI R0, R29, R196, RZ, 0x7 ;  /* 0x000000c41d007211 */ /* 0x000fe400078f38ff */
[----:B------:R-:W-:Y:S01]  /*0cd0*/  SHF.R.S32.HI R7, RZ, 0x4, R2 ;  /* 0x00000004ff077819 */ /* 0x000fe20000011402 */
[----:B------:R-:W-:Y:S01]  /*0ce0*/  IMAD.SHL.U32 R4, R3, 0x20, RZ ;  /* 0x0000002003047824 */ /* 0x000fe200078e00ff */
[----:B------:R-:W-:Y:S02]  /*0cf0*/  LOP3.LUT R3, R0, 0xffffff80, RZ, 0xc0, !PT ;  /* 0xffffff8000037812 */ /* 0x000fe400078ec0ff */
[----:B------:R-:W-:-:S02]  /*0d00*/  LOP3.LUT R5, R2, 0x3fffff0, RZ, 0xc0, !PT ;  /* 0x03fffff002057812 */ /* 0x000fc400078ec0ff */
[----:B------:R-:W-:Y:S01]  /*0d10*/  LEA.HI R2, R2, R7, RZ, 0x1 ;  /* 0x0000000702027211 */ /* 0x000fe200078f08ff */
[----:B------:R-:W-:Y:S01]  /*0d20*/  IMAD.IADD R202, R196, 0x1, -R3 ;  /* 0x00000001c4ca7824 */ /* 0x000fe200078e0a03 */
[----:B------:R-:W-:Y:S01]  /*0d30*/  LOP3.LUT R4, R4, 0xfffffc00, RZ, 0xc0, !PT ;  /* 0xfffffc0004047812 */ /* 0x000fe200078ec0ff */
[----:B------:R-:W-:Y:S01]  /*0d40*/  IMAD.IADD R5, R196, 0x1, -R5 ;  /* 0x00000001c4057824 */ /* 0x000fe200078e0a05 */
[----:B------:R-:W-:Y:S02]  /*0d50*/  LOP3.LUT R2, R2, 0x1ffffffe, RZ, 0xc0, !PT ;  /* 0x1ffffffe02027812 */ /* 0x000fe400078ec0ff */
[----:B------:R-:W-:Y:S01]  /*0d60*/  SHF.R.S32.HI R3, RZ, 0x1f, R202 ;  /* 0x0000001fff037819 */ /* 0x000fe200000114ca */
[----:B------:R-:W-:Y:S01]  /*0d70*/  IMAD R5, R5, 0x40, R4 ;  /* 0x0000004005057824 */ /* 0x000fe200078e0204 */
[----:B------:R-:W-:Y:S01]  /*0d80*/  SHF.R.S32.HI R207, RZ, 0x7, R0 ;  /* 0x00000007ffcf7819 */ /* 0x000fe20000011400 */
[----:B------:R-:W-:Y:S01]  /*0d90*/  IMAD.IADD R2, R7, 0x1, -R2 ;  /* 0x0000000107027824 */ /* 0x000fe200078e0a02 */
[----:B------:R-:W-:-:S02]  /*0da0*/  LEA.HI R30, R3, R202, RZ, 0x2 ;  /* 0x000000ca031e7211 */ /* 0x000fc400078f10ff */
[----:B------:R-:W-:Y:S01]  /*0db0*/  LEA.HI R3, R3, R202, RZ, 0x5 ;  /* 0x000000ca03037211 */ /* 0x000fe200078f28ff */
[----:B------:R-:W-:Y:S01]  /*0dc0*/  IMAD R192, R2, 0x8, R5 ;  /* 0x0000000802c07824 */ /* 0x000fe200078e0205 */
[--C-:B------:R-:W-:Y:S02]  /*0dd0*/  SHF.R.S32.HI R2, RZ, 0x2, R30.reuse ;  /* 0x00000002ff027819 */ /* 0x100fe4000001141e */
[----:B------:R-:W-:Y:S01]  /*0de0*/  SHF.R.S32.HI R5, RZ, 0x1f, R30 ;  /* 0x0000001fff057819 */ /* 0x000fe2000001141e */
[----:B------:R-:W-:Y:S01]  /*0df0*/  IMAD.WIDE R192, R192, R193, UR36 ;  /* 0x00000024c0c07e25 */ /* 0x000fe2000f8e02c1 */
[----:B------:R-:W-:Y:S02]  /*0e00*/  SHF.R.S32.HI R3, RZ, 0x5, R3 ;  /* 0x00000005ff037819 */ /* 0x000fe40000011403 */
[----:B------:R-:W-:Y:S02]  /*0e10*/  LEA.HI R5, R5, R2, RZ, 0x3 ;  /* 0x0000000205057211 */ /* 0x000fe400078f18ff */
[----:B------:R-:W-:-:S02]  /*0e20*/  IADD3 R7, P4, R192, 0x20, RZ ;  /* 0x00000020c0077810 */ /* 0x000fc40007f9e0ff */
[----:B------:R-:W-:Y:S02]  /*0e30*/  LOP3.LUT R5, R5, 0xfffffff8, RZ, 0xc0, !PT ;  /* 0xfffffff805057812 */ /* 0x000fe400078ec0ff */
[----:B------:R-:W-:Y:S02]  /*0e40*/  LOP3.LUT R4, R7, 0x380, RZ, 0xc0, !PT ;  /* 0x0000038007047812 */ /* 0x000fe400078ec0ff */
[----:B------:R-:W-:Y:S01]  /*0e50*/  IADD3 R9, P0, R192, 0x4000, RZ ;  /* 0x00004000c0097810 */ /* 0x000fe20007f1e0ff */
[----:B------:R-:W-:Y:S01]  /*0e60*/  IMAD.IADD R2, R2, 0x1, -R5 ;  /* 0x0000000102027824 */ /* 0x000fe200078e0a05 */
[----:B------:R-:W-:Y:S02]  /*0e70*/  SHF.R.U64 R4, R4, 0x3, RZ ;  /* 0x0000000304047819 */ /* 0x000fe400000012ff */
[----:B------:R-:W-:Y:S01]  /*0e80*/  LOP3.LUT R8, R9, 0x380, RZ, 0xc0, !PT ;  /* 0x0000038009087812 */ /* 0x000fe200078ec0ff */
[----:B------:R-:W-:Y:S01]  /*0e90*/  IMAD R31, R3, 0x10, R2 ;  /* 0x00000010031f7824 */ /* 0x000fe200078e0202 */
[----:B------:R-:W-:Y:S01]  /*0ea0*/  LOP3.LUT R2, R4, R7, RZ, 0x3c, !PT ;  /* 0x0000000704027212 */ /* 0x000fe200078e3cff */
[----:B------:R-:W-:Y:S01]  /*0eb0*/  IMAD.X R3, RZ, RZ, R193, P4 ;  /* 0x000000ffff037224 */ /* 0x000fe200020e06c1 */
[----:B------:R-:W-:-:S02]  /*0ec0*/  IADD3 R225, P1, R192, 0x4020, RZ ;  /* 0x00004020c0e17810 */ /* 0x000fc40007f3e0ff */
[C---:B------:R-:W-:Y:S02]  /*0ed0*/  IADD3 R5, P5, R192.reuse, 0x40, RZ ;  /* 0x00000040c0057810 */ /* 0x040fe40007fbe0ff */
[C---:B------:R-:W-:Y:S02]  /*0ee0*/  IADD3 R7, P6, R192.reuse, 0x60, RZ ;  /* 0x00000060c0077810 */ /* 0x040fe40007fde0ff */
[----:B------:R-:W-:Y:S02]  /*0ef0*/  IADD3 R11, P2, R192, 0x4040, RZ ;  /* 0x00004040c00b7810 */ /* 0x000fe40007f5e0ff */
[----:B------:R-:W-:Y:S02]  /*0f00*/  SHF.R.U64 R8, R8, 0x3, RZ ;  /* 0x0000000308087819 */ /* 0x000fe400000012ff */
[----:B------:R-:W-:Y:S02]  /*0f10*/  LOP3.LUT R224, R225, 0x380, RZ, 0xc0, !PT ;  /* 0x00000380e1e07812 */ /* 0x000fe400078ec0ff */
[----:B------:R-:W-:-:S02]  /*0f20*/  LOP3.LUT R4, R5, 0x380, RZ, 0xc0, !PT ;  /* 0x0000038005047812 */ /* 0x000fc400078ec0ff */
[----:B------:R-:W-:Y:S02]  /*0f30*/  LOP3.LUT R6, R7, 0x380, RZ, 0xc0, !PT ;  /* 0x0000038007067812 */ /* 0x000fe400078ec0ff */
[----:B------:R-:W-:Y:S02]  /*0f40*/  LOP3.LUT R10, R11, 0x380, RZ, 0xc0, !PT ;  /* 0x000003800b0a7812 */ /* 0x000fe400078ec0ff */
[----:B------:R-:W-:Y:S01]  /*0f50*/  LOP3.LUT R8, R8, R9, RZ, 0x3c, !PT ;  /* 0x0000000908087212 */ /* 0x000fe200078e3cff */
[----:B------:R-:W-:Y:S01]  /*0f60*/  IMAD.X R9, RZ, RZ, R193, P0 ;  /* 0x000000ffff097224 */ /* 0x000fe200000e06c1 */
[----:B------:R-:W-:Y:S02]  /*0f70*/  SHF.R.U64 R224, R224, 0x3, RZ ;  /* 0x00000003e0e07819 */ /* 0x000fe400000012ff */
[----:B------:R-:W-:Y:S02]  /*0f80*/  SHF.R.U64 R4, R4, 0x3, RZ ;  /* 0x0000000304047819 */ /* 0x000fe400000012ff */
[----:B------:R-:W-:-:S02]  /*0f90*/  SHF.R.U64 R6, R6, 0x3, RZ ;  /* 0x0000000306067819 */ /* 0x000fc400000012ff */
[----:B------:R-:W-:Y:S02]  /*0fa0*/  SHF.R.U64 R10, R10, 0x3, RZ ;  /* 0x000000030a0a7819 */ /* 0x000fe400000012ff */
        /* <DEDUP_REMOVED lines=9> */
[----:B------:R-:W-:-:S02]  /*1040*/  LOP3.LUT R22, R23, 0x380, RZ, 0xc0, !PT ;  /* 0x0000038017167812 */ /* 0x000fc400078ec0ff */
[C---:B------:R-:W-:Y:S02]  /*1050*/  IADD3 R25, P1, R192.reuse, 0xc000, RZ ;  /* 0x0000c000c0197810 */ /* 0x040fe40007f3e0ff */
[C---:B------:R-:W-:Y:S02]  /*1060*/  IADD3 R13, P3, R192.reuse, 0x4060, RZ ;  /* 0x00004060c00d7810 */ /* 0x040fe40007f7e0ff */
[C---:B------:R-:W-:Y:S02]  /*1070*/  IADD3 R15, P4, R192.reuse, 0x8000, RZ ;  /* 0x00008000c00f7810 */ /* 0x040fe40007f9e0ff */
[C---:B------:R-:W-:Y:S02]  /*1080*/  IADD3 R19, P5, R192.reuse, 0x8020, RZ ;  /* 0x00008020c0137810 */ /* 0x040fe40007fbe0ff */
[C---:B------:R-:W-:Y:S02]  /*1090*/  IADD3 R21, P6, R192.reuse, 0x8040, RZ ;  /* 0x00008040c0157810 */ /* 0x040fe40007fde0ff */
[----:B------:R-:W-:-:S02]  /*10a0*/  IADD3 R27, P2, R192, 0xc020, RZ ;  /* 0x0000c020c01b7810 */ /* 0x000fc40007f5e0ff */
[----:B------:R-:W-:Y:S02]  /*10b0*/  SHF.R.U64 R22, R22, 0x3, RZ ;  /* 0x0000000316167819 */ /* 0x000fe400000012ff */
[----:B------:R-:W-:Y:S02]  /*10c0*/  LOP3.LUT R24, R25, 0x380, RZ, 0xc0, !PT ;  /* 0x0000038019187812 */ /* 0x000fe400078ec0ff */
[----:B------:R-:W-:Y:S02]  /*10d0*/  LOP3.LUT R12, R13, 0x380, RZ, 0xc0, !PT ;  /* 0x000003800d0c7812 */ /* 0x000fe400078ec0ff */
[----:B------:R-:W-:Y:S02]  /*10e0*/  LOP3.LUT R14, R15, 0x380, RZ, 0xc0, !PT ;  /* 0x000003800f0e7812 */ /* 0x000fe400078ec0ff */
[----:B------:R-:W-:Y:S02]  /*10f0*/  LOP3.LUT R18, R19, 0x380, RZ, 0xc0, !PT ;  /* 0x0000038013127812 */ /* 0x000fe400078ec0ff */
[----:B------:R-:W-:-:S02]  /*1100*/  LOP3.LUT R20, R21, 0x380, RZ, 0xc0, !PT ;  /* 0x0000038015147812 */ /* 0x000fc400078ec0ff */
[----:B------:R-:W-:Y:S02]  /*1110*/  LOP3.LUT R26, R27, 0x380, RZ, 0xc0, !PT ;  /* 0x000003801b1a7812 */ /* 0x000fe400078ec0ff */
[----:B------:R-:W-:Y:S02]  /*1120*/  LEA.HI R0, R0, R207, RZ, 0x1 ;  /* 0x000000cf00007211 */ /* 0x000fe400078f08ff */
[----:B------:R-:W-:Y:S02]  /*1130*/  LEA.HI R29, R29, R196, RZ, 0x3 ;  /* 0x000000c41d1d7211 */ /* 0x000fe400078f18ff */
[----:B------:R-:W-:Y:S01]  /*1140*/  LOP3.LUT R22, R22, R23, RZ, 0x3c, !PT ;  /* 0x0000001716167212 */ /* 0x000fe200078e3cff */
[----:B------:R-:W-:Y:S01]  /*1150*/  IMAD.X R23, RZ, RZ, R193, P0 ;  /* 0x000000ffff177224 */ /* 0x000fe200000e06c1 */
[----:B------:R-:W-:Y:S02]  /*1160*/  SHF.R.U64 R24, R24, 0x3, RZ ;  /* 0x0000000318187819 */ /* 0x000fe400000012ff */
[----:B------:R-:W-:-:S02]  /*1170*/  SHF.R.U64 R12, R12, 0x3, RZ ;  /* 0x000000030c0c7819 */ /* 0x000fc400000012ff */
[----:B------:R-:W-:Y:S02]  /*1180*/  SHF.R.U64 R14, R14, 0x3, RZ ;  /* 0x000000030e0e7819 */ /* 0x000fe400000012ff */
[----:B------:R-:W-:Y:S02]  /*1190*/  SHF.R.U64 R18, R18, 0x3, RZ ;  /* 0x0000000312127819 */ /* 0x000fe400000012ff */
[----:B------:R-:W-:Y:S02]  /*11a0*/  SHF.R.U64 R20, R20, 0x3, RZ ;  /* 0x0000000314147819 */ /* 0x000fe400000012ff */
[----:B------:R-:W-:Y:S02]  /*11b0*/  SHF.R.U64 R26, R26, 0x3, RZ ;  /* 0x000000031a1a7819 */ /* 0x000fe400000012ff */
[----:B------:R-:W-:Y:S02]  /*11c0*/  MOV R233, R2 ;  /* 0x0000000200e97202 */ /* 0x000fe40000000f00 */
[----:B------:R-:W-:-:S02]  /*11d0*/  MOV R232, R4 ;  /* 0x0000000400e87202 */ /* 0x000fc40000000f00 */
[----:B------:R-:W-:Y:S02]  /*11e0*/  LOP3.LUT R0, R0, 0x3fffffe, RZ, 0xc0, !PT ;  /* 0x03fffffe00007812 */ /* 0x000fe400078ec0ff */
        /* <DEDUP_REMOVED lines=15> */
[----:B------:R-:W-:Y:S01]  /*12e0*/  MOV R210, R22 ;  /* 0x0000001600d27202 */ /* 0x000fe20000000f00 */
[----:B------:R-:W-:Y:S01]  /*12f0*/  IMAD.IADD R5, R196, 0x1, -R5 ;  /* 0x00000001c4057824 */ /* 0x000fe200078e0a05 */
[----:B------:R-:W-:Y:S01]  /*1300*/  IADD3 R22, P0, R16, 0x13c, RZ ;  /* 0x0000013c10167810 */ /* 0x000fe20007f1e0ff */
[----:B------:R-:W-:Y:S01]  /*1310*/  IMAD.IADD R3, R202, 0x1, -R3 ;  /* 0x00000001ca037824 */ /* 0x000fe200078e0a03 */
[----:B------:R-:W-:Y:S01]  /*1320*/  IADD3 R206, P1, R16, 0x230, RZ ;  /* 0x0000023010ce7810 */ /* 0x000fe20007f3e0ff */
        /* <DEDUP_REMOVED lines=9> */
[----:B------:R-:W-:-:S02]  /*13c0*/  MOV R222, R12 ;  /* 0x0000000c00de7202 */ /* 0x000fc40000000f00 */
[----:B------:R-:W-:Y:S02]  /*13d0*/  MOV R221, R14 ;  /* 0x0000000e00dd7202 */ /* 0x000fe40000000f00 */
[----:B------:R-:W-:Y:S02]  /*13e0*/  MOV R220, R18 ;  /* 0x0000001200dc7202 */ /* 0x000fe40000000f00 */
[----:B------:R-:W-:Y:S02]  /*13f0*/  MOV R211, R20 ;  /* 0x0000001400d37202 */ /* 0x000fe40000000f00 */
[----:B------:R-:W-:Y:S02]  /*1400*/  MOV R209, R24 ;  /* 0x0000001800d17202 */ /* 0x000fe40000000f00 */
[----:B------:R-:W-:Y:S02]  /*1410*/  MOV R208, R26 ;  /* 0x0000001a00d07202 */ /* 0x000fe40000000f00 */
[----:B------:R-:W-:-:S07]  /*1420*/  SHF.R.S32.HI R190, RZ, 0x3, R29 ;  /* 0x00000003ffbe7819 */ /* 0x000fce000001141d */
.L_x_2577:
[----:B------:R-:W-:Y:S01]  /*1430*/  ULDC.64 UR8, c[0x0][0xb20] ;  /* 0x0002c80000087ab9 */ /* 0x000fe20000000a00 */
[----:B------:R-:W-:Y:S01]  /*1440*/  ULDC UR4, c[0x0][0x404] ;  /* 0x0001010000047ab9 */ /* 0x000fe20000000800 */
[----:B------:R-:W-:-:S04]  /*1450*/  UISETP.NE.U32.AND UP0, UPT, UR8, URZ, UPT ;  /* 0x0000003f0800728c */ /* 0x000fc8000bf05070 */
[----:B------:R-:W-:-:S03]  /*1460*/  UISETP.NE.AND.EX UP0, UPT, UR9, URZ, UPT, UP0 ;  /* 0x0000003f0900728c */ /* 0x000fc6000bf05300 */
[----:B------:R-:W-:Y:S02]  /*1470*/  ULDC.64 UR8, c[0x0][0xb10] ;  /* 0x0002c40000087ab9 */ /* 0x000fe40000000a00 */
[----:B------:R-:W-:Y:S01]  /*1480*/  UISETP.NE.U32.AND UP1, UPT, UR8, URZ, UPT ;  /* 0x0000003f0800728c */ /* 0x000fe2000bf25070 */
[----:B------:R-:W-:-:S03]  /*1490*/  PLOP3.LUT P0, PT, PT, PT, UP0, 0x80, 0x0 ;  /* 0x000000000000781c */ /* 0x000fc60003f0f008 */
[----:B------:R-:W-:-:S03]  /*14a0*/  UISETP.NE.AND.EX UP1, UPT, UR9, URZ, UPT, UP1 ;  /* 0x0000003f0900728c */ /* 0x000fc6000bf25310 */
[----:B------:R-:W-:Y:S02]  /*14b0*/  @UP0 ULDC.64 UR8, c[0x0][0xb20] ;  /* 0x0002c80000080ab9 */ /* 0x000fe40000000a00 */
[----:B------:R-:W-:Y:S01]  /*14c0*/  @UP0 UIMAD.WIDE UR8, UR6, 0x4, UR8 ;  /* 0x00000004060808a5 */ /* 0x000fe2000f8e0208 */
[----:B------:R-:W-:-:S05]  /*14d0*/  PLOP3.LUT P2, PT, PT, PT, UP1, 0x80, 0x0 ;  /* 0x000000000000781c */ /* 0x000fca0003f4f018 */
[----:B------:R-:W-:Y:S01]  /*14e0*/  @UP1 ULDC.64 UR10, c[0x0][0xb10] ;  /* 0x0002c400000a1ab9 */ /* 0x000fe20000000a00 */
[----:B------:R-:W-:Y:S02]  /*14f0*/  IMAD.U32 R2, RZ, RZ, UR8 ;  /* 0x00000008ff027e24 */ /* 0x000fe4000f8e00ff */
[----:B------:R-:W-:Y:S01]  /*1500*/  IMAD.U32 R3, RZ, RZ, UR9 ;  /* 0x00000009ff037e24 */ /* 0x000fe2000f8e00ff */
[----:B------:R-:W-:-:S04]  /*1510*/  @UP1 UIMAD.WIDE UR8, UR6, 0x4, UR10 ;  /* 0x00000004060818a5 */ /* 0x000fc8000f8e020a */
[----:B--2---:R-:W2:Y:S02]  /*1520*/  @P0 LDG.E R2, desc[UR54][R2.64] ;  /* 0x0000003602020981 */ /* 0x004ea4000c1e1900 */
[----:B01-345:R-:W-:Y:S02]  /*1530*/  IMAD.U32 R4, RZ, RZ, UR8 ;  /* 0x00000008ff047e24 */ /* 0x03bfe4000f8e00ff */
[----:B------:R-:W-:Y:S01]  /*1540*/  IMAD.U32 R5, RZ, RZ, UR9 ;  /* 0x00000009ff057e24 */ /* 0x000fe2000f8e00ff */
[----:B------:R-:W-:-:S04]  /*1550*/  ULDC.64 UR8, c[0x0][0x3f8] ;  /* 0x0000fe0000087ab9 */ /* 0x000fc80000000a00 */
[----:B------:R-:W3:Y:S01]  /*1560*/  @P2 LDG.E R4, desc[UR54][R4.64] ;  /* 0x0000003604042981 */ /* 0x000ee2000c1e1900 */
[----:B------:R-:W-:Y:S01]  /*1570*/  UISETP.NE.U32.AND UP0, UPT, UR8, URZ, UPT ;  /* 0x0000003f0800728c */ /* 0x000fe2000bf05070 */
[----:B------:R-:W-:Y:S01]  /*1580*/  UMOV UR42, URZ ;  /* 0x0000003f002a7c82 */ /* 0x000fe20008000000 */
[----:B------:R-:W-:Y:S02]  /*1590*/  ULDC UR38, c[0x0][0x288] ;  /* 0x0000a20000267ab9 */ /* 0x000fe40000000800 */
[----:B------:R-:W-:Y:S01]  /*15a0*/  UISETP.NE.AND.EX UP0, UPT, UR9, URZ, UPT, UP0 ;  /* 0x0000003f0900728c */ /* 0x000fe2000bf05300 */
[----:B------:R-:W-:Y:S02]  /*15b0*/  UMOV UR39, UR7 ;  /* 0x0000000700277c82 */ /* 0x000fe40008000000 */
[----:B------:R-:W-:Y:S01]  /*15c0*/  ULDC.64 UR8, c[0x0][0xb18] ;  /* 0x0002c60000087ab9 */ /* 0x000fe20000000a00 */
[----:B------:R-:W-:Y:S01]  /*15d0*/  USEL UR4, UR4, 0x1, UP0 ;  /* 0x0000000104047887 */ /* 0x000fe20008000000 */
[----:B------:R-:W-:Y:S01]  /*15e0*/  ISETP.NE.U32.AND P1, PT, RZ, UR8, PT ;  /* 0x00000008ff007c0c */ /* 0x000fe2000bf25070 */
[----:B------:R-:W-:-:S02]  /*15f0*/  ULDC UR8, c[0x0][0x2e0] ;  /* 0x0000b80000087ab9 */ /* 0x000fc40000000800 */
[----:B------:R-:W-:Y:S01]  /*1600*/  UIMAD UR4, UR4, UR8, URZ ;  /* 0x00000008040472a4 */ /* 0x000fe2000f8e023f */
[----:B------:R-:W-:Y:S02]  /*1610*/  ISETP.NE.AND.EX P1, PT, RZ, UR9, PT, P1 ;  /* 0x00000009ff007c0c */ /* 0x000fe4000bf25310 */
[----:B--2---:R-:W-:Y:S02]  /*1620*/  @P0 R2UR UR42, R2 ;  /* 0x00000000022a02ca */ /* 0x004fe400000e0000 */
        /* <DEDUP_REMOVED lines=15> */
.L_x_2452:
[----:B------:R-:W-:Y:S01]  /*1720*/  UMOV UR40, UR5 ;  /* 0x0000000500287c82 */ /* 0x000fe20008000000 */
[----:B------:R-:W-:Y:S01]  /*1730*/  UMOV UR41, UR6 ;  /* 0x0000000600297c82 */ /* 0x000fe20008000000 */
[----:B------:R-:W-:Y:S05]  /*1740*/  @!P1 BRA `(.L_x_2453) ;  /* 0x00000000001c9947 */ /* 0x000fea0003800000 */
[----:B------:R-:W-:Y:S02]  /*1750*/  ULDC.64 UR8, c[0x0][0xb18] ;  /* 0x0002c60000087ab9 */ /* 0x000fe40000000a00 */
[----:B------:R-:W-:-:S06]  /*1760*/  UIMAD.WIDE UR6, UR6, 0x4, UR8 ;  /* 0x00000004060678a5 */ /* 0x000fcc000f8e0208 */
[----:B------:R-:W-:Y:S02]  /*1770*/  IMAD.U32 R2, RZ, RZ, UR6 ;  /* 0x00000006ff027e24 */ /* 0x000fe4000f8e00ff */
[----:B------:R-:W-:-:S05]  /*1780*/  IMAD.U32 R3, RZ, RZ, UR7 ;  /* 0x00000007ff037e24 */ /* 0x000fca000f8e00ff */
[----:B------:R-:W2:Y:S02]  /*1790*/  LDG.E R2, desc[UR54][R2.64] ;  /* 0x0000003602027981 */ /* 0x000ea4000c1e1900 */
[----:B--2---:R-:W-:Y:S01]  /*17a0*/  R2UR UR4, R2 ;  /* 0x00000000020472ca */ /* 0x004fe200000e0000 */
[----:B------:R-:W-:-:S14]  /*17b0*/  BRA `(.L_x_2454) ;  /* 0x0000000000347947 */ /* 0x000fdc0003800000 */
.L_x_2453:
        /* <DEDUP_REMOVED lines=13> */
.L_x_2454:
[----:B------:R-:W0:Y:S01]  /*1890*/  S2R R0, SR_TID.X ;  /* 0x0000000000007919 */ /* 0x000e220000002100 */
[----:B------:R-:W-:Y:S01]  /*18a0*/  UIADD3 UR6, UP2, UR36, 0x32450, URZ ;  /* 0x0003245024067890 */ /* 0x000fe2000ff5e03f */
[----:B------:R-:W-:Y:S01]  /*18b0*/  IMAD.MOV.U32 R2, RZ, RZ, 0x3000 ;  /* 0x00003000ff027424 */ /* 0x000fe200078e00ff */
[----:B------:R-:W-:Y:S01]  /*18c0*/  UIADD3 UR12, UP3, UR36, 0x32460, URZ ;  /* 0x00032460240c7890 */ /* 0x000fe2000ff7e03f */
[----:B------:R-:W-:Y:S01]  /*18d0*/  IMAD.U32 R3, RZ, RZ, UR48 ;  /* 0x00000030ff037e24 */ /* 0x000fe2000f8e00ff */
[----:B------:R-:W-:Y:S01]  /*18e0*/  UIADD3 UR8, UP0, UR36, 0x32430, URZ ;  /* 0x0003243024087890 */ /* 0x000fe2000ff1e03f */
[----:B------:R-:W-:Y:S01]  /*18f0*/  IMAD.MOV.U32 R8, RZ, RZ, 0x1 ;  /* 0x00000001ff087424 */ /* 0x000fe200078e00ff */
[----:B------:R-:W-:Y:S01]  /*1900*/  UIADD3 UR10, UP1, UR36, 0x32440, URZ ;  /* 0x00032440240a7890 */ /* 0x000fe2000ff3e03f */
[----:B------:R-:W-:Y:S01]  /*1910*/  IMAD.MOV.U32 R9, RZ, RZ, RZ ;  /* 0x000000ffff097224 */ /* 0x000fe200078e00ff */
[----:B------:R-:W-:Y:S01]  /*1920*/  UIADD3.X UR7, URZ, UR37, URZ, UP2, !UPT ;  /* 0x000000253f077290 */ /* 0x000fe200097fe43f */
[----:B------:R-:W-:Y:S01]  /*1930*/  IMAD.MOV.U32 R5, RZ, RZ, 0x100 ;  /* 0x00000100ff057424 */ /* 0x000fe200078e00ff */
[----:B------:R-:W-:Y:S01]  /*1940*/  UIADD3.X UR13, URZ, UR37, URZ, UP3, !UPT ;  /* 0x000000253f0d7290 */ /* 0x000fe20009ffe43f */
[----:B------:R-:W-:Y:S01]  /*1950*/  IMAD.MOV.U32 R6, RZ, RZ, 0x1 ;  /* 0x00000001ff067424 */ /* 0x000fe200078e00ff */
[----:B------:R-:W-:Y:S01]  /*1960*/  UIADD3.X UR9, URZ, UR37, URZ, UP0, !UPT ;  /* 0x000000253f097290 */ /* 0x000fe200087fe43f */
[----:B------:R-:W-:Y:S01]  /*1970*/  IMAD.MOV.U32 R7, RZ, RZ, RZ ;  /* 0x000000ffff077224 */ /* 0x000fe200078e00ff */
[----:B------:R-:W-:Y:S01]  /*1980*/  UIADD3.X UR11, URZ, UR37, URZ, UP1, !UPT ;  /* 0x000000253f0b7290 */ /* 0x000fe20008ffe43f */
[----:B------:R-:W-:Y:S01]  /*1990*/  IMAD.U32 R10, RZ, RZ, UR6 ;  /* 0x00000006ff0a7e24 */ /* 0x000fe2000f8e00ff */
[----:B------:R-:W-:Y:S01]  /*19a0*/  STL.64 [R1+0x18], R2 ;  /* 0x0000180201007387 */ /* 0x000fe20000100a00 */
[----:B------:R-:W-:Y:S01]  /*19b0*/  IMAD.U32 R18, RZ, RZ, UR12 ;  /* 0x0000000cff127e24 */ /* 0x000fe2000f8e00ff */
[----:B------:R-:W-:Y:S01]  /*19c0*/  UIADD3 UR42, -UR42, UR4, URZ ;  /* 0x000000042a2a7290 */ /* 0x000fe2000fffe13f */
[----:B------:R-:W-:Y:S01]  /*19d0*/  IMAD.U32 R11, RZ, RZ, UR7 ;  /* 0x00000007ff0b7e24 */ /* 0x000fe2000f8e00ff */
[----:B------:R1:W-:Y:S01]  /*19e0*/  STL.64 [R1+0x60], R8 ;  /* 0x0000600801007387 */ /* 0x0003e20000100a00 */
[----:B------:R-:W-:Y:S01]  /*19f0*/  IMAD.U32 R19, RZ, RZ, UR13 ;  /* 0x0000000dff137e24 */ /* 0x000fe2000f8e00ff */
[----:B------:R-:W-:Y:S01]  /*1a00*/  ULDC.64 UR6, c[0x0][0xad8] ;  /* 0x0002b60000067ab9 */ /* 0x000fe20000000a00 */
[----:B------:R-:W-:Y:S01]  /*1a10*/  IMAD.U32 R20, RZ, RZ, UR5 ;  /* 0x00000005ff147e24 */ /* 0x000fe2000f8e00ff */
[----:B------:R-:W-:Y:S01]  /*1a20*/  UISETP.GE.AND UP0, UPT, UR7, 0x1, UPT ;  /* 0x000000010700788c */ /* 0x000fe2000bf06270 */
[----:B------:R-:W-:Y:S01]  /*1a30*/  IMAD.MOV.U32 R12, RZ, RZ, 0xc000 ;  /* 0x0000c000ff0c7424 */ /* 0x000fe200078e00ff */
[----:B------:R-:W-:Y:S01]  /*1a40*/  STL.128 [R1+0x440], RZ ;  /* 0x000440ff01007387 */ /* 0x000fe20000100c00 */
[----:B------:R-:W-:Y:S01]  /*1a50*/  IMAD.U32 R13, RZ, RZ, UR48 ;  /* 0x00000030ff0d7e24 */ /* 0x000fe2000f8e00ff */
[----:B------:R-:W-:Y:S01]  /*1a60*/  ULEA UR4, UR5, 0x80, 0x7 ;  /* 0x0000008005047891 */ /* 0x000fe2000f8e383f */
[----:B------:R-:W-:Y:S01]  /*1a70*/  IMAD.MOV.U32 R15, RZ, RZ, 0x100 ;  /* 0x00000100ff0f7424 */ /* 0x000fe200078e00ff */
[----:B------:R-:W-:Y:S01]  /*1a80*/  STL [R1+0x70], R20 ;  /* 0x0000701401007387 */ /* 0x000fe20000100800 */
[----:B0-----:R-:W-:Y:S01]  /*1a90*/  LOP3.LUT R0, R0, 0x7f, RZ, 0xc0, !PT ;  /* 0x0000007f00007812 */ /* 0x001fe200078ec0ff */
[----:B-1----:R-:W-:Y:S01]  /*1aa0*/  IMAD.U32 R8, RZ, RZ, UR8 ;  /* 0x00000008ff087e24 */ /* 0x002fe2000f8e00ff */
[----:B------:R-:W-:Y:S01]  /*1ab0*/  PLOP3.LUT P2, PT, PT, PT, UP0, 0x80, 0x0 ;  /* 0x000000000000781c */ /* 0x000fe20003f4f008 */
[----:B------:R-:W-:Y:S01]  /*1ac0*/  IMAD.U32 R2, RZ, RZ, UR10 ;  /* 0x0000000aff027e24 */ /* 0x000fe2000f8e00ff */
[----:B------:R-:W-:Y:S01]  /*1ad0*/  ISETP.NE.AND P0, PT, R0, RZ, PT ;  /* 0x000000ff0000720c */ /* 0x000fe20003f05270 */
[----:B------:R-:W-:Y:S01]  /*1ae0*/  IMAD.U32 R9, RZ, RZ, UR9 ;  /* 0x00000009ff097e24 */ /* 0x000fe2000f8e00ff */
[----:B------:R-:W0:Y:S01]  /*1af0*/  LDC R0, c[0x0][0xa80] ;  /* 0x0002a000ff007b82 */ /* 0x000e220000000800 */
[----:B------:R-:W-:Y:S01]  /*1b00*/  IMAD.U32 R3, RZ, RZ, UR11 ;  /* 0x0000000bff037e24 */ /* 0x000fe2000f8e00ff */
[----:B------:R-:W-:Y:S01]  /*1b10*/  SEL R4, RZ, 0x1, P0 ;  /* 0x00000001ff047807 */ /* 0x000fe20000000000 */
[----:B------:R-:W-:Y:S01]  /*1b20*/  STL.128 [R1+0x450], RZ ;  /* 0x000450ff01007387 */ /* 0x000fe20000100c00 */
[----:B------:R-:W-:Y:S01]  /*1b30*/  UIADD3 UR8, UR42, UR4, -UR38 ;  /* 0x000000042a087290 */ /* 0x000fe2000fffe826 */
[----:B------:R-:W-:-:S02]  /*1b40*/  IADD3 R34, P0, R16, 0x440, RZ ;  /* 0x0000044010227810 */ /* 0x000fc40007f1e0ff */
[----:B------:R-:W-:Y:S01]  /*1b50*/  IMAD.MOV.U32 R14, RZ, RZ, R4 ;  /* 0x000000ffff0e7224 */ /* 0x000fe200078e0004 */
[----:B------:R1:W-:Y:S01]  /*1b60*/  STL.128 [R1+0x20], R4 ;  /* 0x0000200401007387 */ /* 0x0003e20000100c00 */
[----:B------:R-:W-:Y:S01]  /*1b70*/  IADD3 R32, P1, R16, 0x38, RZ ;  /* 0x0000003810207810 */ /* 0x000fe20007f3e0ff */
[----:B------:R-:W-:Y:S01]  /*1b80*/  UIADD3 UR6, UR8, UR6, URZ ;  /* 0x0000000608067290 */ /* 0x000fe2000fffe03f */
[--C-:B------:R-:W-:Y:S01]  /*1b90*/  IMAD.X R35, RZ, RZ, R17.reuse, P0 ;  /* 0x000000ffff237224 */ /* 0x100fe200000e0611 */
[----:B------:R2:W-:Y:S02]  /*1ba0*/  STL.128 [R1+0x50], R12 ;  /* 0x0000500c01007387 */ /* 0x0005e40000100c00 */
[----:B------:R-:W-:Y:S02]  /*1bb0*/  IMAD.X R33, RZ, RZ, R17, P1 ;  /* 0x000000ffff217224 */ /* 0x000fe400008e0611 */
[----:B------:R2:W-:Y:S04]  /*1bc0*/  STL.64 [R1+0x8], R8 ;  /* 0x0000080801007387 */ /* 0x0005e80000100a00 */
[----:B------:R2:W-:Y:S01]  /*1bd0*/  STL.64 [R1+0x10], R2 ;  /* 0x0000100201007387 */ /* 0x0005e20000100a00 */
[----:B-1----:R-:W-:-:S03]  /*1be0*/  IMAD.MOV.U32 R4, RZ, RZ, R10 ;  /* 0x000000ffff047224 */ /* 0x002fc600078e000a */
[----:B------:R2:W-:Y:S01]  /*1bf0*/  STL.64 [R1+0x30], R2 ;  /* 0x0000300201007387 */ /* 0x0005e20000100a00 */
[----:B------:R-:W-:Y:S02]  /*1c00*/  IMAD.MOV.U32 R5, RZ, RZ, R11 ;  /* 0x000000ffff057224 */ /* 0x000fe400078e000b */
[----:B------:R-:W-:Y:S01]  /*1c10*/  IMAD.MOV.U32 R6, RZ, RZ, R18 ;  /* 0x000000ffff067224 */ /* 0x000fe200078e0012 */
[----:B0-----:R2:W-:Y:S01]  /*1c20*/  STL [R1+0x460], R0 ;  /* 0x0004600001007387 */ /* 0x0015e20000100800 */
[----:B------:R-:W-:-:S03]  /*1c30*/  IMAD.MOV.U32 R7, RZ, RZ, R19 ;  /* 0x000000ffff077224 */ /* 0x000fc600078e0013 */
[----:B------:R2:W-:Y:S04]  /*1c40*/  STL.128 [R1+0x230], RZ ;  /* 0x000230ff01007387 */ /* 0x0005e80000100c00 */
[----:B------:R2:W-:Y:S04]  /*1c50*/  STL.128 [R1+0x40], R4 ;  /* 0x0000400401007387 */ /* 0x0005e80000100c00 */
[----:B------:R2:W-:Y:S04]  /*1c60*/  STL.64 [R1+0x68], R6 ;  /* 0x0000680601007387 */ /* 0x0005e80000100a00 */
        /* <DEDUP_REMOVED lines=44> */
.L_x_2456:
[----:B------:R-:W-:-:S11]  /*1f30*/  UISETP.NE.AND UP0, UPT, UR7, 0x1, UPT ;  /* 0x000000010700788c */ /* 0x000fd6000bf05270 */
[----:B------:R-:W-:Y:S02]  /*1f40*/  @UP0 ULDC.64 UR10, c[0x0][0xae0] ;  /* 0x0002b800000a0ab9 */ /* 0x000fe40000000a00 */
[----:B------:R-:W-:-:S04]  /*1f50*/  UIMAD.WIDE.U32 UR8, UR4, UR10, URZ ;  /* 0x0000000a040872a5 */ /* 0x000fc8000f8e003f */
[----:B------:R-:W-:-:S12]  /*1f60*/  @UP0 USHF.R.U32.HI UR4, URZ, UR11, UR9 ;  /* 0x0000000b3f040299 */ /* 0x000fd80008011609 */
.L_x_2457:
[----:B------:R-:W-:-:S04]  /*1f70*/  UIMAD UR4, UR4, UR7, UR7 ;  /* 0x00000007040472a4 */ /* 0x000fc8000f8e0207 */
[----:B------:R-:W-:-:S04]  /*1f80*/  UISETP.LT.AND UP0, UPT, UR6, UR4, UPT ;  /* 0x000000040600728c */ /* 0x000fc8000bf01270 */
[----:B------:R-:W-:-:S12]  /*1f90*/  USEL UR6, UR6, UR4, UP0 ;  /* 0x0000000406067287 */ /* 0x000fd80008000000 */
.L_x_2455:
[----:B------:R-:W-:Y:S02]  /*1fa0*/  UIADD3 UR8, UR42, 0x5f, URZ ;  /* 0x0000005f2a087890 */ /* 0x000fe4000fffe03f */
[----:B------:R-:W-:Y:S02]  /*1fb0*/  UIADD3 UR10, UR6, 0x5f, URZ ;  /* 0x0000005f060a7890 */ /* 0x000fe4000fffe03f */
[----:B------:R-:W-:Y:S02]  /*1fc0*/  UIMAD.WIDE UR8, UR8, 0x2aaaaaab, URZ ;  /* 0x2aaaaaab080878a5 */ /* 0x000fe4000f8e023f */
[----:B------:R-:W-:Y:S02]  /*1fd0*/  UIMAD.WIDE UR10, UR10, 0x2aaaaaab, URZ ;  /* 0x2aaaaaab0a0a78a5 */ /* 0x000fe4000f8e023f */
[----:B------:R-:W-:Y:S02]  /*1fe0*/  USHF.R.U32.HI UR4, URZ, 0x1f, UR9 ;  /* 0x0000001f3f047899 */ /* 0x000fe40008011609 */
[----:B------:R-:W-:-:S02]  /*1ff0*/  USHF.R.U32.HI UR6, URZ, 0x1f, UR11 ;  /* 0x0000001f3f067899 */ /* 0x000fc4000801160b */
[----:B------:R-:W-:Y:S02]  /*2000*/  ULEA UR5, UR5, -UR38, 0x7 ;  /* 0x8000002605057291 */ /* 0x000fe4000f8e383f */
[----:B------:R-:W-:Y:S02]  /*2010*/  ULEA.HI.SX32 UR4, UR9, UR4, 0x1c ;  /* 0x0000000409047291 */ /* 0x000fe4000f8fe23f */
[----:B------:R-:W-:Y:S02]  /*2020*/  ULEA.HI.SX32 UR6, UR11, UR6, 0x1c ;  /* 0x000000060b067291 */ /* 0x000fe4000f8fe23f */
[----:B------:R-:W-:Y:S02]  /*2030*/  UIADD3 UR5, UR42, UR5, URZ ;  /* 0x000000052a057290 */ /* 0x000fe4000fffe03f */
        /* <DEDUP_REMOVED lines=16> */
.L_x_2459:
[----:B------:R-:W-:-:S11]  /*2140*/  UISETP.NE.AND UP0, UPT, UR7, 0x1, UPT ;  /* 0x000000010700788c */ /* 0x000fd6000bf05270 */
[----:B------:R-:W-:Y:S02]  /*2150*/  @UP0 ULDC.64 UR10, c[0x0][0xae0] ;  /* 0x0002b800000a0ab9 */ /* 0x000fe40000000a00 */
[----:B------:R-:W-:-:S04]  /*2160*/  UIMAD.WIDE.U32 UR4, UR6, UR10, URZ ;  /* 0x0000000a060472a5 */ /* 0x000fc8000f8e003f */
[----:B------:R-:W-:-:S12]  /*2170*/  @UP0 USHF.R.U32.HI UR6, URZ, UR11, UR5 ;  /* 0x0000000b3f060299 */ /* 0x000fd80008011605 */
.L_x_2460:
[----:B------:R-:W-:-:S04]  /*2180*/  UIMAD UR6, UR6, UR7, URZ ;  /* 0x00000007060672a4 */ /* 0x000fc8000f8e023f */
[----:B------:R-:W-:-:S04]  /*2190*/  UISETP.LT.AND UP0, UPT, UR8, UR6, UPT ;  /* 0x000000060800728c */ /* 0x000fc8000bf01270 */
[----:B------:R-:W-:-:S12]  /*21a0*/  USEL UR8, UR8, UR6, !UP0 ;  /* 0x0000000608087287 */ /* 0x000fd8000c000000 */
.L_x_2458:
        /* <DEDUP_REMOVED lines=9> */
[----:B--2---:R-:W0:Y:S01]  /*2240*/  SHFL.IDX PT, R0, R207, RZ, 0x1f ;  /* 0x00001fffcf007589 */ /* 0x004e2200000e0000 */
        /* <DEDUP_REMOVED lines=23> */
[----:B0-----:R-:W-:Y:S01]  /*23c0*/  LEA.HI R2, R0, R0, RZ, 0x1 ;  /* 0x0000000000027211 */ /* 0x001fe200078f08ff */
[----:B------:R-:W-:Y:S01]  /*23d0*/  IMAD.U32 R14, RZ, RZ, UR5 ;  /* 0x00000005ff0e7e24 */ /* 0x000fe2000f8e00ff */
[----:B------:R-:W-:Y:S01]  /*23e0*/  ULOP3.LUT UP0, URZ, UR6, 0x1bf, URZ, 0xc0, !UPT ;  /* 0x000001bf063f7892 */ /* 0x000fe2000f80c03f */
[----:B------:R-:W-:Y:S01]  /*23f0*/  IMAD.MOV.U32 R15, RZ, RZ, 0x40000040 ;  /* 0x40000040ff0f7424 */ /* 0x000fe200078e00ff */
[----:B------:R-:W-:Y:S01]  /*2400*/  LOP3.LUT R3, R2, 0x7fffe, RZ, 0xc0, !PT ;  /* 0x0007fffe02037812 */ /* 0x000fe200078ec0ff */
[----:B------:R0:W-:Y:S01]  /*2410*/  STL.128 [R1+0xa0], R8 ;  /* 0x0000a00801007387 */ /* 0x0001e20000100c00 */
[----:B------:R-:W-:Y:S01]  /*2420*/  IMAD.X R44, RZ, RZ, R17, P1 ;  /* 0x000000ffff2c7224 */ /* 0x000fe200008e0611 */
[----:B------:R-:W-:Y:S01]  /*2430*/  IADD3 R30, P5, R16, 0x118, RZ ;  /* 0x00000118101e7810 */ /* 0x000fe20007fbe0ff */
[----:B-1----:R-:W-:Y:S01]  /*2440*/  IMAD.MOV.U32 R5, RZ, RZ, 0x40000040 ;  /* 0x40000040ff057424 */ /* 0x002fe200078e00ff */
[----:B------:R0:W-:Y:S01]  /*2450*/  STL.64 [R1+0x78], RZ ;  /* 0x000078ff01007387 */ /* 0x0001e20000100a00 */
[----:B------:R-:W-:Y:S01]  /*2460*/  IMAD.IADD R3, R0, 0x1, -R3 ;  /* 0x0000000100037824 */ /* 0x000fe200078e0a03 */
[----:B------:R-:W-:Y:S01]  /*2470*/  PLOP3.LUT P1, PT, PT, PT, UP0, 0x80, 0x0 ;  /* 0x000000000000781c */ /* 0x000fe20003f2f008 */
[----:B--2---:R-:W-:Y:S01]  /*2480*/  IMAD.MOV.U32 R13, RZ, RZ, 0x40000040 ;  /* 0x40000040ff0d7424 */ /* 0x004fe200078e00ff */
[----:B------:R0:W-:Y:S01]  /*2490*/  STL.128 [R1+0xb0], RZ ;  /* 0x0000b0ff01007387 */ /* 0x0001e20000100c00 */
[C---:B------:R-:W-:Y:S01]  /*24a0*/  IADD3 R28, P6, R16.reuse, 0x110, RZ ;  /* 0x00000110101c7810 */ /* 0x040fe20007fde0ff */
[--C-:B------:R-:W-:Y:S01]  /*24b0*/  IMAD.X R31, RZ, RZ, R17.reuse, P5 ;  /* 0x000000ffff1f7224 */ /* 0x100fe200028e0611 */
[----:B------:R-:W-:Y:S01]  /*24c0*/  LEA R3, R3, UR6, 0xd ;  /* 0x0000000603037c11 */ /* 0x000fe2000f8e68ff */
[----:B------:R0:W-:Y:S01]  /*24d0*/  STL.128 [R1+0xc0], RZ ;  /* 0x0000c0ff01007387 */ /* 0x0001e20000100c00 */
[----:B------:R-:W-:Y:S01]  /*24e0*/  IADD3 R24, P0, R16, 0xa8, RZ ;  /* 0x000000a810187810 */ /* 0x000fe20007f1e0ff */
[----:B------:R-:W-:Y:S01]  /*24f0*/  IMAD.X R45, RZ, RZ, R17, P6 ;  /* 0x000000ffff2d7224 */ /* 0x000fe200030e0611 */
[----:B------:R-:W-:Y:S01]  /*2500*/  SHF.R.U32.HI R0, RZ, 0x4, R3 ;  /* 0x00000004ff007819 */ /* 0x000fe20000011603 */
[----:B------:R-:W-:Y:S01]  /*2510*/  VIADD R2, R3, 0xa000 ;  /* 0x0000a00003027836 */ /* 0x000fe20000000000 */
[----:B------:R0:W-:Y:S01]  /*2520*/  STL.128 [R1+0xd0], RZ ;  /* 0x0000d0ff01007387 */ /* 0x0001e20000100c00 */
[----:B------:R-:W-:Y:S01]  /*2530*/  IMAD.X R25, RZ, RZ, R17, P0 ;  /* 0x000000ffff197224 */ /* 0x000fe200000e0611 */
[----:B------:R-:W-:-:S02]  /*2540*/  LOP3.LUT R0, R0, 0x3fff, RZ, 0xc0, !PT ;  /* 0x00003fff00007812 */ /* 0x000fc400078ec0ff */
[----:B------:R-:W-:Y:S01]  /*2550*/  SHF.R.U32.HI R2, RZ, 0x4, R2 ;  /* 0x00000004ff027819 */ /* 0x000fe20000011602 */
[----:B------:R0:W-:Y:S01]  /*2560*/  STL.128 [R1+0xe0], RZ ;  /* 0x0000e0ff01007387 */ /* 0x0001e20000100c00 */
[----:B------:R-:W-:Y:S02]  /*2570*/  LOP3.LUT R4, R0, 0x10000, RZ, 0xfc, !PT ;  /* 0x0001000000047812 */ /* 0x000fe400078efcff */
[----:B------:R-:W-:Y:S01]  /*2580*/  LOP3.LUT R2, R2, 0x3fff, RZ, 0xc0, !PT ;  /* 0x00003fff02027812 */ /* 0x000fe200078ec0ff */
[----:B------:R0:W-:Y:S01]  /*2590*/  STL.128 [R1+0xf0], RZ ;  /* 0x0000f0ff01007387 */ /* 0x0001e20000100c00 */
[----:B------:R-:W-:Y:S02]  /*25a0*/  IADD3 R23, P2, R16, 0x98, RZ ;  /* 0x0000009810177810 */ /* 0x000fe40007f5e0ff */
[----:B------:R-:W-:Y:S01]  /*25b0*/  LOP3.LUT R2, R2, 0x10000, RZ, 0xfc, !PT ;  /* 0x0001000002027812 */ /* 0x000fe200078efcff */
[----:B------:R0:W-:Y:S01]  /*25c0*/  STL.64 [R1+0x98], R4 ;  /* 0x0000980401007387 */ /* 0x0001e20000100a00 */
[C---:B------:R-:W-:Y:S01]  /*25d0*/  IADD3 R19, P3, R16.reuse, 0x90, RZ ;  /* 0x0000009010137810 */ /* 0x040fe20007f7e0ff */
[--C-:B------:R-:W-:Y:S01]  /*25e0*/  IMAD.X R42, RZ, RZ, R17.reuse, P2 ;  /* 0x000000ffff2a7224 */ /* 0x100fe200010e0611 */
[C---:B------:R-:W-:Y:S01]  /*25f0*/  IADD3 R26, P4, R16.reuse, 0x88, RZ ;  /* 0x00000088101a7810 */ /* 0x040fe20007f9e0ff */
[----:B------:R-:W-:Y:S01]  /*2600*/  IMAD.MOV.U32 R12, RZ, RZ, R2 ;  /* 0x000000ffff0c7224 */ /* 0x000fe200078e0002 */
[----:B------:R0:W-:Y:S01]  /*2610*/  STL.128 [R1+0x100], RZ ;  /* 0x000100ff01007387 */ /* 0x0001e20000100c00 */
[C---:B------:R-:W-:Y:S01]  /*2620*/  IADD3 R18, P5, R16.reuse, 0x80, RZ ;  /* 0x0000008010127810 */ /* 0x040fe20007fbe0ff */
[--C-:B------:R-:W-:Y:S01]  /*2630*/  IMAD.X R40, RZ, RZ, R17.reuse, P3 ;  /* 0x000000ffff287224 */ /* 0x100fe200018e0611 */
[C---:B------:R-:W-:Y:S01]  /*2640*/  IADD3 R36, P6, R16.reuse, 0x78, RZ ;  /* 0x0000007810247810 */ /* 0x040fe20007fde0ff */
[----:B------:R0:W-:Y:S01]  /*2650*/  STL.128 [R1+0x110], R12 ;  /* 0x0001100c01007387 */ /* 0x0001e20000100c00 */
[----:B------:R-:W-:Y:S01]  /*2660*/  IADD3 R38, P0, R16, 0xb0, RZ ;  /* 0x000000b010267810 */ /* 0x000fe20007f1e0ff */
[----:B------:R-:W-:-:S02]  /*2670*/  IMAD.X R43, RZ, RZ, R17, P4 ;  /* 0x000000ffff2b7224 */ /* 0x000fc400020e0611 */
[--C-:B------:R-:W-:Y:S02]  /*2680*/  IMAD.X R41, RZ, RZ, R17.reuse, P5 ;  /* 0x000000ffff297224 */ /* 0x100fe400028e0611 */
[--C-:B------:R-:W-:Y:S02]  /*2690*/  IMAD.X R37, RZ, RZ, R17.reuse, P6 ;  /* 0x000000ffff257224 */ /* 0x100fe400030e0611 */
[----:B------:R-:W-:Y:S01]  /*26a0*/  IMAD.X R39, RZ, RZ, R17, P0 ;  /* 0x000000ffff277224 */ /* 0x000fe200000e0611 */
[----:B------:R-:W-:Y:S06]  /*26b0*/  @!P1 BRA `(.L_x_2462) ;  /* 0x0000000000409947 */ /* 0x000fec0003800000 */
[----:B------:R-:W-:Y:S01]  /*26c0*/  MOV R0, 0x0 ;  /* 0x0000000000007802 */ /* 0x000fe20000000f00 */
[----:B------:R-:W-:Y:S01]  /*26d0*/  ULDC.64 UR4, c[0x4][0x90] ;  /* 0x0100240000047ab9 */ /* 0x000fe20000000a00 */
[----:B------:R-:W-:Y:S01]  /*26e0*/  ULDC.64 UR6, c[0x4][0x28] ;  /* 0x01000a0000067ab9 */ /* 0x000fe20000000a00 */
[----:B0-----:R-:W-:Y:S01]  /*26f0*/  IMAD.U32 R4, RZ, RZ, UR4 ;  /* 0x00000004ff047e24 */ /* 0x001fe2000f8e00ff */
        /* <DEDUP_REMOVED lines=12> */
.L_x_2462:
[----:B------:R-:W1:Y:S01]  /*27c0*/  S2R R20, SR_TID.X ;  /* 0x0000000000147919 */ /* 0x000e620000002100 */
[----:B0-----:R-:W0:Y:S01]  /*27d0*/  LDC.64 R14, c[0x0][0x428] ;  /* 0x00010a00ff0e7b82 */ /* 0x001e220000000a00 */
[----:B------:R-:W-:Y:S01]  /*27e0*/  IADD3 R8, P0, R16, 0x120, RZ ;  /* 0x0000012010087810 */ /* 0x000fe20007f1e0ff */
[----:B------:R-:W-:Y:S01]  /*27f0*/  ULDC UR4, c[0x0][0x20] ;  /* 0x0000080000047ab9 */ /* 0x000fe20000000800 */
[----:B------:R-:W-:Y:S01]  /*2800*/  IMAD.U32 R7, RZ, RZ, UR38 ;  /* 0x00000026ff077e24 */ /* 0x000fe2000f8e00ff */
[----:B------:R-:W-:Y:S01]  /*2810*/  STL.64 [R1+0x130], R36 ;  /* 0x0001302401007387 */ /* 0x000fe20000100a00 */
[----:B------:R-:W-:Y:S02]  /*2820*/  IMAD.U32 R13, RZ, RZ, UR42 ;  /* 0x0000002aff0d7e24 */ /* 0x000fe4000f8e00ff */
[--C-:B------:R-:W-:Y:S01]  /*2830*/  IMAD.X R9, RZ, RZ, R17.reuse, P0 ;  /* 0x000000ffff097224 */ /* 0x100fe200000e0611 */
[----:B------:R-:W2:Y:S01]  /*2840*/  LDC R21, c[0x0][0x430] ;  /* 0x00010c00ff157b82 */ /* 0x000ea20000000800 */
[----:B------:R-:W-:Y:S01]  /*2850*/  VIADD R6, R22, -UR4 ;  /* 0x8000000416067c36 */ /* 0x000fe20008000000 */
[----:B------:R-:W-:Y:S04]  /*2860*/  STL.64 [R1+0x120], R194 ;  /* 0x000120c201007387 */ /* 0x000fe80000100a00 */
[----:B------:R-:W-:Y:S02]  /*2870*/  STL.64 [R1+0x128], R8 ;  /* 0x0001280801007387 */ /* 0x000fe40000100a00 */
[----:B------:R-:W3:Y:S02]  /*2880*/  LDC.64 R10, c[0x0][0xad0] ;  /* 0x0002b400ff0a7b82 */ /* 0x000ee40000000a00 */
[----:B------:R-:W-:Y:S04]  /*2890*/  STL.U8 [R1+0x138], RZ ;  /* 0x000138ff01007387 */ /* 0x000fe80000100000 */
[----:B------:R4:W-:Y:S02]  /*28a0*/  STL [R6+0x4], R7 ;  /* 0x0000040706007387 */ /* 0x0009e40000100800 */
[----:B------:R-:W5:Y:S02]  /*28b0*/  LDC.64 R4, c[0x0][0xad8] ;  /* 0x0002b600ff047b82 */ /* 0x000f640000000a00 */
[----:B------:R0:W-:Y:S04]  /*28c0*/  STL [R6+0x8], R13 ;  /* 0x0000080d06007387 */ /* 0x0001e80000100800 */
[----:B0-----:R0:W-:Y:S01]  /*28d0*/  STL [R6+0x24], R14 ;  /* 0x0000240e06007387 */ /* 0x0011e20000100800 */
[----:B-1----:R-:W-:Y:S01]  /*28e0*/  VIADD R196, R20, 0xffffff80 ;  /* 0xffffff8014c47836 */ /* 0x002fe20000000000 */
[----:B------:R-:W1:Y:S02]  /*28f0*/  LDC.64 R2, c[0x0][0xae0] ;  /* 0x0002b800ff027b82 */ /* 0x000e640000000a00 */
[----:B------:R0:W-:Y:S04]  /*2900*/  STL [R6+0x28], R15 ;  /* 0x0000280f06007387 */ /* 0x0001e80000100800 */
[----:B--2---:R0:W-:Y:S04]  /*2910*/  STL [R6+0x2c], R21 ;  /* 0x00002c1506007387 */ /* 0x0041e80000100800 */
[----:B---3--:R0:W-:Y:S04]  /*2920*/  STL [R6+0xc], R11 ;  /* 0x00000c0b06007387 */ /* 0x0081e80000100800 */
[----:B------:R0:W-:Y:S04]  /*2930*/  STL [R6+0x14], RZ ;  /* 0x000014ff06007387 */ /* 0x0001e80000100800 */
[----:B------:R0:W-:Y:S04]  /*2940*/  STL [R6], R196 ;  /* 0x000000c406007387 */ /* 0x0001e80000100800 */
[----:B-----5:R0:W-:Y:S04]  /*2950*/  STL [R6+0x10], R4 ;  /* 0x0000100406007387 */ /* 0x0201e80000100800 */
[----:B------:R0:W-:Y:S04]  /*2960*/  STL [R6+0x18], R5 ;  /* 0x0000180506007387 */ /* 0x0001e80000100800 */
[----:B-1----:R0:W-:Y:S04]  /*2970*/  STL [R6+0x1c], R2 ;  /* 0x00001c0206007387 */ /* 0x0021e80000100800 */
[----:B------:R0:W-:Y:S04]  /*2980*/  STL [R6+0x20], R3 ;  /* 0x0000200306007387 */ /* 0x0001e80000100800 */
[----:B----4-:R-:W2:Y:S01]  /*2990*/  LDL R7, [R1+0x224] ;  /* 0x0002240001077983 */ /* 0x010ea20000100800 */
        /* <DEDUP_REMOVED lines=9> */
[----:B------:R-:W1:Y:S02]  /*2a30*/  SYNCS.PHASECHK.TRANS64.TRYWAIT P0, [UR44+0x32400], R0 ;  /* 0x03240000ff0075a7 */ /* 0x000e64000800016c */
[----:B01----:R-:W-:Y:S05]  /*2a40*/  @!P0 BRA `(.L_x_2464) ;  /* 0x0000024c00b48947 */ /* 0x003fea0003800000 */
.L_x_2671:
[----:B------:R-:W-:Y:S05]  /*2a50*/  BSYNC B0 ;  /* 0x0000000000007941 */ /* 0x000fea0003800000 */
.L_x_2463:
[----:B------:R-:W2:Y:S04]  /*2a60*/  LDL R29, [R1+0x1c] ;  /* 0x00001c00011d7983 */ /* 0x000ea80000100800 */
[----:B------:R1:W5:Y:S01]  /*2a70*/  LDL.64 R20, [R1+0x218] ;  /* 0x0002180001147983 */ /* 0x0003620000100a00 */
[----:B------:R-:W-:Y:S01]  /*2a80*/  IMAD.U32 R10, RZ, RZ, UR36 ;  /* 0x00000024ff0a7e24 */ /* 0x000fe2000f8e00ff */
[C---:B------:R-:W-:Y:S01]  /*2a90*/  IADD3 R14, P0, R16.reuse, 0x138, RZ ;  /* 0x00000138100e7810 */ /* 0x040fe20007f1e0ff */
[----:B------:R-:W-:Y:S01]  /*2aa0*/  IMAD.U32 R11, RZ, RZ, UR37 ;  /* 0x00000025ff0b7e24 */ /* 0x000fe2000f8e00ff */
[C---:B0-----:R-:W-:Y:S01]  /*2ab0*/  IADD3 R0, P1, R16.reuse, 0x430, RZ ;  /* 0x0000043010007810 */ /* 0x041fe20007f3e0ff */
[----:B------:R-:W-:Y:S01]  /*2ac0*/  IMAD.MOV.U32 R8, RZ, RZ, R27 ;  /* 0x000000ffff087224 */ /* 0x000fe200078e001b */
[----:B------:R-:W-:Y:S01]  /*2ad0*/  STL.64 [R1+0x210], R24 ;  /* 0x0002101801007387 */ /* 0x000fe20000100a00 */
[----:B------:R-:W-:Y:S01]  /*2ae0*/  IMAD.MOV.U32 R9, RZ, RZ, R44 ;  /* 0x000000ffff097224 */ /* 0x000fe200078e002c */
[----:B------:R-:W-:Y:S05]  /*2af0*/  WARPSYNC.ALL ;  /* 0x0000000000007948 */ /* 0x000fea0003800000 */
[----:B------:R0:W-:Y:S01]  /*2b00*/  STL.128 [R1+0x1a0], R8 ;  /* 0x0001a00801007387 */ /* 0x0001e20000100c00 */
[----:B------:R-:W-:Y:S01]  /*2b10*/  IMAD.X R15, RZ, RZ, R17, P0 ;  /* 0x000000ffff0f7224 */ /* 0x000fe200000e0611 */
[----:B------:R-:W-:Y:S01]  /*2b20*/  BSSY B0, `(.L_x_2465) ;  /* 0x000002c000007945 */ /* 0x000fe20003800000 */
[----:B------:R-:W-:Y:S01]  /*2b30*/  IMAD.MOV.U32 R12, RZ, RZ, R18 ;  /* 0x000000ffff0c7224 */ /* 0x000fe200078e0012 */
[----:B------:R-:W-:Y:S01]  /*2b40*/  IADD3 R18, P0, R16, 0x170, RZ ;  /* 0x0000017010127810 */ /* 0x000fe20007f1e0ff */
[----:B------:R-:W-:Y:S01]  /*2b50*/  IMAD.MOV.U32 R13, RZ, RZ, R41 ;  /* 0x000000ffff0d7224 */ /* 0x000fe200078e0029 */
[----:B------:R-:W-:Y:S01]  /*2b60*/  STL.64 [R1+0x178], R200 ;  /* 0x000178c801007387 */ /* 0x000fe20000100a00 */
[----:B------:R-:W-:-:S03]  /*2b70*/  IMAD.X R7, RZ, RZ, R17, P1 ;  /* 0x000000ffff077224 */ /* 0x000fc600008e0611 */
[----:B------:R3:W-:Y:S01]  /*2b80*/  STL.128 [R1+0x180], R12 ;  /* 0x0001800c01007387 */ /* 0x0007e20000100c00 */
[----:B0-----:R-:W-:Y:S02]  /*2b90*/  IMAD.MOV.U32 R10, RZ, RZ, R32 ;  /* 0x000000ffff0a7224 */ /* 0x001fe400078e0020 */
[----:B------:R-:W-:Y:S02]  /*2ba0*/  IMAD.MOV.U32 R11, RZ, RZ, R33 ;  /* 0x000000ffff0b7224 */ /* 0x000fe400078e0021 */
[----:B------:R-:W-:Y:S02]  /*2bb0*/  IMAD.MOV.U32 R8, RZ, RZ, R204 ;  /* 0x000000ffff087224 */ /* 0x000fe400078e00cc */
[----:B------:R-:W-:Y:S02]  /*2bc0*/  IMAD.MOV.U32 R9, RZ, RZ, R203 ;  /* 0x000000ffff097224 */ /* 0x000fe400078e00cb */
[----:B------:R-:W-:Y:S01]  /*2bd0*/  IMAD.MOV.U32 R32, RZ, RZ, R18 ;  /* 0x000000ffff207224 */ /* 0x000fe200078e0012 */
[----:B------:R1:W-:Y:S01]  /*2be0*/  BAR.SYNC.DEFER_BLOCKING R199, 0x100 ;  /* 0x000400c70000751d */ /* 0x0003e20000010000 */
[----:B---3--:R-:W-:Y:S01]  /*2bf0*/  IADD3 R12, P1, R16, 0x128, RZ ;  /* 0x00000128100c7810 */ /* 0x008fe20007f3e0ff */
[----:B------:R-:W-:-:S02]  /*2c00*/  IMAD.MOV.U32 R14, RZ, RZ, R206 ;  /* 0x000000ffff0e7224 */ /* 0x000fc400078e00ce */
[----:B------:R-:W-:Y:S02]  /*2c10*/  IMAD.MOV.U32 R15, RZ, RZ, R205 ;  /* 0x000000ffff0f7224 */ /* 0x000fe400078e00cd */
[----:B------:R-:W-:Y:S01]  /*2c20*/  IMAD.X R13, RZ, RZ, R17, P1 ;  /* 0x000000ffff0d7224 */ /* 0x000fe200008e0611 */
[----:B------:R0:W-:Y:S01]  /*2c30*/  STL.128 [R1+0x1b0], R8 ;  /* 0x0001b00801007387 */ /* 0x0001e20000100c00 */
[----:B------:R-:W-:-:S03]  /*2c40*/  IMAD.MOV.U32 R18, RZ, RZ, R23 ;  /* 0x000000ffff127224 */ /* 0x000fc600078e0017 */
[----:B------:R-:W-:Y:S01]  /*2c50*/  STL.128 [R1+0x1f0], R12 ;  /* 0x0001f00c01007387 */ /* 0x000fe20000100c00 */
[----:B0-----:R-:W-:Y:S02]  /*2c60*/  IMAD.MOV.U32 R8, RZ, RZ, R19 ;  /* 0x000000ffff087224 */ /* 0x001fe400078e0013 */
[----:B------:R-:W-:Y:S02]  /*2c70*/  IMAD.MOV.U32 R9, RZ, RZ, R40 ;  /* 0x000000ffff097224 */ /* 0x000fe400078e0028 */
[----:B------:R-:W-:Y:S02]  /*2c80*/  IMAD.MOV.U32 R10, RZ, RZ, R28 ;  /* 0x000000ffff0a7224 */ /* 0x000fe400078e001c */
[----:B------:R-:W-:Y:S02]  /*2c90*/  IMAD.MOV.U32 R11, RZ, RZ, R45 ;  /* 0x000000ffff0b7224 */ /* 0x000fe400078e002d */
[----:B------:R-:W-:-:S03]  /*2ca0*/  IMAD.X R19, RZ, RZ, R17, P0 ;  /* 0x000000ffff137224 */ /* 0x000fc600000e0611 */
[----:B------:R0:W-:Y:S01]  /*2cb0*/  STL.128 [R1+0x1c0], R8 ;  /* 0x0001c00801007387 */ /* 0x0001e20000100c00 */
[----:B------:R-:W-:Y:S02]  /*2cc0*/  IMAD.MOV.U32 R33, RZ, RZ, R19 ;  /* 0x000000ffff217224 */ /* 0x000fe400078e0013 */
[----:B------:R-:W-:-:S03]  /*2cd0*/  IMAD.MOV.U32 R19, RZ, RZ, R42 ;  /* 0x000000ffff137224 */ /* 0x000fc600078e002a */
[----:B------:R-:W-:Y:S04]  /*2ce0*/  STL.128 [R1+0x1e0], R32 ;  /* 0x0001e02001007387 */ /* 0x000fe80000100c00 */
[----:B------:R-:W-:Y:S01]  /*2cf0*/  STL.128 [R1+0x190], R16 ;  /* 0x0001901001007387 */ /* 0x000fe20000100c00 */
[----:B0-----:R-:W-:Y:S02]  /*2d00*/  IMAD.MOV.U32 R8, RZ, RZ, R30 ;  /* 0x000000ffff087224 */ /* 0x001fe400078e001e */
[----:B------:R-:W-:Y:S02]  /*2d10*/  IMAD.MOV.U32 R9, RZ, RZ, R31 ;  /* 0x000000ffff097224 */ /* 0x000fe400078e001f */
[----:B------:R-:W-:Y:S02]  /*2d20*/  IMAD.MOV.U32 R10, RZ, RZ, R0 ;  /* 0x000000ffff0a7224 */ /* 0x000fe400078e0000 */
[----:B------:R-:W-:-:S05]  /*2d30*/  IMAD.MOV.U32 R11, RZ, RZ, R7 ;  /* 0x000000ffff0b7224 */ /* 0x000fca00078e0007 */
[----:B------:R0:W-:Y:S02]  /*2d40*/  STL.128 [R1+0x1d0], R8 ;  /* 0x0001d00801007387 */ /* 0x0001e40000100c00 */
[----:B0-----:R-:W-:Y:S02]  /*2d50*/  IMAD.MOV.U32 R8, RZ, RZ, R26 ;  /* 0x000000ffff087224 */ /* 0x001fe400078e001a */
[----:B------:R-:W-:Y:S02]  /*2d60*/  IMAD.MOV.U32 R9, RZ, RZ, R43 ;  /* 0x000000ffff097224 */ /* 0x000fe400078e002b */
[----:B------:R-:W-:Y:S02]  /*2d70*/  IMAD.MOV.U32 R10, RZ, RZ, R38 ;  /* 0x000000ffff0a7224 */ /* 0x000fe400078e0026 */
[----:B------:R-:W-:-:S05]  /*2d80*/  IMAD.MOV.U32 R11, RZ, RZ, R39 ;  /* 0x000000ffff0b7224 */ /* 0x000fca00078e0027 */
[----:B------:R1:W-:Y:S01]  /*2d90*/  STL.128 [R1+0x200], R8 ;  /* 0x0002000801007387 */ /* 0x0003e20000100c00 */
[----:B--2---:R-:W-:-:S04]  /*2da0*/  LOP3.LUT R0, R29, 0x1, RZ, 0xfc, !PT ;  /* 0x000000011d007812 */ /* 0x004fc800078efcff */
[----:B------:R-:W-:-:S13]  /*2db0*/  ISETP.NE.AND P1, PT, R0, 0x3, PT ;  /* 0x000000030000780c */ /* 0x000fda0003f25270 */
[----:B-1----:R-:W-:Y:S05]  /*2dc0*/  @!P1 BRA `(.L_x_2466) ;  /* 0x0000000000049947 */ /* 0x002fea0003800000 */
[----:B------:R-:W-:Y:S01]  /*2dd0*/  BPT.TRAP 0x1 ;  /* 0x000000040000795c */ /* 0x000fe20000300000 */
.L_x_2466:
[----:B------:R-:W-:Y:S05]  /*2de0*/  BSYNC B0 ;  /* 0x0000000000007941 */ /* 0x000fea0003800000 */
.L_x_2465:
[----:B------:R-:W2:Y:S01]  /*2df0*/  LDL.64 R8, [R1+0x8] ;  /* 0x0000080001087983 */ /* 0x000ea20000100a00 */
[----:B-----5:R-:W-:Y:S01]  /*2e00*/  SHF.L.U32 R21, R21, 0x1f, RZ ;  /* 0x0000001f15157819 */ /* 0x020fe200000006ff */
[----:B------:R-:W-:Y:S01]  /*2e10*/  BSSY B0, `(.L_x_2467) ;  /* 0x0000006000007945 */ /* 0x000fe20003800000 */
[----:B--2---:R-:W-:-:S05]  /*2e20*/  MOV R7, R8 ;  /* 0x0000000800077202 */ /* 0x004fca0000000f00 */
[----:B------:R-:W-:-:S04]  /*2e30*/  IMAD R20, R20, 0x8, R7 ;  /* 0x0000000814147824 */ /* 0x000fc800078e0207 */
[----:B------:R0:W1:Y:S01]  /*2e40*/  SYNCS.PHASECHK.TRANS64.TRYWAIT P0, [R20+URZ], R21 ;  /* 0x00000015140075a7 */ /* 0x000062000800017f */
[----:B------:R-:W-:Y:S05]  /*2e50*/  @!P1 BRA `(.L_x_2468) ;  /* 0x0000000000049947 */ /* 0x000fea0003800000 */
[----:B------:R-:W-:Y:S01]  /*2e60*/  BPT.TRAP 0x1 ;  /* 0x000000040000795c */ /* 0x000fe20000300000 */
.L_x_2468:
[----:B------:R-:W-:Y:S05]  /*2e70*/  BSYNC B0 ;  /* 0x0000000000007941 */ /* 0x000fea0003800000 */
.L_x_2467:
[----:B------:R-:W-:Y:S04]  /*2e80*/  BSSY B0, `(.L_x_2469) ;  /* 0x0000004000007945 */ /* 0x000fe80003800000 */
[----:B-1----:R-:W-:Y:S05]  /*2e90*/  @P0 BRA `(.L_x_2470) ;  /* 0x0000000000080947 */ /* 0x002fea0003800000 */
[----:B------:R-:W1:Y:S02]  /*2ea0*/  SYNCS.PHASECHK.TRANS64.TRYWAIT P0, [R20+URZ], R21 ;  /* 0x00000015140075a7 */ /* 0x000e64000800017f */
[----:B-1----:R-:W-:Y:S05]  /*2eb0*/  @!P0 BRA `(.L_x_2471) ;  /* 0x0000024800b08947 */ /* 0x002fea0003800000 */
.L_x_2470:
[----:B------:R-:W-:Y:S05]  /*2ec0*/  BSYNC B0 ;  /* 0x0000000000007941 */ /* 0x000fea0003800000 */
.L_x_2469:
[----:B------:R-:W2:Y:S04]  /*2ed0*/  LDL R13, [R1+0x218] ;  /* 0x00021800010d7983 */ /* 0x000ea80000100800 */
[----:B------:R-:W2:Y:S01]  /*2ee0*/  LDL.64 R8, [R1+0xa0] ;  /* 0x0000a00001087983 */ /* 0x000ea20000100a00 */
[----:B------:R-:W-:Y:S05]  /*2ef0*/  WARPSYNC.ALL ;  /* 0x0000000000007948 */ /* 0x000fea0003800000 */
[----:B01----:R-:W3:Y:S04]  /*2f00*/  LDL.64 R20, [R1+0x98] ;  /* 0x0000980001147983 */ /* 0x003ee80000100a00 */
        /* <DEDUP_REMOVED lines=21> */
[C---:B------:R-:W-:Y:S01]  /*3060*/  VIADD R10, R8.reuse, 0x4 ;  /* 0x00000004080a7836 */ /* 0x040fe20000000000 */
        /* <DEDUP_REMOVED lines=30> */
[----:B------:R-:W1:Y:S02]  /*3250*/  SYNCS.PHASECHK.TRANS64.TRYWAIT P0, [UR44+0x32410], R7 ;  /* 0x03241007ff0075a7 */ /* 0x000e64000800016c */
[----:B01----:R-:W-:Y:S05]  /*3260*/  @!P0 BRA `(.L_x_2473) ;  /* 0x0000024400d88947 */ /* 0x003fea0003800000 */
.L_x_2672:
[----:B------:R-:W-:Y:S05]  /*3270*/  BSYNC B0 ;  /* 0x0000000000007941 */ /* 0x000fea0003800000 */
.L_x_2472:
[----:B0-----:R-:W2:Y:S04]  /*3280*/  LDL R7, [R1+0x54] ;  /* 0x0000540001077983 */ /* 0x001ea80000100800 */
[----:B------:R0:W5:Y:S01]  /*3290*/  LDL.64 R8, [R1+0x218] ;  /* 0x0002180001087983 */ /* 0x0001620000100a00 */
[----:B------:R-:W-:Y:S01]  /*32a0*/  BSSY B0, `(.L_x_2474) ;  /* 0x0000005000007945 */ /* 0x000fe20003800000 */
[----:B--2---:R-:W-:-:S04]  /*32b0*/  LOP3.LUT R7, R7, 0x1, RZ, 0xfc, !PT ;  /* 0x0000000107077812 */ /* 0x004fc800078efcff */
[----:B------:R-:W-:-:S13]  /*32c0*/  ISETP.NE.AND P1, PT, R7, 0x3, PT ;  /* 0x000000030700780c */ /* 0x000fda0003f25270 */
[----:B0-----:R-:W-:Y:S05]  /*32d0*/  @!P1 BRA `(.L_x_2475) ;  /* 0x0000000000049947 */ /* 0x001fea0003800000 */
[----:B------:R-:W-:Y:S01]  /*32e0*/  BPT.TRAP 0x1 ;  /* 0x000000040000795c */ /* 0x000fe20000300000 */
.L_x_2475:
[----:B------:R-:W-:Y:S05]  /*32f0*/  BSYNC B0 ;  /* 0x0000000000007941 */ /* 0x000fea0003800000 */
.L_x_2474:
        /* <DEDUP_REMOVED lines=8> */
.L_x_2477:
[----:B------:R-:W-:Y:S05]  /*3380*/  BSYNC B0 ;  /* 0x0000000000007941 */ /* 0x000fea0003800000 */
.L_x_2476:
[----:B------:R-:W-:Y:S04]  /*3390*/  BSSY B0, `(.L_x_2478) ;  /* 0x0000004000007945 */ /* 0x000fe80003800000 */
[----:B-1----:R-:W-:Y:S05]  /*33a0*/  @P0 BRA `(.L_x_2479) ;  /* 0x0000000000080947 */ /* 0x002fea0003800000 */
[----:B------:R-:W1:Y:S02]  /*33b0*/  SYNCS.PHASECHK.TRANS64.TRYWAIT P0, [R8+URZ], R9 ;  /* 0x00000009080075a7 */ /* 0x000e64000800017f */
[----:B-1----:R-:W-:Y:S05]  /*33c0*/  @!P0 BRA `(.L_x_2480) ;  /* 0x0000024400988947 */ /* 0x002fea0003800000 */
.L_x_2479:
[----:B------:R-:W-:Y:S05]  /*33d0*/  BSYNC B0 ;  /* 0x0000000000007941 */ /* 0x000fea0003800000 */
.L_x_2478:
[----:B------:R-:W2:Y:S04]  /*33e0*/  LDL R21, [R1+0x218] ;  /* 0x0002180001157983 */ /* 0x000ea80000100800 */
[----:B01----:R-:W2:Y:S04]  /*33f0*/  LDL.64 R8, [R1+0x118] ;  /* 0x0001180001087983 */ /* 0x003ea80000100a00 */
[----:B------:R-:W3:Y:S04]  /*3400*/  LDL R7, [R1+0x90] ;  /* 0x0000900001077983 */ /* 0x000ee80000100800 */
[----:B------:R-:W4:Y:S04]  /*3410*/  LDL.64 R10, [R1+0x110] ;  /* 0x00011000010a7983 */ /* 0x000f280000100a00 */
[----:B------:R-:W5:Y:S04]  /*3420*/  LDL.64 R12, [R1+0x110] ;  /* 0x00011000010c7983 */ /* 0x000f680000100a00 */
[----:B------:R-:W5:Y:S04]  /*3430*/  LDL.64 R14, [R1+0x110] ;  /* 0x00011000010e7983 */ /* 0x000f680000100a00 */
[----:B------:R-:W5:Y:S01]  /*3440*/  LDL.64 R18, [R1+0x110] ;  /* 0x0001100001127983 */ /* 0x000f620000100a00 */
[----:B------:R-:W-:Y:S05]  /*3450*/  WARPSYNC.ALL ;  /* 0x0000000000007948 */ /* 0x000fea0003800000 */
[----:B------:R-:W-:Y:S01]  /*3460*/  WARPGROUP.ARRIVE ;  /* 0x00000000000079c5 */ /* 0x000fe20000000000 */
[----:B--2---:R-:W-:Y:S01]  /*3470*/  IMAD R8, R21, 0xc00, R8 ;  /* 0x00000c0015087824 */ /* 0x004fe200078e0208 */
[----:B------:R-:W-:Y:S01]  /*3480*/  R2UR UR7, R9 ;  /* 0x00000000090772ca */ /* 0x000fe200000e0000 */
[----:B------:R-:W2:Y:S01]  /*3490*/  LDL.64 R20, [R1+0x110] ;  /* 0x0001100001147983 */ /* 0x000ea20000100a00 */
[----:B---3--:R-:W-:-:S02]  /*34a0*/  ISETP.NE.U32.AND P0, PT, R7, RZ, PT ;  /* 0x000000ff0700720c */ /* 0x008fc40003f05070 */
        /* <DEDUP_REMOVED lines=132> */
[----:B------:R-:W-:Y:S01]  /*3cf0*/  R2UR UR5, R21 ;  /* 0x00000000150572ca */ /* 0x000fe200000e0000 */
[----:B------:R-:W0:Y:S01]  /*3d00*/  S2R R23, SR_TID.X ;  /* 0x0000000000177919 */ /* 0x000e220000002100 */
[----:B---3--:R-:W-:Y:S01]  /*3d10*/  VIADD R12, R12, 0xc02 ;  /* 0x00000c020c0c7836 */ /* 0x008fe20000000000 */
[----:B------:R-:W-:Y:S02]  /*3d20*/  WARPGROUP.DEPBAR.LE gsb0, 0x0 ;  /* 0x00008000000079c5 */ /* 0x000fe40000010000 */
[----:B------:R-:W-:-:S08]  /*3d30*/  WARPGROUP.ARRIVE ;  /* 0x00000000000079c5 */ /* 0x000fd00000000000 */
[----:B------:R-:W-:Y:S01]  /*3d40*/  HGMMA.64x96x16.F32.BF16 R24, gdesc[UR4], R24, gsb0 ;  /* 0x01600000041879f0 */ /* 0x000fe20008001818 */
[----:B0-----:R-:W-:-:S04]  /*3d50*/  LOP3.LUT R23, R23, 0x7f, RZ, 0xc0, !PT ;  /* 0x0000007f17177812 */ /* 0x001fc800078ec0ff */
[----:B------:R-:W-:Y:S01]  /*3d60*/  ISETP.NE.AND P0, PT, R23, RZ, PT ;  /* 0x000000ff1700720c */ /* 0x000fe20003f05270 */
        /* <DEDUP_REMOVED lines=52> */
[----:B------:R-:W2:Y:S04]  /*40b0*/  LDL.64 R12, [R1+0x170] ;  /* 0x00017000010c7983 */ /* 0x000ea80000100a00 */
[----:B------:R-:W3:Y:S04]  /*40c0*/  LDL R14, [R6] ;  /* 0x00000000060e7983 */ /* 0x000ee80000100800 */
[----:B------:R-:W4:Y:S04]  /*40d0*/  LDL R9, [R6+0x8] ;  /* 0x0000080006097983 */ /* 0x000f280000100800 */
[----:B------:R-:W5:Y:S04]  /*40e0*/  LDL R20, [R1+0x70] ;  /* 0x0000700001147983 */ /* 0x000f680000100800 */
[----:B-1----:R-:W4:Y:S04]  /*40f0*/  LDL R7, [R6+0x18] ;  /* 0x0000180006077983 */ /* 0x002f280000100800 */
[----:B------:R-:W5:Y:S04]  /*4100*/  LDL R8, [R6+0x4] ;  /* 0x0000040006087983 */ /* 0x000f680000100800 */
[----:B------:R-:W5:Y:S04]  /*4110*/  LDL R18, [R6+0xc] ;  /* 0x00000c0006127983 */ /* 0x000f680000100800 */
[----:B------:R-:W5:Y:S04]  /*4120*/  LDL R15, [R6+0x10] ;  /* 0x00001000060f7983 */ /* 0x000f680000100800 */
[----:B------:R-:W5:Y:S04]  /*4130*/  LDL R19, [R6+0x14] ;  /* 0x0000140006137983 */ /* 0x000f680000100800 */
[----:B--2---:R3:W2:Y:S02]  /*4140*/  LD.E R12, desc[UR54][R12.64] ;  /* 0x000000360c0c7980 */ /* 0x0046a4000c101900 */
[----:B---3--:R-:W-:-:S04]  /*4150*/  SHF.R.S32.HI R13, RZ, 0x1f, R14 ;  /* 0x0000001fff0d7819 */ /* 0x008fc8000001140e */
        /* <DEDUP_REMOVED lines=9> */
[----:B----4-:R-:W-:Y:S01]  /*41f0*/  ISETP.GE.AND P1, PT, R7, 0x1, PT ;  /* 0x000000010700780c */ /* 0x010fe20003f26270 */
[----:B------:R-:W-:Y:S01]  /*4200*/  BSSY B0, `(.L_x_2481) ;  /* 0x0000095000007945 */ /* 0x000fe20003800000 */
[-C--:B--2---:R-:W-:Y:S01]  /*4210*/  FMUL.FTZ R10, R24, R12.reuse ;  /* 0x0000000c180a7220 */ /* 0x084fe20000410000 */
[----:B------:R-:W-:Y:S01]  /*4220*/  SHF.R.S32.HI R24, RZ, 0x1f, R21 ;  /* 0x0000001fff187819 */ /* 0x000fe20000011415 */
[----:B------:R-:W-:-:S03]  /*4230*/  FMUL.FTZ R11, R25, R12 ;  /* 0x0000000c190b7220 */ /* 0x000fc60000410000 */
[----:B------:R-:W-:Y:S01]  /*4240*/  LEA.HI R23, R24, R21, RZ, 0x2 ;  /* 0x0000001518177211 */ /* 0x000fe200078f10ff */
[----:B------:R-:W-:-:S03]  /*4250*/  FMUL.FTZ R95, R26, R12 ;  /* 0x0000000c1a5f7220 */ /* 0x000fc60000410000 */
[--C-:B------:R-:W-:Y:S02]  /*4260*/  SHF.R.S32.HI R25, RZ, 0x2, R23.reuse ;  /* 0x00000002ff197819 */ /* 0x100fe40000011417 */
[----:B------:R-:W-:Y:S02]  /*4270*/  SHF.R.S32.HI R26, RZ, 0x1f, R23 ;  /* 0x0000001fff1a7819 */ /* 0x000fe40000011417 */
[----:B------:R-:W-:Y:S02]  /*4280*/  LEA.HI R24, R24, R21, RZ, 0x5 ;  /* 0x0000001518187211 */ /* 0x000fe400078f28ff */
[----:B------:R-:W-:Y:S01]  /*4290*/  LEA.HI R26, R26, R25, RZ, 0x3 ;  /* 0x000000191a1a7211 */ /* 0x000fe200078f18ff */
[----:B------:R-:W-:Y:S01]  /*42a0*/  FMUL.FTZ R89, R27, R12 ;  /* 0x0000000c1b597220 */ /* 0x000fe20000410000 */
[----:B------:R-:W-:Y:S02]  /*42b0*/  SHF.R.S32.HI R27, RZ, 0x5, R24 ;  /* 0x00000005ff1b7819 */ /* 0x000fe40000011418 */
[----:B------:R-:W-:-:S02]  /*42c0*/  LOP3.LUT R26, R26, 0xfffffff8, RZ, 0xc0, !PT ;  /* 0xfffffff81a1a7812 */ /* 0x000fc400078ec0ff */
        /* <DEDUP_REMOVED lines=46> */
[----:B-----5:R-:W-:Y:S02]  /*45b0*/  IMAD R27, R20, 0x8, R27 ;  /* 0x00000008141b7824 */ /* 0x020fe400078e021b */
[----:B------:R-:W-:Y:S01]  /*45c0*/  FMUL.FTZ R181, R71, R12 ;  /* 0x0000000c47b57220 */ /* 0x000fe20000410000 */
[----:B------:R-:W-:Y:S01]  /*45d0*/  IMAD.IADD R14, R21, 0x1, -R14 ;  /* 0x00000001150e7824 */ /* 0x000fe200078e0a0e */
[----:B------:R-:W-:Y:S01]  /*45e0*/  IADD3 R21, -R8, 0x1, R23 ;  /* 0x0000000108157810 */ /* 0x000fe20007ffe117 */
[----:B------:R-:W-:Y:S01]  /*45f0*/  IMAD.U32 R26, R27, 0x10, R26 ;  /* 0x000000101b1a7824 */ /* 0x000fe200078e001a */
[----:B------:R-:W1:Y:S03]  /*4600*/  MUFU.TANH R10, R10 ;  /* 0x0000000a000a7308 */ /* 0x000e660000002400 */
[----:B------:R-:W-:Y:S01]  /*4610*/  IMAD R26, R13, 0x40, R26 ;  /* 0x000000400d1a7824 */ /* 0x000fe200078e021a */
[----:B------:R-:W-:Y:S01]  /*4620*/  LOP3.LUT R13, RZ, R18, RZ, 0x33, !PT ;  /* 0x00000012ff0d7212 */ /* 0x000fe200078e33ff */
[----:B------:R-:W-:-:S03]  /*4630*/  IMAD R12, R14, -0x2, R21 ;  /* 0xfffffffe0e0c7824 */ /* 0x000fc600078e0215 */
[----:B------:R-:W2:Y:S01]  /*4640*/  MUFU.TANH R11, R11 ;  /* 0x0000000b000b7308 */ /* 0x000ea20000002400 */
[----:B------:R-:W-:-:S07]  /*4650*/  IMAD R23, R14, -0x2, R23 ;  /* 0xfffffffe0e177824 */ /* 0x000fce00078e0217 */
[----:B------:R-:W3:Y:S01]  /*4660*/  MUFU.TANH R95, R95 ;  /* 0x0000005f005f7308 */ /* 0x000ee20000002400 */
[----:B------:R-:W-:-:S07]  /*4670*/  IMAD.IADD R18, R12, 0x1, R15 ;  /* 0x000000010c127824 */ /* 0x000fce00078e020f */
        /* <DEDUP_REMOVED lines=45> */
[----:B------:R-:W-:-:S02]  /*4950*/  IMAD.U32 R25, RZ, RZ, UR4 ;  /* 0x00000004ff197e24 */ /* 0x000fc4000f8e00ff */
[----:B------:R-:W-:Y:S02]  /*4960*/  IMAD.IADD R21, R12, 0x1, R13 ;  /* 0x000000010c157824 */ /* 0x000fe400078e020d */
[----:B------:R-:W-:Y:S01]  /*4970*/  VIADD R20, R19, UR4 ;  /* 0x0000000413147c36 */ /* 0x000fe20008000000 */
[----:B------:R-:W-:Y:S01]  /*4980*/  VIADDMNMX R12, R26, R18, R23, PT ;  /* 0x000000121a0c7246 */ /* 0x000fe20003800117 */
[----:B------:R-:W-:Y:S02]  /*4990*/  IMAD R24, R14, -0x2, R25 ;  /* 0xfffffffe0e187824 */ /* 0x000fe400078e0219 */
[----:B------:R-:W-:Y:S01]  /*49a0*/  IMAD.IADD R13, R21, 0x1, R26 ;  /* 0x00000001150d7824 */ /* 0x000fe200078e021a */
[----:B-1234-:R-:W-:Y:S06]  /*49b0*/  @!P1 BRA `(.L_x_2482) ;  /* 0x0000000000649947 */ /* 0x01efec0003800000 */
        /* <DEDUP_REMOVED lines=12> */
.L_x_2486:
[----:B------:R-:W-:Y:S05]  /*4a80*/  BSYNC B2 ;  /* 0x0000000000027941 */ /* 0x000fea0003800000 */
.L_x_2485:
[----:B------:R-:W-:Y:S01]  /*4a90*/  LOP3.LUT R14, RZ, R14, RZ, 0x33, !PT ;  /* 0x0000000eff0e7212 */ /* 0x000fe200078e33ff */
[----:B------:R-:W-:Y:S06]  /*4aa0*/  BRA `(.L_x_2487) ;  /* 0x0000000000187947 */ /* 0x000fec0003800000 */
.L_x_2484:
[----:B------:R-:W-:-:S13]  /*4ab0*/  ISETP.NE.AND P1, PT, R7, 0x1, PT ;  /* 0x000000010700780c */ /* 0x000fda0003f25270 */
[----:B------:R-:W-:Y:S05]  /*4ac0*/  @!P1 BRA `(.L_x_2487) ;  /* 0x0000000000109947 */ /* 0x000fea0003800000 */
[----:B------:R-:W2:Y:S04]  /*4ad0*/  LDL R15, [R6+0x1c] ;  /* 0x00001c00060f7983 */ /* 0x000ea80000100800 */
[----:B------:R-:W3:Y:S01]  /*4ae0*/  LDL R19, [R6+0x20] ;  /* 0x0000200006137983 */ /* 0x000ee20000100800 */
[----:B--2---:R-:W-:-:S05]  /*4af0*/  IMAD.HI.U32 R14, R14, R15, RZ ;  /* 0x0000000f0e0e7227 */ /* 0x004fca00078e00ff */
[----:B---3--:R-:W-:-:S07]  /*4b00*/  SHF.R.U32.HI R14, RZ, R19, R14 ;  /* 0x00000013ff0e7219 */ /* 0x008fce000001160e */
.L_x_2487:
[----:B------:R-:W-:Y:S05]  /*4b10*/  BSYNC B1 ;  /* 0x0000000000017941 */ /* 0x000fea0003800000 */
.L_x_2483:
[----:B------:R-:W-:-:S05]  /*4b20*/  IMAD R14, R7, R14, R24 ;  /* 0x0000000e070e7224 */ /* 0x000fca00078e0218 */
[----:B------:R-:W-:Y:S02]  /*4b30*/  VIMNMX R13, R13, R14, !PT ;  /* 0x0000000e0d0d7248 */ /* 0x000fe40007fe0100 */
[----:B------:R-:W-:-:S07]  /*4b40*/  VIADDMNMX R12, R14, R7, R12, PT ;  /* 0x000000070e0c7246 */ /* 0x000fce000380010c */
.L_x_2482:
[----:B------:R-:W-:Y:S05]  /*4b50*/  BSYNC B0 ;  /* 0x0000000000007941 */ /* 0x000fea0003800000 */
.L_x_2481:
[----:B------:R-:W-:Y:S01]  /*4b60*/  ISETP.GE.AND P1, PT, R20, 0x2, PT ;  /* 0x000000021400780c */ /* 0x000fe20003f26270 */
[----:B------:R-:W-:Y:S01]  /*4b70*/  VIADD R26, R26, 0x8 ;  /* 0x000000081a1a7836 */ /* 0x000fe20000000000 */
[C---:B------:R-:W-:Y:S01]  /*4b80*/  ISETP.GE.AND P5, PT, R20.reuse, 0xa, PT ;  /* 0x0000000a1400780c */ /* 0x040fe20003fa6270 */
[----:B------:R-:W-:Y:S01]  /*4b90*/  BSSY B0, `(.L_x_2488) ;  /* 0x000008f000007945 */ /* 0x000fe20003800000 */
[----:B------:R-:W-:Y:S02]  /*4ba0*/  ISETP.GT.AND P3, PT, R13, 0x1, !P1 ;  /* 0x000000010d00780c */ /* 0x000fe40004f64270 */
[----:B------:R-:W-:Y:S02]  /*4bb0*/  ISETP.GE.AND P2, PT, R20, 0x9, PT ;  /* 0x000000091400780c */ /* 0x000fe40003f46270 */
[----:B------:R-:W-:Y:S02]  /*4bc0*/  ISETP.LT.OR P3, PT, R12, 0x2, P3 ;  /* 0x000000020c00780c */ /* 0x000fe40001f61670 */
[----:B------:R-:W-:-:S02]  /*4bd0*/  P2R R15, PR, RZ, 0x20 ;  /* 0x00000020ff0f7803 */ /* 0x000fc40000000000 */
[----:B------:R-:W-:Y:S01]  /*4be0*/  FSEL R101, R11, -INF , !P3 ;  /* 0xff8000000b657808 */ /* 0x000fe20005800000 */
[----:B------:R-:W-:Y:S01]  /*4bf0*/  IMAD.IADD R11, R21, 0x1, R26 ;  /* 0x00000001150b7824 */ /* 0x000fe200078e021a */
[C---:B------:R-:W-:Y:S02]  /*4c00*/  ISETP.GT.AND P3, PT, R13.reuse, 0x9, !P5 ;  /* 0x000000090d00780c */ /* 0x040fe40006f64270 */
[----:B------:R-:W-:Y:S02]  /*4c10*/  ISETP.GT.AND P4, PT, R13, 0x8, !P2 ;  /* 0x000000080d00780c */ /* 0x000fe40005784270 */
        /* <DEDUP_REMOVED lines=101> */
[----:B------:R-:W-:Y:S02]  /*5270*/  ISETP.GE.AND P6, PT, R20, 0x5a, PT ;  /* 0x0000005a1400780c */ /* 0x000fe40003fc6270 */
[----:B------:R-:W-:Y:S02]  /*5280*/  VIADDMNMX R10, R26, R18, R23, PT ;  /* 0x000000121a0a7246 */ /* 0x000fe40003800117 */
        /* <DEDUP_REMOVED lines=18> */
.L_x_2493:
[----:B------:R-:W-:Y:S05]  /*53b0*/  BSYNC B2 ;  /* 0x0000000000027941 */ /* 0x000fea0003800000 */
.L_x_2492:
[----:B------:R-:W-:Y:S01]  /*53c0*/  LOP3.LUT R8, RZ, R8, RZ, 0x33, !PT ;  /* 0x00000008ff087212 */ /* 0x000fe200078e33ff */
[----:B------:R-:W-:Y:S06]  /*53d0*/  BRA `(.L_x_2494) ;  /* 0x0000000000187947 */ /* 0x000fec0003800000 */
.L_x_2491:
[----:B------:R-:W-:-:S13]  /*53e0*/  ISETP.NE.AND P6, PT, R7, 0x1, PT ;  /* 0x000000010700780c */ /* 0x000fda0003fc5270 */
[----:B------:R-:W-:Y:S05]  /*53f0*/  @!P6 BRA `(.L_x_2494) ;  /* 0x000000000010e947 */ /* 0x000fea0003800000 */
[----:B------:R-:W2:Y:S04]  /*5400*/  LDL R9, [R6+0x1c] ;  /* 0x00001c0006097983 */ /* 0x000ea80000100800 */
[----:B------:R-:W3:Y:S01]  /*5410*/  LDL R13, [R6+0x20] ;  /* 0x00002000060d7983 */ /* 0x000ee20000100800 */
[----:B--2---:R-:W-:-:S05]  /*5420*/  IMAD.HI.U32 R8, R8, R9, RZ ;  /* 0x0000000908087227 */ /* 0x004fca00078e00ff */
[----:B---3--:R-:W-:-:S07]  /*5430*/  SHF.R.U32.HI R8, RZ, R13, R8 ;  /* 0x0000000dff087219 */ /* 0x008fce0000011608 */
.L_x_2494:
[----:B------:R-:W-:Y:S05]  /*5440*/  BSYNC B1 ;  /* 0x0000000000017941 */ /* 0x000fea0003800000 */
.L_x_2490:
[----:B------:R-:W-:-:S05]  /*5450*/  IMAD R8, R7, R8, R24 ;  /* 0x0000000807087224 */ /* 0x000fca00078e0218 */
[----:B------:R-:W-:Y:S02]  /*5460*/  VIADDMNMX R10, R8, R7, R10, PT ;  /* 0x00000007080a7246 */ /* 0x000fe4000380010a */
[----:B------:R-:W-:-:S07]  /*5470*/  VIMNMX R11, R11, R8, !PT ;  /* 0x000000080b0b7248 */ /* 0x000fce0007fe0100 */
.L_x_2489:
[----:B------:R-:W-:Y:S05]  /*5480*/  BSYNC B0 ;  /* 0x0000000000007941 */ /* 0x000fea0003800000 */
.L_x_2488:
        /* <DEDUP_REMOVED lines=13> */
[----:B------:R-:W5:Y:S01]  /*5560*/  LDL R18, [R1+0x380] ;  /* 0x0003800001127983 */ /* 0x000f620000100800 */
[----:B------:R-:W-:Y:S02]  /*5570*/  ISETP.LT.OR P1, PT, R10, 0xa, P1 ;  /* 0x0000000a0a00780c */ /* 0x000fe40000f21670 */
[----:B------:R-:W-:Y:S01]  /*5580*/  ISETP.NE.AND P6, PT, R28, RZ, PT ;  /* 0x000000ff1c00720c */ /* 0x000fe20003fc5270 */
[----:B------:R-:W5:Y:S01]  /*5590*/  LDL R21, [R1+0x25c] ;  /* 0x00025c0001157983 */ /* 0x000f620000100800 */
[----:B------:R-:W-:-:S02]  /*55a0*/  FSEL R83, R83, -INF , !P1 ;  /* 0xff80000053537808 */ /* 0x000fc40004800000 */
[----:B------:R-:W-:Y:S01]  /*55b0*/  ISETP.NE.AND P1, PT, R19, RZ, PT ;  /* 0x000000ff1300720c */ /* 0x000fe20003f25270 */
[----:B------:R-:W5:Y:S01]  /*55c0*/  LDL R23, [R1+0x264] ;  /* 0x0002640001177983 */ /* 0x000f620000100800 */
[----:B------:R-:W-:Y:S02]  /*55d0*/  FMNMX.FTZ R8, R107, R101, !PT ;  /* 0x000000656b087209 */ /* 0x000fe40007810000 */
[----:B------:R-:W-:Y:S01]  /*55e0*/  ISETP.GT.AND P1, PT, R11, 0x10, !P1 ;  /* 0x000000100b00780c */ /* 0x000fe20004f24270 */
[----:B------:R-:W5:Y:S01]  /*55f0*/  LDL R19, [R1+0x258] ;  /* 0x0002580001137983 */ /* 0x000f620000100800 */
[----:B------:R-:W-:Y:S02]  /*5600*/  FMNMX.FTZ R8, R97, R8, !PT ;  /* 0x0000000861087209 */ /* 0x000fe40007810000 */
[----:B------:R-:W-:Y:S01]  /*5610*/  ISETP.LT.OR P1, PT, R10, 0x11, P1 ;  /* 0x000000110a00780c */ /* 0x000fe20000f21670 */
[----:B------:R-:W5:Y:S01]  /*5620*/  LDL R152, [R1+0x248] ;  /* 0x0002480001987983 */ /* 0x000f620000100800 */
[----:B------:R-:W-:-:S02]  /*5630*/  FMNMX.FTZ R7, R91, R8, !PT ;  /* 0x000000085b077209 */ /* 0x000fc40007810000 */
[----:B------:R-:W-:Y:S01]  /*5640*/  FSEL R182, R182, -INF , !P1 ;  /* 0xff800000b6b67808 */ /* 0x000fe20004800000 */
[----:B------:R-:W5:Y:S01]  /*5650*/  LDL R154, [R1+0x24c] ;  /* 0x00024c00019a7983 */ /* 0x000f620000100800 */
[----:B------:R-:W-:Y:S02]  /*5660*/  ISETP.NE.AND P1, PT, R25, RZ, PT ;  /* 0x000000ff1900720c */ /* 0x000fe40003f25270 */
[C---:B------:R-:W-:Y:S01]  /*5670*/  ISETP.GT.AND P3, PT, R11.reuse, 0x50, !P3 ;  /* 0x000000500b00780c */ /* 0x040fe20005f64270 */
[----:B------:R-:W5:Y:S01]  /*5680*/  LDL R144, [R1+0x234] ;  /* 0x0002340001907983 */ /* 0x000f620000100800 */
[C---:B------:R-:W-:Y:S02]  /*5690*/  ISETP.GT.AND P1, PT, R11.reuse, 0x11, !P1 ;  /* 0x000000110b00780c */ /* 0x040fe40004f24270 */
[----:B------:R-:W-:Y:S01]  /*56a0*/  ISETP.GT.AND P4, PT, R11, 0x51, !P4 ;  /* 0x000000510b00780c */ /* 0x000fe20006784270 */
[----:B------:R-:W5:Y:S01]  /*56b0*/  LDL R146, [R1+0x238] ;  /* 0x0002380001927983 */ /* 0x000f620000100800 */
[----:B------:R-:W-:-:S02]  /*56c0*/  ISETP.LT.OR P1, PT, R10, 0x12, P1 ;  /* 0x000000120a00780c */ /* 0x000fc40000f21670 */
[----:B------:R-:W-:Y:S01]  /*56d0*/  ISETP.LT.OR P3, PT, R10, 0x51, P3 ;  /* 0x000000510a00780c */ /* 0x000fe20001f61670 */
[----:B------:R-:W5:Y:S01]  /*56e0*/  LDL R148, [R1+0x23c] ;  /* 0x00023c0001947983 */ /* 0x000f620000100800 */
[----:B------:R-:W-:Y:S02]  /*56f0*/  FSEL R162, R162, -INF , !P1 ;  /* 0xff800000a2a27808 */ /* 0x000fe40004800000 */
[C---:B------:R-:W-:Y:S01]  /*5700*/  ISETP.GT.AND P1, PT, R11.reuse, 0x18, !P2 ;  /* 0x000000180b00780c */ /* 0x040fe20005724270 */
[----:B------:R-:W5:Y:S01]  /*5710*/  LDL R110, [R1+0x240] ;  /* 0x00024000016e7983 */ /* 0x000f620000100800 */
[----:B------:R-:W-:Y:S02]  /*5720*/  ISETP.NE.AND P2, PT, R14, RZ, PT ;  /* 0x000000ff0e00720c */ /* 0x000fe40003f45270 */
[----:B------:R-:W-:Y:S01]  /*5730*/  ISETP.LT.OR P1, PT, R10, 0x19, P1 ;  /* 0x000000190a00780c */ /* 0x000fe20000f21670 */
[----:B------:R-:W5:Y:S01]  /*5740*/  LDL R14, [R1+0x368] ;  /* 0x00036800010e7983 */ /* 0x000f620000100800 */
[----:B------:R-:W-:-:S02]  /*5750*/  ISETP.GT.AND P5, PT, R11, 0x58, !P5 ;  /* 0x000000580b00780c */ /* 0x000fc40006fa4270 */
[----:B------:R-:W-:Y:S01]  /*5760*/  FSEL R229, R229, -INF , !P1 ;  /* 0xff800000e5e57808 */ /* 0x000fe20004800000 */
[----:B------:R-:W5:Y:S01]  /*5770*/  LDL R150, [R1+0x244] ;  /* 0x0002440001967983 */ /* 0x000f620000100800 */
[----:B------:R-:W-:Y:S02]  /*5780*/  ISETP.GT.AND P1, PT, R11, 0x19, !P6 ;  /* 0x000000190b00780c */ /* 0x000fe40007724270 */
[----:B------:R-:W-:Y:S01]  /*5790*/  ISETP.NE.AND P6, PT, R38, RZ, PT ;  /* 0x000000ff2600720c */ /* 0x000fe20003fc5270 */
[----:B------:R-:W5:Y:S01]  /*57a0*/  LDL R112, [R1+0x250] ;  /* 0x0002500001707983 */ /* 0x000f620000100800 */
[C---:B------:R-:W-:Y:S02]  /*57b0*/  ISETP.LT.OR P1, PT, R10.reuse, 0x1a, P1 ;  /* 0x0000001a0a00780c */ /* 0x040fe40000f21670 */
[----:B------:R-:W-:Y:S01]  /*57c0*/  ISETP.LT.OR P4, PT, R10, 0x52, P4 ;  /* 0x000000520a00780c */ /* 0x000fe20002781670 */
[----:B------:R-:W5:Y:S01]  /*57d0*/  LDL R38, [R1+0x3e0] ;  /* 0x0003e00001267983 */ /* 0x000f620000100800 */
[----:B------:R-:W-:-:S02]  /*57e0*/  FSEL R228, R228, -INF , !P1 ;  /* 0xff800000e4e47808 */ /* 0x000fc40004800000 */
[----:B------:R-:W-:Y:S01]  /*57f0*/  ISETP.NE.AND P1, PT, R29, RZ, PT ;  /* 0x000000ff1d00720c */ /* 0x000fe20003f25270 */
[----:B------:R-:W5:Y:S01]  /*5800*/  LDL R114, [R1+0x260] ;  /* 0x0002600001727983 */ /* 0x000f620000100800 */
[----:B------:R-:W-:Y:S02]  /*5810*/  FSEL R178, R178, -INF , !P3 ;  /* 0xff800000b2b27808 */ /* 0x000fe40005800000 */
[----:B------:R-:W-:Y:S01]  /*5820*/  ISETP.GT.AND P1, PT, R11, 0x20, !P1 ;  /* 0x000000200b00780c */ /* 0x000fe20004f24270 */
[----:B------:R-:W5:Y:S01]  /*5830*/  LDL R25, [R1+0x268] ;  /* 0x0002680001197983 */ /* 0x000f620000100800 */
[C---:B------:R-:W-:Y:S02]  /*5840*/  ISETP.LT.OR P5, PT, R10.reuse, 0x59, P5 ;  /* 0x000000590a00780c */ /* 0x040fe40002fa1670 */
[----:B------:R-:W-:Y:S01]  /*5850*/  ISETP.LT.OR P1, PT, R10, 0x21, P1 ;  /* 0x000000210a00780c */ /* 0x000fe20000f21670 */
[----:B------:R-:W5:Y:S01]  /*5860*/  LDL R27, [R1+0x26c] ;  /* 0x00026c00011b7983 */ /* 0x000f620000100800 */
[----:B------:R-:W-:-:S02]  /*5870*/  FSEL R179, R179, -INF , !P4 ;  /* 0xff800000b3b37808 */ /* 0x000fc40006000000 */
[----:B------:R-:W-:Y:S01]  /*5880*/  FSEL R187, R187, -INF , !P1 ;  /* 0xff800000bbbb7808 */ /* 0x000fe20004800000 */
[----:B------:R-:W5:Y:S01]  /*5890*/  LDL R116, [R1+0x270] ;  /* 0x0002700001747983 */ /* 0x000f620000100800 */
[----:B------:R-:W-:Y:S02]  /*58a0*/  ISETP.NE.AND P1, PT, R30, RZ, PT ;  /* 0x000000ff1e00720c */ /* 0x000fe40003f25270 */
[----:B------:R-:W-:Y:S01]  /*58b0*/  FSEL R180, R180, -INF , !P5 ;  /* 0xff800000b4b47808 */ /* 0x000fe20006800000 */
[----:B------:R-:W5:Y:S01]  /*58c0*/  LDL R29, [R1+0x274] ;  /* 0x00027400011d7983 */ /* 0x000f620000100800 */
[----:B------:R-:W-:-:S03]  /*58d0*/  ISETP.GT.AND P1, PT, R11, 0x21, !P1 ;  /* 0x000000210b00780c */ /* 0x000fc60004f24270 */
[----:B------:R-:W5:Y:S01]  /*58e0*/  LDL R118, [R1+0x280] ;  /* 0x0002800001767983 */ /* 0x000f620000100800 */
[----:B------:R-:W-:-:S03]  /*58f0*/  ISETP.LT.OR P1, PT, R10, 0x22, P1 ;  /* 0x000000220a00780c */ /* 0x000fc60000f21670 */
[----:B------:R-:W5:Y:S01]  /*5900*/  LDL R120, [R1+0x290] ;  /* 0x0002900001787983 */ /* 0x000f620000100800 */
[----:B------:R-:W-:Y:S02]  /*5910*/  FSEL R188, R188, -INF , !P1 ;  /* 0xff800000bcbc7808 */ /* 0x000fe40004800000 */
[----:B------:R-:W-:Y:S01]  /*5920*/  ISETP.NE.AND P1, PT, R31, RZ, PT ;  /* 0x000000ff1f00720c */ /* 0x000fe20003f25270 */
[----:B------:R-:W5:Y:S03]  /*5930*/  LDL R41, [R1+0x294] ;  /* 0x0002940001297983 */ /* 0x000f660000100800 */
[----:B------:R-:W-:Y:S01]  /*5940*/  ISETP.GT.AND P1, PT, R11, 0x28, !P1 ;  /* 0x000000280b00780c */ /* 0x000fe20004f24270 */
[----:B------:R-:W5:Y:S03]  /*5950*/  LDL R31, [R1+0x278] ;  /* 0x00027800011f7983 */ /* 0x000f660000100800 */
[----:B------:R-:W-:Y:S01]  /*5960*/  ISETP.LT.OR P1, PT, R10, 0x29, P1 ;  /* 0x000000290a00780c */ /* 0x000fe20000f21670 */
[----:B------:R-:W5:Y:S03]  /*5970*/  LDL R43, [R1+0x298] ;  /* 0x00029800012b7983 */ /* 0x000f660000100800 */
[----:B------:R-:W-:Y:S01]  /*5980*/  FSEL R189, R189, -INF , !P1 ;  /* 0xff800000bdbd7808 */ /* 0x000fe20004800000 */
[----:B------:R-:W5:Y:S01]  /*5990*/  LDL R45, [R1+0x29c] ;  /* 0x00029c00012d7983 */ /* 0x000f620000100800 */
[----:B------:R-:W-:-:S03]  /*59a0*/  ISETP.NE.AND P1, PT, R32, RZ, PT ;  /* 0x000000ff2000720c */ /* 0x000fc60003f25270 */
        /* <DEDUP_REMOVED lines=38> */
[C---:B------:R-:W-:Y:S01]  /*5c10*/  ISETP.GT.AND P1, PT, R11.reuse, 0x40, !P1 ;  /* 0x000000400b00780c */ /* 0x040fe20004f24270 */
[----:B------:R-:W5:Y:S03]  /*5c20*/  LDL R37, [R1+0x288] ;  /* 0x0002880001257983 */ /* 0x000f660000100800 */
[----:B------:R-:W-:Y:S01]  /*5c30*/  ISETP.LT.OR P1, PT, R10, 0x41, P1 ;  /* 0x000000410a00780c */ /* 0x000fe20000f21670 */
[----:B------:R-:W5:Y:S03]  /*5c40*/  LDL R130, [R1+0x2e0] ;  /* 0x0002e00001827983 */ /* 0x000f660000100800 */
[----:B------:R-:W-:Y:S01]  /*5c50*/  FSEL R174, R174, -INF , !P1 ;  /* 0xff800000aeae7808 */ /* 0x000fe20004800000 */
[----:B------:R-:W5:Y:S01]  /*5c60*/  LDL R71, [R1+0x2e4] ;  /* 0x0002e40001477983 */ /* 0x000f620000100800 */
[----:B------:R-:W-:-:S02]  /*5c70*/  ISETP.GT.AND P1, PT, R11, RZ, !P2 ;  /* 0x000000ff0b00720c */ /* 0x000fc40005724270 */
[----:B------:R-:W-:Y:S01]  /*5c80*/  ISETP.NE.AND P2, PT, R40, RZ, PT ;  /* 0x000000ff2800720c */ /* 0x000fe20003f45270 */
[----:B------:R-:W5:Y:S01]  /*5c90*/  LDL R73, [R1+0x2e8] ;  /* 0x0002e80001497983 */ /* 0x000f620000100800 */
[----:B------:R-:W-:Y:S02]  /*5ca0*/  ISETP.LT.OR P1, PT, R10, 0x1, P1 ;  /* 0x000000010a00780c */ /* 0x000fe40000f21670 */
[----:B------:R-:W-:Y:S01]  /*5cb0*/  ISETP.GT.AND P2, PT, R11, 0x49, !P2 ;  /* 0x000000490b00780c */ /* 0x000fe20005744270 */
[----:B------:R-:W5:Y:S01]  /*5cc0*/  LDL R75, [R1+0x2ec] ;  /* 0x0002ec00014b7983 */ /* 0x000f620000100800 */
[----:B------:R-:W-:Y:S02]  /*5cd0*/  FSEL R95, R95, -INF , !P1 ;  /* 0xff8000005f5f7808 */ /* 0x000fe40004800000 */
[----:B------:R-:W-:Y:S01]  /*5ce0*/  ISETP.GT.AND P1, PT, R11, 0x41, !P6 ;  /* 0x000000410b00780c */ /* 0x000fe20007724270 */
[----:B------:R-:W5:Y:S01]  /*5cf0*/  LDL R132, [R1+0x2f0] ;  /* 0x0002f00001847983 */ /* 0x000f620000100800 */
[----:B------:R-:W-:-:S02]  /*5d00*/  FMNMX.FTZ R6, R95, R89, !PT ;  /* 0x000000595f067209 */ /* 0x000fc40007810000 */
[----:B------:R-:W-:Y:S01]  /*5d10*/  ISETP.LT.OR P1, PT, R10, 0x42, P1 ;  /* 0x000000420a00780c */ /* 0x000fe20000f21670 */
[----:B------:R-:W5:Y:S01]  /*5d20*/  LDL R77, [R1+0x2f4] ;  /* 0x0002f400014d7983 */ /* 0x000f620000100800 */
[----:B------:R-:W-:Y:S02]  /*5d30*/  FMNMX.FTZ R6, R87, R6, !PT ;  /* 0x0000000657067209 */ /* 0x000fe40007810000 */
[----:B------:R-:W-:Y:S01]  /*5d40*/  FSEL R175, R175, -INF , !P1 ;  /* 0xff800000afaf7808 */ /* 0x000fe20004800000 */
[----:B------:R-:W5:Y:S01]  /*5d50*/  LDL R79, [R1+0x2f8] ;  /* 0x0002f800014f7983 */ /* 0x000f620000100800 */
[----:B------:R-:W-:Y:S02]  /*5d60*/  FMNMX.FTZ R9, R83, R6, !PT ;  /* 0x0000000653097209 */ /* 0x000fe40007810000 */
[----:B------:R-:W-:Y:S01]  /*5d70*/  FMNMX.FTZ R6, R156, R7, !PT ;  /* 0x000000079c067209 */ /* 0x000fe20007810000 */
[----:B------:R-:W5:Y:S01]  /*5d80*/  LDL R81, [R1+0x2fc] ;  /* 0x0002fc0001517983 */ /* 0x000f620000100800 */
[----:B------:R-:W-:-:S02]  /*5d90*/  FMNMX.FTZ R9, R182, R9, !PT ;  /* 0x00000009b6097209 */ /* 0x000fc40007810000 */
[----:B------:R-:W-:Y:S01]  /*5da0*/  FMNMX.FTZ R6, R163, R6, !PT ;  /* 0x00000006a3067209 */ /* 0x000fe20007810000 */
[----:B------:R-:W5:Y:S01]  /*5db0*/  LDL R134, [R1+0x300] ;  /* 0x0003000001867983 */ /* 0x000f620000100800 */
[----:B------:R-:W-:Y:S02]  /*5dc0*/  FMNMX.FTZ R8, R162, R9, !PT ;  /* 0x00000009a2087209 */ /* 0x000fe40007810000 */
[----:B------:R-:W-:Y:S01]  /*5dd0*/  FMNMX.FTZ R7, R165, R6, !PT ;  /* 0x00000006a5077209 */ /* 0x000fe20007810000 */
        /* <DEDUP_REMOVED lines=23> */
[----:B------:R-:W-:Y:S01]  /*5f50*/  ISETP.NE.AND P1, PT, R39, RZ, PT ;  /* 0x000000ff2700720c */ /* 0x000fe20003f25270 */
[----:B------:R-:W5:Y:S01]  /*5f60*/  LDL R111, [R1+0x324] ;  /* 0x00032400016f7983 */ /* 0x000f620000100800 */
[----:B------:R-:W-:Y:S02]  /*5f70*/  FMNMX.FTZ R6, R214, R7, !PT ;  /* 0x00000007d6067209 */ /* 0x000fe40007810000 */
[----:B------:R-:W-:Y:S01]  /*5f80*/  FMNMX.FTZ R8, R218, R9, !PT ;  /* 0x00000009da087209 */ /* 0x000fe20007810000 */
[----:B------:R-:W5:Y:S01]  /*5f90*/  LDL R39, [R1+0x28c] ;  /* 0x00028c0001277983 */ /* 0x000f620000100800 */
[----:B------:R-:W-:Y:S02]  /*5fa0*/  ISETP.GT.AND P1, PT, R11, 0x48, !P1 ;  /* 0x000000480b00780c */ /* 0x000fe40004f24270 */
[----:B------:R-:W-:Y:S01]  /*5fb0*/  FMNMX.FTZ R7, R215, R6, !PT ;  /* 0x00000006d7077209 */ /* 0x000fe20007810000 */
[----:B------:R-:W5:Y:S01]  /*5fc0*/  LDL R113, [R1+0x328] ;  /* 0x0003280001717983 */ /* 0x000f620000100800 */
[----:B------:R-:W-:-:S02]  /*5fd0*/  FMNMX.FTZ R9, R219, R8, !PT ;  /* 0x00000008db097209 */ /* 0x000fc40007810000 */
[----:B------:R-:W-:Y:S01]  /*5fe0*/  ISETP.LT.OR P1, PT, R10, 0x49, P1 ;  /* 0x000000490a00780c */ /* 0x000fe20000f21670 */
[----:B------:R-:W5:Y:S01]  /*5ff0*/  LDL R115, [R1+0x32c] ;  /* 0x00032c0001737983 */ /* 0x000f620000100800 */
[----:B------:R-:W-:Y:S02]  /*6000*/  FMNMX.FTZ R7, R172, R7, !PT ;  /* 0x00000007ac077209 */ /* 0x000fe40007810000 */
[----:B------:R-:W-:Y:S01]  /*6010*/  FMNMX.FTZ R6, R174, R9, !PT ;  /* 0x00000009ae067209 */ /* 0x000fe20007810000 */
[----:B------:R-:W5:Y:S01]  /*6020*/  LDL R140, [R1+0x330] ;  /* 0x00033000018c7983 */ /* 0x000f620000100800 */
[----:B------:R-:W-:Y:S02]  /*6030*/  ISETP.LT.OR P2, PT, R10, 0x4a, P2 ;  /* 0x0000004a0a00780c */ /* 0x000fe40001741670 */
[----:B------:R-:W-:Y:S01]  /*6040*/  FSEL R176, R176, -INF , !P1 ;  /* 0xff800000b0b07808 */ /* 0x000fe20004800000 */
[----:B------:R-:W5:Y:S01]  /*6050*/  LDL R117, [R1+0x334] ;  /* 0x0003340001757983 */ /* 0x000f620000100800 */
[----:B------:R-:W-:-:S02]  /*6060*/  FMNMX.FTZ R7, R166, R7, !PT ;  /* 0x00000007a6077209 */ /* 0x000fc40007810000 */
[----:B------:R-:W-:Y:S01]  /*6070*/  FMNMX.FTZ R9, R175, R6, !PT ;  /* 0x00000006af097209 */ /* 0x000fe20007810000 */
[----:B------:R-:W5:Y:S01]  /*6080*/  LDL R119, [R1+0x338] ;  /* 0x0003380001777983 */ /* 0x000f620000100800 */
[----:B------:R-:W-:Y:S02]  /*6090*/  FSEL R177, R177, -INF , !P2 ;  /* 0xff800000b1b17808 */ /* 0x000fe40005000000 */
[----:B------:R-:W-:Y:S01]  /*60a0*/  FMNMX.FTZ R6, R168, R7, !PT ;  /* 0x00000007a8067209 */ /* 0x000fe20007810000 */
[----:B------:R-:W5:Y:S01]  /*60b0*/  LDL R121, [R1+0x33c] ;  /* 0x00033c0001797983 */ /* 0x000f620000100800 */
[----:B------:R-:W-:Y:S02]  /*60c0*/  FMNMX.FTZ R8, R176, R9, !PT ;  /* 0x00000009b0087209 */ /* 0x000fe40007810000 */
[----:B------:R-:W-:Y:S01]  /*60d0*/  ISETP.NE.AND P6, PT, R20, RZ, PT ;  /* 0x000000ff1400720c */ /* 0x000fe20003fc5270 */
[----:B------:R-:W5:Y:S01]  /*60e0*/  LDL R142, [R1+0x340] ;  /* 0x00034000018e7983 */ /* 0x000f620000100800 */
[----:B------:R-:W-:-:S02]  /*60f0*/  FMNMX.FTZ R6, R169, R6, !PT ;  /* 0x00000006a9067209 */ /* 0x000fc40007810000 */
[----:B------:R-:W-:Y:S01]  /*6100*/  FMNMX.FTZ R7, R177, R8, !PT ;  /* 0x00000008b1077209 */ /* 0x000fe20007810000 */
[----:B------:R-:W5:Y:S01]  /*6110*/  LDL R20, [R1+0x350] ;  /* 0x0003500001147983 */ /* 0x000f620000100800 */
[----:B------:R-:W-:Y:S02]  /*6120*/  ISETP.GT.AND P6, PT, R11, 0x59, !P6 ;  /* 0x000000590b00780c */ /* 0x000fe400077c4270 */
[----:B------:R-:W-:Y:S01]  /*6130*/  FMNMX.FTZ R6, R167, R6, !PT ;  /* 0x00000006a7067209 */ /* 0x000fe20007810000 */
[----:B------:R-:W5:Y:S01]  /*6140*/  LDL R123, [R1+0x344] ;  /* 0x00034400017b7983 */ /* 0x000f620000100800 */
[----:B------:R-:W-:Y:S02]  /*6150*/  FMNMX.FTZ R8, R178, R7, !PT ;  /* 0x00000007b2087209 */ /* 0x000fe40007810000 */
[----:B------:R-:W-:Y:S01]  /*6160*/  ISETP.LT.OR P6, PT, R10, 0x5a, P6 ;  /* 0x0000005a0a00780c */ /* 0x000fe200037c1670 */
        /* <DEDUP_REMOVED lines=8> */
[----:B------:R-:W-:Y:S01]  /*61f0*/  FMNMX.FTZ R8, R173, R8, !PT ;  /* 0x00000008ad087209 */ /* 0x000fe20007810000 */
[----:B------:R-:W5:Y:S01]  /*6200*/  LDL R108, [R1+0x358] ;  /* 0x00035800016c7983 */ /* 0x000f620000100800 */
[----:B------:R-:W-:-:S03]  /*6210*/  FMNMX.FTZ R9, R181, R6, !PT ;  /* 0x00000006b5097209 */ /* 0x000fc60007810000 */
[----:B------:R-:W5:Y:S04]  /*6220*/  LDL R100, [R1+0x35c] ;  /* 0x00035c0001647983 */ /* 0x000f680000100800 */
[----:B------:R-:W-:Y:S04]  /*6230*/  STL.64 [R1+0x440], R8 ;  /* 0x0004400801007387 */ /* 0x000fe80000100a00 */
[----:B------:R-:W3:Y:S04]  /*6240*/  LDL R15, [R1+0x444] ;  /* 0x00044400010f7983 */ /* 0x000ee80000100800 */
[----:B------:R-:W0:Y:S04]  /*6250*/  SHFL.BFLY PT, R7, R8, 0x2, 0x1f ;  /* 0x0c401f0008077f89 */ /* 0x000e2800000e0000 */
[----:B------:R-:W5:Y:S04]  /*6260*/  LDL R102, [R1+0x360] ;  /* 0x0003600001667983 */ /* 0x000f680000100800 */
[----:B------:R-:W5:Y:S04]  /*6270*/  LDL R104, [R1+0x364] ;  /* 0x0003640001687983 */ /* 0x000f680000100800 */
[----:B------:R-:W5:Y:S04]  /*6280*/  LDL R96, [R1+0x36c] ;  /* 0x00036c0001607983 */ /* 0x000f680000100800 */
[----:B------:R-:W5:Y:S04]  /*6290*/  LDL R98, [R1+0x370] ;  /* 0x0003700001627983 */ /* 0x000f680000100800 */
[----:B------:R-:W5:Y:S01]  /*62a0*/  LDL R90, [R1+0x374] ;  /* 0x00037400015a7983 */ /* 0x000f620000100800 */
[----:B0-----:R-:W-:-:S03]  /*62b0*/  FMNMX.FTZ R10, R8, R7, !PT ;  /* 0x00000007080a7209 */ /* 0x001fc60007810000 */
[----:B------:R-:W5:Y:S04]  /*62c0*/  LDL R92, [R1+0x378] ;  /* 0x00037800015c7983 */ /* 0x000f680000100800 */
[----:B------:R-:W0:Y:S04]  /*62d0*/  SHFL.BFLY PT, R11, R10, 0x1, 0x1f ;  /* 0x0c201f000a0b7f89 */ /* 0x000e2800000e0000 */
[----:B------:R-:W4:Y:S04]  /*62e0*/  LDL.64 R6, [R1+0xa8] ;  /* 0x0000a80001067983 */ /* 0x000f280000100a00 */
[----:B------:R-:W5:Y:S04]  /*62f0*/  LDL R94, [R1+0x37c] ;  /* 0x00037c00015e7983 */ /* 0x000f680000100800 */
[----:B------:R-:W5:Y:S04]  /*6300*/  LDL R86, [R1+0x384] ;  /* 0x0003840001567983 */ /* 0x000f680000100800 */
[----:B------:R-:W5:Y:S04]  /*6310*/  LDL R88, [R1+0x388] ;  /* 0x0003880001587983 */ /* 0x000f680000100800 */
[----:B------:R-:W5:Y:S01]  /*6320*/  LDL R84, [R1+0x38c] ;  /* 0x00038c0001547983 */ /* 0x000f620000100800 */
[----:B0-----:R-:W-:-:S03]  /*6330*/  FMNMX.FTZ R10, R10, R11, !PT ;  /* 0x0000000b0a0a7209 */ /* 0x001fc60007810000 */
[----:B------:R-:W5:Y:S04]  /*6340*/  LDL R80, [R1+0x390] ;  /* 0x0003900001507983 */ /* 0x000f680000100800 */
[----:B------:R-:W-:Y:S04]  /*6350*/  STL [R1+0x440], R10 ;  /* 0x0004400a01007387 */ /* 0x000fe80000100800 */
[----:B------:R-:W4:Y:S04]  /*6360*/  LDL R159, [R1+0x440] ;  /* 0x00044000019f7983 */ /* 0x000f280000100800 */
        /* <DEDUP_REMOVED lines=28> */
[----:B--2---:R0:W-:Y:S04]  /*6530*/  STL [R1+0x230], R12 ;  /* 0x0002300c01007387 */ /* 0x0041e80000100800 */
[----:B------:R-:W2:Y:S04]  /*6540*/  LDL R11, [R1+0x414] ;  /* 0x00041400010b7983 */ /* 0x000ea80000100800 */
[----:B------:R-:W2:Y:S04]  /*6550*/  LDL R234, [R1+0x408] ;  /* 0x0004080001ea7983 */ /* 0x000ea80000100800 */
[----:B0-----:R-:W2:Y:S04]  /*6560*/  LDL R12, [R1+0x428] ;  /* 0x00042800010c7983 */ /* 0x001ea80000100800 */
[----:B------:R-:W2:Y:S04]  /*6570*/  LDL R236, [R1+0x40c] ;  /* 0x00040c0001ec7983 */ /* 0x000ea80000100800 */
[----:B------:R-:W2:Y:S04]  /*6580*/  LDL R235, [R1+0x410] ;  /* 0x0004100001eb7983 */ /* 0x000ea80000100800 */
[----:B------:R-:W2:Y:S04]  /*6590*/  LDL R226, [R1+0x418] ;  /* 0x0004180001e27983 */ /* 0x000ea80000100800 */
[----:B------:R-:W2:Y:S04]  /*65a0*/  LDL R227, [R1+0x41c] ;  /* 0x00041c0001e37983 */ /* 0x000ea80000100800 */
[----:B------:R-:W2:Y:S04]  /*65b0*/  LDL R225, [R1+0x42c] ;  /* 0x00042c0001e17983 */ /* 0x000ea80000100800 */
[----:B---3--:R-:W0:Y:S02]  /*65c0*/  SHFL.BFLY PT, R8, R15, 0x2, 0x1f ;  /* 0x0c401f000f087f89 */ /* 0x008e2400000e0000 */
[----:B0-----:R-:W-:-:S05]  /*65d0*/  FMNMX.FTZ R8, R8, R15, !PT ;  /* 0x0000000f08087209 */ /* 0x001fca0007810000 */
[----:B------:R-:W0:Y:S02]  /*65e0*/  SHFL.BFLY PT, R9, R8, 0x1, 0x1f ;  /* 0x0c201f0008097f89 */ /* 0x000e2400000e0000 */
[----:B0-----:R-:W-:Y:S02]  /*65f0*/  FMNMX.FTZ R10, R8, R9, !PT ;  /* 0x00000009080a7209 */ /* 0x001fe40007810000 */
[----:B------:R-:W3:Y:S04]  /*6600*/  LDL R8, [R1+0x420] ;  /* 0x0004200001087983 */ /* 0x000ee80000100800 */
[----:B------:R-:W3:Y:S01]  /*6610*/  LDL R9, [R1+0x424] ;  /* 0x0004240001097983 */ /* 0x000ee20000100800 */
[----:B----4-:R-:W-:Y:S01]  /*6620*/  FSETP.NEU.FTZ.AND P1, PT, R159, -INF , PT ;  /* 0xff8000009f00780b */ /* 0x010fe20003f3d000 */
[----:B------:R-:W-:Y:S01]  /*6630*/  FMUL.FTZ R159, R158, R159 ;  /* 0x0000009f9e9f7220 */ /* 0x000fe20000410000 */
[----:B------:R-:W-:-:S04]  /*6640*/  IMAD R6, R13, 0xc00, R6 ;  /* 0x00000c000d067824 */ /* 0x000fc800078e0206 */
[----:B------:R-:W-:Y:S01]  /*6650*/  FSEL R159, R159, RZ, P1 ;  /* 0x000000ff9f9f7208 */ /* 0x000fe20000800000 */
[----:B-----5:R0:W-:Y:S01]  /*6660*/  STL [R1+0x254], R160 ;  /* 0x000254a001007387 */ /* 0x0201e20000100800 */
[----:B------:R-:W-:-:S03]  /*6670*/  FSETP.NEU.FTZ.AND P1, PT, R10, -INF , PT ;  /* 0xff8000000a00780b */ /* 0x000fc60003f3d000 */
[-CC-:B------:R-:W-:Y:S01]  /*6680*/  FFMA.FTZ R13, R101, R158.reuse, -R159.reuse ;  /* 0x0000009e650d7223 */ /* 0x180fe2000001089f */
[----:B------:R1:W-:Y:S01]  /*6690*/  STL [R1+0x350], R20 ;  /* 0x0003501401007387 */ /* 0x0003e20000100800 */
[-C--:B0-----:R-:W-:Y:S01]  /*66a0*/  FMUL.FTZ R160, R10, R158.reuse ;  /* 0x0000009e0aa07220 */ /* 0x081fe20000410000 */
[-CC-:B------:R-:W-:Y:S01]  /*66b0*/  FFMA.FTZ R15, R97, R158.reuse, -R159.reuse ;  /* 0x0000009e610f7223 */ /* 0x180fe2000001089f */
[----:B-1----:R0:W-:Y:S03]  /*66c0*/  MUFU.EX2 R20, R13 ;  /* 0x0000000d00147308 */ /* 0x0021e60000000800 */
[----:B------:R-:W-:Y:S01]  /*66d0*/  FSEL R160, R160, RZ, P1 ;  /* 0x000000ffa0a07208 */ /* 0x000fe20000800000 */
[----:B------:R1:W-:Y:S04]  /*66e0*/  STL [R1+0x368], R14 ;  /* 0x0003680e01007387 */ /* 0x0003e80000100800 */
[----:B------:R4:W-:Y:S01]  /*66f0*/  STL [R1+0x380], R18 ;  /* 0x0003801201007387 */ /* 0x0009e20000100800 */
[----:B0-----:R-:W-:-:S03]  /*6700*/  FFMA.FTZ R13, R91, R158, -R159 ;  /* 0x0000009e5b0d7223 */ /* 0x001fc6000001089f */
[----:B------:R0:W-:Y:S01]  /*6710*/  STL [R1+0x258], R19 ;  /* 0x0002581301007387 */ /* 0x0001e20000100800 */
[----:B-1----:R1:W-:Y:S03]  /*6720*/  MUFU.EX2 R14, R15 ;  /* 0x0000000f000e7308 */ /* 0x0023e60000000800 */
[----:B------:R5:W-:Y:S04]  /*6730*/  STL [R1+0x25c], R21 ;  /* 0x00025c1501007387 */ /* 0x000be80000100800 */
[----:B------:R5:W-:Y:S01]  /*6740*/  STL [R1+0x264], R23 ;  /* 0x0002641701007387 */ /* 0x000be20000100800 */
[----:B----4-:R4:W-:Y:S01]  /*6750*/  MUFU.EX2 R18, R13 ;  /* 0x0000000d00127308 */ /* 0x0109e20000000800 */
[-C--:B0-----:R-:W-:Y:S01]  /*6760*/  FFMA.FTZ R19, R107, R158.reuse, -R159 ;  /* 0x0000009e6b137223 */ /* 0x081fe2000001089f */
[-CC-:B-1----:R-:W-:Y:S01]  /*6770*/  FFMA.FTZ R15, R87, R158.reuse, -R160.reuse ;  /* 0x0000009e570f7223 */ /* 0x182fe200000108a0 */
[-CC-:B-----5:R-:W-:Y:S01]  /*6780*/  FFMA.FTZ R21, R95, R158.reuse, -R160.reuse ;  /* 0x0000009e5f157223 */ /* 0x1a0fe200000108a0 */
[-CC-:B------:R-:W-:Y:S01]  /*6790*/  FFMA.FTZ R23, R89, R158.reuse, -R160.reuse ;  /* 0x0000009e59177223 */ /* 0x180fe200000108a0 */
[----:B----4-:R-:W-:-:S03]  /*67a0*/  FFMA.FTZ R13, R83, R158, -R160 ;  /* 0x0000009e530d7223 */ /* 0x010fc600000108a0 */
[----:B------:R-:W-:Y:S08]  /*67b0*/  MUFU.EX2 R19, R19 ;  /* 0x0000001300137308 */ /* 0x000ff00000000800 */
[----:B------:R-:W-:Y:S08]  /*67c0*/  MUFU.EX2 R21, R21 ;  /* 0x0000001500157308 */ /* 0x000ff00000000800 */
[----:B------:R-:W0:Y:S08]  /*67d0*/  MUFU.EX2 R23, R23 ;  /* 0x0000001700177308 */ /* 0x000e300000000800 */
[----:B------:R-:W-:Y:S08]  /*67e0*/  MUFU.EX2 R15, R15 ;  /* 0x0000000f000f7308 */ /* 0x000ff00000000800 */
[----:B------:R-:W1:Y:S01]  /*67f0*/  MUFU.EX2 R13, R13 ;  /* 0x0000000d000d7308 */ /* 0x000e620000000800 */
[----:B------:R4:W-:Y:S01]  /*6800*/  STL [R1+0x28c], R39 ;  /* 0x00028c2701007387 */ /* 0x0009e20000100800 */
[----:B------:R-:W-:-:S02]  /*6810*/  R2UR UR6, R6 ;  /* 0x00000000060672ca */ /* 0x000fc400000e0000 */
[----:B------:R-:W-:Y:S01]  /*6820*/  R2UR UR7, R7 ;  /* 0x00000000070772ca */ /* 0x000fe200000e0000 */
[----:B------:R5:W-:Y:S01]  /*6830*/  STL [R1+0x3e0], R38 ;  /* 0x0003e02601007387 */ /* 0x000be20000100800 */
[----:B0-----:R-:W-:-:S03]  /*6840*/  F2FP.BF16.F32.PACK_AB R153, R23, R21 ;  /* 0x000000151799723e */ /* 0x001fc600000010ff */
[----:B------:R0:W-:Y:S01]  /*6850*/  STL [R1+0x248], R152 ;  /* 0x0002489801007387 */ /* 0x0001e20000100800 */
[----:B----4-:R-:W-:-:S03]  /*6860*/  IMAD.MOV.U32 R39, RZ, RZ, R7 ;  /* 0x000000ffff277224 */ /* 0x010fc600078e0007 */
[----:B------:R4:W-:Y:S01]  /*6870*/  STL [R1+0x24c], R154 ;  /* 0x00024c9a01007387 */ /* 0x0009e20000100800 */
[----:B-----5:R-:W-:Y:S01]  /*6880*/  VIADD R38, R6, 0x80 ;  /* 0x0000008006267836 */ /* 0x020fe20000000000 */
[----:B-1----:R-:W-:Y:S02]  /*6890*/  F2FP.BF16.F32.PACK_AB R155, R13, R15 ;  /* 0x0000000f0d9b723e */ /* 0x002fe400000010ff */
[----:B0-----:R-:W-:Y:S01]  /*68a0*/  F2FP.BF16.F32.PACK_AB R152, R20, R19 ;  /* 0x000000131498723e */ /* 0x001fe200000010ff */
        /* <DEDUP_REMOVED lines=110> */
[----:B0-----:R-:W-:-:S06]  /*6f90*/  WARPGROUP.ARRIVE ;  /* 0x00000000000079c5 */ /* 0x001fcc0000000000 */
        /* <DEDUP_REMOVED lines=9> */
[----:B--2---:R0:W-:Y:S01]  /*7030*/  STL [R1+0x414], R11 ;  /* 0x0004140b01007387 */ /* 0x0041e20000100800 */
[----:B------:R-:W-:Y:S03]  /*7040*/  MUFU.EX2 R156, R156 ;  /* 0x0000009c009c7308 */ /* 0x000fe60000000800 */
[----:B------:R2:W-:Y:S05]  /*7050*/  STL [R1+0x428], R12 ;  /* 0x0004280c01007387 */ /* 0x0005ea0000100800 */
[----:B------:R-:W4:Y:S08]  /*7060*/  MUFU.EX2 R163, R163 ;  /* 0x000000a300a37308 */ /* 0x000f300000000800 */
[----:B------:R-:W-:Y:S08]  /*7070*/  MUFU.EX2 R165, R165 ;  /* 0x000000a500a57308 */ /* 0x000ff00000000800 */
[----:B------:R-:W5:Y:S08]  /*7080*/  MUFU.EX2 R164, R164 ;  /* 0x000000a400a47308 */ /* 0x000f700000000800 */
[----:B------:R-:W-:Y:S08]  /*7090*/  MUFU.EX2 R182, R182 ;  /* 0x000000b600b67308 */ /* 0x000ff00000000800 */
[----:B------:R-:W1:Y:S08]  /*70a0*/  MUFU.EX2 R162, R162 ;  /* 0x000000a200a27308 */ /* 0x000e700000000800 */
[----:B0-----:R-:W-:Y:S08]  /*70b0*/  MUFU.EX2 R11, R229 ;  /* 0x000000e5000b7308 */ /* 0x001ff00000000800 */
[----:B--2---:R-:W0:Y:S01]  /*70c0*/  MUFU.EX2 R12, R228 ;  /* 0x000000e4000c7308 */ /* 0x004e220000000800 */
[----:B------:R-:W-:Y:S04]  /*70d0*/  STL [R1+0x408], R234 ;  /* 0x000408ea01007387 */ /* 0x000fe80000100800 */
[----:B------:R-:W-:Y:S04]  /*70e0*/  STL [R1+0x40c], R236 ;  /* 0x00040cec01007387 */ /* 0x000fe80000100800 */
[----:B------:R-:W-:Y:S04]  /*70f0*/  STL [R1+0x410], R235 ;  /* 0x000410eb01007387 */ /* 0x000fe80000100800 */
[----:B------:R-:W-:Y:S04]  /*7100*/  STL [R1+0x418], R226 ;  /* 0x000418e201007387 */ /* 0x000fe80000100800 */
[----:B------:R-:W-:Y:S04]  /*7110*/  STL [R1+0x41c], R227 ;  /* 0x00041ce301007387 */ /* 0x000fe80000100800 */
[----:B---3--:R-:W-:Y:S04]  /*7120*/  STL [R1+0x420], R8 ;  /* 0x0004200801007387 */ /* 0x008fe80000100800 */
[----:B------:R-:W-:Y:S04]  /*7130*/  STL [R1+0x424], R9 ;  /* 0x0004240901007387 */ /* 0x000fe80000100800 */
[----:B------:R-:W-:Y:S01]  /*7140*/  STL [R1+0x42c], R225 ;  /* 0x00042ce101007387 */ /* 0x000fe20000100800 */
        /* <DEDUP_REMOVED lines=9> */
[----:B------:R-:W2:Y:S01]  /*71e0*/  MUFU.EX2 R184, R184 ;  /* 0x000000b800b87308 */ /* 0x000ea20000000800 */
[----:B------:R-:W-:-:S02]  /*71f0*/  WARPGROUP.DEPBAR.LE gsb0, 0x0 ;  /* 0x00008000000079c5 */ /* 0x000fc40000010000 */
[----:B----4-:R-:W-:Y:S02]  /*7200*/  F2FP.BF16.F32.PACK_AB R152, R163, R156 ;  /* 0x0000009ca398723e */ /* 0x010fe400000010ff */
[----:B-----5:R-:W-:Y:S02]  /*7210*/  F2FP.BF16.F32.PACK_AB R154, R164, R165 ;  /* 0x000000a5a49a723e */ /* 0x020fe400000010ff */
[----:B-1----:R-:W-:Y:S02]  /*7220*/  F2FP.BF16.F32.PACK_AB R153, R162, R182 ;  /* 0x000000b6a299723e */ /* 0x002fe400000010ff */
[----:B0-----:R-:W-:Y:S01]  /*7230*/  F2FP.BF16.F32.PACK_AB R155, R12, R11 ;  /* 0x0000000b0c9b723e */ /* 0x001fe200000010ff */
        /* <DEDUP_REMOVED lines=32> */
[----:B0-----:R-:W-:-:S06]  /*7440*/  WARPGROUP.ARRIVE ;  /* 0x00000000000079c5 */ /* 0x001fcc0000000000 */
[----:B------:R-:W-:Y:S01]  /*7450*/  HGMMA.64x256x16.F32.BF16 R24, R152, gdesc[UR8].tnspB, R24, gsb0 ;  /* 0x43e0000898187df0 */ /* 0x000fe20008001818 */
[----:B------:R-:W-:Y:S08]  /*7460*/  MUFU.EX2 R185, R185 ;  /* 0x000000b900b97308 */ /* 0x000ff00000000800 */
[----:B------:R-:W0:Y:S08]  /*7470*/  MUFU.EX2 R186, R186 ;  /* 0x000000ba00ba7308 */ /* 0x000e300000000800 */
[----:B------:R-:W-:Y:S08]  /*7480*/  MUFU.EX2 R187, R187 ;  /* 0x000000bb00bb7308 */ /* 0x000ff00000000800 */
[----:B------:R-:W1:Y:S08]  /*7490*/  MUFU.EX2 R188, R188 ;  /* 0x000000bc00bc7308 */ /* 0x000e700000000800 */
[----:B------:R-:W-:Y:S08]  /*74a0*/  MUFU.EX2 R189, R189 ;  /* 0x000000bd00bd7308 */ /* 0x000ff00000000800 */
[----:B------:R-:W3:Y:S01]  /*74b0*/  MUFU.EX2 R197, R197 ;  /* 0x000000c500c57308 */ /* 0x000ee20000000800 */
        /* <DEDUP_REMOVED lines=13> */
[----:B------:R-:W4:Y:S08]  /*7590*/  MUFU.EX2 R213, R213 ;  /* 0x000000d500d57308 */ /* 0x000f300000000800 */
[----:B------:R-:W-:Y:S08]  /*75a0*/  MUFU.EX2 R214, R214 ;  /* 0x000000d600d67308 */ /* 0x000ff00000000800 */
[----:B------:R-:W5:Y:S08]  /*75b0*/  MUFU.EX2 R215, R215 ;  /* 0x000000d700d77308 */ /* 0x000f700000000800 */
[----:B------:R-:W-:Y:S08]  /*75c0*/  MUFU.EX2 R216, R216 ;  /* 0x000000d800d87308 */ /* 0x000ff00000000800 */
[----:B------:R-:W5:Y:S08]  /*75d0*/  MUFU.EX2 R217, R217 ;  /* 0x000000d900d97308 */ /* 0x000f700000000800 */
[----:B------:R-:W-:Y:S01]  /*75e0*/  MUFU.EX2 R218, R218 ;  /* 0x000000da00da7308 */ /* 0x000fe20000000800 */
[----:B------:R-:W-:-:S02]  /*75f0*/  WARPGROUP.DEPBAR.LE gsb0, 0x0 ;  /* 0x00008000000079c5 */ /* 0x000fc40000010000 */
[----:B--2---:R-:W-:Y:S02]  /*7600*/  F2FP.BF16.F32.PACK_AB R152, R184, R161 ;  /* 0x000000a1b898723e */ /* 0x004fe400000010ff */
[----:B0-----:R-:W-:Y:S02]  /*7610*/  F2FP.BF16.F32.PACK_AB R154, R186, R185 ;  /* 0x000000b9ba9a723e */ /* 0x001fe400000010ff */
[----:B-1----:R-:W-:Y:S02]  /*7620*/  F2FP.BF16.F32.PACK_AB R153, R188, R187 ;  /* 0x000000bbbc99723e */ /* 0x002fe400000010ff */
[----:B---3--:R-:W-:Y:S01]  /*7630*/  F2FP.BF16.F32.PACK_AB R155, R197, R189 ;  /* 0x000000bdc59b723e */ /* 0x008fe200000010ff */
        /* <DEDUP_REMOVED lines=34> */
[----:B------:R-:W0:Y:S01]  /*7860*/  MUFU.EX2 R219, R219 ;  /* 0x000000db00db7308 */ /* 0x000e220000000800 */
[----:B------:R-:W-:Y:S02]  /*7870*/  VIADD R8, R6, 0x180 ;  /* 0x0000018006087836 */ /* 0x000fe40000000000 */
        /* <DEDUP_REMOVED lines=8> */
[----:B------:R-:W-:Y:S02]  /*7900*/  IMAD.MOV.U32 R9, RZ, RZ, R7 ;  /* 0x000000ffff097224 */ /* 0x000fe400078e0007 */
        /* <DEDUP_REMOVED lines=10> */
[----:B------:R-:W-:Y:S01]  /*79b0*/  FFMA.FTZ R160, R181, R158, -R160 ;  /* 0x0000009eb5a07223 */ /* 0x000fe200000108a0 */
[----:B------:R-:W-:Y:S08]  /*79c0*/  MUFU.EX2 R172, R172 ;  /* 0x000000ac00ac7308 */ /* 0x000ff00000000800 */
[----:B------:R-:W1:Y:S08]  /*79d0*/  MUFU.EX2 R166, R166 ;  /* 0x000000a600a67308 */ /* 0x000e700000000800 */
[----:B------:R-:W-:Y:S08]  /*79e0*/  MUFU.EX2 R168, R168 ;  /* 0x000000a800a87308 */ /* 0x000ff00000000800 */
[----:B------:R-:W2:Y:S08]  /*79f0*/  MUFU.EX2 R169, R169 ;  /* 0x000000a900a97308 */ /* 0x000eb00000000800 */
[----:B------:R-:W-:Y:S08]  /*7a00*/  MUFU.EX2 R174, R174 ;  /* 0x000000ae00ae7308 */ /* 0x000ff00000000800 */
[----:B------:R-:W3:Y:S08]  /*7a10*/  MUFU.EX2 R159, R175 ;  /* 0x000000af009f7308 */ /* 0x000ef00000000800 */
[----:B------:R-:W-:Y:S01]  /*7a20*/  MUFU.EX2 R158, R176 ;  /* 0x000000b0009e7308 */ /* 0x000fe20000000800 */
[----:B------:R-:W-:Y:S01]  /*7a30*/  VIADD R8, R6, 0x200 ;  /* 0x0000020006087836 */ /* 0x000fe20000000000 */
[----:B------:R-:W-:-:S02]  /*7a40*/  WARPGROUP.DEPBAR.LE gsb0, 0x0 ;  /* 0x00008000000079c5 */ /* 0x000fc40000010000 */
[----:B----4-:R-:W-:Y:S02]  /*7a50*/  F2FP.BF16.F32.PACK_AB R152, R213, R212 ;  /* 0x000000d4d598723e */ /* 0x010fe400000010ff */
[----:B-----5:R-:W-:Y:S02]  /*7a60*/  F2FP.BF16.F32.PACK_AB R154, R215, R214 ;  /* 0x000000d6d79a723e */ /* 0x020fe400000010ff */
[----:B------:R-:W-:Y:S02]  /*7a70*/  F2FP.BF16.F32.PACK_AB R153, R217, R216 ;  /* 0x000000d8d999723e */ /* 0x000fe400000010ff */
        /* <DEDUP_REMOVED lines=35> */
[----:B------:R-:W-:Y:S02]  /*7cb0*/  R2UR UR7, R9 ;  /* 0x00000000090772ca */ /* 0x000fe400000e0000 */
[----:B------:R-:W0:Y:S01]  /*7cc0*/  MUFU.EX2 R9, R177 ;  /* 0x000000b100097308 */ /* 0x000e220000000800 */
[----:B------:R-:W-:Y:S01]  /*7cd0*/  R2UR UR6, R8 ;  /* 0x00000000080672ca */ /* 0x000fe200000e0000 */
[----:B------:R-:W-:Y:S01]  /*7ce0*/  FADD.FTZ R19, R19, R20 ;  /* 0x0000001413137221 */ /* 0x000fe20000010000 */
[----:B------:R-:W-:-:S04]  /*7cf0*/  FADD.FTZ R20, R21, R23 ;  /* 0x0000001715147221 */ /* 0x000fc80000010000 */
[----:B------:R-:W-:Y:S01]  /*7d00*/  FADD.FTZ R20, R15, R20 ;  /* 0x000000140f147221 */ /* 0x000fe20000010000 */
[----:B------:R-:W-:Y:S08]  /*7d10*/  MUFU.EX2 R8, R167 ;  /* 0x000000a700087308 */ /* 0x000ff00000000800 */
[----:B------:R-:W4:Y:S08]  /*7d20*/  MUFU.EX2 R171, R171 ;  /* 0x000000ab00ab7308 */ /* 0x000f300000000800 */
[----:B------:R-:W-:Y:S08]  /*7d30*/  MUFU.EX2 R170, R170 ;  /* 0x000000aa00aa7308 */ /* 0x000ff00000000800 */
[----:B------:R-:W5:Y:S08]  /*7d40*/  MUFU.EX2 R173, R173 ;  /* 0x000000ad00ad7308 */ /* 0x000f700000000800 */
[----:B------:R-:W-:Y:S08]  /*7d50*/  MUFU.EX2 R178, R178 ;  /* 0x000000b200b27308 */ /* 0x000ff00000000800 */
[----:B------:R-:W5:Y:S08]  /*7d60*/  MUFU.EX2 R179, R179 ;  /* 0x000000b300b37308 */ /* 0x000f700000000800 */
[----:B------:R-:W-:Y:S08]  /*7d70*/  MUFU.EX2 R180, R180 ;  /* 0x000000b400b47308 */ /* 0x000ff00000000800 */
[----:B------:R-:W5:Y:S01]  /*7d80*/  MUFU.EX2 R15, R160 ;  /* 0x000000a0000f7308 */ /* 0x000f620000000800 */
[----:B------:R-:W-:Y:S01]  /*7d90*/  VIADD R6, R6, 0x280 ;  /* 0x0000028006067836 */ /* 0x000fe20000000000 */
[----:B------:R-:W-:-:S02]  /*7da0*/  WARPGROUP.DEPBAR.LE gsb0, 0x0 ;  /* 0x00008000000079c5 */ /* 0x000fc40000010000 */
[----:B-1----:R-:W-:Y:S02]  /*7db0*/  F2FP.BF16.F32.PACK_AB R152, R166, R172 ;  /* 0x000000aca698723e */ /* 0x002fe400000010ff */
[----:B--2---:R-:W-:Y:S02]  /*7dc0*/  F2FP.BF16.F32.PACK_AB R154, R169, R168 ;  /* 0x000000a8a99a723e */ /* 0x004fe400000010ff */
[----:B---3--:R-:W-:Y:S02]  /*7dd0*/  F2FP.BF16.F32.PACK_AB R153, R159, R174 ;  /* 0x000000ae9f99723e */ /* 0x008fe400000010ff */
        /* <DEDUP_REMOVED lines=36> */
[----:B------:R-:W-:Y:S01]  /*8020*/  R2UR UR7, R7 ;  /* 0x00000000070772ca */ /* 0x000fe200000e0000 */
[----:B------:R-:W-:Y:S01]  /*8030*/  FADD.FTZ R19, R14, R19 ;  /* 0x000000130e137221 */ /* 0x000fe20000010000 */
[----:B------:R-:W-:Y:S01]  /*8040*/  FADD.FTZ R13, R13, R20 ;  /* 0x000000140d0d7221 */ /* 0x000fe20000010000 */
[----:B------:R-:W2:Y:S02]  /*8050*/  @!P0 LDL.64 R6, [R1+0x68] ;  /* 0x0000680001068983 */ /* 0x000ea40000100a00 */
[----:B------:R-:W-:-:S04]  /*8060*/  FADD.FTZ R19, R18, R19 ;  /* 0x0000001312137221 */ /* 0x000fc80000010000 */
[----:B------:R-:W-:Y:S01]  /*8070*/  FADD.FTZ R156, R156, R19 ;  /* 0x000000139c9c7221 */ /* 0x000fe20000010000 */
[----:B------:R-:W-:Y:S02]  /*8080*/  FADD.FTZ R19, R182, R13 ;  /* 0x0000000db6137221 */ /* 0x000fe40000010000 */
[----:B------:R-:W3:Y:S01]  /*8090*/  @!P0 LDL R13, [R1+0x218] ;  /* 0x00021800010d8983 */ /* 0x000ee20000100800 */
[----:B------:R-:W-:Y:S02]  /*80a0*/  WARPGROUP.DEPBAR.LE gsb0, 0x0 ;  /* 0x00008000000079c5 */ /* 0x000fe40000010000 */
[----:B----4-:R-:W-:Y:S02]  /*80b0*/  F2FP.BF16.F32.PACK_AB R152, R171, R8 ;  /* 0x00000008ab98723e */ /* 0x010fe400000010ff */
[----:B-----5:R-:W-:Y:S02]  /*80c0*/  F2FP.BF16.F32.PACK_AB R154, R173, R170 ;  /* 0x000000aaad9a723e */ /* 0x020fe400000010ff */
[----:B------:R-:W-:-:S02]  /*80d0*/  F2FP.BF16.F32.PACK_AB R153, R179, R178 ;  /* 0x000000b2b399723e */ /* 0x000fc400000010ff */
[----:B------:R-:W-:Y:S01]  /*80e0*/  F2FP.BF16.F32.PACK_AB R155, R15, R180 ;  /* 0x000000b40f9b723e */ /* 0x000fe200000010ff */
        /* <DEDUP_REMOVED lines=79> */
[----:B------:R-:W4:Y:S04]  /*85e0*/  LDL R155, [R1+0x230] ;  /* 0x00023000019b7983 */ /* 0x000f280000100800 */
[----:B------:R-:W5:Y:S04]  /*85f0*/  LDL R153, [R1+0x234] ;  /* 0x0002340001997983 */ /* 0x000f680000100800 */
[----:B0-----:R-:W5:Y:S04]  /*8600*/  LDL R119, [R1+0x238] ;  /* 0x0002380001777983 */ /* 0x001f680000100800 */
        /* <DEDUP_REMOVED lines=124> */
[----:B------:R-:W5:Y:S01]  /*8dd0*/  LDL R18, [R1+0x42c] ;  /* 0x00042c0001127983 */ /* 0x000f620000100800 */
        /* <DEDUP_REMOVED lines=20> */
[----:B--2---:R-:W-:Y:S02]  /*8f20*/  @!P0 MOV R6, R6 ;  /* 0x0000000600068202 */ /* 0x004fe40000000f00 */
[----:B------:R-:W-:Y:S01]  /*8f30*/  FADD.FTZ R171, R171, R8 ;  /* 0x00000008abab7221 */ /* 0x000fe20000010000 */
[----:B------:R-:W-:Y:S02]  /*8f40*/  FADD.FTZ R179, R179, R178 ;  /* 0x000000b2b3b37221 */ /* 0x000fe40000010000 */
[----:B---3--:R-:W-:Y:S02]  /*8f50*/  @!P0 IMAD R13, R13, 0x8, R6 ;  /* 0x000000080d0d8824 */ /* 0x008fe400078e0206 */
        /* <DEDUP_REMOVED lines=14> */
[----:B----4-:R2:W-:Y:S04]  /*9040*/  STL [R1+0x230], R155 ;  /* 0x0002309b01007387 */ /* 0x0105e80000100800 */
        /* <DEDUP_REMOVED lines=128> */
[----:B0-----:R-:W3:Y:S01]  /*9850*/  LDL R0, [R1+0x70] ;  /* 0x0000700001007983 */ /* 0x001ee20000100800 */
[----:B------:R-:W-:Y:S01]  /*9860*/  ISETP.GE.AND P1, PT, R5, 0x1, PT ;  /* 0x000000010500780c */ /* 0x000fe20003f26270 */
[----:B------:R-:W-:Y:S01]  /*9870*/  IMAD.U32 R7, RZ, RZ, UR38 ;  /* 0x00000026ff077e24 */ /* 0x000fe2000f8e00ff */
[----:B------:R-:W-:-:S06]  /*9880*/  UIADD3 UR45, UR45, -0x2, URZ ;  /* 0xfffffffe2d2d7890 */ /* 0x000fcc000fffe03f */
[----:B-1----:R-:W-:Y:S02]  /*9890*/  IMAD.U32 R10, RZ, RZ, UR45 ;  /* 0x0000002dff0a7e24 */ /* 0x002fe4000f8e00ff */
[----:B---3--:R-:W-:-:S05]  /*98a0*/  IMAD.SHL.U32 R0, R0, 0x80, RZ ;  /* 0x0000008000007824 */ /* 0x008fca00078e00ff */
[----:B------:R-:W-:-:S05]  /*98b0*/  IADD3 R7, R0, UR42, -R7 ;  /* 0x0000002a00077c10 */ /* 0x000fca000fffe807 */
[----:B------:R-:W-:Y:S01]  /*98c0*/  IMAD.IADD R4, R7, 0x1, R4 ;  /* 0x0000000107047824 */ /* 0x000fe200078e0204 */
[----:B--2---:R-:W-:Y:S06]  /*98d0*/  @!P1 BRA `(.L_x_2495) ;  /* 0x0000000000409947 */ /* 0x004fec0003800000 */
        /* <DEDUP_REMOVED lines=10> */
.L_x_2497:
[----:B------:R-:W-:-:S13]  /*9980*/  ISETP.NE.AND P1, PT, R5, 0x1, PT ;  /* 0x000000010500780c */ /* 0x000fda0003f25270 */
[----:B------:R-:W-:-:S05]  /*9990*/  @P1 IMAD.HI.U32 R2, R6, R2, RZ ;  /* 0x0000000206021227 */ /* 0x000fca00078e00ff */
[----:B------:R-:W-:-:S07]  /*99a0*/  @P1 SHF.R.U32.HI R6, RZ, R3, R2 ;  /* 0x00000003ff061219 */ /* 0x000fce0000011602 */
.L_x_2498:
[----:B------:R-:W-:Y:S05]  /*99b0*/  BSYNC B0 ;  /* 0x0000000000007941 */ /* 0x000fea0003800000 */
.L_x_2496:
[----:B------:R-:W-:-:S05]  /*99c0*/  IMAD R5, R6, R5, R5 ;  /* 0x0000000506057224 */ /* 0x000fca00078e0205 */
[----:B------:R-:W-:-:S07]  /*99d0*/  VIMNMX R4, R4, R5, PT ;  /* 0x0000000504047248 */ /* 0x000fce0003fe0100 */
.L_x_2495:
        /* <DEDUP_REMOVED lines=8> */
.L_x_2503:
[----:B------:R-:W-:Y:S01]  /*9a60*/  BSSY B0, `(.L_x_2502) ;  /* 0x0000004000007945 */ /* 0x000fe20003800000 */
[----:B------:R-:W-:Y:S01]  /*9a70*/  VIADD R0, R16, 0x178 ;  /* 0x0000017810007836 */ /* 0x000fe20000000000 */
[----:B------:R-:W-:-:S07]  /*9a80*/  MOV R212, 0x9aa0 ;  /* 0x00009aa000d47802 */ /* 0x000fce0000000f00 */
[----:B------:R-:W-:Y:S05]  /*9a90*/  CALL.REL.NOINC `($_ZN7cutlass13device_kernelIN5flash11enable_sm90INS1_16FlashAttnFwdSm90INS1_25CollectiveMainloopFwdSm90ILi2EN4cute5tupleIJNS5_1CILi1EEES8_S8_EEENS6_IJNS7_ILi128EEENS7_ILi96EEENS7_ILi64EEEEEELi256ENS_10bfloat16_tEfNS_4arch4Sm90ELb0ELb1ELb1ELb1ELb0ELb0ELb1ELb1ELb0ELb0ELb0ELb0EEENS1_21CollectiveEpilogueFwdINS6_IJSA_NS7_ILi256EEESB_EEES9_SE_SG_Li256ELb1ELb0ELb0ELb0EEENS1_36VarlenDynamicPersistentTileSchedulerILi128ELi96ELi256ELi32ELb0ELb0ELb1ELb1ELb0ELb1EEEEEEEEEvNT_6ParamsE$_ZZN5flash25CollectiveMainloopFwdSm90ILi2EN4cute5tupleIJNS1_1CILi1EEES4_S4_EEENS2_IJNS3_ILi128EEENS3_ILi96EEENS3_ILi64EEEEEELi256EN7cutlass10bfloat16_tEfNSA_4arch4Sm90ELb0ELb1ELb1ELb1ELb0ELb0ELb1ELb1ELb0ELb0ELb0ELb0EE3mmaINS_16FlashAttnFwdSm90ISE_NS_21CollectiveEpilogueFwdINS2_IJS6_NS3_ILi256EEES7_EEES5_SB_SD_Li256ELb1ELb0ELb0ELb0EEENS_36VarlenDynamicPersistentTileSchedulerILi128ELi96ELi256ELi32ELb0ELb0ELb1ELb1ELb0ELb1EEEE13SharedStorageENS1_6TensorINS1_11ArrayEngineIfLm128EEENS1_6LayoutINS2_IJNS2_IJNS3_ILi2EEEST_NS3_ILi32EEEEEES4_S4_EEENS2_IJNS2_IJS4_ST_NS3_ILi4EEEEEENS3_ILi0EEESZ_EEEEEEENS_7SoftmaxILi2ELi0EEEEEbRKNSE_6ParamsENSA_25PipelineTmaAsyncNoClusterILi2ENSA_16PipelineTmaAsyncILi2EEEEES1B_RNSA_13PipelineStateILj2EEERT0_RT1_iRiRKNS_16SeqlenInfoQKNewKILb1ELb0EEENS2_IJiiiiEEERT_ENKUliT_T0_T1_E_clIZSF_ISO_S12_S14_EbS17_S1B_S1B_S1E_S1G_S1I_iS1J_S1N_S1O_S1Q_EUlRS1R_iE1_NS3_ILb0EEENS3_ILb1EEEEEDaiS1R_S1S_S1T_) ;  /* 0x000001f000587944 */ /* 0x000fea0003c00000 */
[----:B------:R-:W-:Y:S05]  /*9aa0*/  BSYNC B0 ;  /* 0x0000000000007941 */ /* 0x000fea0003800000 */
.L_x_2502:
[C---:B------:R-:W-:Y:S01]  /*9ab0*/  ISETP.GT.AND P1, PT, R10.reuse, R188, PT ;  /* 0x000000bc0a00720c */ /* 0x040fe20003f24270 */
[----:B------:R-:W-:-:S12]  /*9ac0*/  VIADD R10, R10, 0xffffffff ;  /* 0xffffffff0a0a7836 */ /* 0x000fd80000000000 */
[----:B------:R-:W-:Y:S05]  /*9ad0*/  @P1 BRA `(.L_x_2503) ;  /* 0xfffffffc00e01947 */ /* 0x000fea000383ffff */
[----:B------:R-:W-:Y:S05]  /*9ae0*/  BSYNC B1 ;  /* 0x0000000000017941 */ /* 0x000fea0003800000 */
.L_x_2501:
[----:B------:R-:W2:Y:S02]  /*9af0*/  LDL R0, [R1+0x70] ;  /* 0x0000700001007983 */ /* 0x000ea40000100800 */
[----:B--2---:R-:W-:-:S07]  /*9b00*/  IMAD.SHL.U32 R0, R0, 0x80, RZ ;  /* 0x0000008000007824 */ /* 0x004fce00078e00ff */
.L_x_2500:
[----:B------:R-:W-:Y:S05]  /*9b10*/  BSYNC B2 ;  /* 0x0000000000027941 */ /* 0x000fea0003800000 */
.L_x_2499:
[----:B------:R-:W0:Y:S01]  /*9b20*/  LDC R5, c[0x0][0xadc] ;  /* 0x0002b700ff057b82 */ /* 0x000e220000000800 */
[----:B------:R-:W-:-:S06]  /*9b30*/  UIADD3 UR4, UR42, 0x80, -UR38 ;  /* 0x000000802a047890 */ /* 0x000fcc000fffe826 */
[----:B------:R-:W-:Y:S01]  /*9b40*/  VIADD R0, R0, UR4 ;  /* 0x0000000400007c36 */ /* 0x000fe20008000000 */
[----:B------:R-:W-:-:S03]  /*9b50*/  ULDC UR4, c[0x0][0xad4] ;  /* 0x0002b50000047ab9 */ /* 0x000fc60000000800 */
[----:B------:R-:W-:Y:S01]  /*9b60*/  VIADD R2, R0, -UR4 ;  /* 0x8000000400027c36 */ /* 0x000fe20008000000 */
[----:B0-----:R-:W-:-:S13]  /*9b70*/  ISETP.GE.AND P1, PT, R5, 0x1, PT ;  /* 0x000000010500780c */ /* 0x001fda0003f26270 */
[----:B------:R-:W-:Y:S05]  /*9b80*/  @!P1 BRA `(.L_x_2504) ;  /* 0x0000000000449947 */ /* 0x000fea0003800000 */
        /* <DEDUP_REMOVED lines=10> */
.L_x_2506:
[----:B------:R-:W-:-:S13]  /*9c30*/  ISETP.NE.AND P1, PT, R5, 0x1, PT ;  /* 0x000000010500780c */ /* 0x000fda0003f25270 */
[----:B------:R-:W0:Y:S02]  /*9c40*/  @P1 LDC.64 R6, c[0x0][0xae0] ;  /* 0x0002b800ff061b82 */ /* 0x000e240000000a00 */
[----:B0-----:R-:W-:-:S05]  /*9c50*/  @P1 IMAD.HI.U32 R4, R0, R6, RZ ;  /* 0x0000000600041227 */ /* 0x001fca00078e00ff */
[----:B------:R-:W-:-:S07]  /*9c60*/  @P1 SHF.R.U32.HI R0, RZ, R7, R4 ;  /* 0x00000007ff001219 */ /* 0x000fce0000011604 */
.L_x_2507:
[----:B------:R-:W-:Y:S05]  /*9c70*/  BSYNC B0 ;  /* 0x0000000000007941 */ /* 0x000fea0003800000 */
.L_x_2505:
[----:B------:R-:W-:-:S05]  /*9c80*/  IMAD R3, R0, R5, RZ ;  /* 0x0000000500037224 */ /* 0x000fca00078e02ff */
[----:B------:R-:W-:-:S07]  /*9c90*/  VIMNMX R2, R2, R3, !PT ;  /* 0x0000000302027248 */ /* 0x000fce0007fe0100 */
.L_x_2504:
[----:B------:R-:W-:-:S04]  /*9ca0*/  VIADD R2, R2, 0x5f ;  /* 0x0000005f02027836 */ /* 0x000fc80000000000 */
[----:B------:R-:W-:-:S05]  /*9cb0*/  IMAD.HI R2, R2, 0x2aaaaaab, RZ ;  /* 0x2aaaaaab02027827 */ /* 0x000fca00078e02ff */
[----:B------:R-:W-:-:S04]  /*9cc0*/  SHF.R.U32.HI R3, RZ, 0x1f, R2 ;  /* 0x0000001fff037819 */ /* 0x000fc80000011602 */
[----:B------:R-:W-:-:S04]  /*9cd0*/  LEA.HI.SX32 R2, R2, R3, 0x1c ;  /* 0x0000000302027211 */ /* 0x000fc800078fe2ff */
[----:B------:R-:W-:-:S04]  /*9ce0*/  VIMNMX R2, R2, UR43, !PT ;  /* 0x0000002b02027c48 */ /* 0x000fc8000ffe0100 */
[----:B------:R-:W-:-:S13]  /*9cf0*/  ISETP.GE.AND P1, PT, R10, R2, PT ;  /* 0x000000020a00720c */ /* 0x000fda0003f26270 */
[----:B------:R-:W-:Y:S05]  /*9d00*/  @!P1 BRA `(.L_x_2508) ;  /* 0x0000009c00749947 */ /* 0x000fea0003800000 */
.L_x_2525:
[----:B0-----:R-:W2:Y:S04]  /*9d10*/  LD.E R3, desc[UR54][R16.64+0x218] ;  /* 0x0002183610037980 */ /* 0x001ea8000c101900 */
[----:B-1----:R-:W3:Y:S01]  /*9d20*/  LD.E R0, desc[UR54][R16.64+0x220] ;  /* 0x0002203610007980 */ /* 0x002ee2000c101900 */
        /* <DEDUP_REMOVED lines=17> */
[----:B-1----:R-:W-:Y:S01]  /*9e40*/  @!P2 IMAD.MOV.U32 R3, RZ, RZ, RZ ;  /* 0x000000ffff03a224 */ /* 0x002fe200078e00ff */
[----:B--2---:R-:W-:-:S04]  /*9e50*/  LOP3.LUT R0, R0, 0x1, RZ, 0xfc, !PT ;  /* 0x0000000100007812 */ /* 0x004fc800078efcff */
[----:B------:R-:W-:-:S13]  /*9e60*/  ISETP.NE.AND P3, PT, R0, 0x3, PT ;  /* 0x000000030000780c */ /* 0x000fda0003f65270 */
[----:B0-----:R-:W-:Y:S05]  /*9e70*/  @!P3 BRA `(.L_x_2510) ;  /* 0x000000000004b947 */ /* 0x001fea0003800000 */
[----:B------:R-:W-:Y:S01]  /*9e80*/  BPT.TRAP 0x1 ;  /* 0x000000040000795c */ /* 0x000fe20000300000 */
.L_x_2510:
[----:B------:R-:W-:Y:S05]  /*9e90*/  BSYNC B0 ;  /* 0x0000000000007941 */ /* 0x000fea0003800000 */
.L_x_2509:
[----:B------:R-:W2:Y:S01]  /*9ea0*/  LD.E.64 R4, desc[UR54][R20.64+0x8] ;  /* 0x0000083614047980 */ /* 0x000ea2000c101b00 */
[----:B-----5:R-:W-:Y:S02]  /*9eb0*/  SHF.L.U32 R8, R9, 0x1f, RZ ;  /* 0x0000001f09087819 */ /* 0x020fe400000006ff */
[----:B--2---:R-:W-:-:S05]  /*9ec0*/  MOV R4, R4 ;  /* 0x0000000400047202 */ /* 0x004fca0000000f00 */
[----:B------:R-:W-:-:S04]  /*9ed0*/  IMAD R3, R3, 0x8, R4 ;  /* 0x0000000803037824 */ /* 0x000fc800078e0204 */
[----:B------:R0:W1:Y:S01]  /*9ee0*/  SYNCS.PHASECHK.TRANS64.TRYWAIT P2, [R3+URZ], R8 ;  /* 0x00000008030075a7 */ /* 0x000062000804017f */
[----:B------:R-:W2:Y:S04]  /*9ef0*/  LD.E R4, desc[UR54][R20.64+0x1c] ;  /* 0x00001c3614047980 */ /* 0x000ea8000c101900 */
[----:B------:R0:W5:Y:S04]  /*9f00*/  LD.E R0, desc[UR54][R16.64+0x218] ;  /* 0x0002183610007980 */ /* 0x000168000c101900 */
[----:B------:R0:W5:Y:S01]  /*9f10*/  LD.E R6, desc[UR54][R16.64+0x21c] ;  /* 0x00021c3610067980 */ /* 0x000162000c101900 */
[----:B------:R-:W-:Y:S01]  /*9f20*/  BSSY B0, `(.L_x_2511) ;  /* 0x0000005000007945 */ /* 0x000fe20003800000 */
[----:B--2---:R-:W-:-:S04]  /*9f30*/  LOP3.LUT R4, R4, 0x1, RZ, 0xfc, !PT ;  /* 0x0000000104047812 */ /* 0x004fc800078efcff */
[----:B------:R-:W-:-:S13]  /*9f40*/  ISETP.NE.AND P3, PT, R4, 0x3, PT ;  /* 0x000000030400780c */ /* 0x000fda0003f65270 */
[----:B01----:R-:W-:Y:S05]  /*9f50*/  @!P3 BRA `(.L_x_2512) ;  /* 0x000000000004b947 */ /* 0x003fea0003800000 */
[----:B------:R-:W-:Y:S01]  /*9f60*/  BPT.TRAP 0x1 ;  /* 0x000000040000795c */ /* 0x000fe20000300000 */
.L_x_2512:
[----:B------:R-:W-:Y:S05]  /*9f70*/  BSYNC B0 ;  /* 0x0000000000007941 */ /* 0x000fea0003800000 */
.L_x_2511:
[----:B------:R-:W-:Y:S04]  /*9f80*/  BSSY B0, `(.L_x_2513) ;  /* 0x0000008000007945 */ /* 0x000fe80003800000 */
[----:B------:R-:W-:Y:S05]  /*9f90*/  @P2 BRA `(.L_x_2514) ;  /* 0x0000000000182947 */ /* 0x000fea0003800000 */
[----:B------:R-:W2:Y:S01]  /*9fa0*/  LD.E.64 R4, desc[UR54][R20.64+0x8] ;  /* 0x0000083614047980 */ /* 0x000ea2000c101b00 */
[----:B-----5:R-:W-:Y:S02]  /*9fb0*/  SHF.L.U32 R3, R6, 0x1f, RZ ;  /* 0x0000001f06037819 */ /* 0x020fe400000006ff */
[----:B--2---:R-:W-:-:S05]  /*9fc0*/  MOV R5, R4 ;  /* 0x0000000400057202 */ /* 0x004fca0000000f00 */
[----:B------:R-:W-:-:S04]  /*9fd0*/  IMAD R0, R0, 0x8, R5 ;  /* 0x0000000800007824 */ /* 0x000fc800078e0205 */
[----:B------:R-:W0:Y:S02]  /*9fe0*/  SYNCS.PHASECHK.TRANS64.TRYWAIT P2, [R0+URZ], R3 ;  /* 0x00000003000075a7 */ /* 0x000e24000804017f */
[----:B0-----:R-:W-:Y:S05]  /*9ff0*/  @!P2 BRA `(.L_x_2515) ;  /* 0x000001d800a0a947 */ /* 0x001fea0003800000 */
.L_x_2514:
[----:B------:R-:W-:Y:S05]  /*a000*/  BSYNC B0 ;  /* 0x0000000000007941 */ /* 0x000fea0003800000 */
.L_x_2513:
        /* <DEDUP_REMOVED lines=14> */
[----:B0-----:R-:W-:Y:S01]  /*a0f0*/  IMAD.MOV.U32 R0, RZ, RZ, 0x1 ;  /* 0x00000001ff007424 */ /* 0x001fe200078e00ff */
        /* <DEDUP_REMOVED lines=42> */
[----:B0-----:R-:W-:Y:S05]  /*a3a0*/  @!P3 BRA `(.L_x_2517) ;  /* 0x000000000004b947 */ /* 0x001fea0003800000 */
[----:B------:R-:W-:Y:S01]  /*a3b0*/  BPT.TRAP 0x1 ;  /* 0x000000040000795c */ /* 0x000fe20000300000 */
.L_x_2517:
[----:B------:R-:W-:Y:S05]  /*a3c0*/  BSYNC B0 ;  /* 0x0000000000007941 */ /* 0x000fea0003800000 */
.L_x_2516:
[----:B------:R-:W2:Y:S01]  /*a3d0*/  LDL.64 R6, [R1+0x40] ;  /* 0x0000400001067983 */ /* 0x000ea20000100a00 */
[----:B-----5:R-:W-:Y:S02]  /*a3e0*/  SHF.L.U32 R8, R5, 0x1f, RZ ;  /* 0x0000001f05087819 */ /* 0x020fe400000006ff */
[----:B--2---:R-:W-:-:S05]  /*a3f0*/  MOV R6, R6 ;  /* 0x0000000600067202 */ /* 0x004fca0000000f00 */
[----:B------:R-:W-:-:S04]  /*a400*/  IMAD R3, R3, 0x8, R6 ;  /* 0x0000000803037824 */ /* 0x000fc800078e0206 */
[----:B------:R0:W1:Y:S01]  /*a410*/  SYNCS.PHASECHK.TRANS64.TRYWAIT P2, [R3+URZ], R8 ;  /* 0x00000008030075a7 */ /* 0x000062000804017f */
[----:B------:R0:W5:Y:S04]  /*a420*/  LD.E R4, desc[UR54][R16.64+0x218] ;  /* 0x0002183610047980 */ /* 0x000168000c101900 */
[----:B------:R0:W5:Y:S01]  /*a430*/  LD.E R5, desc[UR54][R16.64+0x21c] ;  /* 0x00021c3610057980 */ /* 0x000162000c101900 */
[----:B------:R-:W-:Y:S04]  /*a440*/  BSSY B0, `(.L_x_2518) ;  /* 0x0000003000007945 */ /* 0x000fe80003800000 */
[----:B------:R-:W-:Y:S05]  /*a450*/  @!P3 BRA `(.L_x_2519) ;  /* 0x000000000004b947 */ /* 0x000fea0003800000 */
[----:B------:R-:W-:Y:S01]  /*a460*/  BPT.TRAP 0x1 ;  /* 0x000000040000795c */ /* 0x000fe20000300000 */
.L_x_2519:
[----:B------:R-:W-:Y:S05]  /*a470*/  BSYNC B0 ;  /* 0x0000000000007941 */ /* 0x000fea0003800000 */
.L_x_2518:
[----:B------:R-:W-:Y:S04]  /*a480*/  BSSY B0, `(.L_x_2520) ;  /* 0x0000006000007945 */ /* 0x000fe80003800000 */
[----:B-1----:R-:W-:Y:S05]  /*a490*/  @P2 BRA `(.L_x_2521) ;  /* 0x0000000000102947 */ /* 0x002fea0003800000 */
[----:B-----5:R-:W-:Y:S01]  /*a4a0*/  IMAD R4, R4, 0x8, R6 ;  /* 0x0000000804047824 */ /* 0x020fe200078e0206 */
[----:B------:R-:W-:-:S04]  /*a4b0*/  SHF.L.U32 R5, R5, 0x1f, RZ ;  /* 0x0000001f05057819 */ /* 0x000fc800000006ff */
[----:B------:R-:W1:Y:S02]  /*a4c0*/  SYNCS.PHASECHK.TRANS64.TRYWAIT P2, [R4+URZ], R5 ;  /* 0x00000005040075a7 */ /* 0x000e64000804017f */
[----:B-1----:R-:W-:Y:S05]  /*a4d0*/  @!P2 BRA `(.L_x_2522) ;  /* 0x000001d4007ca947 */ /* 0x002fea0003800000 */
.L_x_2521:
[----:B------:R-:W-:Y:S05]  /*a4e0*/  BSYNC B0 ;  /* 0x0000000000007941 */ /* 0x000fea0003800000 */
.L_x_2520:
[----:B------:R-:W2:Y:S04]  /*a4f0*/  LD.E R11, desc[UR54][R16.64+0x218] ;  /* 0x00021836100b7980 */ /* 0x000ea8000c101900 */
[----:B------:R-:W2:Y:S04]  /*a500*/  LDL.64 R6, [R1+0x118] ;  /* 0x0001180001067983 */ /* 0x000ea80000100a00 */
[----:B0-----:R-:W3:Y:S04]  /*a510*/  LDL R3, [R1+0x90] ;  /* 0x0000900001037983 */ /* 0x001ee80000100800 */
[----:B-1---5:R-:W4:Y:S04]  /*a520*/  LDL.64 R4, [R1+0x110] ;  /* 0x0001100001047983 */ /* 0x022f280000100a00 */
[----:B------:R-:W4:Y:S04]  /*a530*/  LDL.64 R8, [R1+0x110] ;  /* 0x0001100001087983 */ /* 0x000f280000100a00 */
[----:B------:R-:W4:Y:S04]  /*a540*/  LDL.64 R12, [R1+0x110] ;  /* 0x00011000010c7983 */ /* 0x000f280000100a00 */
[----:B------:R-:W4:Y:S01]  /*a550*/  LDL.64 R14, [R1+0x110] ;  /* 0x00011000010e7983 */ /* 0x000f220000100a00 */
[----:B------:R-:W-:Y:S05]  /*a560*/  WARPSYNC.ALL ;  /* 0x0000000000007948 */ /* 0x000fea0003800000 */
[----:B------:R-:W-:Y:S01]  /*a570*/  WARPGROUP.ARRIVE ;  /* 0x00000000000079c5 */ /* 0x000fe20000000000 */
[----:B------:R-:W4:Y:S01]  /*a580*/  LDL.64 R18, [R1+0x110] ;  /* 0x0001100001127983 */ /* 0x000f220000100a00 */
[----:B--2---:R-:W-:Y:S01]  /*a590*/  IMAD R6, R11, 0xc00, R6 ;  /* 0x00000c000b067824 */ /* 0x004fe200078e0206 */
[----:B------:R-:W-:-:S02]  /*a5a0*/  R2UR UR7, R7 ;  /* 0x00000000070772ca */ /* 0x000fc400000e0000 */
[----:B---3--:R-:W-:Y:S02]  /*a5b0*/  ISETP.NE.U32.AND P2, PT, R3, RZ, PT ;  /* 0x000000ff0300720c */ /* 0x008fe40003f45070 */
[----:B------:R-:W-:Y:S02]  /*a5c0*/  R2UR UR6, R6 ;  /* 0x00000000060672ca */ /* 0x000fe400000e0000 */
[----:B----4-:R-:W-:Y:S02]  /*a5d0*/  R2UR UR4, R4 ;  /* 0x00000000040472ca */ /* 0x010fe400000e0000 */
        /* <DEDUP_REMOVED lines=161> */
[----:B------:R-:W-:Y:S04]  /*aff0*/  STL [R1+0x90], R0 ;  /* 0x0000900001007387 */ /* 0x000fe80000100800 */
[----:B------:R-:W-:Y:S01]  /*b000*/  STL [R1+0x90], R0 ;  /* 0x0000900001007387 */ /* 0x000fe20000100800 */
[----:B------:R-:W-:-:S02]  /*b010*/  WARPGROUP.DEPBAR.LE gsb0, 0x0 ;  /* 0x00008000000079c5 */ /* 0x000fc40000010000 */
[----:B------:R-:W-:-:S06]  /*b020*/  WARPGROUP.ARRIVE ;  /* 0x00000000000079c5 */ /* 0x000fcc0000000000 */
[----:B------:R-:W-:Y:S01]  /*b030*/  HGMMA.64x96x16.F32.BF16 R24, gdesc[UR4], R24, gsb0 ;  /* 0x01600000041879f0 */ /* 0x000fe20008001818 */
        /* <DEDUP_REMOVED lines=22> */
[----:B------:R-:W2:Y:S04]  /*b1a0*/  LDL.64 R12, [R1+0x170] ;  /* 0x00017000010c7983 */ /* 0x000ea80000100a00 */
[----:B------:R-:W3:Y:S04]  /*b1b0*/  LD.E.64 R4, desc[UR54][R16.64+0x440] ;  /* 0x0004403610047980 */ /* 0x000ee8000c101b00 */
        /* <DEDUP_REMOVED lines=64> */
[----:B--2---:R-:W2:Y:S02]  /*b5c0*/  LD.E R9, desc[UR54][R12.64] ;  /* 0x000000360c097980 */ /* 0x004ea4000c101900 */
[-C--:B--2---:R-:W-:Y:S01]  /*b5d0*/  FMUL.FTZ R7, R24, R9.reuse ;  /* 0x0000000918077220 */ /* 0x084fe20000410000 */
[-C--:B------:R-:W-:Y:S01]  /*b5e0*/  FMUL.FTZ R8, R25, R9.reuse ;  /* 0x0000000919087220 */ /* 0x080fe20000410000 */
[----:B------:R-:W-:-:S04]  /*b5f0*/  FMUL.FTZ R11, R28, R9 ;  /* 0x000000091c0b7220 */ /* 0x000fc80000410000 */
[----:B------:R-:W3:Y:S01]  /*b600*/  MUFU.TANH R7, R7 ;  /* 0x0000000700077308 */ /* 0x000ee20000002400 */
[-C--:B------:R-:W-:Y:S01]  /*b610*/  FMUL.FTZ R18, R29, R9.reuse ;  /* 0x000000091d127220 */ /* 0x080fe20000410000 */
[----:B------:R-:W-:-:S06]  /*b620*/  FMUL.FTZ R24, R32, R9 ;  /* 0x0000000920187220 */ /* 0x000fcc0000410000 */
[----:B------:R-:W2:Y:S01]  /*b630*/  MUFU.TANH R8, R8 ;  /* 0x0000000800087308 */ /* 0x000ea20000002400 */
[-C--:B------:R-:W-:Y:S01]  /*b640*/  FMUL.FTZ R6, R26, R9.reuse ;  /* 0x000000091a067220 */ /* 0x080fe20000410000 */
[----:B------:R-:W-:-:S06]  /*b650*/  FMUL.FTZ R26, R33, R9 ;  /* 0x00000009211a7220 */ /* 0x000fcc0000410000 */
[----:B------:R3:W0:Y:S01]  /*b660*/  MUFU.TANH R12, R11 ;  /* 0x0000000b000c7308 */ /* 0x0006220000002400 */
[----:B------:R-:W-:-:S07]  /*b670*/  FMUL.FTZ R28, R36, R9 ;  /* 0x00000009241c7220 */ /* 0x000fce0000410000 */
[----:B------:R-:W1:Y:S01]  /*b680*/  MUFU.TANH R18, R18 ;  /* 0x0000001200127308 */ /* 0x000e620000002400 */
[----:B---3--:R-:W-:Y:S01]  /*b690*/  FMNMX.FTZ R11, R7, R4, !PT ;  /* 0x00000004070b7209 */ /* 0x008fe20007810000 */
[-C--:B------:R-:W-:Y:S01]  /*b6a0*/  FMUL.FTZ R32, R37, R9.reuse ;  /* 0x0000000925207220 */ /* 0x080fe20000410000 */
[-C--:B------:R-:W-:Y:S01]  /*b6b0*/  FMUL.FTZ R40, R40, R9.reuse ;  /* 0x0000000928287220 */ /* 0x080fe20000410000 */
[----:B------:R-:W-:-:S04]  /*b6c0*/  FMUL.FTZ R76, R41, R9 ;  /* 0x00000009294c7220 */ /* 0x000fc80000410000 */
        /* <DEDUP_REMOVED lines=9> */
[----:B0-----:R-:W-:Y:S01]  /*b760*/  FMNMX.FTZ R11, R12, R11, !PT ;  /* 0x0000000b0c0b7209 */ /* 0x001fe20007810000 */
[-C--:B------:R-:W-:Y:S01]  /*b770*/  FMUL.FTZ R36, R53, R9.reuse ;  /* 0x0000000935247220 */ /* 0x080fe20000410000 */
[-C--:B------:R-:W-:Y:S01]  /*b780*/  FMUL.FTZ R72, R61, R9.reuse ;  /* 0x000000093d487220 */ /* 0x080fe20000410000 */
[-C--:B------:R-:W-:Y:S01]  /*b790*/  FMUL.FTZ R74, R64, R9.reuse ;  /* 0x00000009404a7220 */ /* 0x080fe20000410000 */
[-C--:B------:R-:W-:Y:S01]  /*b7a0*/  FMUL.FTZ R78, R65, R9.reuse ;  /* 0x00000009414e7220 */ /* 0x080fe20000410000 */
[-C--:B------:R-:W-:Y:S01]  /*b7b0*/  FMUL.FTZ R88, R68, R9.reuse ;  /* 0x0000000944587220 */ /* 0x080fe20000410000 */
[----:B------:R-:W-:Y:S01]  /*b7c0*/  FMUL.FTZ R90, R69, R9 ;  /* 0x00000009455a7220 */ /* 0x000fe20000410000 */
[----:B------:R-:W0:Y:S01]  /*b7d0*/  MUFU.TANH R28, R28 ;  /* 0x0000001c001c7308 */ /* 0x000e220000002400 */
[----:B-1----:R-:W-:Y:S01]  /*b7e0*/  FMNMX.FTZ R11, R18, R11, !PT ;  /* 0x0000000b120b7209 */ /* 0x002fe20007810000 */
[-C--:B------:R-:W-:Y:S01]  /*b7f0*/  FMUL.FTZ R130, R30, R9.reuse ;  /* 0x000000091e827220 */ /* 0x080fe20000410000 */
[-C--:B------:R-:W-:Y:S01]  /*b800*/  FMUL.FTZ R3, R27, R9.reuse ;  /* 0x000000091b037220 */ /* 0x080fe20000410000 */
[-C--:B------:R-:W-:Y:S01]  /*b810*/  FMUL.FTZ R132, R31, R9.reuse ;  /* 0x000000091f847220 */ /* 0x080fe20000410000 */
[-C--:B------:R-:W-:Y:S01]  /*b820*/  FMUL.FTZ R142, R34, R9.reuse ;  /* 0x00000009228e7220 */ /* 0x080fe20000410000 */
[-C--:B------:R-:W-:Y:S01]  /*b830*/  FMUL.FTZ R184, R35, R9.reuse ;  /* 0x0000000923b87220 */ /* 0x080fe20000410000 */
[----:B------:R-:W-:Y:S01]  /*b840*/  FMUL.FTZ R226, R38, R9 ;  /* 0x0000000926e27220 */ /* 0x000fe20000410000 */
[----:B------:R-:W1:Y:S01]  /*b850*/  MUFU.TANH R32, R32 ;  /* 0x0000002000207308 */ /* 0x000e620000002400 */
        /* <DEDUP_REMOVED lines=21> */
[----:B------:R-:W-:Y:S01]  /*b9b0*/  FMUL.FTZ R71, R71, R9 ;  /* 0x0000000947477220 */ /* 0x000fe20000410000 */
[----:B------:R-:W4:Y:S01]  /*b9c0*/  LD.E R33, desc[UR54][R16.64+0x238] ;  /* 0x0002383610217980 */ /* 0x000f22000c101900 */
[----:B------:R-:W0:Y:S01]  /*b9d0*/  MUFU.TANH R80, R80 ;  /* 0x0000005000507308 */ /* 0x000e220000002400 */
[----:B-1----:R-:W-:-:S02]  /*b9e0*/  FMNMX.FTZ R11, R32, R11, !PT ;  /* 0x0000000b200b7209 */ /* 0x002fc40007810000 */
[----:B------:R-:W4:Y:S04]  /*b9f0*/  LD.E R45, desc[UR54][R16.64+0x25c] ;  /* 0x00025c36102d7980 */ /* 0x000f28000c101900 */
[----:B------:R-:W4:Y:S01]  /*ba00*/  LD.E R41, desc[UR54][R16.64+0x26c] ;  /* 0x00026c3610297980 */ /* 0x000f22000c101900 */
[----:B------:R-:W1:Y:S01]  /*ba10*/  MUFU.TANH R82, R82 ;  /* 0x0000005200527308 */ /* 0x000e620000002400 */
[----:B---3--:R-:W-:Y:S01]  /*ba20*/  FMNMX.FTZ R11, R40, R11, !PT ;  /* 0x0000000b280b7209 */ /* 0x008fe20007810000 */
[----:B------:R-:W-:Y:S01]  /*ba30*/  FMUL.FTZ R48, R57, R9 ;  /* 0x0000000939307220 */ /* 0x000fe20000410000 */
[----:B------:R-:W3:Y:S04]  /*ba40*/  LD.E R34, desc[UR54][R16.64+0x250] ;  /* 0x0002503610227980 */ /* 0x000ee8000c101900 */
[----:B------:R-:W3:Y:S01]  /*ba50*/  LD.E R37, desc[UR54][R16.64+0x288] ;  /* 0x0002883610257980 */ /* 0x000ee2000c101900 */
[----:B------:R-:W1:Y:S01]  /*ba60*/  MUFU.TANH R84, R84 ;  /* 0x0000005400547308 */ /* 0x000e620000002400 */
[----:B--2---:R-:W-:-:S02]  /*ba70*/  FMNMX.FTZ R11, R76, R11, !PT ;  /* 0x0000000b4c0b7209 */ /* 0x004fc40007810000 */
[----:B------:R-:W2:Y:S04]  /*ba80*/  LD.E R38, desc[UR54][R16.64+0x260] ;  /* 0x0002603610267980 */ /* 0x000ea8000c101900 */
[----:B------:R-:W2:Y:S01]  /*ba90*/  LD.E R49, desc[UR54][R16.64+0x2b8] ;  /* 0x0002b83610317980 */ /* 0x000ea2000c101900 */
[----:B------:R-:W1:Y:S01]  /*baa0*/  MUFU.TANH R86, R86 ;  /* 0x0000005600567308 */ /* 0x000e620000002400 */
[----:B0-----:R-:W-:Y:S02]  /*bab0*/  FMNMX.FTZ R11, R80, R11, !PT ;  /* 0x0000000b500b7209 */ /* 0x001fe40007810000 */
[----:B------:R-:W3:Y:S05]  /*bac0*/  LD.E R42, desc[UR54][R16.64+0x264] ;  /* 0x00026436102a7980 */ /* 0x000eea000c101900 */
[----:B------:R-:W0:Y:S01]  /*bad0*/  MUFU.TANH R52, R52 ;  /* 0x0000003400347308 */ /* 0x000e220000002400 */
[----:B-1----:R-:W-:Y:S01]  /*bae0*/  FMNMX.FTZ R11, R82, R11, !PT ;  /* 0x0000000b520b7209 */ /* 0x002fe20007810000 */
[----:B------:R-:W2:Y:S04]  /*baf0*/  LD.E R50, desc[UR54][R16.64+0x284] ;  /* 0x0002843610327980 */ /* 0x000ea8000c101900 */
        /* <DEDUP_REMOVED lines=9> */
[----:B------:R-:W1:Y:S01]  /*bb90*/  MUFU.TANH R48, R48 ;  /* 0x0000003000307308 */ /* 0x000e620000002400 */
[----:B0-----:R-:W-:Y:S01]  /*bba0*/  FMNMX.FTZ R11, R52, R11, !PT ;  /* 0x0000000b340b7209 */ /* 0x001fe20007810000 */
[----:B------:R-:W2:Y:S06]  /*bbb0*/  LD.E R62, desc[UR54][R16.64+0x2c4] ;  /* 0x0002c436103e7980 */ /* 0x000eac000c101900 */
[----:B------:R-:W0:Y:S01]  /*bbc0*/  MUFU.TANH R60, R60 ;  /* 0x0000003c003c7308 */ /* 0x000e220000002400 */
[----:B-1----:R-:W-:Y:S01]  /*bbd0*/  FMNMX.FTZ R11, R36, R11, !PT ;  /* 0x0000000b240b7209 */ /* 0x002fe20007810000 */
[----:B------:R-:W2:Y:S04]  /*bbe0*/  LD.E R66, desc[UR54][R16.64+0x2d0] ;  /* 0x0002d03610427980 */ /* 0x000ea8000c101900 */
[----:B------:R-:W2:Y:S02]  /*bbf0*/  LD.E R61, desc[UR54][R16.64+0x2e8] ;  /* 0x0002e836103d7980 */ /* 0x000ea4000c101900 */
[----:B------:R-:W1:Y:S01]  /*bc00*/  MUFU.TANH R72, R72 ;  /* 0x0000004800487308 */ /* 0x000e620000002400 */
[----:B------:R-:W-:Y:S01]  /*bc10*/  FMNMX.FTZ R11, R44, R11, !PT ;  /* 0x0000000b2c0b7209 */ /* 0x000fe20007810000 */
[----:B------:R-:W2:Y:S06]  /*bc20*/  LD.E R68, desc[UR54][R16.64+0x2e0] ;  /* 0x0002e03610447980 */ /* 0x000eac000c101900 */
        /* <DEDUP_REMOVED lines=13> */
[----:B------:R-:W2:Y:S03]  /*bd00*/  LD.E R39, desc[UR54][R16.64+0x278] ;  /* 0x0002783610277980 */ /* 0x000ea6000c101900 */
[----:B------:R-:W-:Y:S01]  /*bd10*/  FMNMX.FTZ R11, R78, R11, !PT ;  /* 0x0000000b4e0b7209 */ /* 0x000fe20007810000 */
[----:B------:R-:W2:Y:S03]  /*bd20*/  LD.E R35, desc[UR54][R16.64+0x27c] ;  /* 0x00027c3610237980 */ /* 0x000ea6000c101900 */
[----:B0-----:R-:W-:Y:S01]  /*bd30*/  FMNMX.FTZ R11, R88, R11, !PT ;  /* 0x0000000b580b7209 */ /* 0x001fe20007810000 */
[----:B------:R-:W0:Y:S01]  /*bd40*/  MUFU.TANH R6, R6 ;  /* 0x0000000600067308 */ /* 0x000e220000002400 */
[----:B------:R-:W2:Y:S04]  /*bd50*/  LD.E R57, desc[UR54][R16.64+0x28c] ;  /* 0x00028c3610397980 */ /* 0x000ea8000c101900 */
[----:B------:R-:W2:Y:S01]  /*bd60*/  LD.E R55, desc[UR54][R16.64+0x298] ;  /* 0x0002983610377980 */ /* 0x000ea2000c101900 */
[----:B-1----:R-:W-:-:S02]  /*bd70*/  FMNMX.FTZ R13, R90, R11, !PT ;  /* 0x0000000b5a0d7209 */ /* 0x002fc40007810000 */
[----:B------:R-:W1:Y:S01]  /*bd80*/  MUFU.TANH R3, R3 ;  /* 0x0000000300037308 */ /* 0x000e620000002400 */
[----:B------:R-:W2:Y:S04]  /*bd90*/  LD.E R47, desc[UR54][R16.64+0x2a8] ;  /* 0x0002a836102f7980 */ /* 0x000ea8000c101900 */
[----:B------:R-:W0:Y:S03]  /*bda0*/  SHFL.BFLY PT, R14, R13, 0x2, 0x1f ;  /* 0x0c401f000d0e7f89 */ /* 0x000e2600000e0000 */
[----:B------:R-:W1:Y:S01]  /*bdb0*/  MUFU.TANH R130, R130 ;  /* 0x0000008200827308 */ /* 0x000e620000002400 */
[----:B------:R-:W2:Y:S04]  /*bdc0*/  LD.E R51, desc[UR54][R16.64+0x2ac] ;  /* 0x0002ac3610337980 */ /* 0x000ea8000c101900 */
[----:B------:R-:W2:Y:S03]  /*bdd0*/  LD.E R67, desc[UR54][R16.64+0x2c8] ;  /* 0x0002c83610437980 */ /* 0x000ea6000c101900 */
[----:B------:R-:W1:Y:S01]  /*bde0*/  MUFU.TANH R132, R132 ;  /* 0x0000008400847308 */ /* 0x000e620000002400 */
[----:B------:R-:W2:Y:S04]  /*bdf0*/  LD.E R59, desc[UR54][R16.64+0x2cc] ;  /* 0x0002cc36103b7980 */ /* 0x000ea8000c101900 */
[----:B------:R-:W2:Y:S01]  /*be00*/  LD.E R63, desc[UR54][R16.64+0x2dc] ;  /* 0x0002dc36103f7980 */ /* 0x000ea2000c101900 */
[----:B0-----:R-:W-:-:S05]  /*be10*/  FMNMX.FTZ R11, R13, R14, !PT ;  /* 0x0000000e0d0b7209 */ /* 0x001fca0007810000 */
[----:B------:R-:W0:Y:S01]  /*be20*/  SHFL.BFLY PT, R30, R11, 0x1, 0x1f ;  /* 0x0c201f000b1e7f89 */ /* 0x000e2200000e0000 */
[----:B------:R-:W1:Y:S01]  /*be30*/  MUFU.TANH R142, R142 ;  /* 0x0000008e008e7308 */ /* 0x000e620000002400 */
[----:B------:R-:W-:-:S07]  /*be40*/  FMNMX.FTZ R20, R6, R5, !PT ;  /* 0x0000000506147209 */ /* 0x000fce0007810000 */
[----:B------:R-:W1:Y:S08]  /*be50*/  MUFU.TANH R184, R184 ;  /* 0x000000b800b87308 */ /* 0x000e700000002400 */
[----:B------:R-:W1:Y:S01]  /*be60*/  MUFU.TANH R226, R226 ;  /* 0x000000e200e27308 */ /* 0x000e620000002400 */
[----:B0-----:R-:W-:Y:S02]  /*be70*/  FMNMX.FTZ R15, R11, R30, !PT ;  /* 0x0000001e0b0f7209 */ /* 0x001fe40007810000 */
[----:B-1----:R-:W-:-:S05]  /*be80*/  FMNMX.FTZ R11, R3, R20, !PT ;  /* 0x00000014030b7209 */ /* 0x002fca0007810000 */
[----:B------:R-:W0:Y:S01]  /*be90*/  MUFU.TANH R182, R182 ;  /* 0x000000b600b67308 */ /* 0x000e220000002400 */
[----:B------:R-:W-:-:S07]  /*bea0*/  FMUL.FTZ R14, R46, R9 ;  /* 0x000000092e0e7220 */ /* 0x000fce0000410000 */
[----:B------:R-:W1:Y:S01]  /*beb0*/  MUFU.TANH R176, R176 ;  /* 0x000000b000b07308 */ /* 0x000e620000002400 */
[----:B------:R-:W-:-:S07]  /*bec0*/  FMNMX.FTZ R11, R130, R11, !PT ;  /* 0x0000000b820b7209 */ /* 0x000fce0007810000 */
[----:B------:R-:W1:Y:S01]  /*bed0*/  MUFU.TANH R166, R166 ;  /* 0x000000a600a67308 */ /* 0x000e620000002400 */
[----:B------:R-:W-:-:S07]  /*bee0*/  FMNMX.FTZ R11, R132, R11, !PT ;  /* 0x0000000b840b7209 */ /* 0x000fce0007810000 */
[----:B------:R-:W-:Y:S01]  /*bef0*/  MUFU.TANH R158, R158 ;  /* 0x0000009e009e7308 */ /* 0x000fe20000002400 */
[----:B------:R-:W-:-:S07]  /*bf00*/  FMNMX.FTZ R11, R142, R11, !PT ;  /* 0x0000000b8e0b7209 */ /* 0x000fce0007810000 */
[----:B------:R-:W-:Y:S01]  /*bf10*/  MUFU.TANH R160, R160 ;  /* 0x000000a000a07308 */ /* 0x000fe20000002400 */
[----:B------:R-:W-:-:S07]  /*bf20*/  FMNMX.FTZ R11, R184, R11, !PT ;  /* 0x0000000bb80b7209 */ /* 0x000fce0007810000 */
[----:B------:R-:W-:Y:S01]  /*bf30*/  MUFU.TANH R168, R168 ;  /* 0x000000a800a87308 */ /* 0x000fe20000002400 */
[----:B------:R-:W-:-:S07]  /*bf40*/  FMNMX.FTZ R11, R226, R11, !PT ;  /* 0x0000000be20b7209 */ /* 0x000fce0007810000 */
[----:B------:R-:W-:Y:S01]  /*bf50*/  MUFU.TANH R174, R174 ;  /* 0x000000ae00ae7308 */ /* 0x000fe20000002400 */
[----:B0-----:R-:W-:-:S07]  /*bf60*/  FMNMX.FTZ R11, R182, R11, !PT ;  /* 0x0000000bb60b7209 */ /* 0x001fce0007810000 */
[----:B------:R-:W-:Y:S08]  /*bf70*/  MUFU.TANH R214, R214 ;  /* 0x000000d600d67308 */ /* 0x000ff00000002400 */
        /* <DEDUP_REMOVED lines=8> */
[----:B------:R-:W-:Y:S04]  /*c000*/  ST.E desc[UR54][R16.64+0x440], R13 ;  /* 0x0004400d10007985 */ /* 0x000fe8000c101936 */
[----:B------:R-:W3:Y:S03]  /*c010*/  LD.E R30, desc[UR54][R16.64+0x240] ;  /* 0x00024036101e7980 */ /* 0x000ee6000c101900 */
[----:B------:R-:W0:Y:S01]  /*c020*/  MUFU.TANH R14, R14 ;  /* 0x0000000e000e7308 */ /* 0x000e220000002400 */
[----:B-1----:R-:W-:Y:S01]  /*c030*/  FMNMX.FTZ R11, R176, R11, !PT ;  /* 0x0000000bb00b7209 */ /* 0x002fe20007810000 */
[----:B------:R-:W2:Y:S03]  /*c040*/  LD.E R46, desc[UR54][R16.64+0x280] ;  /* 0x00028036102e7980 */ /* 0x000ea6000c101900 */
[----:B------:R-:W-:-:S04]  /*c050*/  FMNMX.FTZ R11, R166, R11, !PT ;  /* 0x0000000ba60b7209 */ /* 0x000fc80007810000 */
[----:B0-----:R-:W-:-:S04]  /*c060*/  FMNMX.FTZ R11, R14, R11, !PT ;  /* 0x0000000b0e0b7209 */ /* 0x001fc80007810000 */
        /* <DEDUP_REMOVED lines=11> */
[----:B------:R-:W-:Y:S01]  /*c120*/  FMNMX.FTZ R20, R73, R20, !PT ;  /* 0x0000001449147209 */ /* 0x000fe20007810000 */
[----:B------:R0:W-:Y:S03]  /*c130*/  ST.E desc[UR54][R16.64+0x440], R15 ;  /* 0x0004400f10007985 */ /* 0x0001e6000c101936 */
[----:B------:R-:W-:Y:S01]  /*c140*/  FMNMX.FTZ R9, R71, R20, !PT ;  /* 0x0000001447097209 */ /* 0x000fe20007810000 */
[----:B------:R-:W4:Y:S04]  /*c150*/  LD.E R19, desc[UR54][R16.64+0x440] ;  /* 0x0004403610137980 */ /* 0x000f28000c101900 */
[----:B------:R-:W-:Y:S04]  /*c160*/  ST.E desc[UR54][R16.64+0x444], R9 ;  /* 0x0004440910007985 */ /* 0x000fe8000c101936 */
[----:B------:R-:W3:Y:S04]  /*c170*/  LD.E R11, desc[UR54][R16.64+0x444] ;  /* 0x00044436100b7980 */ /* 0x000ee8000c101900 */
[----:B0-----:R-:W2:Y:S04]  /*c180*/  LD.E R15, desc[UR54][R16.64+0x450] ;  /* 0x00045036100f7980 */ /* 0x001ea8000c101900 */
[----:B------:R-:W2:Y:S01]  /*c190*/  LD.E R20, desc[UR54][R16.64+0x454] ;  /* 0x0004543610147980 */ /* 0x000ea2000c101900 */
[----:B----4-:R-:W-:-:S04]  /*c1a0*/  FMUL.FTZ R27, R19, R21 ;  /* 0x00000015131b7220 */ /* 0x010fc80000410000 */
[----:B------:R-:W-:Y:S02]  /*c1b0*/  FFMA.FTZ R153, R8, R21, -R27 ;  /* 0x0000001508997223 */ /* 0x000fe4000001081b */
[----:B---3--:R-:W0:Y:S02]  /*c1c0*/  SHFL.BFLY PT, R8, R11, 0x2, 0x1f ;  /* 0x0c401f000b087f89 */ /* 0x008e2400000e0000 */
[----:B0-----:R-:W-:-:S05]  /*c1d0*/  FMNMX.FTZ R8, R11, R8, !PT ;  /* 0x000000080b087209 */ /* 0x001fca0007810000 */
[----:B------:R-:W0:Y:S01]  /*c1e0*/  SHFL.BFLY PT, R9, R8, 0x1, 0x1f ;  /* 0x0c201f0008097f89 */ /* 0x000e2200000e0000 */
[-C--:B------:R-:W-:Y:S01]  /*c1f0*/  FFMA.FTZ R29, R88, R21.reuse, -R27 ;  /* 0x00000015581d7223 */ /* 0x080fe2000001081b */
[----:B------:R-:W-:Y:S01]  /*c200*/  FADD.FTZ R4, R4, -R19 ;  /* 0x8000001304047221 */ /* 0x000fe20000010000 */
[----:B------:R-:W-:-:S03]  /*c210*/  FFMA.FTZ R152, R7, R21, -R27 ;  /* 0x0000001507987223 */ /* 0x000fc6000001081b */
[-C--:B------:R-:W-:Y:S01]  /*c220*/  FMUL.FTZ R4, R4, R21.reuse ;  /* 0x0000001504047220 */ /* 0x080fe20000410000 */
[----:B------:R-:W-:Y:S02]  /*c230*/  FFMA.FTZ R155, R12, R21, -R27 ;  /* 0x000000150c9b7223 */ /* 0x000fe4000001081b */
[----:B------:R-:W-:Y:S01]  /*c240*/  MUFU.EX2 R152, R152 ;  /* 0x0000009800987308 */ /* 0x000fe20000000800 */
[----:B0-----:R-:W-:-:S05]  /*c250*/  FMNMX.FTZ R88, R8, R9, !PT ;  /* 0x0000000908587209 */ /* 0x001fca0007810000 */
[----:B------:R-:W-:Y:S01]  /*c260*/  FADD.FTZ R100, R5, -R88 ;  /* 0x8000005805647221 */ /* 0x000fe20000010000 */
[-C--:B------:R-:W-:Y:S01]  /*c270*/  FMUL.FTZ R77, R88, R21.reuse ;  /* 0x00000015584d7220 */ /* 0x080fe20000410000 */
[----:B------:R-:W2:Y:S01]  /*c280*/  MUFU.EX2 R25, R4 ;  /* 0x0000000400197308 */ /* 0x000ea20000000800 */
[-C--:B------:R-:W-:Y:S01]  /*c290*/  FFMA.FTZ R154, R18, R21.reuse, -R27 ;  /* 0x00000015129a7223 */ /* 0x080fe2000001081b */
[----:B------:R-:W-:Y:S01]  /*c2a0*/  FMUL.FTZ R100, R21, R100 ;  /* 0x0000006415647220 */ /* 0x000fe20000410000 */
[-CC-:B------:R-:W-:Y:S01]  /*c2b0*/  FFMA.FTZ R185, R6, R21.reuse, -R77.reuse ;  /* 0x0000001506b97223 */ /* 0x180fe2000001084d */
[-CC-:B------:R-:W-:Y:S01]  /*c2c0*/  FFMA.FTZ R186, R3, R21.reuse, -R77.reuse ;  /* 0x0000001503ba7223 */ /* 0x180fe2000001084d */
[----:B------:R-:W-:-:S03]  /*c2d0*/  FFMA.FTZ R6, R130, R21, -R77 ;  /* 0x0000001582067223 */ /* 0x000fc6000001084d */
[----:B------:R-:W-:Y:S01]  /*c2e0*/  MUFU.EX2 R153, R153 ;  /* 0x0000009900997308 */ /* 0x000fe20000000800 */
[-C--:B------:R-:W-:Y:S01]  /*c2f0*/  FFMA.FTZ R181, R132, R21.reuse, -R77 ;  /* 0x0000001584b57223 */ /* 0x080fe2000001084d */
[-C--:B------:R-:W-:Y:S01]  /*c300*/  FFMA.FTZ R7, R24, R21.reuse, -R27 ;  /* 0x0000001518077223 */ /* 0x080fe2000001081b */
[----:B------:R-:W-:-:S05]  /*c310*/  FFMA.FTZ R179, R142, R21, -R77 ;  /* 0x000000158eb37223 */ /* 0x000fca000001084d */
[----:B------:R-:W-:Y:S01]  /*c320*/  MUFU.EX2 R155, R155 ;  /* 0x0000009b009b7308 */ /* 0x000fe20000000800 */
[-C--:B------:R-:W-:Y:S01]  /*c330*/  FFMA.FTZ R180, R26, R21.reuse, -R27 ;  /* 0x000000151ab47223 */ /* 0x080fe2000001081b */
[-CC-:B------:R-:W-:Y:S01]  /*c340*/  FFMA.FTZ R173, R176, R21.reuse, -R77.reuse ;  /* 0x00000015b0ad7223 */ /* 0x180fe2000001084d */
[-C--:B------:R-:W-:Y:S01]  /*c350*/  FFMA.FTZ R184, R184, R21.reuse, -R77 ;  /* 0x00000015b8b87223 */ /* 0x080fe2000001084d */
[-C--:B------:R-:W-:Y:S01]  /*c360*/  FFMA.FTZ R175, R28, R21.reuse, -R27 ;  /* 0x000000151caf7223 */ /* 0x080fe2000001081b */
[-C--:B------:R-:W-:Y:S01]  /*c370*/  FFMA.FTZ R177, R226, R21.reuse, -R77 ;  /* 0x00000015e2b17223 */ /* 0x080fe2000001084d */
[-C--:B------:R-:W-:Y:S01]  /*c380*/  FFMA.FTZ R178, R32, R21.reuse, -R27 ;  /* 0x0000001520b27223 */ /* 0x080fe2000001081b */
[-CC-:B------:R-:W-:Y:S01]  /*c390*/  FFMA.FTZ R182, R182, R21.reuse, -R77.reuse ;  /* 0x00000015b6b67223 */ /* 0x180fe2000001084d */
[----:B------:R-:W-:Y:S01]  /*c3a0*/  MUFU.EX2 R100, R100 ;  /* 0x0000006400647308 */ /* 0x000fe20000000800 */
[-CC-:B------:R-:W-:Y:S01]  /*c3b0*/  FFMA.FTZ R171, R14, R21.reuse, -R77.reuse ;  /* 0x000000150eab7223 */ /* 0x180fe2000001084d */
[-CC-:B------:R-:W-:Y:S01]  /*c3c0*/  FFMA.FTZ R85, R158, R21.reuse, -R77.reuse ;  /* 0x000000159e557223 */ /* 0x180fe2000001084d */
[-C--:B------:R-:W-:Y:S01]  /*c3d0*/  FFMA.FTZ R165, R160, R21.reuse, -R77 ;  /* 0x00000015a0a57223 */ /* 0x080fe2000001084d */
[-CC-:B------:R-:W-:Y:S01]  /*c3e0*/  FFMA.FTZ R172, R40, R21.reuse, -R27.reuse ;  /* 0x0000001528ac7223 */ /* 0x180fe2000001081b */
[-CC-:B------:R-:W-:Y:S01]  /*c3f0*/  FFMA.FTZ R169, R76, R21.reuse, -R27.reuse ;  /* 0x000000154ca97223 */ /* 0x180fe2000001081b */
[-CC-:B------:R-:W-:Y:S01]  /*c400*/  FFMA.FTZ R167, R80, R21.reuse, -R27.reuse ;  /* 0x0000001550a77223 */ /* 0x180fe2000001081b */
[-CC-:B------:R-:W-:Y:S01]  /*c410*/  FFMA.FTZ R170, R82, R21.reuse, -R27.reuse ;  /* 0x0000001552aa7223 */ /* 0x180fe2000001081b */
[----:B------:R-:W0:Y:S01]  /*c420*/  MUFU.EX2 R185, R185 ;  /* 0x000000b900b97308 */ /* 0x000e220000000800 */
        /* <DEDUP_REMOVED lines=8> */
[-C--:B------:R-:W-:Y:S01]  /*c4b0*/  FFMA.FTZ R176, R166, R21.reuse, -R77 ;  /* 0x00000015a6b07223 */ /* 0x080fe2000001084d */
[-CC-:B------:R-:W-:Y:S01]  /*c4c0*/  FFMA.FTZ R11, R74, R21.reuse, -R27.reuse ;  /* 0x000000154a0b7223 */ /* 0x180fe2000001081b */
[-CC-:B------:R-:W-:Y:S01]  /*c4d0*/  FFMA.FTZ R12, R78, R21.reuse, -R27.reuse ;  /* 0x000000154e0c7223 */ /* 0x180fe2000001081b */
[-C--:B------:R-:W-:Y:S01]  /*c4e0*/  FFMA.FTZ R9, R90, R21.reuse, -R27 ;  /* 0x000000155a097223 */ /* 0x080fe2000001081b */
[-CC-:B------:R-:W-:Y:S01]  /*c4f0*/  FFMA.FTZ R168, R168, R21.reuse, -R77.reuse ;  /* 0x00000015a8a87223 */ /* 0x180fe2000001084d */
[-CC-:B------:R-:W-:Y:S01]  /*c500*/  FFMA.FTZ R163, R174, R21.reuse, -R77.reuse ;  /* 0x00000015aea37223 */ /* 0x180fe2000001084d */
[-CC-:B------:R-:W-:Y:S01]  /*c510*/  FFMA.FTZ R216, R216, R21.reuse, -R77.reuse ;  /* 0x00000015d8d87223 */ /* 0x180fe2000001084d */
[----:B------:R-:W3:Y:S01]  /*c520*/  MUFU.EX2 R6, R6 ;  /* 0x0000000600067308 */ /* 0x000ee20000000800 */
[--C-:B------:R-:W-:Y:S01]  /*c530*/  FFMA.FTZ R166, R214, R21, -R77.reuse ;  /* 0x00000015d6a67223 */ /* 0x100fe2000001084d */
[----:B--2---:R-:W-:Y:S01]  /*c540*/  FFMA.FTZ R214, R25, R15, R152 ;  /* 0x0000000f19d67223 */ /* 0x004fe20000010098 */
[-CC-:B------:R-:W-:Y:S01]  /*c550*/  FFMA.FTZ R228, R228, R21.reuse, -R77.reuse ;  /* 0x00000015e4e47223 */ /* 0x180fe2000001084d */
[-CC-:B------:R-:W-:Y:S01]  /*c560*/  FFMA.FTZ R236, R236, R21.reuse, -R77.reuse ;  /* 0x00000015ecec7223 */ /* 0x180fe2000001084d */
[-C--:B------:R-:W-:Y:S01]  /*c570*/  FFMA.FTZ R75, R23, R21.reuse, -R77 ;  /* 0x00000015174b7223 */ /* 0x080fe2000001084d */
[----:B------:R-:W2:Y:S02]  /*c580*/  LD.E R4, desc[UR54][R16.64+0x42c] ;  /* 0x00042c3610047980 */ /* 0x000ea4000c101900 */
[----:B------:R-:W4:Y:S01]  /*c590*/  MUFU.EX2 R154, R154 ;  /* 0x0000009a009a7308 */ /* 0x000f220000000800 */
[----:B0-----:R-:W-:Y:S01]  /*c5a0*/  FFMA.FTZ R15, R100, R20, R185 ;  /* 0x00000014640f7223 */ /* 0x001fe200000100b9 */
[-C--:B------:R-:W-:Y:S01]  /*c5b0*/  FFMA.FTZ R18, R60, R21.reuse, -R27 ;  /* 0x000000153c127223 */ /* 0x080fe2000001081b */
[-C--:B------:R-:W-:Y:S01]  /*c5c0*/  FFMA.FTZ R3, R73, R21.reuse, -R77 ;  /* 0x0000001549037223 */ /* 0x080fe2000001084d */
[----:B------:R-:W2:Y:S04]  /*c5d0*/  LD.E R24, desc[UR54][R16.64+0x424] ;  /* 0x0004243610187980 */ /* 0x000ea8000c101900 */
[----:B------:R-:W0:Y:S01]  /*c5e0*/  MUFU.EX2 R181, R181 ;  /* 0x000000b500b57308 */ /* 0x000e220000000800 */
[----:B------:R-:W-:Y:S01]  /*c5f0*/  FADD.FTZ R214, R153, R214 ;  /* 0x000000d699d67221 */ /* 0x000fe20000010000 */
[----:B-1----:R-:W-:Y:S01]  /*c600*/  FADD.FTZ R15, R186, R15 ;  /* 0x0000000fba0f7221 */ /* 0x002fe20000010000 */
[----:B------:R-:W2:Y:S04]  /*c610*/  LD.E R130, desc[UR54][R16.64+0x3c0] ;  /* 0x0003c03610827980 */ /* 0x000ea8000c101900 */
[----:B------:R-:W2:Y:S01]  /*c620*/  LD.E R132, desc[UR54][R16.64+0x3d0] ;  /* 0x0003d03610847980 */ /* 0x000ea2000c101900 */
[----:B------:R-:W1:Y:S01]  /*c630*/  MUFU.EX2 R7, R7 ;  /* 0x0000000700077308 */ /* 0x000e620000000800 */
[----:B------:R-:W-:-:S02]  /*c640*/  FFMA.FTZ R160, R218, R21, -R77 ;  /* 0x00000015daa07223 */ /* 0x000fc4000001084d */
[----:B------:R-:W2:Y:S04]  /*c650*/  LD.E R142, desc[UR54][R16.64+0x3f4] ;  /* 0x0003f436108e7980 */ /* 0x000ea8000c101900 */
[----:B------:R-:W2:Y:S01]  /*c660*/  LD.E R5, desc[UR54][R16.64+0x258] ;  /* 0x0002583610057980 */ /* 0x000ea2000c101900 */
[----:B------:R-:W1:Y:S01]  /*c670*/  MUFU.EX2 R179, R179 ;  /* 0x000000b300b37308 */ /* 0x000e620000000800 */
[-CC-:B------:R-:W-:Y:S01]  /*c680*/  FFMA.FTZ R158, R234, R21.reuse, -R77.reuse ;  /* 0x00000015ea9e7223 */ /* 0x180fe2000001084d */
[----:B------:R-:W-:Y:S01]  /*c690*/  FFMA.FTZ R14, R71, R21, -R77 ;  /* 0x00000015470e7223 */ /* 0x000fe2000001084d */
[----:B------:R-:W-:Y:S01]  /*c6a0*/  FADD.FTZ R21, R155, R214 ;  /* 0x000000d69b157221 */ /* 0x000fe20000010000 */
[----:B------:R-:W2:Y:S04]  /*c6b0*/  LD.E R26, desc[UR54][R16.64+0x230] ;  /* 0x00023036101a7980 */ /* 0x000ea8000c101900 */
[----:B------:R-:W1:Y:S01]  /*c6c0*/  MUFU.EX2 R180, R180 ;  /* 0x000000b400b47308 */ /* 0x000e620000000800 */
[----:B---3--:R-:W-:Y:S01]  /*c6d0*/  FADD.FTZ R20, R6, R15 ;  /* 0x0000000f06147221 */ /* 0x008fe20000010000 */
[----:B------:R-:W3:Y:S06]  /*c6e0*/  LD.E R36, desc[UR54][R16.64+0x254] ;  /* 0x0002543610247980 */ /* 0x000eec000c101900 */
[----:B------:R-:W1:Y:S01]  /*c6f0*/  MUFU.EX2 R184, R184 ;  /* 0x000000b800b87308 */ /* 0x000e620000000800 */
[----:B----4-:R-:W-:Y:S01]  /*c700*/  FADD.FTZ R214, R154, R21 ;  /* 0x000000159ad67221 */ /* 0x010fe20000010000 */
[----:B0-----:R-:W-:Y:S01]  /*c710*/  FADD.FTZ R20, R181, R20 ;  /* 0x00000014b5147221 */ /* 0x001fe20000010000 */
[----:B------:R-:W4:Y:S04]  /*c720*/  LD.E R28, desc[UR54][R16.64+0x234] ;  /* 0x00023436101c7980 */ /* 0x000f28000c101900 */
[----:B------:R-:W3:Y:S01]  /*c730*/  LD.E R32, desc[UR54][R16.64+0x244] ;  /* 0x0002443610207980 */ /* 0x000ee2000c101900 */
[----:B------:R-:W0:Y:S08]  /*c740*/  MUFU.EX2 R175, R175 ;  /* 0x000000af00af7308 */ /* 0x000e300000000800 */
[----:B------:R-:W0:Y:S01]  /*c750*/  MUFU.EX2 R177, R177 ;  /* 0x000000b100b17308 */ /* 0x000e220000000800 */
[----:B------:R-:W3:Y:S01]  /*c760*/  LD.E R40, desc[UR54][R16.64+0x270] ;  /* 0x0002703610287980 */ /* 0x000ee2000c101900 */
[----:B-1----:R-:W-:-:S06]  /*c770*/  FADD.FTZ R15, R7, R214 ;  /* 0x000000d6070f7221 */ /* 0x002fcc0000010000 */
[----:B------:R-:W1:Y:S01]  /*c780*/  MUFU.EX2 R178, R178 ;  /* 0x000000b200b27308 */ /* 0x000e620000000800 */
[----:B------:R-:W3:Y:S01]  /*c790*/  LD.E R44, desc[UR54][R16.64+0x274] ;  /* 0x00027436102c7980 */ /* 0x000ee2000c101900 */
[----:B------:R-:W-:-:S06]  /*c7a0*/  FADD.FTZ R21, R179, R20 ;  /* 0x00000014b3157221 */ /* 0x000fcc0000010000 */
[----:B------:R-:W1:Y:S01]  /*c7b0*/  MUFU.EX2 R182, R182 ;  /* 0x000000b600b67308 */ /* 0x000e620000000800 */
[----:B------:R-:W-:Y:S01]  /*c7c0*/  FADD.FTZ R20, R180, R15 ;  /* 0x0000000fb4147221 */ /* 0x000fe20000010000 */
[----:B------:R-:W-:Y:S01]  /*c7d0*/  FADD.FTZ R214, R184, R21 ;  /* 0x00000015b8d67221 */ /* 0x000fe20000010000 */
[----:B------:R-:W3:Y:S04]  /*c7e0*/  LD.E R52, desc[UR54][R16.64+0x290] ;  /* 0x0002903610347980 */ /* 0x000ee8000c101900 */
[----:B------:R-:W3:Y:S01]  /*c7f0*/  LD.E R48, desc[UR54][R16.64+0x2a0] ;  /* 0x0002a03610307980 */ /* 0x000ee2000c101900 */
[----:B------:R-:W1:Y:S08]  /*c800*/  MUFU.EX2 R172, R172 ;  /* 0x000000ac00ac7308 */ /* 0x000e700000000800 */
[----:B------:R-:W1:Y:S01]  /*c810*/  MUFU.EX2 R173, R173 ;  /* 0x000000ad00ad7308 */ /* 0x000e620000000800 */
[----:B------:R-:W3:Y:S01]  /*c820*/  LD.E R60, desc[UR54][R16.64+0x2c0] ;  /* 0x0002c036103c7980 */ /* 0x000ee2000c101900 */
[----:B0-----:R-:W-:-:S03]  /*c830*/  FADD.FTZ R15, R175, R20 ;  /* 0x00000014af0f7221 */ /* 0x001fc60000010000 */
[----:B------:R-:W3:Y:S03]  /*c840*/  LD.E R76, desc[UR54][R16.64+0x2d4] ;  /* 0x0002d436104c7980 */ /* 0x000ee6000c101900 */
[----:B------:R-:W0:Y:S01]  /*c850*/  MUFU.EX2 R176, R176 ;  /* 0x000000b000b07308 */ /* 0x000e220000000800 */
[----:B------:R-:W-:Y:S01]  /*c860*/  FADD.FTZ R21, R177, R214 ;  /* 0x000000d6b1157221 */ /* 0x000fe20000010000 */
[----:B------:R-:W3:Y:S01]  /*c870*/  LD.E R74, desc[UR54][R16.64+0x2e4] ;  /* 0x0002e436104a7980 */ /* 0x000ee2000c101900 */
[----:B-1----:R-:W-:-:S05]  /*c880*/  FADD.FTZ R15, R178, R15 ;  /* 0x0000000fb20f7221 */ /* 0x002fca0000010000 */
[----:B------:R-:W1:Y:S01]  /*c890*/  MUFU.EX2 R171, R171 ;  /* 0x000000ab00ab7308 */ /* 0x000e620000000800 */
[----:B------:R-:W3:Y:S01]  /*c8a0*/  LD.E R72, desc[UR54][R16.64+0x2f0] ;  /* 0x0002f03610487980 */ /* 0x000ee2000c101900 */
[----:B------:R-:W-:-:S03]  /*c8b0*/  FADD.FTZ R20, R182, R21 ;  /* 0x00000015b6147221 */ /* 0x000fc60000010000 */
[----:B------:R-:W3:Y:S03]  /*c8c0*/  LD.E R80, desc[UR54][R16.64+0x300] ;  /* 0x0003003610507980 */ /* 0x000ee6000c101900 */
[----:B------:R-:W1:Y:S01]  /*c8d0*/  MUFU.EX2 R174, R85 ;  /* 0x0000005500ae7308 */ /* 0x000e620000000800 */
[----:B------:R-:W3:Y:S04]  /*c8e0*/  LD.E R86, desc[UR54][R16.64+0x304] ;  /* 0x0003043610567980 */ /* 0x000ee8000c101900 */
[----:B------:R-:W3:Y:S04]  /*c8f0*/  LD.E R82, desc[UR54][R16.64+0x310] ;  /* 0x0003103610527980 */ /* 0x000ee8000c101900 */
[----:B------:R-:W3:Y:S04]  /*c900*/  LD.E R78, desc[UR54][R16.64+0x314] ;  /* 0x00031436104e7980 */ /* 0x000ee8000c101900 */
[----:B------:R-:W3:Y:S01]  /*c910*/  LD.E R84, desc[UR54][R16.64+0x320] ;  /* 0x0003203610547980 */ /* 0x000ee2000c101900 */
[----:B------:R-:W-:Y:S01]  /*c920*/  FADD.FTZ R214, R172, R15 ;  /* 0x0000000facd67221 */ /* 0x000fe20000010000 */
[----:B------:R-:W-:-:S02]  /*c930*/  FADD.FTZ R15, R173, R20 ;  /* 0x00000014ad0f7221 */ /* 0x000fc40000010000 */
[----:B------:R-:W3:Y:S02]  /*c940*/  LD.E R90, desc[UR54][R16.64+0x330] ;  /* 0x00033036105a7980 */ /* 0x000ee4000c101900 */
[----:B0-----:R-:W-:Y:S01]  /*c950*/  FADD.FTZ R20, R176, R15 ;  /* 0x0000000fb0147221 */ /* 0x001fe20000010000 */
[----:B------:R0:W-:Y:S01]  /*c960*/  MUFU.EX2 R8, R29 ;  /* 0x0000001d00087308 */ /* 0x0001e20000000800 */
[----:B------:R-:W3:Y:S02]  /*c970*/  LD.E R27, desc[UR54][R16.64+0x24c] ;  /* 0x00024c36101b7980 */ /* 0x000ee4000c101900 */
[----:B-1----:R-:W-:Y:S02]  /*c980*/  FADD.FTZ R141, R171, R20 ;  /* 0x00000014ab8d7221 */ /* 0x002fe40000010000 */
[----:B------:R-:W3:Y:S02]  /*c990*/  LD.E R71, desc[UR54][R16.64+0x2ec] ;  /* 0x0002ec3610477980 */ /* 0x000ee4000c101900 */
[----:B------:R-:W-:-:S02]  /*c9a0*/  FADD.FTZ R20, R174, R141 ;  /* 0x0000008dae147221 */ /* 0x000fc40000010000 */
[----:B0-----:R-:W3:Y:S04]  /*c9b0*/  LD.E R29, desc[UR54][R16.64+0x248] ;  /* 0x00024836101d7980 */ /* 0x001ee8000c101900 */
[----:B------:R-:W3:Y:S04]  /*c9c0*/  LD.E R73, desc[UR54][R16.64+0x2f8] ;  /* 0x0002f83610497980 */ /* 0x000ee8000c101900 */
[----:B------:R-:W3:Y:S04]  /*c9d0*/  LD.E R77, desc[UR54][R16.64+0x2fc] ;  /* 0x0002fc36104d7980 */ /* 0x000ee8000c101900 */
[----:B------:R-:W3:Y:S04]  /*c9e0*/  LD.E R85, desc[UR54][R16.64+0x31c] ;  /* 0x00031c3610557980 */ /* 0x000ee8000c101900 */
[----:B------:R-:W3:Y:S01]  /*c9f0*/  LD.E R141, desc[UR54][R16.64+0x3fc] ;  /* 0x0003fc36108d7980 */ /* 0x000ee2000c101900 */
[----:B------:R-:W0:Y:S08]  /*ca00*/  MUFU.EX2 R169, R169 ;  /* 0x000000a900a97308 */ /* 0x000e300000000800 */
[----:B------:R-:W1:Y:S08]  /*ca10*/  MUFU.EX2 R167, R167 ;  /* 0x000000a700a77308 */ /* 0x000e700000000800 */
[----:B------:R-:W1:Y:S01]  /*ca20*/  MUFU.EX2 R170, R170 ;  /* 0x000000aa00aa7308 */ /* 0x000e620000000800 */
[----:B0-----:R-:W-:-:S07]  /*ca30*/  FADD.FTZ R214, R169, R214 ;  /* 0x000000d6a9d67221 */ /* 0x001fce0000010000 */
[----:B------:R-:W0:Y:S08]  /*ca40*/  MUFU.EX2 R164, R164 ;  /* 0x000000a400a47308 */ /* 0x000e300000000800 */
[----:B------:R-:W0:Y:S01]  /*ca50*/  MUFU.EX2 R165, R165 ;  /* 0x000000a500a57308 */ /* 0x000e220000000800 */
[----:B-1----:R-:W-:-:S07]  /*ca60*/  FADD.FTZ R15, R167, R214 ;  /* 0x000000d6a70f7221 */ /* 0x002fce0000010000 */
[----:B------:R-:W1:Y:S08]  /*ca70*/  MUFU.EX2 R161, R161 ;  /* 0x000000a100a17308 */ /* 0x000e700000000800 */
[----:B------:R-:W1:Y:S01]  /*ca80*/  MUFU.EX2 R168, R168 ;  /* 0x000000a800a87308 */ /* 0x000e620000000800 */
[----:B------:R-:W-:-:S07]  /*ca90*/  FADD.FTZ R15, R170, R15 ;  /* 0x0000000faa0f7221 */ /* 0x000fce0000010000 */
[----:B------:R-:W1:Y:S08]  /*caa0*/  MUFU.EX2 R162, R162 ;  /* 0x000000a200a27308 */ /* 0x000e700000000800 */
[----:B------:R-:W1:Y:S01]  /*cab0*/  MUFU.EX2 R163, R163 ;  /* 0x000000a300a37308 */ /* 0x000e620000000800 */
[----:B0-----:R-:W-:Y:S01]  /*cac0*/  FADD.FTZ R214, R164, R15 ;  /* 0x0000000fa4d67221 */ /* 0x001fe20000010000 */
[----:B------:R-:W-:-:S06]  /*cad0*/  FADD.FTZ R187, R165, R20 ;  /* 0x00000014a5bb7221 */ /* 0x000fcc0000010000 */
[----:B------:R-:W0:Y:S08]  /*cae0*/  MUFU.EX2 R159, R159 ;  /* 0x0000009f009f7308 */ /* 0x000e300000000800 */
[----:B------:R-:W0:Y:S01]  /*caf0*/  MUFU.EX2 R166, R166 ;  /* 0x000000a600a67308 */ /* 0x000e220000000800 */
[----:B-1----:R-:W-:Y:S01]  /*cb00*/  FADD.FTZ R189, R161, R214 ;  /* 0x000000d6a1bd7221 */ /* 0x002fe20000010000 */
[----:B------:R-:W-:-:S06]  /*cb10*/  FADD.FTZ R20, R168, R187 ;  /* 0x000000bba8147221 */ /* 0x000fcc0000010000 */
[----:B------:R-:W1:Y:S08]  /*cb20*/  MUFU.EX2 R19, R19 ;  /* 0x0000001300137308 */ /* 0x000e700000000800 */
[----:B------:R1:W1:Y:S01]  /*cb30*/  MUFU.EX2 R23, R216 ;  /* 0x000000d800177308 */ /* 0x0002620000000800 */
[----:B------:R-:W-:Y:S01]  /*cb40*/  FADD.FTZ R214, R162, R189 ;  /* 0x000000bda2d67221 */ /* 0x000fe20000010000 */
[----:B------:R-:W-:-:S06]  /*cb50*/  FADD.FTZ R187, R163, R20 ;  /* 0x00000014a3bb7221 */ /* 0x000fcc0000010000 */
[----:B------:R-:W1:Y:S08]  /*cb60*/  MUFU.EX2 R156, R156 ;  /* 0x0000009c009c7308 */ /* 0x000e700000000800 */
[----:B------:R-:W1:Y:S01]  /*cb70*/  MUFU.EX2 R160, R160 ;  /* 0x000000a000a07308 */ /* 0x000e620000000800 */
[----:B0-----:R-:W-:Y:S01]  /*cb80*/  FADD.FTZ R214, R159, R214 ;  /* 0x000000d69fd67221 */ /* 0x001fe20000010000 */
[----:B-1----:R-:W-:-:S06]  /*cb90*/  FADD.FTZ R216, R166, R187 ;  /* 0x000000bba6d87221 */ /* 0x002fcc0000010000 */
[----:B------:R-:W0:Y:S08]  /*cba0*/  MUFU.EX2 R18, R18 ;  /* 0x0000001200127308 */ /* 0x000e300000000800 */
[----:B------:R-:W1:Y:S01]  /*cbb0*/  MUFU.EX2 R21, R228 ;  /* 0x000000e400157308 */ /* 0x000e620000000800 */
[----:B------:R-:W-:Y:S01]  /*cbc0*/  FADD.FTZ R187, R19, R214 ;  /* 0x000000d613bb7221 */ /* 0x000fe20000010000 */
[----:B------:R-:W-:-:S06]  /*cbd0*/  FADD.FTZ R189, R23, R216 ;  /* 0x000000d817bd7221 */ /* 0x000fcc0000010000 */
[----:B------:R-:W1:Y:S08]  /*cbe0*/  MUFU.EX2 R13, R13 ;  /* 0x0000000d000d7308 */ /* 0x000e700000000800 */
[----:B------:R-:W2:Y:S01]  /*cbf0*/  MUFU.EX2 R158, R158 ;  /* 0x0000009e009e7308 */ /* 0x000ea20000000800 */
[----:B------:R-:W-:Y:S01]  /*cc00*/  FADD.FTZ R187, R156, R187 ;  /* 0x000000bb9cbb7221 */ /* 0x000fe20000010000 */
[----:B------:R-:W-:-:S06]  /*cc10*/  FADD.FTZ R214, R160, R189 ;  /* 0x000000bda0d67221 */ /* 0x000fcc0000010000 */
[----:B------:R-:W2:Y:S08]  /*cc20*/  MUFU.EX2 R11, R11 ;  /* 0x0000000b000b7308 */ /* 0x000eb00000000800 */
[----:B------:R-:W2:Y:S01]  /*cc30*/  MUFU.EX2 R15, R236 ;  /* 0x000000ec000f7308 */ /* 0x000ea20000000800 */
[----:B0-----:R-:W-:Y:S01]  /*cc40*/  FADD.FTZ R216, R18, R187 ;  /* 0x000000bb12d87221 */ /* 0x001fe20000010000 */
[----:B-1----:R-:W-:-:S06]  /*cc50*/  FADD.FTZ R187, R21, R214 ;  /* 0x000000d615bb7221 */ /* 0x002fcc0000010000 */
[----:B------:R-:W0:Y:S08]  /*cc60*/  MUFU.EX2 R12, R12 ;  /* 0x0000000c000c7308 */ /* 0x000e300000000800 */
[----:B------:R1:W4:Y:S01]  /*cc70*/  MUFU.EX2 R20, R75 ;  /* 0x0000004b00147308 */ /* 0x0003220000000800 */
[----:B------:R-:W-:Y:S01]  /*cc80*/  FADD.FTZ R216, R13, R216 ;  /* 0x000000d80dd87221 */ /* 0x000fe20000010000 */
[----:B--2---:R-:W-:-:S06]  /*cc90*/  FADD.FTZ R214, R158, R187 ;  /* 0x000000bb9ed67221 */ /* 0x004fcc0000010000 */
[----:B------:R-:W2:Y:S01]  /*cca0*/  MUFU.EX2 R3, R3 ;  /* 0x0000000300037308 */ /* 0x000ea20000000800 */
[----:B-1----:R-:W-:Y:S01]  /*ccb0*/  FADD.FTZ R75, R11, R216 ;  /* 0x000000d80b4b7221 */ /* 0x002fe20000010000 */
[----:B------:R-:W-:-:S06]  /*ccc0*/  FADD.FTZ R187, R15, R214 ;  /* 0x000000d60fbb7221 */ /* 0x000fcc0000010000 */
[----:B------:R-:W1:Y:S01]  /*ccd0*/  MUFU.EX2 R14, R14 ;  /* 0x0000000e000e7308 */ /* 0x000e620000000800 */
[----:B0-----:R-:W-:Y:S01]  /*cce0*/  FADD.FTZ R75, R12, R75 ;  /* 0x0000004b0c4b7221 */ /* 0x001fe20000010000 */
[----:B----4-:R-:W-:-:S06]  /*ccf0*/  FADD.FTZ R214, R20, R187 ;  /* 0x000000bb14d67221 */ /* 0x010fcc0000010000 */
[----:B------:R-:W0:Y:S01]  /*cd00*/  MUFU.EX2 R9, R9 ;  /* 0x0000000900097308 */ /* 0x000e220000000800 */
[----:B------:R-:W-:Y:S01]  /*cd10*/  FADD.FTZ R216, R8, R75 ;  /* 0x0000004b08d87221 */ /* 0x000fe20000010000 */
[----:B--2---:R-:W-:Y:S01]  /*cd20*/  FADD.FTZ R75, R3, R214 ;  /* 0x000000d6034b7221 */ /* 0x004fe20000010000 */
[----:B------:R-:W-:-:S03]  /*cd30*/  FMUL.FTZ R217, R25, R24 ;  /* 0x0000001819d97220 */ /* 0x000fc60000410000 */
[----:B-1----:R-:W-:Y:S01]  /*cd40*/  FADD.FTZ R75, R14, R75 ;  /* 0x0000004b0e4b7221 */ /* 0x002fe20000010000 */
[----:B------:R-:W-:Y:S01]  /*cd50*/  FMUL.FTZ R219, R100, R4 ;  /* 0x0000000464db7220 */ /* 0x000fe20000410000 */
[----:B------:R-:W-:-:S03]  /*cd60*/  FMUL.FTZ R189, R25, R26 ;  /* 0x0000001a19bd7220 */ /* 0x000fc60000410000 */
[----:B------:R3:W-:Y:S01]  /*cd70*/  ST.E desc[UR54][R16.64+0x454], R75 ;  /* 0x0004544b10007985 */ /* 0x0007e2000c101936 */
[----:B0-----:R-:W-:-:S03]  /*cd80*/  FADD.FTZ R187, R9, R216 ;  /* 0x000000d809bb7221 */ /* 0x001fc60000010000 */
[----:B------:R0:W-:Y:S01]  /*cd90*/  ST.E desc[UR54][R16.64+0x424], R217 ;  /* 0x000424d910007985 */ /* 0x0001e2000c101936 */
[C---:B------:R-:W-:Y:S01]  /*cda0*/  FMUL.FTZ R197, R25.reuse, R28 ;  /* 0x0000001c19c57220 */ /* 0x040fe20000410000 */
[C---:B------:R-:W-:Y:S01]  /*cdb0*/  FMUL.FTZ R213, R25.reuse, R30 ;  /* 0x0000001e19d57220 */ /* 0x040fe20000410000 */
[C---:B---3--:R-:W-:Y:S01]  /*cdc0*/  FMUL.FTZ R75, R25.reuse, R36 ;  /* 0x00000024194b7220 */ /* 0x048fe20000410000 */
[----:B------:R1:W-:Y:S01]  /*cdd0*/  ST.E desc[UR54][R16.64+0x450], R187 ;  /* 0x000450bb10007985 */ /* 0x0003e2000c101936 */
[C---:B------:R-:W-:Y:S01]  /*cde0*/  FMUL.FTZ R215, R25.reuse, R32 ;  /* 0x0000002019d77220 */ /* 0x040fe20000410000 */
[C---:B------:R-:W-:Y:S01]  /*cdf0*/  FMUL.FTZ R225, R25.reuse, R44 ;  /* 0x0000002c19e17220 */ /* 0x040fe20000410000 */
[C---:B0-----:R-:W-:Y:S01]  /*ce00*/  FMUL.FTZ R217, R25.reuse, R42 ;  /* 0x0000002a19d97220 */ /* 0x041fe20000410000 */
[----:B------:R0:W-:Y:S01]  /*ce10*/  ST.E desc[UR54][R16.64+0x42c], R219 ;  /* 0x00042cdb10007985 */ /* 0x0001e2000c101936 */
[----:B------:R-:W-:-:S03]  /*ce20*/  FMUL.FTZ R227, R25, R46 ;  /* 0x0000002e19e37220 */ /* 0x000fc60000410000 */
[----:B------:R2:W-:Y:S04]  /*ce30*/  ST.E desc[UR54][R16.64+0x230], R189 ;  /* 0x000230bd10007985 */ /* 0x0005e8000c101936 */
[----:B------:R3:W-:Y:S01]  /*ce40*/  ST.E desc[UR54][R16.64+0x254], R75 ;  /* 0x0002544b10007985 */ /* 0x0007e2000c101936 */
[C---:B-1----:R-:W-:Y:S01]  /*ce50*/  FMUL.FTZ R187, R25.reuse, R34 ;  /* 0x0000002219bb7220 */ /* 0x042fe20000410000 */
[C---:B0-----:R-:W-:Y:S01]  /*ce60*/  FMUL.FTZ R219, R25.reuse, R40 ;  /* 0x0000002819db7220 */ /* 0x041fe20000410000 */
[C---:B--2---:R-:W-:Y:S01]  /*ce70*/  FMUL.FTZ R189, R25.reuse, R38 ;  /* 0x0000002619bd7220 */ /* 0x044fe20000410000 */
[C---:B---3--:R-:W-:Y:S01]  /*ce80*/  FMUL.FTZ R75, R25.reuse, R50 ;  /* 0x00000032194b7220 */ /* 0x048fe20000410000 */
[----:B------:R0:W-:Y:S04]  /*ce90*/  ST.E desc[UR54][R16.64+0x234], R197 ;  /* 0x000234c510007985 */ /* 0x0001e8000c101936 */
[----:B------:R1:W-:Y:S04]  /*cea0*/  ST.E desc[UR54][R16.64+0x240], R213 ;  /* 0x000240d510007985 */ /* 0x0003e8000c101936 */
[----:B------:R2:W-:Y:S04]  /*ceb0*/  ST.E desc[UR54][R16.64+0x244], R215 ;  /* 0x000244d710007985 */ /* 0x0005e8000c101936 */
[----:B------:R3:W-:Y:S01]  /*cec0*/  ST.E desc[UR54][R16.64+0x250], R187 ;  /* 0x000250bb10007985 */ /* 0x0007e2000c101936 */
[----:B0-----:R-:W-:-:S03]  /*ced0*/  FMUL.FTZ R197, R25, R54 ;  /* 0x0000003619c57220 */ /* 0x001fc60000410000 */
[----:B------:R0:W-:Y:S01]  /*cee0*/  ST.E desc[UR54][R16.64+0x260], R189 ;  /* 0x000260bd10007985 */ /* 0x0001e2000c101936 */
[----:B-1----:R-:W-:-:S03]  /*cef0*/  FMUL.FTZ R213, R25, R48 ;  /* 0x0000003019d57220 */ /* 0x002fc60000410000 */
[----:B------:R1:W-:Y:S01]  /*cf00*/  ST.E desc[UR54][R16.64+0x264], R217 ;  /* 0x000264d910007985 */ /* 0x0003e2000c101936 */
[----:B--2---:R-:W-:-:S03]  /*cf10*/  FMUL.FTZ R215, R25, R56 ;  /* 0x0000003819d77220 */ /* 0x004fc60000410000 */
[----:B------:R2:W-:Y:S01]  /*cf20*/  ST.E desc[UR54][R16.64+0x270], R219 ;  /* 0x000270db10007985 */ /* 0x0005e2000c101936 */
[----:B---3--:R-:W-:-:S03]  /*cf30*/  FMUL.FTZ R187, R25, R52 ;  /* 0x0000003419bb7220 */ /* 0x008fc60000410000 */
[----:B------:R3:W-:Y:S01]  /*cf40*/  ST.E desc[UR54][R16.64+0x274], R225 ;  /* 0x000274e110007985 */ /* 0x0007e2000c101936 */
[----:B0-----:R-:W-:-:S03]  /*cf50*/  FMUL.FTZ R189, R25, R58 ;  /* 0x0000003a19bd7220 */ /* 0x001fc60000410000 */
[----:B------:R0:W-:Y:S01]  /*cf60*/  ST.E desc[UR54][R16.64+0x280], R227 ;  /* 0x000280e310007985 */ /* 0x0001e2000c101936 */
[----:B-1----:R-:W-:-:S03]  /*cf70*/  FMUL.FTZ R217, R25, R64 ;  /* 0x0000004019d97220 */ /* 0x002fc60000410000 */
[----:B------:R1:W-:Y:S01]  /*cf80*/  ST.E desc[UR54][R16.64+0x284], R75 ;  /* 0x0002844b10007985 */ /* 0x0003e2000c101936 */
[C---:B--2---:R-:W-:Y:S01]  /*cf90*/  FMUL.FTZ R219, R25.reuse, R60 ;  /* 0x0000003c19db7220 */ /* 0x044fe20000410000 */
[C---:B---3--:R-:W-:Y:S01]  /*cfa0*/  FMUL.FTZ R225, R25.reuse, R62 ;  /* 0x0000003e19e17220 */ /* 0x048fe20000410000 */
[C---:B0-----:R-:W-:Y:S01]  /*cfb0*/  FMUL.FTZ R227, R25.reuse, R66 ;  /* 0x0000004219e37220 */ /* 0x041fe20000410000 */
[C---:B-1----:R-:W-:Y:S01]  /*cfc0*/  FMUL.FTZ R75, R25.reuse, R76 ;  /* 0x0000004c194b7220 */ /* 0x042fe20000410000 */
        /* <DEDUP_REMOVED lines=59> */
[----:B-1----:R-:W-:Y:S01]  /*d380*/  FMUL.FTZ R75, R25, R140 ;  /* 0x0000008c194b7220 */ /* 0x002fe20000410000 */
        /* <DEDUP_REMOVED lines=10> */
[C---:B0-----:R-:W-:Y:S01]  /*d430*/  FMUL.FTZ R187, R25.reuse, R132 ;  /* 0x0000008419bb7220 */ /* 0x041fe20000410000 */
        /* <DEDUP_REMOVED lines=9> */
[C---:B------:R-:W-:Y:S02]  /*d4d0*/  FMUL.FTZ R35, R100.reuse, R35 ;  /* 0x0000002364237220 */ /* 0x040fe40000410000 */
[----:B------:R3:W-:Y:S01]  /*d4e0*/  ST.E desc[UR54][R16.64+0x3b4], R225 ;  /* 0x0003b4e110007985 */ /* 0x0007e2000c101936 */
[----:B0-----:R-:W-:Y:S01]  /*d4f0*/  FMUL.FTZ R189, R25, R150 ;  /* 0x0000009619bd7220 */ /* 0x001fe20000410000 */
[----:B------:R-:W-:-:S02]  /*d500*/  FMUL.FTZ R37, R100, R37 ;  /* 0x0000002564257220 */ /* 0x000fc40000410000 */
[----:B------:R0:W-:Y:S01]  /*d510*/  ST.E desc[UR54][R16.64+0x3c0], R227 ;  /* 0x0003c0e310007985 */ /* 0x0001e2000c101936 */
[C---:B-1----:R-:W-:Y:S01]  /*d520*/  FMUL.FTZ R217, R25.reuse, R142 ;  /* 0x0000008e19d97220 */ /* 0x042fe20000410000 */
[C---:B------:R-:W-:Y:S02]  /*d530*/  FMUL.FTZ R57, R100.reuse, R57 ;  /* 0x0000003964397220 */ /* 0x040fe40000410000 */
[----:B------:R1:W-:Y:S01]  /*d540*/  ST.E desc[UR54][R16.64+0x3c4], R75 ;  /* 0x0003c44b10007985 */ /* 0x0003e2000c101936 */
[C---:B--2---:R-:W-:Y:S01]  /*d550*/  FMUL.FTZ R219, R25.reuse, R148 ;  /* 0x0000009419db7220 */ /* 0x044fe20000410000 */
[C---:B------:R-:W-:Y:S01]  /*d560*/  FMUL.FTZ R55, R100.reuse, R55 ;  /* 0x0000003764377220 */ /* 0x040fe20000410000 */
[C---:B------:R-:W-:Y:S01]  /*d570*/  FMUL.FTZ R53, R100.reuse, R53 ;  /* 0x0000003564357220 */ /* 0x040fe20000410000 */
[C---:B---3--:R-:W-:Y:S01]  /*d580*/  FMUL.FTZ R225, R25.reuse, R146 ;  /* 0x0000009219e17220 */ /* 0x048fe20000410000 */
[C---:B------:R-:W-:Y:S01]  /*d590*/  FMUL.FTZ R47, R100.reuse, R47 ;  /* 0x0000002f642f7220 */ /* 0x040fe20000410000 */
[C---:B------:R-:W-:Y:S01]  /*d5a0*/  FMUL.FTZ R51, R100.reuse, R51 ;  /* 0x0000003364337220 */ /* 0x040fe20000410000 */
[C---:B------:R-:W-:Y:S01]  /*d5b0*/  FMUL.FTZ R49, R100.reuse, R49 ;  /* 0x0000003164317220 */ /* 0x040fe20000410000 */
[C---:B0-----:R-:W-:Y:S01]  /*d5c0*/  FMUL.FTZ R227, R25.reuse, R144 ;  /* 0x0000009019e37220 */ /* 0x041fe20000410000 */
[C---:B------:R-:W-:Y:S01]  /*d5d0*/  FMUL.FTZ R69, R100.reuse, R69 ;  /* 0x0000004564457220 */ /* 0x040fe20000410000 */
[C---:B------:R-:W-:Y:S01]  /*d5e0*/  FMUL.FTZ R67, R100.reuse, R67 ;  /* 0x0000004364437220 */ /* 0x040fe20000410000 */
[C---:B------:R-:W-:Y:S01]  /*d5f0*/  FMUL.FTZ R59, R100.reuse, R59 ;  /* 0x0000003b643b7220 */ /* 0x040fe20000410000 */
[C---:B-1----:R-:W-:Y:S01]  /*d600*/  FMUL.FTZ R75, R25.reuse, R212 ;  /* 0x000000d4194b7220 */ /* 0x042fe20000410000 */
        /* <DEDUP_REMOVED lines=66> */
[----:B------:R2:W-:Y:S04]  /*da30*/  ST.E desc[UR54][R16.64+0x288], R37 ;  /* 0x0002882510007985 */ /* 0x0005e8000c101936 */
        /* <DEDUP_REMOVED lines=48> */
[----:B------:R4:W-:Y:S04]  /*dd40*/  ST.E desc[UR54][R16.64+0x40c], R143 ;  /* 0x00040c8f10007985 */ /* 0x0009e8000c101936 */
[----:B------:R-:W-:Y:S04]  /*dd50*/  ST.E desc[UR54][R16.64+0x418], R149 ;  /* 0x0004189510007985 */ /* 0x000fe8000c101936 */
[----:B------:R-:W-:Y:S04]  /*dd60*/  ST.E desc[UR54][R16.64+0x41c], R147 ;  /* 0x00041c9310007985 */ /* 0x000fe8000c101936 */
[----:B------:R4:W-:Y:S01]  /*dd70*/  ST.E desc[UR54][R16.64+0x428], R145 ;  /* 0x0004289110007985 */ /* 0x0009e2000c101936 */
[----:B------:R1:W-:Y:S06]  /*dd80*/  BAR.SYNC.DEFER_BLOCKING R199, 0x100 ;  /* 0x000400c70000751d */ /* 0x0003ec0000010000 */
[----:B0-----:R-:W4:Y:S04]  /*dd90*/  LD.E R5, desc[UR54][R16.64+0x230] ;  /* 0x0002303610057980 */ /* 0x001f28000c101900 */
[----:B------:R-:W4:Y:S04]  /*dda0*/  LD.E R25, desc[UR54][R16.64+0x234] ;  /* 0x0002343610197980 */ /* 0x000f28000c101900 */
[----:B------:R-:W4:Y:S04]  /*ddb0*/  LD.E R27, desc[UR54][R16.64+0x238] ;  /* 0x00023836101b7980 */ /* 0x000f28000c101900 */
[----:B------:R-:W4:Y:S04]  /*ddc0*/  LD.E R29, desc[UR54][R16.64+0x23c] ;  /* 0x00023c36101d7980 */ /* 0x000f28000c101900 */
[----:B------:R-:W4:Y:S04]  /*ddd0*/  LD.E R31, desc[UR54][R16.64+0x240] ;  /* 0x00024036101f7980 */ /* 0x000f28000c101900 */
[----:B------:R-:W4:Y:S04]  /*dde0*/  LD.E R33, desc[UR54][R16.64+0x244] ;  /* 0x0002443610217980 */ /* 0x000f28000c101900 */
[----:B-1----:R-:W4:Y:S04]  /*ddf0*/  LD.E R35, desc[UR54][R16.64+0x248] ;  /* 0x0002483610237980 */ /* 0x002f28000c101900 */
[----:B--2---:R-:W2:Y:S04]  /*de00*/  LD.E R37, desc[UR54][R16.64+0x24c] ;  /* 0x00024c3610257980 */ /* 0x004ea8000c101900 */
[----:B------:R-:W2:Y:S04]  /*de10*/  LD.E R39, desc[UR54][R16.64+0x250] ;  /* 0x0002503610277980 */ /* 0x000ea8000c101900 */
[----:B------:R-:W2:Y:S04]  /*de20*/  LD.E R41, desc[UR54][R16.64+0x254] ;  /* 0x0002543610297980 */ /* 0x000ea8000c101900 */
[----:B------:R-:W2:Y:S04]  /*de30*/  LD.E R43, desc[UR54][R16.64+0x258] ;  /* 0x00025836102b7980 */ /* 0x000ea8000c101900 */
[----:B------:R-:W2:Y:S04]  /*de40*/  LD.E R45, desc[UR54][R16.64+0x25c] ;  /* 0x00025c36102d7980 */ /* 0x000ea8000c101900 */
        /* <DEDUP_REMOVED lines=121> */
[----:B------:R-:W-:Y:S04]  /*e5e0*/  ST.E desc[UR54][R16.64+0x244], R33 ;  /* 0x0002442110007985 */ /* 0x000fe8000c101936 */
[----:B------:R-:W-:Y:S04]  /*e5f0*/  ST.E desc[UR54][R16.64+0x248], R35 ;  /* 0x0002482310007985 */ /* 0x000fe8000c101936 */
[----:B--2---:R-:W-:Y:S04]  /*e600*/  ST.E desc[UR54][R16.64+0x24c], R37 ;  /* 0x00024c2510007985 */ /* 0x004fe8000c101936 */
[----:B------:R-:W-:Y:S04]  /*e610*/  ST.E desc[UR54][R16.64+0x250], R39 ;  /* 0x0002502710007985 */ /* 0x000fe8000c101936 */
[----:B------:R-:W-:Y:S04]  /*e620*/  ST.E desc[UR54][R16.64+0x254], R41 ;  /* 0x0002542910007985 */ /* 0x000fe8000c101936 */
[----:B------:R-:W-:Y:S04]  /*e630*/  ST.E desc[UR54][R16.64+0x258], R43 ;  /* 0x0002582b10007985 */ /* 0x000fe8000c101936 */
[----:B------:R-:W-:Y:S04]  /*e640*/  ST.E desc[UR54][R16.64+0x25c], R45 ;  /* 0x00025c2d10007985 */ /* 0x000fe8000c101936 */
[----:B---3--:R-:W-:Y:S04]  /*e650*/  ST.E desc[UR54][R16.64+0x260], R47 ;  /* 0x0002602f10007985 */ /* 0x008fe8000c101936 */
        /* <DEDUP_REMOVED lines=115> */
[----:B0-----:R-:W4:Y:S04]  /*ed90*/  LD.E R187, desc[UR54][R16.64+0x218] ;  /* 0x0002183610bb7980 */ /* 0x001f28000c101900 */
[----:B-1----:R-:W4:Y:S04]  /*eda0*/  LD.E.64 R4, desc[UR54][R16.64+0xa8] ;  /* 0x0000a83610047980 */ /* 0x002f28000c101b00 */
[----:B------:R-:W4:Y:S04]  /*edb0*/  LDL R188, [R1+0x88] ;  /* 0x0000880001bc7983 */ /* 0x000f280000100800 */
[----:B--2---:R-:W2:Y:S04]  /*edc0*/  LD.E R24, desc[UR54][R16.64+0x230] ;  /* 0x0002303610187980 */ /* 0x004ea8000c101900 */
[----:B------:R-:W2:Y:S04]  /*edd0*/  LD.E R25, desc[UR54][R16.64+0x234] ;  /* 0x0002343610197980 */ /* 0x000ea8000c101900 */
[----:B---3--:R-:W2:Y:S04]  /*ede0*/  LD.E R26, desc[UR54][R16.64+0x238] ;  /* 0x00023836101a7980 */ /* 0x008ea8000c101900 */
[----:B------:R-:W2:Y:S04]  /*edf0*/  LD.E R27, desc[UR54][R16.64+0x23c] ;  /* 0x00023c36101b7980 */ /* 0x000ea8000c101900 */
[----:B----4-:R-:W2:Y:S04]  /*ee00*/  LD.E R28, desc[UR54][R16.64+0x240] ;  /* 0x00024036101c7980 */ /* 0x010ea8000c101900 */
        /* <DEDUP_REMOVED lines=272> */
[----:B0-----:R-:W-:-:S06]  /*ff10*/  WARPGROUP.ARRIVE ;  /* 0x00000000000079c5 */ /* 0x001fcc0000000000 */
        /* <DEDUP_REMOVED lines=700> */
[----:B0-----:R-:W4:Y:S04]  /*12ae0*/  LD.E R25, desc[UR54][R16.64+0x258] ;  /* 0x0002583610197980 */ /* 0x001f28000c101900 */
        /* <DEDUP_REMOVED lines=247> */
[----:B0-----:R-:W2:Y:S04]  /*13a60*/  LDL.64 R4, [R1+0x68] ;  /* 0x0000680001047983 */ /* 0x001ea80000100a00 */
[----:B------:R-:W3:Y:S01]  /*13a70*/  LD.E R0, desc[UR54][R16.64+0x218] ;  /* 0x0002183610007980 */ /* 0x000ee2000c101900 */
[----:B--2---:R-:W-:-:S05]  /*13a80*/  MOV R3, R4 ;  /* 0x0000000400037202 */ /* 0x004fca0000000f00 */
[----:B---3--:R-:W-:-:S05]  /*13a90*/  IMAD R0, R0, 0x8, R3 ;  /* 0x0000000800007824 */ /* 0x008fca00078e0203 */
[----:B------:R-:W-:-:S04]  /*13aa0*/  PRMT R0, RZ, 0x654, R0 ;  /* 0x00000654ff007816 */ /* 0x000fc80000000000 */
[----:B------:R1:W-:Y:S03]  /*13ab0*/  SYNCS.ARRIVE.TRANS64.RED.A1T0 RZ, [R0+URZ], RZ ;  /* 0x000000ff00ff79a7 */ /* 0x0003e6000810043f */
.L_x_2524:
[----:B------:R-:W-:Y:S05]  /*13ac0*/  BSYNC B0 ;  /* 0x0000000000007941 */ /* 0x000fea0003800000 */
.L_x_2523:
[----:B------:R-:W-:Y:S05]  /*13ad0*/  @P1 BRA `(.L_x_2525) ;  /* 0xffffff60008c1947 */ /* 0x000fea000383ffff */
.L_x_2508:
[----:B------:R-:W-:-:S13]  /*13ae0*/  ISETP.GE.AND P1, PT, R10, UR43, PT ;  /* 0x0000002b0a007c0c */ /* 0x000fda000bf26270 */
[----:B------:R-:W-:Y:S05]  /*13af0*/  @!P1 BRA `(.L_x_2526) ;  /* 0x000000b000649947 */ /* 0x000fea0003800000 */
[----:B0-----:R0:W5:Y:S02]  /*13b00*/  LDL.64 R2, [R1+0x178] ;  /* 0x0001780001027983 */ /* 0x0011640000100a00 */
.L_x_2557:
[----:B0----5:R-:W2:Y:S04]  /*13b10*/  LD.E R5, desc[UR54][R2.64] ;  /* 0x0000003602057980 */ /* 0x021ea8000c101900 */
        /* <DEDUP_REMOVED lines=13> */
[----:B------:R-:W-:Y:S05]  /*13bf0*/  YIELD ;  /* 0x0000000000007946 */ /* 0x000fea0003800000 */
[----:B------:R-:W-:Y:S01]  /*13c00*/  BSSY B0, `(.L_x_2527) ;  /* 0x0000006000007945 */ /* 0x000fe20003800000 */
[----:B---3--:R-:W-:Y:S01]  /*13c10*/  @!P1 IMAD.MOV.U32 R5, RZ, RZ, RZ ;  /* 0x000000ffff059224 */ /* 0x008fe200078e00ff */
[----:B--2---:R-:W-:-:S04]  /*13c20*/  LOP3.LUT R0, R0, 0x1, RZ, 0xfc, !PT ;  /* 0x0000000100007812 */ /* 0x004fc800078efcff */
[----:B------:R-:W-:-:S13]  /*13c30*/  ISETP.NE.AND P2, PT, R0, 0x3, PT ;  /* 0x000000030000780c */ /* 0x000fda0003f45270 */
[----:B-1----:R-:W-:Y:S05]  /*13c40*/  @!P2 BRA `(.L_x_2528) ;  /* 0x000000000004a947 */ /* 0x002fea0003800000 */
[----:B------:R-:W-:Y:S01]  /*13c50*/  BPT.TRAP 0x1 ;  /* 0x000000040000795c */ /* 0x000fe20000300000 */
.L_x_2528:
[----:B------:R-:W-:Y:S05]  /*13c60*/  BSYNC B0 ;  /* 0x0000000000007941 */ /* 0x000fea0003800000 */
.L_x_2527:
        /* <DEDUP_REMOVED lines=13> */
.L_x_2530:
[----:B------:R-:W-:Y:S05]  /*13d40*/  BSYNC B0 ;  /* 0x0000000000007941 */ /* 0x000fea0003800000 */
.L_x_2529:
        /* <DEDUP_REMOVED lines=8> */
.L_x_2532:
[----:B------:R-:W-:Y:S05]  /*13dd0*/  BSYNC B0 ;  /* 0x0000000000007941 */ /* 0x000fea0003800000 */
.L_x_2531:
[----:B------:R-:W2:Y:S04]  /*13de0*/  LD.E R5, desc[UR54][R2.64] ;  /* 0x0000003602057980 */ /* 0x000ea8000c101900 */
[----:B------:R-:W2:Y:S01]  /*13df0*/  LDL.64 R8, [R1+0xa0] ;  /* 0x0000a00001087983 */ /* 0x000ea20000100a00 */
[----:B------:R-:W-:Y:S05]  /*13e00*/  WARPSYNC.ALL ;  /* 0x0000000000007948 */ /* 0x000fea0003800000 */
[----:B------:R-:W3:Y:S04]  /*13e10*/  LDL.64 R18, [R1+0x98] ;  /* 0x0000980001127983 */ /* 0x000ee80000100a00 */
[----:B-1---5:R-:W4:Y:S04]  /*13e20*/  LDL.64 R6, [R1+0x98] ;  /* 0x0000980001067983 */ /* 0x022f280000100a00 */
[----:B------:R-:W4:Y:S01]  /*13e30*/  LDL.64 R12, [R1+0x98] ;  /* 0x00009800010c7983 */ /* 0x000f220000100a00 */
[----:B--2---:R-:W-:-:S03]  /*13e40*/  IMAD R4, R5, 0x300, R8 ;  /* 0x0000030005047824 */ /* 0x004fc600078e0208 */
[----:B------:R-:W2:Y:S01]  /*13e50*/  LDL.64 R14, [R1+0x98] ;  /* 0x00009800010e7983 */ /* 0x000ea20000100a00 */
        /* <DEDUP_REMOVED lines=11> */
[----:B---3--:R-:W-:-:S02]  /*13f10*/  R2UR UR4, R18 ;  /* 0x00000000120472ca */ /* 0x008fc400000e0000 */
[----:B------:R-:W-:Y:S01]  /*13f20*/  R2UR UR5, R19 ;  /* 0x00000000130572ca */ /* 0x000fe200000e0000 */
[----:B------:R-:W3:-:S12]  /*13f30*/  LDL R18, [R1+0x54] ;  /* 0x0000540001127983 */ /* 0x000ed80000100800 */
        /* <DEDUP_REMOVED lines=31> */
[----:B---3--:R-:W-:-:S04]  /*14130*/  LOP3.LUT R18, R18, 0x1, RZ, 0xfc, !PT ;  /* 0x0000000112127812 */ /* 0x008fc800078efcff */
[----:B------:R-:W-:Y:S01]  /*14140*/  ISETP.NE.AND P2, PT, R18, 0x3, PT ;  /* 0x000000031200780c */ /* 0x000fe20003f45270 */
[----:B------:R-:W-:Y:S01]  /*14150*/  BSSY B0, `(.L_x_2534) ;  /* 0x0000004000007945 */ /* 0x000fe20003800000 */
[----:B------:R-:W-:-:S11]  /*14160*/  WARPGROUP.DEPBAR.LE gsb0, 0x0 ;  /* 0x00008000000079c5 */ /* 0x000fd60000010000 */
[----:B-1----:R-:W-:Y:S05]  /*14170*/  @!P2 BRA `(.L_x_2535) ;  /* 0x000000000004a947 */ /* 0x002fea0003800000 */
[----:B------:R-:W-:Y:S01]  /*14180*/  BPT.TRAP 0x1 ;  /* 0x000000040000795c */ /* 0x000fe20000300000 */
.L_x_2535:
[----:B------:R-:W-:Y:S05]  /*14190*/  BSYNC B0 ;  /* 0x0000000000007941 */ /* 0x000fea0003800000 */
.L_x_2534:
        /* <DEDUP_REMOVED lines=10> */
.L_x_2537:
[----:B------:R-:W-:Y:S05]  /*14240*/  BSYNC B0 ;  /* 0x0000000000007941 */ /* 0x000fea0003800000 */
.L_x_2536:
[----:B------:R-:W-:Y:S04]  /*14250*/  BSSY B0, `(.L_x_2538) ;  /* 0x0000006000007945 */ /* 0x000fe80003800000 */
[----:B--2---:R-:W-:Y:S05]  /*14260*/  @P1 BRA `(.L_x_2539) ;  /* 0x0000000000101947 */ /* 0x004fea0003800000 */
[----:B-----5:R-:W-:Y:S01]  /*14270*/  IMAD R4, R4, 0x8, R7 ;  /* 0x0000000804047824 */ /* 0x020fe200078e0207 */
[----:B-1----:R-:W-:-:S04]  /*14280*/  SHF.L.U32 R5, R6, 0x1f, RZ ;  /* 0x0000001f06057819 */ /* 0x002fc800000006ff */
[----:B------:R-:W1:Y:S02]  /*14290*/  SYNCS.PHASECHK.TRANS64.TRYWAIT P1, [R4+URZ], R5 ;  /* 0x00000005040075a7 */ /* 0x000e64000802017f */
[----:B-1----:R-:W-:Y:S05]  /*142a0*/  @!P1 BRA `(.L_x_2540) ;  /* 0x0000013800309947 */ /* 0x002fea0003800000 */
.L_x_2539:
[----:B------:R-:W-:Y:S05]  /*142b0*/  BSYNC B0 ;  /* 0x0000000000007941 */ /* 0x000fea0003800000 */
.L_x_2538:
        /* <DEDUP_REMOVED lines=203> */
[----:B------:R-:W3:Y:S01]  /*14f70*/  LDL.64 R8, [R1+0x170] ;  /* 0x0001700001087983 */ /* 0x000ee20000100a00 */
[----:B------:R-:W-:Y:S02]  /*14f80*/  ULDC UR4, c[0x0][0x20] ;  /* 0x0000080000047ab9 */ /* 0x000fe40000000800 */
[----:B------:R-:W-:Y:S01]  /*14f90*/  VIADD R7, R22, -UR4 ;  /* 0x8000000416077c36 */ /* 0x000fe20008000000 */
[----:B------:R-:W4:Y:S04]  /*14fa0*/  LDL R18, [R1+0x70] ;  /* 0x0000700001127983 */ /* 0x000f280000100800 */
[----:B------:R-:W4:Y:S04]  /*14fb0*/  LDL R12, [R7] ;  /* 0x00000000070c7983 */ /* 0x000f280000100800 */
[----:B------:R-:W4:Y:S04]  /*14fc0*/  LDL R6, [R7+0x8] ;  /* 0x0000080007067983 */ /* 0x000f280000100800 */
[----:B--2---:R-:W2:Y:S04]  /*14fd0*/  LDL R4, [R7+0x18] ;  /* 0x0000180007047983 */ /* 0x004ea80000100800 */
[----:B------:R-:W2:Y:S04]  /*14fe0*/  LDL R5, [R7+0x4] ;  /* 0x0000040007057983 */ /* 0x000ea80000100800 */
[----:B------:R-:W2:Y:S04]  /*14ff0*/  LDL R14, [R7+0xc] ;  /* 0x00000c00070e7983 */ /* 0x000ea80000100800 */
[----:B------:R-:W2:Y:S04]  /*15000*/  LDL R13, [R7+0x10] ;  /* 0x00001000070d7983 */ /* 0x000ea80000100800 */
[----:B------:R-:W2:Y:S04]  /*15010*/  LDL R15, [R7+0x14] ;  /* 0x00001400070f7983 */ /* 0x000ea80000100800 */
[----:B---3--:R-:W3:Y:S01]  /*15020*/  LD.E R11, desc[UR54][R8.64] ;  /* 0x00000036080b7980 */ /* 0x008ee2000c101900 */
[----:B----4-:R-:W-:-:S04]  /*15030*/  SHF.R.S32.HI R23, RZ, 0x1f, R12 ;  /* 0x0000001fff177819 */ /* 0x010fc8000001140c */
[----:B------:R-:W-:Y:S02]  /*15040*/  LEA.HI R23, R23, R12, RZ, 0x7 ;  /* 0x0000000c17177211 */ /* 0x000fe400078f38ff */
[----:B--2---:R-:W-:Y:S01]  /*15050*/  ISETP.GE.AND P2, PT, R4, 0x1, PT ;  /* 0x000000010400780c */ /* 0x004fe20003f46270 */
[----:B------:R-:W-:Y:S01]  /*15060*/  BSSY B0, `(.L_x_2541) ;  /* 0x000009a000007945 */ /* 0x000fe20003800000 */
[-C--:B---3--:R-:W-:Y:S01]  /*15070*/  FMUL.FTZ R9, R25, R11.reuse ;  /* 0x0000000b19097220 */ /* 0x088fe20000410000 */
[----:B------:R-:W-:Y:S01]  /*15080*/  LOP3.LUT R25, R23, 0xffffff80, RZ, 0xc0, !PT ;  /* 0xffffff8017197812 */ /* 0x000fe200078ec0ff */
[----:B------:R-:W-:-:S04]  /*15090*/  FMUL.FTZ R8, R24, R11 ;  /* 0x0000000b18087220 */ /* 0x000fc80000410000 */
[----:B------:R-:W-:Y:S02]  /*150a0*/  IMAD.IADD R25, R12, 0x1, -R25 ;  /* 0x000000010c197824 */ /* 0x000fe400078e0a19 */
[-C--:B------:R-:W-:Y:S01]  /*150b0*/  FMUL.FTZ R87, R27, R11.reuse ;  /* 0x0000000b1b577220 */ /* 0x080fe20000410000 */
[-C--:B------:R-:W-:Y:S02]  /*150c0*/  FMUL.FTZ R28, R28, R11.reuse ;  /* 0x0000000b1c1c7220 */ /* 0x080fe40000410000 */
[----:B------:R-:W-:Y:S01]  /*150d0*/  SHF.R.S32.HI R24, RZ, 0x1f, R25 ;  /* 0x0000001fff187819 */ /* 0x000fe20000011419 */
[----:B------:R-:W-:-:S03]  /*150e0*/  FMUL.FTZ R29, R29, R11 ;  /* 0x0000000b1d1d7220 */ /* 0x000fc60000410000 */
[----:B------:R-:W-:Y:S01]  /*150f0*/  LEA.HI R27, R24, R25, RZ, 0x2 ;  /* 0x00000019181b7211 */ /* 0x000fe200078f10ff */
[----:B------:R2:W3:Y:S01]  /*15100*/  MUFU.TANH R72, R28 ;  /* 0x0000001c00487308 */ /* 0x0004e20000002400 */
[----:B------:R-:W-:Y:S02]  /*15110*/  FMUL.FTZ R89, R30, R11 ;  /* 0x0000000b1e597220 */ /* 0x000fe40000410000 */
[----:B------:R-:W-:-:S05]  /*15120*/  LOP3.LUT R30, R27, 0x7ffffffc, RZ, 0xc0, !PT ;  /* 0x7ffffffc1b1e7812 */ /* 0x000fca00078ec0ff */
[----:B------:R4:W0:Y:S01]  /*15130*/  MUFU.TANH R73, R29 ;  /* 0x0000001d00497308 */ /* 0x0008220000002400 */
[----:B--2---:R-:W-:Y:S02]  /*15140*/  SHF.R.S32.HI R28, RZ, 0x2, R27 ;  /* 0x00000002ff1c7819 */ /* 0x004fe4000001141b */
[----:B------:R-:W-:Y:S02]  /*15150*/  SHF.R.S32.HI R12, RZ, 0x7, R23 ;  /* 0x00000007ff0c7819 */ /* 0x000fe40000011417 */
[----:B------:R-:W-:Y:S02]  /*15160*/  LEA.HI R24, R24, R25, RZ, 0x5 ;  /* 0x0000001918187211 */ /* 0x000fe400078f28ff */
[----:B----4-:R-:W-:Y:S01]  /*15170*/  SHF.R.S32.HI R29, RZ, 0x1f, R27 ;  /* 0x0000001fff1d7819 */ /* 0x010fe2000001141b */
[----:B------:R-:W-:-:S03]  /*15180*/  IMAD.IADD R30, R25, 0x1, -R30 ;  /* 0x00000001191e7824 */ /* 0x000fc600078e0a1e */
[----:B------:R-:W-:Y:S02]  /*15190*/  LEA.HI R29, R29, R28, RZ, 0x3 ;  /* 0x0000001c1d1d7211 */ /* 0x000fe400078f18ff */
[----:B------:R-:W-:Y:S02]  /*151a0*/  LEA.HI R23, R23, R12, RZ, 0x1 ;  /* 0x0000000c17177211 */ /* 0x000fe400078f08ff */
[----:B------:R-:W-:Y:S02]  /*151b0*/  LOP3.LUT R29, R29, 0xfffffff8, RZ, 0xc0, !PT ;  /* 0xfffffff81d1d7812 */ /* 0x000fe400078ec0ff */
[----:B------:R-:W-:Y:S01]  /*151c0*/  SHF.R.S32.HI R25, RZ, 0x5, R24 ;  /* 0x00000005ff197819 */ /* 0x000fe20000011418 */
        /* <DEDUP_REMOVED lines=37> */
[----:B------:R-:W-:Y:S02]  /*15420*/  IMAD R24, R10, -0x60, R6 ;  /* 0xffffffa00a187824 */ /* 0x000fe400078e0206 */
[-C--:B------:R-:W-:Y:S01]  /*15430*/  FMUL.FTZ R149, R71, R11.reuse ;  /* 0x0000000b47957220 */ /* 0x080fe20000410000 */
[----:B------:R-:W-:Y:S02]  /*15440*/  IMAD R18, R18, 0x8, R25 ;  /* 0x0000000812127824 */ /* 0x000fe400078e0219 */
        /* <DEDUP_REMOVED lines=9> */
[----:B------:R-:W2:Y:S03]  /*154e0*/  MUFU.TANH R8, R8 ;  /* 0x0000000800087308 */ /* 0x000ea60000002400 */
[----:B------:R-:W-:Y:S01]  /*154f0*/  IMAD R18, R23, 0x40, R18 ;  /* 0x0000004017127824 */ /* 0x000fe200078e0212 */
[----:B------:R-:W-:-:S04]  /*15500*/  LOP3.LUT R23, RZ, R14, RZ, 0x33, !PT ;  /* 0x0000000eff177212 */ /* 0x000fc800078e33ff */
[----:B------:R-:W4:Y:S01]  /*15510*/  MUFU.TANH R9, R9 ;  /* 0x0000000900097308 */ /* 0x000f220000002400 */
[----:B------:R-:W-:-:S07]  /*15520*/  IMAD R12, R30, -0x2, R11 ;  /* 0xfffffffe1e0c7824 */ /* 0x000fce00078e020b */
[----:B------:R-:W0:Y:S01]  /*15530*/  MUFU.TANH R26, R26 ;  /* 0x0000001a001a7308 */ /* 0x000e220000002400 */
[----:B------:R-:W-:-:S07]  /*15540*/  IMAD R11, R10, -0x60, RZ ;  /* 0xffffffa00a0b7824 */ /* 0x000fce00078e02ff */
        /* <DEDUP_REMOVED lines=42> */
[----:B------:R-:W-:-:S02]  /*157f0*/  IMAD.IADD R67, R12, 0x1, R23 ;  /* 0x000000010c437824 */ /* 0x000fc400078e0217 */
[----:B------:R-:W-:-:S05]  /*15800*/  IMAD R30, R30, -0x2, R11 ;  /* 0xfffffffe1e1e7824 */ /* 0x000fca00078e020b */
[----:B------:R1:W0:Y:S01]  /*15810*/  MUFU.TANH R51, R65 ;  /* 0x0000004100337308 */ /* 0x0002220000002400 */
[----:B------:R-:W-:Y:S02]  /*15820*/  IMAD R28, R10, -0x60, R15 ;  /* 0xffffffa00a1c7824 */ /* 0x000fe400078e020f */
[----:B-1----:R-:W-:Y:S02]  /*15830*/  IMAD.IADD R65, R12, 0x1, R13 ;  /* 0x000000010c417824 */ /* 0x002fe400078e020d */
[--C-:B------:R-:W-:Y:S02]  /*15840*/  IMAD.IADD R12, R67, 0x1, R18.reuse ;  /* 0x00000001430c7824 */ /* 0x100fe400078e0212 */
        /* <DEDUP_REMOVED lines=14> */
.L_x_2546:
[----:B------:R-:W-:Y:S05]  /*15930*/  BSYNC B2 ;  /* 0x0000000000027941 */ /* 0x000fea0003800000 */
.L_x_2545:
[----:B------:R-:W-:Y:S01]  /*15940*/  LOP3.LUT R13, RZ, R13, RZ, 0x33, !PT ;  /* 0x0000000dff0d7212 */ /* 0x000fe200078e33ff */
[----:B------:R-:W-:Y:S06]  /*15950*/  BRA `(.L_x_2547) ;  /* 0x0000000000187947 */ /* 0x000fec0003800000 */
.L_x_2544:
[----:B------:R-:W-:-:S13]  /*15960*/  ISETP.NE.AND P1, PT, R4, 0x1, PT ;  /* 0x000000010400780c */ /* 0x000fda0003f25270 */
[----:B------:R-:W-:Y:S05]  /*15970*/  @!P1 BRA `(.L_x_2547) ;  /* 0x0000000000109947 */ /* 0x000fea0003800000 */
[----:B------:R-:W2:Y:S04]  /*15980*/  LDL R14, [R7+0x1c] ;  /* 0x00001c00070e7983 */ /* 0x000ea80000100800 */
[----:B------:R-:W3:Y:S01]  /*15990*/  LDL R24, [R7+0x20] ;  /* 0x0000200007187983 */ /* 0x000ee20000100800 */
[----:B--2---:R-:W-:-:S05]  /*159a0*/  IMAD.HI.U32 R13, R13, R14, RZ ;  /* 0x0000000e0d0d7227 */ /* 0x004fca00078e00ff */
[----:B---3--:R-:W-:-:S07]  /*159b0*/  SHF.R.U32.HI R13, RZ, R24, R13 ;  /* 0x00000018ff0d7219 */ /* 0x008fce000001160d */
.L_x_2547:
[----:B------:R-:W-:Y:S05]  /*159c0*/  BSYNC B1 ;  /* 0x0000000000017941 */ /* 0x000fea0003800000 */
.L_x_2543:
[----:B------:R-:W-:-:S05]  /*159d0*/  IMAD R13, R4, R13, R30 ;  /* 0x0000000d040d7224 */ /* 0x000fca00078e021e */
[----:B------:R-:W-:Y:S02]  /*159e0*/  VIMNMX R12, R12, R13, !PT ;  /* 0x0000000d0c0c7248 */ /* 0x000fe40007fe0100 */
[----:B------:R-:W-:-:S07]  /*159f0*/  VIADDMNMX R11, R13, R4, R11, PT ;  /* 0x000000040d0b7246 */ /* 0x000fce000380010b */
.L_x_2542:
[----:B------:R-:W-:Y:S05]  /*15a00*/  BSYNC B0 ;  /* 0x0000000000007941 */ /* 0x000fea0003800000 */
.L_x_2541:
        /* <DEDUP_REMOVED lines=133> */
.L_x_2553:
[----:B------:R-:W-:Y:S05]  /*16260*/  BSYNC B2 ;  /* 0x0000000000027941 */ /* 0x000fea0003800000 */
.L_x_2552:
[----:B------:R-:W-:Y:S01]  /*16270*/  LOP3.LUT R5, RZ, R5, RZ, 0x33, !PT ;  /* 0x00000005ff057212 */ /* 0x000fe200078e33ff */
[----:B------:R-:W-:Y:S06]  /*16280*/  BRA `(.L_x_2554) ;  /* 0x0000000000187947 */ /* 0x000fec0003800000 */
.L_x_2551:
[----:B------:R-:W-:-:S13]  /*16290*/  ISETP.NE.AND P6, PT, R4, 0x1, PT ;  /* 0x000000010400780c */ /* 0x000fda0003fc5270 */
[----:B------:R-:W-:Y:S05]  /*162a0*/  @!P6 BRA `(.L_x_2554) ;  /* 0x000000000010e947 */ /* 0x000fea0003800000 */
[----:B------:R-:W2:Y:S04]  /*162b0*/  LDL R6, [R7+0x1c] ;  /* 0x00001c0007067983 */ /* 0x000ea80000100800 */
[----:B------:R-:W3:Y:S01]  /*162c0*/  LDL R12, [R7+0x20] ;  /* 0x00002000070c7983 */ /* 0x000ee20000100800 */
[----:B--2---:R-:W-:-:S05]  /*162d0*/  IMAD.HI.U32 R5, R5, R6, RZ ;  /* 0x0000000605057227 */ /* 0x004fca00078e00ff */
[----:B---3--:R-:W-:-:S07]  /*162e0*/  SHF.R.U32.HI R5, RZ, R12, R5 ;  /* 0x0000000cff057219 */ /* 0x008fce0000011605 */
.L_x_2554:
[----:B------:R-:W-:Y:S05]  /*162f0*/  BSYNC B1 ;  /* 0x0000000000017941 */ /* 0x000fea0003800000 */
.L_x_2550:
[----:B------:R-:W-:-:S05]  /*16300*/  IMAD R5, R4, R5, R30 ;  /* 0x0000000504057224 */ /* 0x000fca00078e021e */
[----:B------:R-:W-:Y:S02]  /*16310*/  VIADDMNMX R9, R5, R4, R9, PT ;  /* 0x0000000405097246 */ /* 0x000fe40003800109 */
[----:B------:R-:W-:-:S07]  /*16320*/  VIMNMX R8, R8, R5, !PT ;  /* 0x0000000508087248 */ /* 0x000fce0007fe0100 */
.L_x_2549:
[----:B------:R-:W-:Y:S05]  /*16330*/  BSYNC B0 ;  /* 0x0000000000007941 */ /* 0x000fea0003800000 */
.L_x_2548:
        /* <DEDUP_REMOVED lines=12> */
[----:B------:R-:W5:Y:S01]  /*16400*/  LD.E R68, desc[UR54][R16.64+0x248] ;  /* 0x0002483610447980 */ /* 0x000f62000c101900 */
[----:B------:R-:W-:Y:S02]  /*16410*/  ISETP.NE.AND P2, PT, R46, RZ, PT ;  /* 0x000000ff2e00720c */ /* 0x000fe40003f45270 */
[----:B------:R-:W-:Y:S01]  /*16420*/  ISETP.LT.OR P1, PT, R9, 0xa, P1 ;  /* 0x0000000a0900780c */ /* 0x000fe20000f21670 */
[----:B------:R-:W5:Y:S01]  /*16430*/  LD.E R46, desc[UR54][R16.64+0x2b4] ;  /* 0x0002b436102e7980 */ /* 0x000f62000c101900 */
[----:B------:R-:W-:Y:S02]  /*16440*/  ISETP.NE.AND P6, PT, R36, RZ, PT ;  /* 0x000000ff2400720c */ /* 0x000fe40003fc5270 */
[----:B------:R-:W-:Y:S01]  /*16450*/  FSEL R99, R99, -INF , !P1 ;  /* 0xff80000063637808 */ /* 0x000fe20004800000 */
[----:B------:R-:W5:Y:S01]  /*16460*/  LD.E R64, desc[UR54][R16.64+0x25c] ;  /* 0x00025c3610407980 */ /* 0x000f62000c101900 */
        /* <DEDUP_REMOVED lines=33> */
[----:B------:R-:W-:Y:S01]  /*16680*/  ISETP.LT.OR P4, PT, R9, 0x52, P4 ;  /* 0x000000520900780c */ /* 0x000fe20002781670 */
[----:B------:R-:W5:Y:S01]  /*16690*/  LD.E R50, desc[UR54][R16.64+0x2d4] ;  /* 0x0002d43610327980 */ /* 0x000f62000c101900 */
[----:B------:R-:W-:-:S02]  /*166a0*/  ISETP.GT.AND P1, PT, R8, 0x20, !P1 ;  /* 0x000000200800780c */ /* 0x000fc40004f24270 */
[C---:B------:R-:W-:Y:S01]  /*166b0*/  ISETP.LT.OR P5, PT, R9.reuse, 0x59, P5 ;  /* 0x000000590900780c */ /* 0x040fe20002fa1670 */
[----:B------:R-:W5:Y:S01]  /*166c0*/  LD.E R88, desc[UR54][R16.64+0x2bc] ;  /* 0x0002bc3610587980 */ /* 0x000f62000c101900 */
[----:B------:R-:W-:-:S03]  /*166d0*/  ISETP.LT.OR P1, PT, R9, 0x21, P1 ;  /* 0x000000210900780c */ /* 0x000fc60000f21670 */
[----:B------:R-:W5:Y:S01]  /*166e0*/  LD.E R84, desc[UR54][R16.64+0x2c8] ;  /* 0x0002c83610547980 */ /* 0x000f62000c101900 */
[----:B------:R-:W-:Y:S02]  /*166f0*/  FSEL R133, R133, -INF , !P1 ;  /* 0xff80000085857808 */ /* 0x000fe40004800000 */
[----:B------:R-:W-:Y:S01]  /*16700*/  ISETP.NE.AND P1, PT, R40, RZ, PT ;  /* 0x000000ff2800720c */ /* 0x000fe20003f25270 */
[----:B------:R-:W5:Y:S03]  /*16710*/  LD.E R96, desc[UR54][R16.64+0x2cc] ;  /* 0x0002cc3610607980 */ /* 0x000f66000c101900 */
[----:B------:R-:W-:Y:S01]  /*16720*/  ISETP.GT.AND P1, PT, R8, 0x21, !P1 ;  /* 0x000000210800780c */ /* 0x000fe20004f24270 */
[----:B------:R-:W4:Y:S03]  /*16730*/  LD.E R40, desc[UR54][R16.64+0x294] ;  /* 0x0002943610287980 */ /* 0x000f26000c101900 */
[----:B------:R-:W-:Y:S01]  /*16740*/  ISETP.LT.OR P1, PT, R9, 0x22, P1 ;  /* 0x000000220900780c */ /* 0x000fe20000f21670 */
[----:B------:R-:W5:Y:S03]  /*16750*/  LD.E R102, desc[UR54][R16.64+0x2d8] ;  /* 0x0002d83610667980 */ /* 0x000f66000c101900 */
[----:B------:R-:W-:Y:S01]  /*16760*/  FSEL R125, R125, -INF , !P1 ;  /* 0xff8000007d7d7808 */ /* 0x000fe20004800000 */
[----:B------:R-:W5:Y:S01]  /*16770*/  LD.E R100, desc[UR54][R16.64+0x2dc] ;  /* 0x0002dc3610647980 */ /* 0x000f62000c101900 */
[----:B------:R-:W-:-:S02]  /*16780*/  ISETP.NE.AND P1, PT, R54, RZ, PT ;  /* 0x000000ff3600720c */ /* 0x000fc40003f25270 */
[----:B------:R-:W-:Y:S01]  /*16790*/  FSEL R143, R143, -INF , !P3 ;  /* 0xff8000008f8f7808 */ /* 0x000fe20005800000 */
        /* <DEDUP_REMOVED lines=52> */
[----:B------:R-:W4:Y:S01]  /*16ae0*/  LD.E R34, desc[UR54][R16.64+0x260] ;  /* 0x0002603610227980 */ /* 0x000f22000c101900 */
[----:B------:R-:W-:Y:S02]  /*16af0*/  ISETP.NE.AND P2, PT, R66, RZ, PT ;  /* 0x000000ff4200720c */ /* 0x000fe40003f45270 */
[----:B------:R-:W-:Y:S01]  /*16b00*/  ISETP.LT.OR P1, PT, R9, 0x42, P1 ;  /* 0x000000420900780c */ /* 0x000fe20000f21670 */
[----:B------:R-:W5:Y:S03]  /*16b10*/  LD.E R66, desc[UR54][R16.64+0x24c] ;  /* 0x00024c3610427980 */ /* 0x000f66000c101900 */
[----:B------:R-:W-:Y:S01]  /*16b20*/  FSEL R127, R127, -INF , !P1 ;  /* 0xff8000007f7f7808 */ /* 0x000fe20004800000 */
[----:B------:R-:W5:Y:S01]  /*16b30*/  LD.E R142, desc[UR54][R16.64+0x388] ;  /* 0x00038836108e7980 */ /* 0x000f62000c101900 */
[----:B------:R-:W-:-:S03]  /*16b40*/  ISETP.GT.AND P1, PT, R8, RZ, !P6 ;  /* 0x000000ff0800720c */ /* 0x000fc60007724270 */
[----:B------:R-:W5:Y:S01]  /*16b50*/  LD.E R144, desc[UR54][R16.64+0x38c] ;  /* 0x00038c3610907980 */ /* 0x000f62000c101900 */
[----:B------:R-:W-:-:S03]  /*16b60*/  ISETP.LT.OR P1, PT, R9, 0x1, P1 ;  /* 0x000000010900780c */ /* 0x000fc60000f21670 */
[----:B------:R-:W5:Y:S01]  /*16b70*/  LD.E R146, desc[UR54][R16.64+0x398] ;  /* 0x0003983610927980 */ /* 0x000f62000c101900 */
[----:B------:R-:W-:Y:S02]  /*16b80*/  FSEL R6, R26, -INF , !P1 ;  /* 0xff8000001a067808 */ /* 0x000fe40004800000 */
[----:B------:R-:W-:Y:S01]  /*16b90*/  ISETP.NE.AND P1, PT, R62, RZ, PT ;  /* 0x000000ff3e00720c */ /* 0x000fe20003f25270 */
        /* <DEDUP_REMOVED lines=22> */
[----:B------:R-:W-:Y:S02]  /*16d00*/  ISETP.GT.AND P2, PT, R8, 0x49, !P2 ;  /* 0x000000490800780c */ /* 0x000fe40005744270 */
[----:B------:R-:W-:Y:S01]  /*16d10*/  FMNMX.FTZ R12, R63, R12, !PT ;  /* 0x0000000c3f0c7209 */ /* 0x000fe20007810000 */
[----:B------:R-:W2:Y:S01]  /*16d20*/  LD.E R24, desc[UR54][R16.64+0x234] ;  /* 0x0002343610187980 */ /* 0x000ea2000c101900 */
[----:B------:R-:W-:Y:S02]  /*16d30*/  ISETP.NE.AND P6, PT, R28, RZ, PT ;  /* 0x000000ff1c00720c */ /* 0x000fe40003fc5270 */
[----:B------:R-:W-:Y:S01]  /*16d40*/  FMNMX.FTZ R12, R61, R12, !PT ;  /* 0x0000000c3d0c7209 */ /* 0x000fe20007810000 */
[----:B------:R-:W2:Y:S03]  /*16d50*/  LD.E R28, desc[UR54][R16.64+0x42c] ;  /* 0x00042c36101c7980 */ /* 0x000ea6000c101900 */
        /* <DEDUP_REMOVED lines=27> */
[----:B------:R-:W2:Y:S01]  /*16f10*/  LD.E R234, desc[UR54][R16.64+0x3e8] ;  /* 0x0003e83610ea7980 */ /* 0x000ea2000c101900 */
[----:B------:R-:W-:-:S02]  /*16f20*/  FMNMX.FTZ R14, R6, R5, !PT ;  /* 0x00000005060e7209 */ /* 0x000fc40007810000 */
[----:B------:R-:W-:Y:S01]  /*16f30*/  FMNMX.FTZ R12, R37, R12, !PT ;  /* 0x0000000c250c7209 */ /* 0x000fe20007810000 */
[----:B------:R-:W2:Y:S01]  /*16f40*/  LD.E R236, desc[UR54][R16.64+0x3ec] ;  /* 0x0003ec3610ec7980 */ /* 0x000ea2000c101900 */
        /* <DEDUP_REMOVED lines=12> */
[----:B------:R-:W-:-:S03]  /*17010*/  FMNMX.FTZ R14, R135, R14, !PT ;  /* 0x0000000e870e7209 */ /* 0x000fc60007810000 */
[----:B------:R-:W0:Y:S01]  /*17020*/  SHFL.BFLY PT, R12, R7, 0x2, 0x1f ;  /* 0x0c401f00070c7f89 */ /* 0x000e2200000e0000 */
[----:B------:R-:W-:-:S04]  /*17030*/  FMNMX.FTZ R14, R133, R14, !PT ;  /* 0x0000000e850e7209 */ /* 0x000fc80007810000 */
[----:B------:R-:W-:-:S04]  /*17040*/  FMNMX.FTZ R14, R125, R14, !PT ;  /* 0x0000000e7d0e7209 */ /* 0x000fc80007810000 */
[----:B------:R-:W-:-:S04]  /*17050*/  FMNMX.FTZ R14, R11, R14, !PT ;  /* 0x0000000e0b0e7209 */ /* 0x000fc80007810000 */
[----:B------:R-:W-:-:S04]  /*17060*/  FMNMX.FTZ R14, R19, R14, !PT ;  /* 0x0000000e130e7209 */ /* 0x000fc80007810000 */
[----:B------:R-:W-:-:S04]  /*17070*/  FMNMX.FTZ R14, R21, R14, !PT ;  /* 0x0000000e150e7209 */ /* 0x000fc80007810000 */
[----:B------:R-:W-:Y:S02]  /*17080*/  FMNMX.FTZ R14, R121, R14, !PT ;  /* 0x0000000e790e7209 */ /* 0x000fe40007810000 */
[----:B0-----:R-:W-:Y:S02]  /*17090*/  FMNMX.FTZ R18, R7, R12, !PT ;  /* 0x0000000c07127209 */ /* 0x001fe40007810000 */
[----:B------:R-:W-:Y:S02]  /*170a0*/  FMNMX.FTZ R14, R123, R14, !PT ;  /* 0x0000000e7b0e7209 */ /* 0x000fe40007810000 */
[----:B------:R-:W-:Y:S01]  /*170b0*/  ISETP.GT.AND P1, PT, R8, 0x48, !P1 ;  /* 0x000000480800780c */ /* 0x000fe20004f24270 */
[----:B------:R-:W0:Y:S01]  /*170c0*/  SHFL.BFLY PT, R65, R18, 0x1, 0x1f ;  /* 0x0c201f0012417f89 */ /* 0x000e2200000e0000 */
[----:B------:R-:W-:Y:S02]  /*170d0*/  FMNMX.FTZ R14, R129, R14, !PT ;  /* 0x0000000e810e7209 */ /* 0x000fe40007810000 */
[----:B------:R-:W-:-:S02]  /*170e0*/  ISETP.LT.OR P1, PT, R9, 0x49, P1 ;  /* 0x000000490900780c */ /* 0x000fc40000f21670 */
[----:B------:R-:W-:Y:S02]  /*170f0*/  ISETP.LT.OR P2, PT, R9, 0x4a, P2 ;  /* 0x0000004a0900780c */ /* 0x000fe40001741670 */
[----:B------:R-:W-:Y:S01]  /*17100*/  FSEL R145, R145, -INF , !P4 ;  /* 0xff80000091917808 */ /* 0x000fe20006000000 */
[----:B------:R1:W-:Y:S01]  /*17110*/  ST.E desc[UR54][R16.64+0x440], R7 ;  /* 0x0004400710007985 */ /* 0x0003e2000c101936 */
[----:B------:R-:W-:Y:S02]  /*17120*/  FMNMX.FTZ R14, R131, R14, !PT ;  /* 0x0000000e830e7209 */ /* 0x000fe40007810000 */
[----:B------:R-:W-:Y:S01]  /*17130*/  FSEL R139, R139, -INF , !P1 ;  /* 0xff8000008b8b7808 */ /* 0x000fe20004800000 */
[----:B------:R-:W3:Y:S01]  /*17140*/  LD.E R12, desc[UR54][R16.64+0x460] ;  /* 0x00046036100c7980 */ /* 0x000ee2000c101900 */
[----:B------:R-:W-:Y:S02]  /*17150*/  FMNMX.FTZ R14, R127, R14, !PT ;  /* 0x0000000e7f0e7209 */ /* 0x000fe40007810000 */
[----:B------:R-:W-:-:S02]  /*17160*/  FSEL R141, R141, -INF , !P2 ;  /* 0xff8000008d8d7808 */ /* 0x000fc40005000000 */
[----:B------:R-:W-:-:S04]  /*17170*/  FMNMX.FTZ R14, R139, R14, !PT ;  /* 0x0000000e8b0e7209 */ /* 0x000fc80007810000 */
[----:B------:R-:W-:Y:S02]  /*17180*/  FMNMX.FTZ R14, R141, R14, !PT ;  /* 0x0000000e8d0e7209 */ /* 0x000fe40007810000 */
[----:B------:R-:W-:Y:S02]  /*17190*/  ISETP.GT.AND P1, PT, R8, 0x59, !P6 ;  /* 0x000000590800780c */ /* 0x000fe40007724270 */
[----:B------:R-:W-:Y:S01]  /*171a0*/  FMNMX.FTZ R14, R143, R14, !PT ;  /* 0x0000000e8f0e7209 */ /* 0x000fe20007810000 */
[----:B------:R-:W4:Y:S01]  /*171b0*/  LD.E R8, desc[UR54][R16.64+0x454] ;  /* 0x0004543610087980 */ /* 0x000f22000c101900 */
[----:B0-----:R-:W-:Y:S02]  /*171c0*/  FMNMX.FTZ R65, R18, R65, !PT ;  /* 0x0000004112417209 */ /* 0x001fe40007810000 */
[----:B------:R-:W-:Y:S02]  /*171d0*/  ISETP.LT.OR P1, PT, R9, 0x5a, P1 ;  /* 0x0000005a0900780c */ /* 0x000fe40000f21670 */
[----:B------:R-:W-:-:S02]  /*171e0*/  FSEL R147, R147, -INF , !P5 ;  /* 0xff80000093937808 */ /* 0x000fc40006800000 */
[----:B------:R-:W-:Y:S01]  /*171f0*/  FMNMX.FTZ R14, R145, R14, !PT ;  /* 0x0000000e910e7209 */ /* 0x000fe20007810000 */
[----:B------:R0:W-:Y:S01]  /*17200*/  ST.E desc[UR54][R16.64+0x440], R65 ;  /* 0x0004404110007985 */ /* 0x0001e2000c101936 */
[----:B------:R-:W-:Y:S02]  /*17210*/  FSEL R149, R149, -INF , !P1 ;  /* 0xff80000095957808 */ /* 0x000fe40004800000 */
[----:B------:R-:W-:Y:S01]  /*17220*/  FMNMX.FTZ R14, R147, R14, !PT ;  /* 0x0000000e930e7209 */ /* 0x000fe20007810000 */
[----:B------:R-:W3:Y:S03]  /*17230*/  LD.E R67, desc[UR54][R16.64+0x440] ;  /* 0x0004403610437980 */ /* 0x000ee6000c101900 */
[----:B-1----:R-:W-:Y:S01]  /*17240*/  FMNMX.FTZ R7, R149, R14, !PT ;  /* 0x0000000e95077209 */ /* 0x002fe20007810000 */
[----:B------:R-:W5:Y:S04]  /*17250*/  LD.E R9, desc[UR54][R16.64+0x450] ;  /* 0x0004503610097980 */ /* 0x000f68000c101900 */
[----:B------:R-:W-:Y:S04]  /*17260*/  ST.E desc[UR54][R16.64+0x444], R7 ;  /* 0x0004440710007985 */ /* 0x000fe8000c101936 */
[----:B------:R-:W2:Y:S04]  /*17270*/  LD.E R14, desc[UR54][R16.64+0x444] ;  /* 0x00044436100e7980 */ /* 0x000ea8000c101900 */
[----:B0-----:R-:W4:Y:S01]  /*17280*/  LD.E R65, desc[UR54][R16.64+0x360] ;  /* 0x0003603610417980 */ /* 0x001f22000c101900 */
[C---:B---3--:R-:W-:Y:S01]  /*17290*/  FMUL.FTZ R18, R67.reuse, R12 ;  /* 0x0000000c43127220 */ /* 0x048fe20000410000 */
[----:B------:R-:W-:-:S04]  /*172a0*/  FSETP.NEU.FTZ.AND P1, PT, R67, -INF , PT ;  /* 0xff8000004300780b */ /* 0x000fc80003f3d000 */
[----:B------:R-:W-:-:S05]  /*172b0*/  FSEL R20, R18, RZ, P1 ;  /* 0x000000ff12147208 */ /* 0x000fca0000800000 */
[-CC-:B------:R-:W-:Y:S02]  /*172c0*/  FFMA.FTZ R176, R43, R12.reuse, -R20.reuse ;  /* 0x0000000c2bb07223 */ /* 0x180fe40000010814 */
[----:B--2---:R-:W0:Y:S01]  /*172d0*/  SHFL.BFLY PT, R43, R14, 0x2, 0x1f ;  /* 0x0c401f000e2b7f89 */ /* 0x004e2200000e0000 */
[-CC-:B------:R-:W-:Y:S01]  /*172e0*/  FFMA.FTZ R153, R59, R12.reuse, -R20.reuse ;  /* 0x0000000c3b997223 */ /* 0x180fe20000010814 */
[----:B------:R-:W-:Y:S02]  /*172f0*/  FSEL R67, R67, RZ, P1 ;  /* 0x000000ff43437208 */ /* 0x000fe40000800000 */
[----:B0-----:R-:W-:Y:S01]  /*17300*/  FMNMX.FTZ R14, R14, R43, !PT ;  /* 0x0000002b0e0e7209 */ /* 0x001fe20007810000 */
[-CC-:B------:R-:W-:Y:S01]  /*17310*/  FFMA.FTZ R187, R187, R12.reuse, -R20.reuse ;  /* 0x0000000cbbbb7223 */ /* 0x180fe20000010814 */
[-CC-:B------:R-:W-:Y:S01]  /*17320*/  FFMA.FTZ R152, R63, R12.reuse, -R20.reuse ;  /* 0x0000000c3f987223 */ /* 0x180fe20000010814 */
[-CC-:B------:R-:W-:Y:S01]  /*17330*/  FFMA.FTZ R154, R61, R12.reuse, -R20.reuse ;  /* 0x0000000c3d9a7223 */ /* 0x180fe20000010814 */
[-CC-:B------:R-:W-:Y:S01]  /*17340*/  FFMA.FTZ R182, R55, R12.reuse, -R20.reuse ;  /* 0x0000000c37b67223 */ /* 0x180fe20000010814 */
[----:B------:R-:W0:Y:S01]  /*17350*/  SHFL.BFLY PT, R59, R14, 0x1, 0x1f ;  /* 0x0c201f000e3b7f89 */ /* 0x000e2200000e0000 */
        /* <DEDUP_REMOVED lines=17> */
[----:B------:R-:W-:Y:S01]  /*17470*/  FADD.FTZ R67, R4, -R67 ;  /* 0x8000004304437221 */ /* 0x000fe20000010000 */
[-C--:B------:R-:W-:Y:S01]  /*17480*/  FFMA.FTZ R20, R57, R12.reuse, -R20 ;  /* 0x0000000c39147223 */ /* 0x080fe20000010814 */
[----:B------:R-:W-:Y:S01]  /*17490*/  MUFU.EX2 R187, R187 ;  /* 0x000000bb00bb7308 */ /* 0x000fe20000000800 */
[----:B------:R-:W2:Y:S01]  /*174a0*/  LD.E R29, desc[UR54][R16.64+0x424] ;  /* 0x00042436101d7980 */ /* 0x000ea2000c101900 */
[----:B------:R-:W-:Y:S01]  /*174b0*/  FMUL.FTZ R4, R67, R12 ;  /* 0x0000000c43047220 */ /* 0x000fe20000410000 */
[----:B0-----:R-:W-:-:S02]  /*174c0*/  FMNMX.FTZ R57, R14, R59, !PT ;  /* 0x0000003b0e397209 */ /* 0x001fc40007810000 */
[----:B------:R-:W3:Y:S02]  /*174d0*/  LD.E R31, desc[UR54][R16.64+0x240] ;  /* 0x00024036101f7980 */ /* 0x000ee4000c101900 */
[C---:B------:R-:W-:Y:S01]  /*174e0*/  FSETP.NEU.FTZ.AND P1, PT, R57.reuse, -INF , PT ;  /* 0xff8000003900780b */ /* 0x040fe20003f3d000 */
[CC--:B------:R-:W-:Y:S01]  /*174f0*/  FMUL.FTZ R58, R57.reuse, R12.reuse ;  /* 0x0000000c393a7220 */ /* 0x0c0fe20000410000 */
[----:B------:R0:W-:Y:S01]  /*17500*/  MUFU.EX2 R14, R20 ;  /* 0x00000014000e7308 */ /* 0x0001e20000000800 */
[----:B------:R-:W3:Y:S03]  /*17510*/  LD.E R33, desc[UR54][R16.64+0x250] ;  /* 0x0002503610217980 */ /* 0x000ee6000c101900 */
[----:B------:R-:W-:Y:S01]  /*17520*/  FSEL R104, R58, RZ, P1 ;  /* 0x000000ff3a687208 */ /* 0x000fe20000800000 */
[----:B------:R-:W3:Y:S03]  /*17530*/  LD.E R27, desc[UR54][R16.64+0x264] ;  /* 0x00026436101b7980 */ /* 0x000ee6000c101900 */
[----:B------:R-:W5:Y:S01]  /*17540*/  MUFU.EX2 R4, R4 ;  /* 0x0000000400047308 */ /* 0x000f620000000800 */
[----:B0-----:R-:W-:Y:S01]  /*17550*/  FSEL R20, R57, RZ, P1 ;  /* 0x000000ff39147208 */ /* 0x001fe20000800000 */
[-C--:B------:R-:W-:Y:S01]  /*17560*/  FFMA.FTZ R164, R121, R12.reuse, -R104 ;  /* 0x0000000c79a47223 */ /* 0x080fe20000010868 */
[----:B------:R-:W3:Y:S03]  /*17570*/  LD.E R25, desc[UR54][R16.64+0x270] ;  /* 0x0002703610197980 */ /* 0x000ee6000c101900 */
[----:B------:R-:W-:Y:S01]  /*17580*/  FADD.FTZ R151, R5, -R20 ;  /* 0x8000001405977221 */ /* 0x000fe20000010000 */
[----:B------:R-:W3:Y:S01]  /*17590*/  LD.E R43, desc[UR54][R16.64+0x2b0] ;  /* 0x0002b036102b7980 */ /* 0x000ee2000c101900 */
[----:B------:R-:W0:Y:S01]  /*175a0*/  MUFU.EX2 R152, R152 ;  /* 0x0000009800987308 */ /* 0x000e220000000800 */
[-CC-:B------:R-:W-:Y:S01]  /*175b0*/  FFMA.FTZ R185, R6, R12.reuse, -R104.reuse ;  /* 0x0000000c06b97223 */ /* 0x180fe20000010868 */
[----:B------:R-:W-:Y:S01]  /*175c0*/  FMUL.FTZ R121, R12, R151 ;  /* 0x000000970c797220 */ /* 0x000fe20000410000 */
[-CC-:B------:R-:W-:Y:S01]  /*175d0*/  FFMA.FTZ R186, R87, R12.reuse, -R104.reuse ;  /* 0x0000000c57ba7223 */ /* 0x180fe20000010868 */
[----:B------:R-:W3:Y:S04]  /*175e0*/  LD.E R63, desc[UR54][R16.64+0x364] ;  /* 0x00036436103f7980 */ /* 0x000ee8000c101900 */
[----:B------:R-:W1:Y:S01]  /*175f0*/  MUFU.EX2 R154, R154 ;  /* 0x0000009a009a7308 */ /* 0x000e620000000800 */
[----:B------:R-:W-:Y:S01]  /*17600*/  FFMA.FTZ R155, R89, R12, -R104 ;  /* 0x0000000c599b7223 */ /* 0x000fe20000010868 */
[----:B-----5:R-:W-:-:S06]  /*17610*/  FFMA.FTZ R9, R4, R9, R187 ;  /* 0x0000000904097223 */ /* 0x020fcc00000100bb */
[----:B------:R-:W5:Y:S01]  /*17620*/  MUFU.EX2 R153, R153 ;  /* 0x0000009900997308 */ /* 0x000f620000000800 */
[-CC-:B------:R-:W-:Y:S01]  /*17630*/  FFMA.FTZ R6, R99, R12.reuse, -R104.reuse ;  /* 0x0000000c63067223 */ /* 0x180fe20000010868 */
[----:B0-----:R-:W-:Y:S01]  /*17640*/  FADD.FTZ R9, R152, R9 ;  /* 0x0000000998097221 */ /* 0x001fe20000010000 */
[----:B------:R-:W3:Y:S04]  /*17650*/  LD.E R55, desc[UR54][R16.64+0x314] ;  /* 0x0003143610377980 */ /* 0x000ee8000c101900 */
[----:B------:R-:W3:Y:S01]  /*17660*/  LD.E R61, desc[UR54][R16.64+0x370] ;  /* 0x00037036103d7980 */ /* 0x000ee2000c101900 */
[----:B------:R-:W-:Y:S01]  /*17670*/  MUFU.EX2 R185, R185 ;  /* 0x000000b900b97308 */ /* 0x000fe20000000800 */
[----:B------:R-:W-:-:S07]  /*17680*/  FFMA.FTZ R169, R11, R12, -R104 ;  /* 0x0000000c0ba97223 */ /* 0x000fce0000010868 */
[----:B------:R-:W-:Y:S01]  /*17690*/  MUFU.EX2 R182, R182 ;  /* 0x000000b600b67308 */ /* 0x000fe20000000800 */
[-CC-:B------:R-:W-:Y:S01]  /*176a0*/  FFMA.FTZ R170, R19, R12.reuse, -R104.reuse ;  /* 0x0000000c13aa7223 */ /* 0x180fe20000010868 */
[-CC-:B------:R-:W-:Y:S01]  /*176b0*/  FFMA.FTZ R163, R21, R12.reuse, -R104.reuse ;  /* 0x0000000c15a37223 */ /* 0x180fe20000010868 */
[-CC-:B------:R-:W-:Y:S01]  /*176c0*/  FFMA.FTZ R179, R109, R12.reuse, -R104.reuse ;  /* 0x0000000c6db37223 */ /* 0x180fe20000010868 */
[-CC-:B------:R-:W-:Y:S01]  /*176d0*/  FFMA.FTZ R184, R115, R12.reuse, -R104.reuse ;  /* 0x0000000c73b87223 */ /* 0x180fe20000010868 */
[----:B------:R-:W3:Y:S03]  /*176e0*/  LD.E R53, desc[UR54][R16.64+0x300] ;  /* 0x0003003610357980 */ /* 0x000ee6000c101900 */
[----:B------:R-:W4:Y:S01]  /*176f0*/  MUFU.EX2 R121, R121 ;  /* 0x0000007900797308 */ /* 0x000f220000000800 */
[-CC-:B------:R-:W-:Y:S01]  /*17700*/  FFMA.FTZ R180, R137, R12.reuse, -R104.reuse ;  /* 0x0000000c89b47223 */ /* 0x180fe20000010868 */
[-CC-:B------:R-:W-:Y:S01]  /*17710*/  FFMA.FTZ R181, R135, R12.reuse, -R104.reuse ;  /* 0x0000000c87b57223 */ /* 0x180fe20000010868 */
[-CC-:B------:R-:W-:Y:S01]  /*17720*/  FFMA.FTZ R171, R133, R12.reuse, -R104.reuse ;  /* 0x0000000c85ab7223 */ /* 0x180fe20000010868 */
[----:B------:R-:W-:-:S04]  /*17730*/  FFMA.FTZ R172, R125, R12, -R104 ;  /* 0x0000000c7dac7223 */ /* 0x000fc80000010868 */
        /* <DEDUP_REMOVED lines=8> */
[----:B------:R-:W0:Y:S01]  /*177c0*/  MUFU.EX2 R186, R186 ;  /* 0x000000ba00ba7308 */ /* 0x000e220000000800 */
[-CC-:B------:R-:W-:Y:S01]  /*177d0*/  FFMA.FTZ R19, R139, R12.reuse, -R104.reuse ;  /* 0x0000000c8b137223 */ /* 0x180fe20000010868 */
[-CC-:B------:R-:W-:Y:S01]  /*177e0*/  FFMA.FTZ R11, R143, R12.reuse, -R104.reuse ;  /* 0x0000000c8f0b7223 */ /* 0x180fe20000010868 */
[----:B------:R-:W-:Y:S01]  /*177f0*/  FFMA.FTZ R149, R149, R12, -R104 ;  /* 0x0000000c95957223 */ /* 0x000fe20000010868 */
[----:B-1----:R-:W-:Y:S01]  /*17800*/  FADD.FTZ R12, R154, R9 ;  /* 0x000000099a0c7221 */ /* 0x002fe20000010000 */
[----:B------:R-:W3:Y:S03]  /*17810*/  LD.E R35, desc[UR54][R16.64+0x274] ;  /* 0x0002743610237980 */ /* 0x000ee6000c101900 */
[----:B------:R-:W1:Y:S01]  /*17820*/  MUFU.EX2 R155, R155 ;  /* 0x0000009b009b7308 */ /* 0x000e620000000800 */
[----:B-----5:R-:W-:Y:S01]  /*17830*/  FADD.FTZ R123, R153, R12 ;  /* 0x0000000c997b7221 */ /* 0x020fe20000010000 */
[----:B------:R-:W5:Y:S06]  /*17840*/  LD.E R49, desc[UR54][R16.64+0x2e4] ;  /* 0x0002e43610317980 */ /* 0x000f6c000c101900 */
[----:B------:R-:W1:Y:S01]  /*17850*/  MUFU.EX2 R178, R178 ;  /* 0x000000b200b27308 */ /* 0x000e620000000800 */
[----:B----4-:R-:W-:Y:S01]  /*17860*/  FFMA.FTZ R9, R121, R8, R185 ;  /* 0x0000000879097223 */ /* 0x010fe200000100b9 */
[----:B------:R-:W-:Y:S01]  /*17870*/  FADD.FTZ R12, R182, R123 ;  /* 0x0000007bb60c7221 */ /* 0x000fe20000010000 */
[----:B------:R-:W4:Y:S04]  /*17880*/  LD.E R37, desc[UR54][R16.64+0x284] ;  /* 0x0002843610257980 */ /* 0x000f28000c101900 */
[----:B------:R-:W5:Y:S01]  /*17890*/  LD.E R39, desc[UR54][R16.64+0x290] ;  /* 0x0002903610277980 */ /* 0x000f62000c101900 */
[----:B------:R-:W1:Y:S03]  /*178a0*/  MUFU.EX2 R6, R6 ;  /* 0x0000000600067308 */ /* 0x000e660000000800 */
[----:B------:R-:W5:Y:S04]  /*178b0*/  LD.E R47, desc[UR54][R16.64+0x2e0] ;  /* 0x0002e036102f7980 */ /* 0x000f68000c101900 */
[----:B------:R-:W5:Y:S01]  /*178c0*/  LD.E R41, desc[UR54][R16.64+0x2a4] ;  /* 0x0002a43610297980 */ /* 0x000f62000c101900 */
[----:B------:R-:W1:Y:S01]  /*178d0*/  MUFU.EX2 R177, R177 ;  /* 0x000000b100b17308 */ /* 0x000e620000000800 */
[----:B0-----:R-:W-:Y:S01]  /*178e0*/  FADD.FTZ R8, R186, R9 ;  /* 0x00000009ba087221 */ /* 0x001fe20000010000 */
[----:B------:R-:W-:Y:S01]  /*178f0*/  FADD.FTZ R123, R7, R12 ;  /* 0x0000000c077b7221 */ /* 0x000fe20000010000 */
[----:B------:R-:W5:Y:S04]  /*17900*/  LD.E R5, desc[UR54][R16.64+0x420] ;  /* 0x0004203610057980 */ /* 0x000f68000c101900 */
[----:B------:R-:W5:Y:S01]  /*17910*/  LD.E R58, desc[UR54][R16.64+0x238] ;  /* 0x00023836103a7980 */ /* 0x000f62000c101900 */
[----:B------:R-:W0:Y:S03]  /*17920*/  MUFU.EX2 R179, R179 ;  /* 0x000000b300b37308 */ /* 0x000e260000000800 */
[----:B------:R-:W5:Y:S04]  /*17930*/  LD.E R45, desc[UR54][R16.64+0x2c0] ;  /* 0x0002c036102d7980 */ /* 0x000f68000c101900 */
[----:B------:R-:W5:Y:S01]  /*17940*/  LD.E R51, desc[UR54][R16.64+0x2f4] ;  /* 0x0002f43610337980 */ /* 0x000f62000c101900 */
[----:B------:R-:W0:Y:S01]  /*17950*/  MUFU.EX2 R175, R175 ;  /* 0x000000af00af7308 */ /* 0x000e220000000800 */
[----:B-1----:R-:W-:Y:S01]  /*17960*/  FADD.FTZ R9, R155, R8 ;  /* 0x000000089b097221 */ /* 0x002fe20000010000 */
[----:B------:R-:W-:Y:S01]  /*17970*/  FADD.FTZ R12, R178, R123 ;  /* 0x0000007bb20c7221 */ /* 0x000fe20000010000 */
[----:B------:R-:W5:Y:S04]  /*17980*/  LD.E R104, desc[UR54][R16.64+0x2ec] ;  /* 0x0002ec3610687980 */ /* 0x000f68000c101900 */
[----:B------:R-:W5:Y:S01]  /*17990*/  LD.E R67, desc[UR54][R16.64+0x350] ;  /* 0x0003503610437980 */ /* 0x000f62000c101900 */
[----:B------:R-:W1:Y:S08]  /*179a0*/  MUFU.EX2 R184, R184 ;  /* 0x000000b800b87308 */ /* 0x000e700000000800 */
[----:B------:R-:W1:Y:S01]  /*179b0*/  MUFU.EX2 R176, R176 ;  /* 0x000000b000b07308 */ /* 0x000e620000000800 */
[----:B------:R-:W-:Y:S01]  /*179c0*/  FADD.FTZ R8, R6, R9 ;  /* 0x0000000906087221 */ /* 0x000fe20000010000 */
[----:B------:R-:W-:Y:S01]  /*179d0*/  FADD.FTZ R12, R177, R12 ;  /* 0x0000000cb10c7221 */ /* 0x000fe20000010000 */
[----:B------:R-:W5:Y:S04]  /*179e0*/  LD.E R59, desc[UR54][R16.64+0x354] ;  /* 0x00035436103b7980 */ /* 0x000f68000c101900 */
[----:B------:R-:W5:Y:S01]  /*179f0*/  LD.E R87, desc[UR54][R16.64+0x394] ;  /* 0x0003943610577980 */ /* 0x000f62000c101900 */
[----:B------:R-:W1:Y:S08]  /*17a00*/  MUFU.EX2 R180, R180 ;  /* 0x000000b400b47308 */ /* 0x000e700000000800 */
[----:B------:R-:W1:Y:S01]  /*17a10*/  MUFU.EX2 R173, R173 ;  /* 0x000000ad00ad7308 */ /* 0x000e620000000800 */
[----:B0-----:R-:W-:Y:S01]  /*17a20*/  FADD.FTZ R9, R179, R8 ;  /* 0x00000008b3097221 */ /* 0x001fe20000010000 */
[----:B------:R-:W-:Y:S01]  /*17a30*/  FADD.FTZ R123, R175, R12 ;  /* 0x0000000caf7b7221 */ /* 0x000fe20000010000 */
[----:B------:R-:W5:Y:S05]  /*17a40*/  LD.E R89, desc[UR54][R16.64+0x3a4] ;  /* 0x0003a43610597980 */ /* 0x000f6a000c101900 */
[----:B------:R-:W0:Y:S01]  /*17a50*/  MUFU.EX2 R174, R174 ;  /* 0x000000ae00ae7308 */ /* 0x000e220000000800 */
[----:B-1----:R-:W-:Y:S01]  /*17a60*/  FADD.FTZ R9, R184, R9 ;  /* 0x00000009b8097221 */ /* 0x002fe20000010000 */
[----:B------:R-:W-:Y:S01]  /*17a70*/  FADD.FTZ R12, R176, R123 ;  /* 0x0000007bb00c7221 */ /* 0x000fe20000010000 */
[----:B------:R-:W5:Y:S05]  /*17a80*/  LD.E R99, desc[UR54][R16.64+0x3d0] ;  /* 0x0003d03610637980 */ /* 0x000f6a000c101900 */
[----:B------:R-:W1:Y:S01]  /*17a90*/  MUFU.EX2 R168, R168 ;  /* 0x000000a800a87308 */ /* 0x000e620000000800 */
[----:B------:R-:W-:Y:S01]  /*17aa0*/  FADD.FTZ R8, R180, R9 ;  /* 0x00000009b4087221 */ /* 0x000fe20000010000 */
[----:B------:R-:W-:Y:S01]  /*17ab0*/  FADD.FTZ R9, R173, R12 ;  /* 0x0000000cad097221 */ /* 0x000fe20000010000 */
[----:B------:R-:W5:Y:S04]  /*17ac0*/  LD.E R109, desc[UR54][R16.64+0x3f4] ;  /* 0x0003f436106d7980 */ /* 0x000f68000c101900 */
[----:B------:R-:W5:Y:S01]  /*17ad0*/  LD.E R115, desc[UR54][R16.64+0x410] ;  /* 0x0004103610737980 */ /* 0x000f62000c101900 */
[----:B------:R-:W1:Y:S01]  /*17ae0*/  MUFU.EX2 R167, R167 ;  /* 0x000000a700a77308 */ /* 0x000e620000000800 */
[----:B0-----:R-:W-:-:S02]  /*17af0*/  FADD.FTZ R123, R174, R9 ;  /* 0x00000009ae7b7221 */ /* 0x001fc40000010000 */
[----:B------:R-:W5:Y:S04]  /*17b00*/  LD.E R125, desc[UR54][R16.64+0x3fc] ;  /* 0x0003fc36107d7980 */ /* 0x000f68000c101900 */
[----:B------:R-:W5:Y:S01]  /*17b10*/  LD.E R135, desc[UR54][R16.64+0x408] ;  /* 0x0004083610877980 */ /* 0x000f62000c101900 */
[----:B------:R-:W0:Y:S01]  /*17b20*/  MUFU.EX2 R166, R166 ;  /* 0x000000a600a67308 */ /* 0x000e220000000800 */
[----:B-1----:R-:W-:Y:S02]  /*17b30*/  FADD.FTZ R12, R168, R123 ;  /* 0x0000007ba80c7221 */ /* 0x002fe40000010000 */
[----:B------:R-:W5:Y:S04]  /*17b40*/  LD.E R123, desc[UR54][R16.64+0x3f8] ;  /* 0x0003f836107b7980 */ /* 0x000f68000c101900 */
[----:B------:R-:W5:Y:S01]  /*17b50*/  LD.E R133, desc[UR54][R16.64+0x418] ;  /* 0x0004183610857980 */ /* 0x000f62000c101900 */
[----:B------:R-:W-:-:S03]  /*17b60*/  FADD.FTZ R127, R167, R12 ;  /* 0x0000000ca77f7221 */ /* 0x000fc60000010000 */
[----:B------:R-:W5:Y:S04]  /*17b70*/  LD.E R131, desc[UR54][R16.64+0x41c] ;  /* 0x00041c3610837980 */ /* 0x000f68000c101900 */
[----:B------:R-:W5:Y:S01]  /*17b80*/  LD.E R129, desc[UR54][R16.64+0x428] ;  /* 0x0004283610817980 */ /* 0x000f62000c101900 */
[----:B0-----:R-:W-:-:S03]  /*17b90*/  FADD.FTZ R12, R166, R127 ;  /* 0x0000007fa60c7221 */ /* 0x001fc60000010000 */
[----:B------:R-:W5:Y:S01]  /*17ba0*/  LD.E R127, desc[UR54][R16.64+0x40c] ;  /* 0x00040c36107f7980 */ /* 0x000f62000c101900 */
[----:B------:R-:W0:Y:S08]  /*17bb0*/  MUFU.EX2 R181, R181 ;  /* 0x000000b500b57308 */ /* 0x000e300000000800 */
[----:B------:R-:W1:Y:S08]  /*17bc0*/  MUFU.EX2 R171, R171 ;  /* 0x000000ab00ab7308 */ /* 0x000e700000000800 */
[----:B------:R-:W1:Y:S01]  /*17bd0*/  MUFU.EX2 R172, R172 ;  /* 0x000000ac00ac7308 */ /* 0x000e620000000800 */
[----:B0-----:R-:W-:-:S07]  /*17be0*/  FADD.FTZ R8, R181, R8 ;  /* 0x00000008b5087221 */ /* 0x001fce0000010000 */
[----:B------:R-:W0:Y:S01]  /*17bf0*/  MUFU.EX2 R169, R169 ;  /* 0x000000a900a97308 */ /* 0x000e220000000800 */
[----:B-1----:R-:W-:-:S07]  /*17c00*/  FADD.FTZ R9, R171, R8 ;  /* 0x00000008ab097221 */ /* 0x002fce0000010000 */
[----:B------:R-:W1:Y:S08]  /*17c10*/  MUFU.EX2 R170, R170 ;  /* 0x000000aa00aa7308 */ /* 0x000e700000000800 */
[----:B------:R-:W1:Y:S01]  /*17c20*/  MUFU.EX2 R165, R165 ;  /* 0x000000a500a57308 */ /* 0x000e620000000800 */
[----:B------:R-:W-:-:S07]  /*17c30*/  FADD.FTZ R8, R172, R9 ;  /* 0x00000009ac087221 */ /* 0x000fce0000010000 */
[----:B------:R-:W2:Y:S01]  /*17c40*/  MUFU.EX2 R160, R160 ;  /* 0x000000a000a07308 */ /* 0x000ea20000000800 */
[----:B0-----:R-:W-:-:S07]  /*17c50*/  FADD.FTZ R9, R169, R8 ;  /* 0x00000008a9097221 */ /* 0x001fce0000010000 */
[----:B------:R-:W0:Y:S08]  /*17c60*/  MUFU.EX2 R163, R163 ;  /* 0x000000a300a37308 */ /* 0x000e300000000800 */
[----:B------:R-:W3:Y:S01]  /*17c70*/  MUFU.EX2 R159, R159 ;  /* 0x0000009f009f7308 */ /* 0x000ee20000000800 */
[----:B-1----:R-:W-:-:S07]  /*17c80*/  FADD.FTZ R8, R170, R9 ;  /* 0x00000009aa087221 */ /* 0x002fce0000010000 */
[----:B------:R-:W1:Y:S01]  /*17c90*/  MUFU.EX2 R164, R164 ;  /* 0x000000a400a47308 */ /* 0x000e620000000800 */
[----:B------:R-:W-:-:S07]  /*17ca0*/  FADD.FTZ R9, R165, R12 ;  /* 0x0000000ca5097221 */ /* 0x000fce0000010000 */
[----:B------:R-:W1:Y:S08]  /*17cb0*/  MUFU.EX2 R158, R158 ;  /* 0x0000009e009e7308 */ /* 0x000e700000000800 */
[----:B------:R-:W1:Y:S01]  /*17cc0*/  MUFU.EX2 R161, R161 ;  /* 0x000000a100a17308 */ /* 0x000e620000000800 */
[C---:B--2---:R-:W-:Y:S01]  /*17cd0*/  FMUL.FTZ R141, R4.reuse, R29 ;  /* 0x0000001d048d7220 */ /* 0x044fe20000410000 */
[----:B------:R-:W-:Y:S01]  /*17ce0*/  FMUL.FTZ R29, R4, R30 ;  /* 0x0000001e041d7220 */ /* 0x000fe20000410000 */
[----:B------:R-:W-:-:S05]  /*17cf0*/  FADD.FTZ R12, R160, R9 ;  /* 0x00000009a00c7221 */ /* 0x000fca0000010000 */
[----:B------:R-:W2:Y:S01]  /*17d00*/  MUFU.EX2 R23, R23 ;  /* 0x0000001700177308 */ /* 0x000ea20000000800 */
[----:B0-----:R-:W-:Y:S01]  /*17d10*/  FADD.FTZ R9, R163, R8 ;  /* 0x00000008a3097221 */ /* 0x001fe20000010000 */
[----:B------:R0:W-:Y:S06]  /*17d20*/  ST.E desc[UR54][R16.64+0x230], R29 ;  /* 0x0002301d10007985 */ /* 0x0001ec000c101936 */
[----:B------:R-:W2:Y:S01]  /*17d30*/  MUFU.EX2 R162, R162 ;  /* 0x000000a200a27308 */ /* 0x000ea20000000800 */
[C---:B---3--:R-:W-:Y:S01]  /*17d40*/  FMUL.FTZ R31, R4.reuse, R31 ;  /* 0x0000001f041f7220 */ /* 0x048fe20000410000 */
[C---:B------:R-:W-:Y:S01]  /*17d50*/  FMUL.FTZ R33, R4.reuse, R33 ;  /* 0x0000002104217220 */ /* 0x040fe20000410000 */
[C---:B------:R-:W-:Y:S01]  /*17d60*/  FMUL.FTZ R27, R4.reuse, R27 ;  /* 0x0000001b041b7220 */ /* 0x040fe20000410000 */
[----:B------:R-:W-:-:S04]  /*17d70*/  FMUL.FTZ R25, R4, R25 ;  /* 0x0000001904197220 */ /* 0x000fc80000410000 */
[----:B------:R-:W3:Y:S01]  /*17d80*/  MUFU.EX2 R15, R15 ;  /* 0x0000000f000f7308 */ /* 0x000ee20000000800 */
[----:B0-----:R-:W-:Y:S01]  /*17d90*/  FMUL.FTZ R29, R4, R34 ;  /* 0x00000022041d7220 */ /* 0x001fe20000410000 */
[----:B------:R-:W-:Y:S01]  /*17da0*/  FADD.FTZ R137, R159, R12 ;  /* 0x0000000c9f897221 */ /* 0x000fe20000010000 */
[----:B-1----:R-:W-:-:S05]  /*17db0*/  FADD.FTZ R8, R164, R9 ;  /* 0x00000009a4087221 */ /* 0x002fca0000010000 */
[----:B------:R-:W0:Y:S01]  /*17dc0*/  MUFU.EX2 R21, R21 ;  /* 0x0000001500157308 */ /* 0x000e220000000800 */
[----:B------:R-:W-:Y:S01]  /*17dd0*/  FADD.FTZ R12, R158, R137 ;  /* 0x000000899e0c7221 */ /* 0x000fe20000010000 */
[----:B------:R1:W-:Y:S06]  /*17de0*/  ST.E desc[UR54][R16.64+0x240], R31 ;  /* 0x0002401f10007985 */ /* 0x0003ec000c101936 */
[----:B------:R-:W0:Y:S01]  /*17df0*/  MUFU.EX2 R18, R18 ;  /* 0x0000001200127308 */ /* 0x000e220000000800 */
[----:B------:R2:W-:Y:S01]  /*17e00*/  ST.E desc[UR54][R16.64+0x250], R33 ;  /* 0x0002502110007985 */ /* 0x0005e2000c101936 */
[----:B------:R-:W-:-:S06]  /*17e10*/  FADD.FTZ R9, R161, R8 ;  /* 0x00000008a1097221 */ /* 0x000fcc0000010000 */
[----:B------:R-:W0:Y:S01]  /*17e20*/  MUFU.EX2 R156, R156 ;  /* 0x0000009c009c7308 */ /* 0x000e220000000800 */
[----:B------:R0:W-:Y:S01]  /*17e30*/  ST.E desc[UR54][R16.64+0x260], R29 ;  /* 0x0002601d10007985 */ /* 0x0001e2000c101936 */
[----:B-1----:R-:W-:-:S03]  /*17e40*/  FMUL.FTZ R31, R4, R40 ;  /* 0x00000028041f7220 */ /* 0x002fc60000410000 */
[----:B------:R1:W-:Y:S01]  /*17e50*/  ST.E desc[UR54][R16.64+0x264], R27 ;  /* 0x0002641b10007985 */ /* 0x0003e2000c101936 */
[C---:B--2---:R-:W-:Y:S02]  /*17e60*/  FMUL.FTZ R33, R4.reuse, R38 ;  /* 0x0000002604217220 */ /* 0x044fe40000410000 */
[----:B------:R-:W2:Y:S01]  /*17e70*/  MUFU.EX2 R13, R13 ;  /* 0x0000000d000d7308 */ /* 0x000ea20000000800 */
[----:B------:R1:W-:Y:S01]  /*17e80*/  ST.E desc[UR54][R16.64+0x270], R25 ;  /* 0x0002701910007985 */ /* 0x0003e2000c101936 */
[----:B------:R-:W-:Y:S01]  /*17e90*/  FADD.FTZ R137, R23, R12 ;  /* 0x0000000c17897221 */ /* 0x000fe20000010000 */
[----:B0-----:R-:W-:-:S05]  /*17ea0*/  FMUL.FTZ R29, R4, R42 ;  /* 0x0000002a041d7220 */ /* 0x001fca0000410000 */
[----:B------:R-:W0:Y:S01]  /*17eb0*/  MUFU.EX2 R19, R19 ;  /* 0x0000001300137308 */ /* 0x000e220000000800 */
[C---:B-1----:R-:W-:Y:S01]  /*17ec0*/  FMUL.FTZ R27, R4.reuse, R44 ;  /* 0x0000002c041b7220 */ /* 0x042fe20000410000 */
[----:B------:R-:W-:Y:S01]  /*17ed0*/  FMUL.FTZ R25, R4, R46 ;  /* 0x0000002e04197220 */ /* 0x000fe20000410000 */
[----:B------:R-:W-:-:S05]  /*17ee0*/  FADD.FTZ R8, R162, R9 ;  /* 0x00000009a2087221 */ /* 0x000fca0000010000 */
[----:B------:R-:W1:Y:S01]  /*17ef0*/  MUFU.EX2 R20, R20 ;  /* 0x0000001400147308 */ /* 0x000e620000000800 */
[----:B------:R2:W-:Y:S01]  /*17f00*/  ST.E desc[UR54][R16.64+0x294], R31 ;  /* 0x0002941f10007985 */ /* 0x0005e2000c101936 */
[----:B---3--:R-:W-:-:S03]  /*17f10*/  FADD.FTZ R137, R15, R137 ;  /* 0x000000890f897221 */ /* 0x008fc60000010000 */
[----:B------:R3:W-:Y:S01]  /*17f20*/  ST.E desc[UR54][R16.64+0x2a0], R33 ;  /* 0x0002a02110007985 */ /* 0x0007e2000c101936 */
[----:B------:R-:W-:-:S03]  /*17f30*/  FADD.FTZ R9, R21, R8 ;  /* 0x0000000815097221 */ /* 0x000fc60000010000 */
[----:B------:R0:W-:Y:S01]  /*17f40*/  ST.E desc[UR54][R16.64+0x2b4], R25 ;  /* 0x0002b41910007985 */ /* 0x0001e2000c101936 */
[----:B------:R-:W1:Y:S03]  /*17f50*/  MUFU.EX2 R11, R11 ;  /* 0x0000000b000b7308 */ /* 0x000e660000000800 */
[----:B------:R4:W-:Y:S01]  /*17f60*/  ST.E desc[UR54][R16.64+0x2c4], R27 ;  /* 0x0002c41b10007985 */ /* 0x0009e2000c101936 */
[C---:B------:R-:W-:Y:S01]  /*17f70*/  FMUL.FTZ R35, R4.reuse, R35 ;  /* 0x0000002304237220 */ /* 0x040fe20000410000 */
[C---:B--2---:R-:W-:Y:S02]  /*17f80*/  FMUL.FTZ R31, R4.reuse, R50 ;  /* 0x00000032041f7220 */ /* 0x044fe40000410000 */
[----:B------:R2:W-:Y:S01]  /*17f90*/  ST.E desc[UR54][R16.64+0x2d0], R29 ;  /* 0x0002d01d10007985 */ /* 0x0005e2000c101936 */
[C---:B---3--:R-:W-:Y:S01]  /*17fa0*/  FMUL.FTZ R33, R4.reuse, R48 ;  /* 0x0000003004217220 */ /* 0x048fe20000410000 */
[C---:B0-----:R-:W-:Y:S01]  /*17fb0*/  FMUL.FTZ R25, R4.reuse, R52 ;  /* 0x0000003404197220 */ /* 0x041fe20000410000 */
[C---:B----4-:R-:W-:Y:S01]  /*17fc0*/  FMUL.FTZ R27, R4.reuse, R56 ;  /* 0x00000038041b7220 */ /* 0x050fe20000410000 */
[----:B--2---:R-:W-:Y:S01]  /*17fd0*/  FMUL.FTZ R29, R4, R54 ;  /* 0x00000036041d7220 */ /* 0x004fe20000410000 */
[----:B------:R-:W0:Y:S01]  /*17fe0*/  MUFU.EX2 R12, R145 ;  /* 0x00000091000c7308 */ /* 0x000e220000000800 */
[----:B------:R-:W-:Y:S01]  /*17ff0*/  FADD.FTZ R137, R18, R137 ;  /* 0x0000008912897221 */ /* 0x000fe20000010000 */
[----:B------:R2:W-:Y:S01]  /*18000*/  ST.E desc[UR54][R16.64+0x274], R35 ;  /* 0x0002742310007985 */ /* 0x0005e2000c101936 */
[----:B------:R-:W-:Y:S01]  /*18010*/  FADD.FTZ R9, R156, R9 ;  /* 0x000000099c097221 */ /* 0x000fe20000010000 */
[C---:B------:R-:W-:Y:S01]  /*18020*/  FMUL.FTZ R37, R4.reuse, R37 ;  /* 0x0000002504257220 */ /* 0x040fe20000410000 */
[C---:B-----5:R-:W-:Y:S01]  /*18030*/  FMUL.FTZ R39, R4.reuse, R39 ;  /* 0x0000002704277220 */ /* 0x060fe20000410000 */
[----:B------:R3:W-:Y:S01]  /*18040*/  ST.E desc[UR54][R16.64+0x2d4], R31 ;  /* 0x0002d41f10007985 */ /* 0x0007e2000c101936 */
[----:B------:R-:W-:-:S03]  /*18050*/  FMUL.FTZ R41, R4, R41 ;  /* 0x0000002904297220 */ /* 0x000fc60000410000 */
[----:B------:R4:W-:Y:S01]  /*18060*/  ST.E desc[UR54][R16.64+0x2f0], R33 ;  /* 0x0002f02110007985 */ /* 0x0009e2000c101936 */
[----:B------:R-:W-:-:S03]  /*18070*/  FMUL.FTZ R5, R4, R5 ;  /* 0x0000000504057220 */ /* 0x000fc60000410000 */
[----:B------:R5:W-:Y:S01]  /*18080*/  ST.E desc[UR54][R16.64+0x304], R25 ;  /* 0x0003041910007985 */ /* 0x000be2000c101936 */
[----:B--2---:R-:W-:-:S03]  /*18090*/  FMUL.FTZ R35, R121, R64 ;  /* 0x0000004079237220 */ /* 0x004fc60000410000 */
[----:B------:R2:W-:Y:S01]  /*180a0*/  ST.E desc[UR54][R16.64+0x310], R27 ;  /* 0x0003101b10007985 */ /* 0x0005e2000c101936 */
[----:B---3--:R-:W-:-:S03]  /*180b0*/  FMUL.FTZ R31, R121, R66 ;  /* 0x00000042791f7220 */ /* 0x008fc60000410000 */
[----:B------:R3:W-:Y:S01]  /*180c0*/  ST.E desc[UR54][R16.64+0x320], R29 ;  /* 0x0003201d10007985 */ /* 0x0007e2000c101936 */
[C---:B----4-:R-:W-:Y:S01]  /*180d0*/  FMUL.FTZ R33, R121.reuse, R60 ;  /* 0x0000003c79217220 */ /* 0x050fe20000410000 */
[C---:B-----5:R-:W-:Y:S01]  /*180e0*/  FMUL.FTZ R25, R121.reuse, R58 ;  /* 0x0000003a79197220 */ /* 0x060fe20000410000 */
[----:B------:R-:W4:Y:S01]  /*180f0*/  MUFU.EX2 R8, R147 ;  /* 0x0000009300087308 */ /* 0x000f220000000800 */
[----:B--2---:R-:W-:Y:S01]  /*18100*/  FMUL.FTZ R27, R121, R70 ;  /* 0x00000046791b7220 */ /* 0x004fe20000410000 */
[----:B------:R-:W-:Y:S01]  /*18110*/  FADD.FTZ R139, R13, R137 ;  /* 0x000000890d8b7221 */ /* 0x000fe20000010000 */
[----:B---3--:R-:W-:Y:S01]  /*18120*/  FMUL.FTZ R29, R121, R68 ;  /* 0x00000044791d7220 */ /* 0x008fe20000410000 */
[----:B------:R-:W-:Y:S01]  /*18130*/  FADD.FTZ R137, R19, R9 ;  /* 0x0000000913897221 */ /* 0x000fe20000010000 */
[----:B------:R2:W-:Y:S03]  /*18140*/  ST.E desc[UR54][R16.64+0x284], R37 ;  /* 0x0002842510007985 */ /* 0x0005e6000c101936 */
[----:B------:R-:W3:Y:S01]  /*18150*/  MUFU.EX2 R9, R149 ;  /* 0x0000009500097308 */ /* 0x000ee20000000800 */
[----:B------:R5:W-:Y:S01]  /*18160*/  ST.E desc[UR54][R16.64+0x290], R39 ;  /* 0x0002902710007985 */ /* 0x000be2000c101936 */
[----:B-1----:R-:W-:-:S03]  /*18170*/  FADD.FTZ R137, R20, R137 ;  /* 0x0000008914897221 */ /* 0x002fc60000010000 */
[----:B------:R1:W-:Y:S04]  /*18180*/  ST.E desc[UR54][R16.64+0x2a4], R41 ;  /* 0x0002a42910007985 */ /* 0x0003e8000c101936 */
[----:B------:R0:W-:Y:S01]  /*18190*/  ST.E desc[UR54][R16.64+0x420], R5 ;  /* 0x0004200510007985 */ /* 0x0001e2000c101936 */
[----:B--2---:R-:W-:-:S03]  /*181a0*/  FMUL.FTZ R37, R121, R62 ;  /* 0x0000003e79257220 */ /* 0x004fc60000410000 */
[----:B------:R2:W-:Y:S01]  /*181b0*/  ST.E desc[UR54][R16.64+0x238], R25 ;  /* 0x0002381910007985 */ /* 0x0005e2000c101936 */
[----:B-----5:R-:W-:-:S03]  /*181c0*/  FMUL.FTZ R39, R121, R82 ;  /* 0x0000005279277220 */ /* 0x020fc60000410000 */
[----:B------:R5:W-:Y:S01]  /*181d0*/  ST.E desc[UR54][R16.64+0x23c], R27 ;  /* 0x00023c1b10007985 */ /* 0x000be2000c101936 */
[----:B-1----:R-:W-:-:S03]  /*181e0*/  FMUL.FTZ R41, R121, R74 ;  /* 0x0000004a79297220 */ /* 0x002fc60000410000 */
[----:B------:R1:W-:Y:S01]  /*181f0*/  ST.E desc[UR54][R16.64+0x248], R29 ;  /* 0x0002481d10007985 */ /* 0x0003e2000c101936 */
[----:B0-----:R-:W-:-:S03]  /*18200*/  FMUL.FTZ R5, R121, R80 ;  /* 0x0000005079057220 */ /* 0x001fc60000410000 */
[----:B------:R0:W-:Y:S01]  /*18210*/  ST.E desc[UR54][R16.64+0x24c], R31 ;  /* 0x00024c1f10007985 */ /* 0x0001e2000c101936 */
[----:B--2---:R-:W-:-:S03]  /*18220*/  FMUL.FTZ R25, R121, R72 ;  /* 0x0000004879197220 */ /* 0x004fc60000410000 */
[----:B------:R2:W-:Y:S01]  /*18230*/  ST.E desc[UR54][R16.64+0x258], R33 ;  /* 0x0002582110007985 */ /* 0x0005e2000c101936 */
[----:B-----5:R-:W-:-:S03]  /*18240*/  FMUL.FTZ R27, R121, R78 ;  /* 0x0000004e791b7220 */ /* 0x020fc60000410000 */
[----:B------:R5:W-:Y:S01]  /*18250*/  ST.E desc[UR54][R16.64+0x25c], R35 ;  /* 0x00025c2310007985 */ /* 0x000be2000c101936 */
[C---:B-1----:R-:W-:Y:S01]  /*18260*/  FMUL.FTZ R29, R121.reuse, R76 ;  /* 0x0000004c791d7220 */ /* 0x042fe20000410000 */
[C---:B0-----:R-:W-:Y:S01]  /*18270*/  FMUL.FTZ R31, R121.reuse, R94 ;  /* 0x0000005e791f7220 */ /* 0x041fe20000410000 */
[C---:B--2---:R-:W-:Y:S01]  /*18280*/  FMUL.FTZ R33, R121.reuse, R86 ;  /* 0x0000005679217220 */ /* 0x044fe20000410000 */
[----:B-----5:R-:W-:Y:S01]  /*18290*/  FMUL.FTZ R35, R121, R92 ;  /* 0x0000005c79237220 */ /* 0x020fe20000410000 */
[----:B------:R0:W-:Y:S01]  /*182a0*/  ST.E desc[UR54][R16.64+0x268], R37 ;  /* 0x0002682510007985 */ /* 0x0001e2000c101936 */
[----:B------:R-:W-:-:S03]  /*182b0*/  FADD.FTZ R137, R11, R137 ;  /* 0x000000890b897221 */ /* 0x000fc60000010000 */
        /* <DEDUP_REMOVED lines=9> */
[----:B-----5:R-:W-:-:S03]  /*18350*/  FMUL.FTZ R25, R121, R96 ;  /* 0x0000006079197220 */ /* 0x020fc60000410000 */
[----:B------:R5:W-:Y:S01]  /*18360*/  ST.E desc[UR54][R16.64+0x29c], R31 ;  /* 0x00029c1f10007985 */ /* 0x000be2000c101936 */
[----:B0-----:R-:W-:-:S03]  /*18370*/  FMUL.FTZ R27, R121, R102 ;  /* 0x00000066791b7220 */ /* 0x001fc60000410000 */
[----:B------:R0:W-:Y:S01]  /*18380*/  ST.E desc[UR54][R16.64+0x2a8], R33 ;  /* 0x0002a82110007985 */ /* 0x0001e2000c101936 */
[----:B-1----:R-:W-:-:S03]  /*18390*/  FMUL.FTZ R29, R121, R100 ;  /* 0x00000064791d7220 */ /* 0x002fc60000410000 */
[----:B------:R1:W-:Y:S01]  /*183a0*/  ST.E desc[UR54][R16.64+0x2ac], R35 ;  /* 0x0002ac2310007985 */ /* 0x0003e2000c101936 */
[C---:B--2---:R-:W-:Y:S01]  /*183b0*/  FMUL.FTZ R41, R121.reuse, R98 ;  /* 0x0000006279297220 */ /* 0x044fe20000410000 */
[C---:B-----5:R-:W-:Y:S01]  /*183c0*/  FMUL.FTZ R31, R121.reuse, R104 ;  /* 0x00000068791f7220 */ /* 0x060fe20000410000 */
[C---:B0-----:R-:W-:Y:S01]  /*183d0*/  FMUL.FTZ R33, R121.reuse, R106 ;  /* 0x0000006a79217220 */ /* 0x041fe20000410000 */
[----:B-1----:R-:W-:Y:S01]  /*183e0*/  FMUL.FTZ R35, R121, R108 ;  /* 0x0000006c79237220 */ /* 0x002fe20000410000 */
[----:B------:R-:W-:Y:S01]  /*183f0*/  FADD.FTZ R137, R12, R137 ;  /* 0x000000890c897221 */ /* 0x000fe20000010000 */
[----:B------:R0:W-:Y:S04]  /*18400*/  ST.E desc[UR54][R16.64+0x2b8], R37 ;  /* 0x0002b82510007985 */ /* 0x0001e8000c101936 */
[----:B------:R1:W-:Y:S01]  /*18410*/  ST.E desc[UR54][R16.64+0x2bc], R39 ;  /* 0x0002bc2710007985 */ /* 0x0003e2000c101936 */
[----:B----4-:R-:W-:-:S03]  /*18420*/  FADD.FTZ R137, R8, R137 ;  /* 0x0000008908897221 */ /* 0x010fc60000010000 */
        /* <DEDUP_REMOVED lines=8> */
[----:B----4-:R-:W-:-:S03]  /*184b0*/  FMUL.FTZ R25, R121, R116 ;  /* 0x0000007479197220 */ /* 0x010fc60000410000 */
[----:B------:R4:W-:Y:S01]  /*184c0*/  ST.E desc[UR54][R16.64+0x2ec], R31 ;  /* 0x0002ec1f10007985 */ /* 0x0009e2000c101936 */
[----:B0-----:R-:W-:-:S03]  /*184d0*/  FMUL.FTZ R27, R121, R118 ;  /* 0x00000076791b7220 */ /* 0x001fc60000410000 */
[----:B------:R0:W-:Y:S01]  /*184e0*/  ST.E desc[UR54][R16.64+0x2f8], R33 ;  /* 0x0002f82110007985 */ /* 0x0001e2000c101936 */
[----:B-1----:R-:W-:-:S03]  /*184f0*/  FMUL.FTZ R29, R121, R120 ;  /* 0x00000078791d7220 */ /* 0x002fc60000410000 */
[----:B------:R1:W-:Y:S01]  /*18500*/  ST.E desc[UR54][R16.64+0x2fc], R35 ;  /* 0x0002fc2310007985 */ /* 0x0003e2000c101936 */
[C---:B--2---:R-:W-:Y:S01]  /*18510*/  FMUL.FTZ R41, R121.reuse, R122 ;  /* 0x0000007a79297220 */ /* 0x044fe20000410000 */
[C---:B----4-:R-:W-:Y:S01]  /*18520*/  FMUL.FTZ R31, R121.reuse, R124 ;  /* 0x0000007c791f7220 */ /* 0x050fe20000410000 */
[C---:B0-----:R-:W-:Y:S01]  /*18530*/  FMUL.FTZ R33, R121.reuse, R126 ;  /* 0x0000007e79217220 */ /* 0x041fe20000410000 */
[----:B-1----:R-:W-:Y:S01]  /*18540*/  FMUL.FTZ R35, R121, R128 ;  /* 0x0000008079237220 */ /* 0x002fe20000410000 */
[----:B------:R0:W-:Y:S01]  /*18550*/  ST.E desc[UR54][R16.64+0x308], R37 ;  /* 0x0003082510007985 */ /* 0x0001e2000c101936 */
[----:B------:R-:W-:Y:S01]  /*18560*/  FADD.FTZ R139, R14, R139 ;  /* 0x0000008b0e8b7221 */ /* 0x000fe20000010000 */
[----:B---3--:R-:W-:Y:S02]  /*18570*/  FADD.FTZ R137, R9, R137 ;  /* 0x0000008909897221 */ /* 0x008fe40000010000 */
        /* <DEDUP_REMOVED lines=32> */
[C---:B0-----:R-:W-:Y:S01]  /*18780*/  FMUL.FTZ R139, R4.reuse, R24 ;  /* 0x00000018048b7220 */ /* 0x041fe20000410000 */
        /* <DEDUP_REMOVED lines=11> */
[C---:B---3--:R-:W-:Y:S01]  /*18840*/  FMUL.FTZ R137, R4.reuse, R36 ;  /* 0x0000002404897220 */ /* 0x048fe20000410000 */
        /* <DEDUP_REMOVED lines=30> */
[----:B------:R-:W-:Y:S01]  /*18a30*/  FMUL.FTZ R119, R4, R119 ;  /* 0x0000007704777220 */ /* 0x000fe20000410000 */
[C---:B0-----:R-:W-:Y:S01]  /*18a40*/  FMUL.FTZ R37, R121.reuse, R150 ;  /* 0x0000009679257220 */ /* 0x041fe20000410000 */
[C---:B-1----:R-:W-:Y:S01]  /*18a50*/  FMUL.FTZ R39, R121.reuse, R188 ;  /* 0x000000bc79277220 */ /* 0x042fe20000410000 */
[C---:B--2---:R-:W-:Y:S01]  /*18a60*/  FMUL.FTZ R5, R121.reuse, R212 ;  /* 0x000000d479057220 */ /* 0x044fe20000410000 */
[C---:B---3--:R-:W-:Y:S01]  /*18a70*/  FMUL.FTZ R25, R121.reuse, R214 ;  /* 0x000000d679197220 */ /* 0x048fe20000410000 */
[C---:B----4-:R-:W-:Y:S01]  /*18a80*/  FMUL.FTZ R27, R121.reuse, R216 ;  /* 0x000000d8791b7220 */ /* 0x050fe20000410000 */
        /* <DEDUP_REMOVED lines=73> */
[----:B0-----:R-:W5:Y:S04]  /*18f20*/  LD.E R5, desc[UR54][R16.64+0x230] ;  /* 0x0002303610057980 */ /* 0x001f68000c101900 */
        /* <DEDUP_REMOVED lines=256> */
[----:B0-----:R-:W5:Y:S04]  /*19f30*/  LD.E.64 R4, desc[UR54][R16.64+0xa8] ;  /* 0x0000a83610047980 */ /* 0x001f68000c101b00 */
[----:B------:R-:W5:Y:S04]  /*19f40*/  LDL R188, [R1+0x88] ;  /* 0x0000880001bc7983 */ /* 0x000f680000100800 */
[----:B-1----:R-:W5:Y:S04]  /*19f50*/  LD.E R24, desc[UR54][R16.64+0x230] ;  /* 0x0002303610187980 */ /* 0x002f68000c101900 */
[----:B------:R-:W5:Y:S04]  /*19f60*/  LD.E R25, desc[UR54][R16.64+0x234] ;  /* 0x0002343610197980 */ /* 0x000f68000c101900 */
        /* <DEDUP_REMOVED lines=1230> */
.L_x_2556:
[----:B------:R-:W-:Y:S05]  /*1ec50*/  BSYNC B0 ;  /* 0x0000000000007941 */ /* 0x000fea0003800000 */
.L_x_2555:
[C---:B------:R-:W-:Y:S01]  /*1ec60*/  ISETP.GT.AND P1, PT, R10.reuse, UR43, PT ;  /* 0x0000002b0a007c0c */ /* 0x040fe2000bf24270 */
[----:B------:R-:W-:-:S12]  /*1ec70*/  VIADD R10, R10, 0xffffffff ;  /* 0xffffffff0a0a7836 */ /* 0x000fd80000000000 */
[----:B------:R-:W-:Y:S05]  /*1ec80*/  @P1 BRA `(.L_x_2557) ;  /* 0xffffff4c00a01947 */ /* 0x000fea000383ffff */
.L_x_2526:
[----:B------:R-:W-:Y:S05]  /*1ec90*/  WARPSYNC.ALL ;  /* 0x0000000000007948 */ /* 0x000fea0003800000 */
[----:B0-----:R-:W1:Y:S04]  /*1eca0*/  LDL R5, [R1+0x450] ;  /* 0x0004500001057983 */ /* 0x001e680000100800 */
[----:B------:R-:W2:Y:S04]  /*1ecb0*/  LDL R6, [R1+0x454] ;  /* 0x0004540001067983 */ /* 0x000ea80000100800 */
[----:B------:R-:W3:Y:S04]  /*1ecc0*/  LDL R132, [R1+0x218] ;  /* 0x0002180001847983 */ /* 0x000ee80000100800 */
[----:B------:R-:W4:Y:S04]  /*1ecd0*/  LDL.64 R12, [R1+0x398] ;  /* 0x00039800010c7983 */ /* 0x000f280000100a00 */
[----:B------:R-:W5:Y:S04]  /*1ece0*/  LDL.64 R14, [R1+0x3d8] ;  /* 0x0003d800010e7983 */ /* 0x000f680000100a00 */
[----:B------:R-:W4:Y:S04]  /*1ecf0*/  LDL.64 R136, [R1+0x230] ;  /* 0x0002300001887983 */ /* 0x000f280000100a00 */
        /* <DEDUP_REMOVED lines=59> */
[----:B-1----:R-:W0:Y:S02]  /*1f0b0*/  SHFL.BFLY PT, R0, R5, 0x2, 0x1f ;  /* 0x0c401f0005007f89 */ /* 0x002e2400000e0000 */
[----:B0-----:R-:W-:-:S05]  /*1f0c0*/  FADD.FTZ R0, R5, R0 ;  /* 0x0000000005007221 */ /* 0x001fca0000010000 */
[----:B------:R-:W0:Y:S02]  /*1f0d0*/  SHFL.BFLY PT, R3, R0, 0x1, 0x1f ;  /* 0x0c201f0000037f89 */ /* 0x000e2400000e0000 */
[----:B0-----:R-:W-:Y:S01]  /*1f0e0*/  FADD.FTZ R2, R0, R3 ;  /* 0x0000000300027221 */ /* 0x001fe20000010000 */
[----:B---3--:R-:W-:Y:S01]  /*1f0f0*/  VIADD R132, R132, 0x1 ;  /* 0x0000000184847836 */ /* 0x008fe20000000000 */
[----:B------:R-:W3:Y:S04]  /*1f100*/  LDL R0, [R1+0x224] ;  /* 0x0002240001007983 */ /* 0x000ee80000100800 */
[----:B------:R-:W-:Y:S04]  /*1f110*/  STL [R1+0x450], R2 ;  /* 0x0004500201007387 */ /* 0x000fe80000100800 */
[----:B------:R-:W4:Y:S04]  /*1f120*/  LDL R146, [R1+0x450] ;  /* 0x0004500001927983 */ /* 0x000f280000100800 */
[----:B--2---:R-:W0:Y:S02]  /*1f130*/  SHFL.BFLY PT, R3, R6, 0x2, 0x1f ;  /* 0x0c401f0006037f89 */ /* 0x004e2400000e0000 */
[----:B0-----:R-:W-:Y:S01]  /*1f140*/  FADD.FTZ R3, R3, R6 ;  /* 0x0000000603037221 */ /* 0x001fe20000010000 */
[----:B------:R-:W-:Y:S01]  /*1f150*/  ISETP.NE.AND P2, PT, R132, 0x2, PT ;  /* 0x000000028400780c */ /* 0x000fe20003f45270 */
[----:B------:R-:W2:Y:S04]  /*1f160*/  LDL.64 R6, [R1+0x428] ;  /* 0x0004280001067983 */ /* 0x000ea80000100a00 */
[----:B------:R-:W0:Y:S08]  /*1f170*/  SHFL.BFLY PT, R4, R3, 0x1, 0x1f ;  /* 0x0c201f0003047f89 */ /* 0x000e3000000e0000 */
[----:B------:R-:W2:Y:S01]  /*1f180*/  @!P2 LDL R23, [R1+0x21c] ;  /* 0x00021c000117a983 */ /* 0x000ea20000100800 */
[----:B0-----:R-:W-:-:S03]  /*1f190*/  FADD.FTZ R138, R3, R4 ;  /* 0x00000004038a7221 */ /* 0x001fc60000010000 */
[----:B------:R-:W2:Y:S02]  /*1f1a0*/  LDL.64 R4, [R1+0x3f8] ;  /* 0x0003f80001047983 */ /* 0x000ea40000100a00 */
[----:B------:R-:W-:Y:S02]  /*1f1b0*/  FSETP.NE.FTZ.AND P1, PT, R138, RZ, PT ;  /* 0x000000ff8a00720b */ /* 0x000fe40003f35000 */
[----:B------:R-:W2:Y:S11]  /*1f1c0*/  LDL.64 R2, [R1+0x418] ;  /* 0x0004180001027983 */ /* 0x000eb60000100a00 */
[----:B------:R-:W2:Y:S04]  /*1f1d0*/  @P1 LDL R141, [R1+0x460] ;  /* 0x00046000018d1983 */ /* 0x000ea80000100800 */
[----:B------:R-:W2:Y:S01]  /*1f1e0*/  @P1 LDL R143, [R1+0x444] ;  /* 0x00044400018f1983 */ /* 0x000ea20000100800 */
[----:B------:R-:W-:-:S02]  /*1f1f0*/  IMAD.MOV.U32 R140, RZ, RZ, -0x800000 ;  /* 0xff800000ff8c7424 */ /* 0x000fc400078e00ff */
[----:B------:R-:W-:Y:S01]  /*1f200*/  IMAD.MOV.U32 R134, RZ, RZ, RZ ;  /* 0x000000ffff867224 */ /* 0x000fe200078e00ff */
[----:B------:R0:W-:Y:S08]  /*1f210*/  BAR.ARV R198, 0x100 ;  /* 0x000400c60000751d */ /* 0x0001f00000002000 */
[----:B------:R-:W-:Y:S06]  /*1f220*/  BAR.ARV 0x8, 0x120 ;  /* 0x0204800000007b1d */ /* 0x000fec0000002000 */
[----:B----4-:R-:W-:-:S13]  /*1f230*/  FSETP.NE.FTZ.AND P0, PT, R146, RZ, PT ;  /* 0x000000ff9200720b */ /* 0x010fda0003f15000 */
[----:B------:R-:W4:Y:S04]  /*1f240*/  @P0 LDL R135, [R1+0x460] ;  /* 0x0004600001870983 */ /* 0x000f280000100800 */
[----:B------:R-:W2:Y:S01]  /*1f250*/  @P0 LDL R142, [R1+0x440] ;  /* 0x00044000018e0983 */ /* 0x000ea20000100800 */
[----:B------:R-:W1:Y:S02]  /*1f260*/  @P0 MUFU.LG2 R139, R146 ;  /* 0x00000092008b0308 */ /* 0x000e640000000c00 */
[----:B-1----:R-:W-:-:S06]  /*1f270*/  @P0 FMUL.FTZ R144, R139, 0.69314718246459960938 ;  /* 0x3f3172188b900820 */ /* 0x002fcc0000410000 */
[----:B------:R-:W1:Y:S08]  /*1f280*/  @P1 MUFU.LG2 R145, R138 ;  /* 0x0000008a00911308 */ /* 0x000e700000000c00 */
[----:B------:R-:W0:Y:S01]  /*1f290*/  @P0 MUFU.RCP R134, R146 ;  /* 0x0000009200860308 */ /* 0x000e220000001000 */
[----:B---3--:R-:W-:Y:S02]  /*1f2a0*/  VIADD R0, R0, 0x1 ;  /* 0x0000000100007836 */ /* 0x008fe40000000000 */
[----:B-1----:R-:W-:Y:S01]  /*1f2b0*/  @P1 FMUL.FTZ R145, R145, 0.69314718246459960938 ;  /* 0x3f31721891911820 */ /* 0x002fe20000410000 */
[----:B------:R-:W-:Y:S01]  /*1f2c0*/  STL [R1+0x454], R138 ;  /* 0x0004548a01007387 */ /* 0x000fe20000100800 */
[-C--:B0-----:R-:W-:Y:S01]  /*1f2d0*/  FMUL.FTZ R137, R137, R134.reuse ;  /* 0x0000008689897220 */ /* 0x081fe20000410000 */
[-C--:B------:R-:W-:Y:S01]  /*1f2e0*/  FMUL.FTZ R136, R136, R134.reuse ;  /* 0x0000008688887220 */ /* 0x080fe20000410000 */
        /* <DEDUP_REMOVED lines=98> */
[----:B--2---:R-:W-:Y:S01]  /*1f910*/  @P0 FFMA.FTZ R140, R135, R142, R144 ;  /* 0x0000008e878c0223 */ /* 0x004fe20000010090 */
[----:B------:R-:W-:-:S06]  /*1f920*/  IMAD.MOV.U32 R135, RZ, RZ, RZ ;  /* 0x000000ffff877224 */ /* 0x000fcc00078e00ff */
[----:B------:R-:W0:Y:S01]  /*1f930*/  @P1 MUFU.RCP R135, R138 ;  /* 0x0000008a00871308 */ /* 0x000e220000001000 */
[----:B------:R-:W-:Y:S01]  /*1f940*/  @P1 FMUL.FTZ R144, R141, 0.69314718246459960938 ;  /* 0x3f3172188d901820 */ /* 0x000fe20000410000 */
[----:B------:R-:W-:-:S03]  /*1f950*/  IMAD.MOV.U32 R142, RZ, RZ, -0x800000 ;  /* 0xff800000ff8e7424 */ /* 0x000fc600078e00ff */
[----:B------:R-:W-:Y:S01]  /*1f960*/  @P1 FFMA.FTZ R142, R144, R143, R145 ;  /* 0x0000008f908e1223 */ /* 0x000fe20000010091 */
[----:B------:R-:W-:Y:S01]  /*1f970*/  STL [R1+0x450], R140 ;  /* 0x0004508c01007387 */ /* 0x000fe20000100800 */
[-C--:B0-----:R-:W-:Y:S01]  /*1f980*/  FMUL.FTZ R13, R13, R135.reuse ;  /* 0x000000870d0d7220 */ /* 0x081fe20000410000 */
        /* <DEDUP_REMOVED lines=65> */
[----:B0-----:R-:W-:Y:S01]  /*1fda0*/  VIADD R12, R133, 0x1 ;  /* 0x00000001850c7836 */ /* 0x001fe20000000000 */
[----:B-1----:R-:W-:Y:S01]  /*1fdb0*/  @!P2 LOP3.LUT R14, R23, 0x1, RZ, 0x3c, !PT ;  /* 0x00000001170ea812 */ /* 0x002fe200078e3cff */
        /* <DEDUP_REMOVED lines=34> */
.L_x_2461:
[----:B------:R-:W1:Y:S08]  /*1ffe0*/  S2UR UR4, SR_CgaCtaId ;  /* 0x00000000000479c3 */ /* 0x000e700000008800 */
[----:B------:R-:W-:Y:S06]  /*1fff0*/  BAR.SYNC.DEFER_BLOCKING 0x5, 0x120 ;  /* 0x0144800000007b1d */ /* 0x000fec0000010000 */
[----:B------:R-:W-:Y:S01]  /*20000*/  UMOV UR44, 0x400 ;  /* 0x00000400002c7882 */ /* 0x000fe20000000000 */
[----:B------:R-:W-:Y:S01]  /*20010*/  BSSY B0, `(.L_x_2558) ;  /* 0x0000281000007945 */ /* 0x000fe20003800000 */
[----:B-1----:R-:W-:-:S09]  /*20020*/  ULEA UR44, UR4, UR44, 0x18 ;  /* 0x0000002c042c7291 */ /* 0x002fd2000f8ec03f */
[----:B0-2---:R-:W0:Y:S02]  /*20030*/  LDS.128 R4, [UR44+0x324d0] ;  /* 0x0324d02cff047984 */ /* 0x005e240008000c00 */
[----:B0-----:R-:W-:Y:S02]  /*20040*/  R2UR UR5, R5 ;  /* 0x00000000050572ca */ /* 0x001fe400000e0000 */
[----:B------:R-:W-:Y:S02]  /*20050*/  R2UR UR7, R6 ;  /* 0x00000000060772ca */ /* 0x000fe400000e0000 */
[----:B------:R-:W-:Y:S01]  /*20060*/  R2UR UR6, R7 ;  /* 0x00000000070672ca */ /* 0x000fe200000e0000 */
[----:B------:R-:W-:Y:S06]  /*20070*/  BAR.ARV 0x4, 0x120 ;  /* 0x0104800000007b1d */ /* 0x000fec0000002000 */
[----:B------:R-:W-:Y:S08]  /*20080*/  @P0 BRA `(.L_x_2559) ;  /* 0x0000001800cc0947 */ /* 0x000ff00003800000 */
[----:B------:R-:W2:Y:S04]  /*20090*/  LDL.128 R136, [R1+0x230] ;  /* 0x0002300001887983 */ /* 0x000ea80000100c00 */
[----:B------:R-:W3:Y:S04]  /*200a0*/  LDL.128 R128, [R1+0x250] ;  /* 0x0002500001807983 */ /* 0x000ee80000100c00 */
        /* <DEDUP_REMOVED lines=30> */
[C---:B------:R-:W-:Y:S01]  /*20290*/  IADD3 R21, P0, R192.reuse, 0xc060, RZ ;  /* 0x0000c060c0157810 */ /* 0x040fe20007f1e0ff */
[----:B------:R-:W-:Y:S01]  /*202a0*/  ULDC.64 UR8, c[0x0][0xce0] ;  /* 0x0003380000087ab9 */ /* 0x000fe20000000a00 */
[----:B------:R-:W-:Y:S01]  /*202b0*/  LOP3.LUT R3, R192, 0x380, RZ, 0xc0, !PT ;  /* 0x00000380c0037812 */ /* 0x000fe200078ec0ff */
[----:B------:R-:W-:Y:S01]  /*202c0*/  ULDC.64 UR10, c[0x0][0xcd8] ;  /* 0x00033600000a7ab9 */ /* 0x000fe20000000a00 */
[----:B------:R-:W-:-:S02]  /*202d0*/  LOP3.LUT R2, R21, 0x380, RZ, 0xc0, !PT ;  /* 0x0000038015027812 */ /* 0x000fc400078ec0ff */
[----:B------:R-:W-:Y:S02]  /*202e0*/  SHF.R.U64 R3, R3, 0x3, RZ ;  /* 0x0000000303037819 */ /* 0x000fe400000012ff */
[----:B------:R-:W-:Y:S02]  /*202f0*/  SHF.R.U64 R2, R2, 0x3, RZ ;  /* 0x0000000302027819 */ /* 0x000fe400000012ff */
[----:B------:R-:W-:Y:S02]  /*20300*/  IADD3 R19, P1, R192, 0xc040, RZ ;  /* 0x0000c040c0137810 */ /* 0x000fe40007f3e0ff */
[----:B------:R-:W-:Y:S01]  /*20310*/  LOP3.LUT R2, R2, R21, RZ, 0x3c, !PT ;  /* 0x0000001502027212 */ /* 0x000fe200078e3cff */
[----:B------:R-:W-:Y:S01]  /*20320*/  IMAD.MOV.U32 R21, RZ, RZ, R193 ;  /* 0x000000ffff157224 */ /* 0x000fe200078e00c1 */
[----:B------:R-:W-:Y:S02]  /*20330*/  LOP3.LUT R20, R3, R192, RZ, 0x3c, !PT ;  /* 0x000000c003147212 */ /* 0x000fe400078e3cff */
[----:B------:R-:W-:-:S02]  /*20340*/  LOP3.LUT R0, R19, 0x380, RZ, 0xc0, !PT ;  /* 0x0000038013007812 */ /* 0x000fc400078ec0ff */
[----:B------:R-:W-:Y:S02]  /*20350*/  MOV R20, R20 ;  /* 0x0000001400147202 */ /* 0x000fe40000000f00 */
[----:B------:R-:W-:Y:S01]  /*20360*/  SHF.R.U64 R0, R0, 0x3, RZ ;  /* 0x0000000300007819 */ /* 0x000fe200000012ff */
[----:B------:R-:W-:-:S03]  /*20370*/  IMAD.X R3, RZ, RZ, R193, P0 ;  /* 0x000000ffff037224 */ /* 0x000fc600000e06c1 */
[----:B------:R-:W-:Y:S01]  /*20380*/  LOP3.LUT R18, R0, R19, RZ, 0x3c, !PT ;  /* 0x0000001300127212 */ /* 0x000fe200078e3cff */
[----:B------:R-:W-:Y:S01]  /*20390*/  IMAD.X R19, RZ, RZ, R193, P1 ;  /* 0x000000ffff137224 */ /* 0x000fe200008e06c1 */
[----:B------:R-:W-:-:S04]  /*203a0*/  UISETP.NE.U32.AND UP1, UPT, UR8, URZ, UPT ;  /* 0x0000003f0800728c */ /* 0x000fc8000bf25070 */
[----:B------:R-:W-:Y:S02]  /*203b0*/  MOV R18, R18 ;  /* 0x0000001200127202 */ /* 0x000fe40000000f00 */
[----:B------:R-:W-:Y:S01]  /*203c0*/  MOV R19, R2 ;  /* 0x0000000200137202 */ /* 0x000fe20000000f00 */
[----:B------:R-:W-:-:S03]  /*203d0*/  UISETP.NE.AND.EX UP1, UPT, UR9, URZ, UPT, UP1 ;  /* 0x0000003f0900728c */ /* 0x000fc6000bf25310 */
[----:B------:R-:W-:Y:S02]  /*203e0*/  ULDC.64 UR8, c[0x0][0xcd8] ;  /* 0x0003360000087ab9 */ /* 0x000fe40000000a00 */
[----:B------:R-:W-:-:S04]  /*203f0*/  UISETP.NE.U32.AND UP0, UPT, UR8, URZ, UPT ;  /* 0x0000003f0800728c */ /* 0x000fc8000bf05070 */
[----:B------:R-:W-:Y:S01]  /*20400*/  UISETP.NE.AND.EX UP0, UPT, UR9, URZ, UPT, UP0 ;  /* 0x0000003f0900728c */ /* 0x000fe2000bf05300 */
[----:B------:R-:W-:Y:S02]  /*20410*/  PLOP3.LUT P2, PT, PT, PT, UP1, 0x80, 0x0 ;  /* 0x000000000000781c */ /* 0x000fe40003f4f018 */
[----:B------:R-:W-:Y:S01]  /*20420*/  @UP1 ULDC.64 UR8, c[0x0][0xce0] ;  /* 0x0003380000081ab9 */ /* 0x000fe20000000a00 */
[----:B------:R-:W-:Y:S02]  /*20430*/  UIMAD.WIDE UR10, UR41, 0x4, UR10 ;  /* 0x00000004290a78a5 */ /* 0x000fe4000f8e020a */
[----:B------:R-:W-:Y:S01]  /*20440*/  PLOP3.LUT P1, PT, PT, PT, UP0, 0x80, 0x0 ;  /* 0x000000000000781c */ /* 0x000fe20003f2f008 */
[----:B------:R-:W-:-:S03]  /*20450*/  @UP1 UIMAD.WIDE UR8, UR41, 0x4, UR8 ;  /* 0x00000004290818a5 */ /* 0x000fc6000f8e0208 */
[----:B------:R-:W-:Y:S02]  /*20460*/  IMAD.U32 R2, RZ, RZ, UR10 ;  /* 0x0000000aff027e24 */ /* 0x000fe4000f8e00ff */
[----:B------:R-:W-:Y:S01]  /*20470*/  IMAD.U32 R3, RZ, RZ, UR11 ;  /* 0x0000000bff037e24 */ /* 0x000fe2000f8e00ff */
[----:B------:R-:W-:Y:S01]  /*20480*/  BAR.SYNC.DEFER_BLOCKING 0x1, 0x100 ;  /* 0x0044000000007b1d */ /* 0x000fe20000010000 */
[----:B--2---:R-:W-:Y:S02]  /*20490*/  F2FP.BF16.F32.PACK_AB R136, R137, R136 ;  /* 0x000000888988723e */ /* 0x004fe400000010ff */
[----:B------:R-:W-:Y:S02]  /*204a0*/  F2FP.BF16.F32.PACK_AB R137, R139, R138 ;  /* 0x0000008a8b89723e */ /* 0x000fe400000010ff */
[----:B---3--:R-:W-:Y:S02]  /*204b0*/  F2FP.BF16.F32.PACK_AB R128, R129, R128 ;  /* 0x000000808180723e */ /* 0x008fe400000010ff */
[----:B------:R-:W-:-:S02]  /*204c0*/  F2FP.BF16.F32.PACK_AB R129, R131, R130 ;  /* 0x000000828381723e */ /* 0x000fc400000010ff */
[----:B----4-:R-:W-:Y:S02]  /*204d0*/  F2FP.BF16.F32.PACK_AB R138, R133, R132 ;  /* 0x00000084858a723e */ /* 0x010fe400000010ff */
[----:B------:R-:W-:Y:S02]  /*204e0*/  F2FP.BF16.F32.PACK_AB R139, R135, R134 ;  /* 0x00000086878b723e */ /* 0x000fe400000010ff */
[----:B-----5:R-:W-:Y:S02]  /*204f0*/  F2FP.BF16.F32.PACK_AB R120, R121, R120 ;  /* 0x000000787978723e */ /* 0x020fe400000010ff */
        /* <DEDUP_REMOVED lines=65> */
[----:B------:R-:W-:Y:S01]  /*20910*/  F2FP.BF16.F32.PACK_AB R27, R15, R14 ;  /* 0x0000000e0f1b723e */ /* 0x000fe200000010ff */
[----:B------:R0:W-:Y:S01]  /*20920*/  STSM.16.M88.4 [R210], R48 ;  /* 0x00000030d2007844 */ /* 0x0001e20000000200 */
[----:B------:R-:W-:Y:S02]  /*20930*/  F2FP.BF16.F32.PACK_AB R10, R5, R4 ;  /* 0x00000004050a723e */ /* 0x000fe400000010ff */
[----:B------:R-:W-:Y:S01]  /*20940*/  F2FP.BF16.F32.PACK_AB R11, R7, R6 ;  /* 0x00000006070b723e */ /* 0x000fe200000010ff */
[----:B------:R0:W-:Y:S04]  /*20950*/  STSM.16.M88.4 [R209], R40 ;  /* 0x00000028d1007844 */ /* 0x0001e80000000200 */
[----:B------:R0:W-:Y:S04]  /*20960*/  STSM.16.M88.4 [R208], R32 ;  /* 0x00000020d0007844 */ /* 0x0001e80000000200 */
[----:B------:R0:W-:Y:S04]  /*20970*/  STSM.16.M88.4 [R18], R24 ;  /* 0x0000001812007844 */ /* 0x0001e80000000200 */
[----:B------:R0:W-:Y:S01]  /*20980*/  STSM.16.M88.4 [R19], R8 ;  /* 0x0000000813007844 */ /* 0x0001e20000000200 */
[----:B------:R-:W-:Y:S01]  /*20990*/  BAR.SYNC.DEFER_BLOCKING 0x1, 0x100 ;  /* 0x0044000000007b1d */ /* 0x000fe20000010000 */
[----:B------:R-:W-:-:S02]  /*209a0*/  IMAD.U32 R4, RZ, RZ, UR8 ;  /* 0x00000008ff047e24 */ /* 0x000fc4000f8e00ff */
[----:B------:R-:W-:-:S05]  /*209b0*/  IMAD.U32 R5, RZ, RZ, UR9 ;  /* 0x00000009ff057e24 */ /* 0x000fca000f8e00ff */
[----:B------:R-:W2:Y:S04]  /*209c0*/  @P2 LDG.E R4, desc[UR54][R4.64] ;  /* 0x0000003604042981 */ /* 0x000ea8000c1e1900 */
[----:B------:R-:W3:Y:S01]  /*209d0*/  @P1 LDG.E R0, desc[UR54][R2.64] ;  /* 0x0000003602001981 */ /* 0x000ee2000c1e1900 */
[----:B------:R-:W-:Y:S01]  /*209e0*/  IMAD.U32 R7, RZ, RZ, UR40 ;  /* 0x00000028ff077e24 */ /* 0x000fe2000f8e00ff */
[----:B------:R-:W-:Y:S01]  /*209f0*/  ULDC UR12, c[0x0][0xb88] ;  /* 0x0002e200000c7ab9 */ /* 0x000fe20000000800 */
[----:B------:R-:W-:Y:S02]  /*20a00*/  UMOV UR4, URZ ;  /* 0x0000003f00047c82 */ /* 0x000fe40008000000 */
[----:B------:R-:W-:Y:S01]  /*20a10*/  IMAD R7, R7, 0x80, R194 ;  /* 0x0000008007077824 */ /* 0x000fe200078e02c2 */
[----:B------:R-:W-:-:S03]  /*20a20*/  LOP3.LUT P0, RZ, R202, 0x3, RZ, 0xc0, !PT ;  /* 0x00000003caff7812 */ /* 0x000fc6000780c0ff */
[----:B------:R-:W-:Y:S01]  /*20a30*/  VIADD R6, R7, 0x8 ;  /* 0x0000000807067836 */ /* 0x000fe20000000000 */
[----:B--2---:R-:W-:Y:S02]  /*20a40*/  @P2 R2UR UR12, R4 ;  /* 0x00000000040c22ca */ /* 0x004fe400000e0000 */
[----:B---3--:R-:W-:Y:S01]  /*20a50*/  @P1 R2UR UR4, R0 ;  /* 0x00000000000412ca */ /* 0x008fe200000e0000 */
[----:B0-----:R-:W-:-:S14]  /*20a60*/  @P2 BRA `(.L_x_2560) ;  /* 0x0000000000182947 */ /* 0x001fdc0003800000 */
[----:B------:R-:W-:Y:S05]  /*20a70*/  @!P1 BRA `(.L_x_2560) ;  /* 0x0000000000149947 */ /* 0x000fea0003800000 */
[----:B------:R-:W2:Y:S04]  /*20a80*/  LDG.E R4, desc[UR54][R2.64] ;  /* 0x0000003602047981 */ /* 0x000ea8000c1e1900 */
[----:B------:R-:W3:Y:S01]  /*20a90*/  LDG.E R0, desc[UR54][R2.64+0x4] ;  /* 0x0000043602007981 */ /* 0x000ee2000c1e1900 */
[----:B--2---:R-:W-:Y:S02]  /*20aa0*/  R2UR UR8, R4 ;  /* 0x00000000040872ca */ /* 0x004fe400000e0000 */
[----:B---3--:R-:W-:-:S13]  /*20ab0*/  R2UR UR12, R0 ;  /* 0x00000000000c72ca */ /* 0x008fda00000e0000 */
[----:B------:R-:W-:-:S12]  /*20ac0*/  UIADD3 UR12, -UR8, UR12, URZ ;  /* 0x0000000c080c7290 */ /* 0x000fd8000fffe13f */
.L_x_2560:
[----:B------:R-:W-:Y:S01]  /*20ad0*/  ISETP.GE.OR P1, PT, R7, UR12, P0 ;  /* 0x0000000c07007c0c */ /* 0x000fe20008726670 */
[----:B------:R-:W-:Y:S01]  /*20ae0*/  USHF.R.S32.HI UR11, URZ, 0x1f, UR4 ;  /* 0x0000001f3f0b7899 */ /* 0x000fe20008011404 */
[----:B------:R-:W-:Y:S01]  /*20af0*/  ISETP.GE.OR P0, PT, R6, UR12, P0 ;  /* 0x0000000c06007c0c */ /* 0x000fe20008706670 */
[----:B------:R-:W-:Y:S01]  /*20b00*/  USHF.R.S32.HI UR16, URZ, 0x1f, UR39 ;  /* 0x0000001f3f107899 */ /* 0x000fe20008011427 */
[----:B------:R-:W-:-:S09]  /*20b10*/  ULDC.64 UR14, c[0x0][0xc70] ;  /* 0x00031c00000e7ab9 */ /* 0x000fd20000000a00 */
[----:B------:R-:W2:Y:S04]  /*20b20*/  @!P1 LDL R3, [R1+0x450] ;  /* 0x0004500001039983 */ /* 0x000ea80000100800 */
[----:B------:R-:W3:Y:S01]  /*20b30*/  @!P0 LDL R2, [R1+0x454] ;  /* 0x0004540001028983 */ /* 0x000ee20000100800 */
[----:B------:R-:W-:Y:S01]  /*20b40*/  UMOV UR10, UR4 ;  /* 0x00000004000a7c82 */ /* 0x000fe20008000000 */
[----:B------:R-:W-:Y:S01]  /*20b50*/  UIMAD UR13, UR16, UR14, URZ ;  /* 0x0000000e100d72a4 */ /* 0x000fe2000f8e023f */
[----:B------:R-:W-:Y:S01]  /*20b60*/  IMAD R0, R190, 0x40, R183 ;  /* 0x00000040be007824 */ /* 0x000fe200078e02b7 */
[----:B------:R-:W-:Y:S01]  /*20b70*/  UIMAD.WIDE.U32 UR8, UR39, UR14, UR10 ;  /* 0x0000000e270872a5 */ /* 0x000fe2000f8e000a */
[----:B------:R-:W-:Y:S01]  /*20b80*/  IMAD.MOV.U32 R5, RZ, RZ, 0x2 ;  /* 0x00000002ff057424 */ /* 0x000fe200078e00ff */
[----:B------:R-:W-:-:S02]  /*20b90*/  USHF.R.S32.HI UR10, URZ, 0x1f, UR41 ;  /* 0x0000001f3f0a7899 */ /* 0x000fc40008011429 */
[----:B------:R-:W-:Y:S01]  /*20ba0*/  UIMAD UR13, UR39, UR15, UR13 ;  /* 0x0000000f270d72a4 */ /* 0x000fe2000f8e020d */
[----:B------:R-:W-:Y:S01]  /*20bb0*/  IMAD.WIDE R4, R0, R5, UR36 ;  /* 0x0000002400047e25 */ /* 0x000fe2000f8e0205 */
[----:B------:R-:W-:Y:S01]  /*20bc0*/  USEL UR17, UR10, URZ, !UP0 ;  /* 0x0000003f0a117287 */ /* 0x000fe2000c000000 */
[----:B------:R-:W-:Y:S01]  /*20bd0*/  SHF.R.S32.HI R0, RZ, 0x1f, R7 ;  /* 0x0000001fff007819 */ /* 0x000fe20000011407 */
[----:B------:R-:W-:Y:S01]  /*20be0*/  ULDC.64 UR14, c[0x0][0xc78] ;  /* 0x00031e00000e7ab9 */ /* 0x000fe20000000a00 */
[----:B------:R-:W-:Y:S01]  /*20bf0*/  USEL UR18, UR41, URZ, !UP0 ;  /* 0x0000003f29127287 */ /* 0x000fe2000c000000 */
[C---:B------:R-:W-:Y:S01]  /*20c00*/  IADD3 R9, P5, R4.reuse, 0x1000, RZ ;  /* 0x0000100004097810 */ /* 0x040fe20007fbe0ff */
[----:B------:R-:W-:Y:S01]  /*20c10*/  UIMAD UR10, UR17, UR14, URZ ;  /* 0x0000000e110a72a4 */ /* 0x000fe2000f8e023f */
[C---:B------:R-:W-:Y:S01]  /*20c20*/  IADD3 R13, P2, R4.reuse, 0x2000, RZ ;  /* 0x00002000040d7810 */ /* 0x040fe20007f5e0ff */
[----:B------:R-:W-:Y:S01]  /*20c30*/  UIADD3 UR9, UR9, UR13, URZ ;  /* 0x0000000d09097290 */ /* 0x000fe2000fffe03f */
[C---:B------:R-:W-:Y:S01]  /*20c40*/  IADD3 R25, P4, R4.reuse, 0x3000, RZ ;  /* 0x0000300004197810 */ /* 0x040fe20007f9e0ff */
[----:B------:R-:W-:Y:S01]  /*20c50*/  UIMAD UR10, UR18, UR15, UR10 ;  /* 0x0000000f120a72a4 */ /* 0x000fe2000f8e020a */
[----:B------:R-:W-:Y:S01]  /*20c60*/  IADD3 R33, P6, R4, 0x5000, RZ ;  /* 0x0000500004217810 */ /* 0x000fe20007fde0ff */
[----:B------:R-:W-:Y:S01]  /*20c70*/  UIMAD.WIDE.U32 UR8, UR18, UR14, UR8 ;  /* 0x0000000e120872a5 */ /* 0x000fe2000f8e0008 */
[----:B------:R-:W-:-:S02]  /*20c80*/  LOP3.LUT R8, R9, 0x380, RZ, 0xc0, !PT ;  /* 0x0000038009087812 */ /* 0x000fc400078ec0ff */
[----:B------:R-:W-:Y:S01]  /*20c90*/  LOP3.LUT R12, R13, 0x380, RZ, 0xc0, !PT ;  /* 0x000003800d0c7812 */ /* 0x000fe200078ec0ff */
[----:B------:R-:W-:Y:S01]  /*20ca0*/  IMAD.U32 R11, RZ, RZ, UR10 ;  /* 0x0000000aff0b7e24 */ /* 0x000fe2000f8e00ff */
[----:B------:R-:W-:Y:S01]  /*20cb0*/  LOP3.LUT R24, R25, 0x380, RZ, 0xc0, !PT ;  /* 0x0000038019187812 */ /* 0x000fe200078ec0ff */
[----:B------:R-:W-:Y:S01]  /*20cc0*/  ULDC.64 UR14, c[0x0][0xba0] ;  /* 0x0002e800000e7ab9 */ /* 0x000fe20000000a00 */
[----:B------:R-:W-:Y:S02]  /*20cd0*/  IADD3 R6, P3, R7, UR8, RZ ;  /* 0x0000000807067c10 */ /* 0x000fe4000ff7e0ff */
[----:B------:R-:W-:Y:S02]  /*20ce0*/  LOP3.LUT R32, R33, 0x380, RZ, 0xc0, !PT ;  /* 0x0000038021207812 */ /* 0x000fe400078ec0ff */
[----:B------:R-:W-:Y:S01]  /*20cf0*/  IADD3.X R7, R0, UR9, R11, P3, !PT ;  /* 0x0000000900077c10 */ /* 0x000fe20009ffe40b */
[----:B------:R-:W-:Y:S01]  /*20d00*/  ULDC.64 UR8, c[0x0][0xc40] ;  /* 0x0003100000087ab9 */ /* 0x000fe20000000a00 */
[----:B------:R-:W-:-:S02]  /*20d10*/  SHF.R.U64 R8, R8, 0x3, RZ ;  /* 0x0000000308087819 */ /* 0x000fc400000012ff */
[----:B------:R-:W-:Y:S02]  /*20d20*/  LEA R18, P3, R6, UR8, 0x2 ;  /* 0x0000000806127c11 */ /* 0x000fe4000f8610ff */
[----:B------:R-:W-:Y:S02]  /*20d30*/  SHF.R.U64 R12, R12, 0x3, RZ ;  /* 0x000000030c0c7819 */ /* 0x000fe400000012ff */
[----:B------:R-:W-:Y:S02]  /*20d40*/  LEA.HI.X R19, R6, UR9, R7, 0x2, P3 ;  /* 0x0000000906137c11 */ /* 0x000fe400098f1407 */
[----:B------:R-:W-:Y:S02]  /*20d50*/  IADD3 R29, P3, R4, 0x4000, RZ ;  /* 0x00004000041d7810 */ /* 0x000fe40007f7e0ff */
[----:B------:R-:W-:Y:S02]  /*20d60*/  SHF.R.U64 R24, R24, 0x3, RZ ;  /* 0x0000000318187819 */ /* 0x000fe400000012ff */
[----:B------:R-:W-:-:S02]  /*20d70*/  LOP3.LUT R28, R29, 0x380, RZ, 0xc0, !PT ;  /* 0x000003801d1c7812 */ /* 0x000fc400078ec0ff */
[----:B------:R-:W-:Y:S02]  /*20d80*/  SHF.R.U64 R32, R32, 0x3, RZ ;  /* 0x0000000320207819 */ /* 0x000fe400000012ff */
        /* <DEDUP_REMOVED lines=14> */
[C---:B------:R-:W-:Y:S02]  /*20e70*/  IADD3 R49, P3, R4.reuse, 0x9000, RZ ;  /* 0x0000900004317810 */ /* 0x040fe40007f7e0ff */
[----:B------:R-:W-:Y:S02]  /*20e80*/  IADD3 R53, P6, R4, 0xa000, RZ ;  /* 0x0000a00004357810 */ /* 0x000fe40007fde0ff */
[----:B------:R-:W-:Y:S02]  /*20e90*/  LOP3.LUT R36, R37, 0x380, RZ, 0xc0, !PT ;  /* 0x0000038025247812 */ /* 0x000fe400078ec0ff */
[----:B------:R-:W-:-:S02]  /*20ea0*/  LOP3.LUT R40, R41, 0x380, RZ, 0xc0, !PT ;  /* 0x0000038029287812 */ /* 0x000fc400078ec0ff */
[----:B------:R-:W-:Y:S02]  /*20eb0*/  LOP3.LUT R44, R45, 0x380, RZ, 0xc0, !PT ;  /* 0x000003802d2c7812 */ /* 0x000fe400078ec0ff */
[----:B------:R-:W-:Y:S02]  /*20ec0*/  LOP3.LUT R48, R49, 0x380, RZ, 0xc0, !PT ;  /* 0x0000038031307812 */ /* 0x000fe400078ec0ff */
[----:B------:R-:W-:Y:S02]  /*20ed0*/  LOP3.LUT R52, R53, 0x380, RZ, 0xc0, !PT ;  /* 0x0000038035347812 */ /* 0x000fe400078ec0ff */
[----:B------:R-:W-:Y:S02]  /*20ee0*/  SHF.R.U64 R36, R36, 0x3, RZ ;  /* 0x0000000324247819 */ /* 0x000fe400000012ff */
        /* <DEDUP_REMOVED lines=21> */
[----:B------:R-:W-:Y:S01]  /*21040*/  LOP3.LUT R11, R4, 0x380, RZ, 0xc0, !PT ;  /* 0x00000380040b7812 */ /* 0x000fe200078ec0ff */
[----:B------:R-:W-:Y:S01]  /*21050*/  UIMAD UR8, UR11, UR14, URZ ;  /* 0x0000000e0b0872a4 */ /* 0x000fe2000f8e023f */
[----:B------:R-:W-:Y:S01]  /*21060*/  LOP3.LUT R64, R65, 0x380, RZ, 0xc0, !PT ;  /* 0x0000038041407812 */ /* 0x000fe200078ec0ff */
[----:B------:R-:W-:Y:S01]  /*21070*/  IMAD.X R73, RZ, RZ, R5, P6 ;  /* 0x000000ffff497224 */ /* 0x000fe200030e0605 */
[----:B------:R-:W-:Y:S01]  /*21080*/  LOP3.LUT R68, R69, 0x380, RZ, 0xc0, !PT ;  /* 0x0000038045447812 */ /* 0x000fe200078ec0ff */
[----:B------:R-:W-:Y:S01]  /*21090*/  ULDC.64 UR10, c[0x0][0xbe0] ;  /* 0x0002f800000a7ab9 */ /* 0x000fe20000000a00 */
[----:B------:R-:W-:Y:S02]  /*210a0*/  LOP3.LUT R0, R7, 0x380, RZ, 0xc0, !PT ;  /* 0x0000038007007812 */ /* 0x000fe400078ec0ff */
[----:B------:R-:W-:Y:S02]  /*210b0*/  SHF.R.U64 R56, R56, 0x3, RZ ;  /* 0x0000000338387819 */ /* 0x000fe400000012ff */
[----:B------:R-:W-:-:S02]  /*210c0*/  SHF.R.U64 R60, R60, 0x3, RZ ;  /* 0x000000033c3c7819 */ /* 0x000fc400000012ff */
[----:B------:R-:W-:Y:S02]  /*210d0*/  SHF.R.U64 R64, R64, 0x3, RZ ;  /* 0x0000000340407819 */ /* 0x000fe400000012ff */
[----:B------:R-:W-:Y:S02]  /*210e0*/  SHF.R.U64 R68, R68, 0x3, RZ ;  /* 0x0000000344447819 */ /* 0x000fe400000012ff */
        /* <DEDUP_REMOVED lines=10> */
[----:B------:R-:W-:-:S02]  /*21190*/  LOP3.LUT R4, R11, R4, RZ, 0x3c, !PT ;  /* 0x000000040b047212 */ /* 0x000fc400078e3cff */
[----:B------:R-:W-:Y:S01]  /*211a0*/  LOP3.LUT R72, R0, R7, RZ, 0x3c, !PT ;  /* 0x0000000700487212 */ /* 0x000fe200078e3cff */
[----:B------:R-:W-:Y:S02]  /*211b0*/  UIMAD UR8, UR4, UR15, UR8 ;  /* 0x0000000f040872a4 */ /* 0x000fe4000f8e0208 */
[----:B------:R-:W-:Y:S01]  /*211c0*/  UIMAD UR12, UR40, -0x80, UR12 ;  /* 0xffffff80280c78a4 */ /* 0x000fe2000f8e020c */
[----:B------:R-:W-:-:S05]  /*211d0*/  VIADD R0, R190, 0x20 ;  /* 0x00000020be007836 */ /* 0x000fca0000000000 */
[----:B------:R-:W-:Y:S02]  /*211e0*/  ISETP.GE.AND P3, PT, R190, UR12, PT ;  /* 0x0000000cbe007c0c */ /* 0x000fe4000bf66270 */
[----:B------:R-:W-:Y:S01]  /*211f0*/  SHF.R.S32.HI R191, RZ, 0x1f, R190 ;  /* 0x0000001fffbf7819 */ /* 0x000fe200000114be */
[----:B------:R-:W-:Y:S01]  /*21200*/  BSSY B1, `(.L_x_2561) ;  /* 0x000004a000017945 */ /* 0x000fe20003800000 */
[----:B--2---:R0:W-:Y:S04]  /*21210*/  @!P1 STG.E desc[UR54][R18.64], R3 ;  /* 0x0000000312009986 */ /* 0x0041e8000c101936 */
[----:B---3--:R1:W-:Y:S04]  /*21220*/  @!P0 STG.E desc[UR54][R18.64+0x20], R2 ;  /* 0x0000200212008986 */ /* 0x0083e8000c101936 */
[----:B------:R-:W5:Y:S01]  /*21230*/  LD.E.128 R4, desc[UR54][R4.64] ;  /* 0x0000003604047980 */ /* 0x000f62000c101d00 */
[----:B0-----:R-:W-:-:S03]  /*21240*/  SHF.R.S32.HI R3, RZ, 0x1f, R183 ;  /* 0x0000001fff037819 */ /* 0x001fc600000114b7 */
[----:B------:R-:W5:Y:S01]  /*21250*/  LD.E.128 R8, desc[UR54][R8.64] ;  /* 0x0000003608087980 */ /* 0x000f62000c101d00 */
[----:B-1----:R-:W-:-:S03]  /*21260*/  IMAD.U32 R19, RZ, RZ, UR14 ;  /* 0x0000000eff137e24 */ /* 0x002fc6000f8e00ff */
[----:B------:R-:W5:Y:S01]  /*21270*/  LD.E.128 R12, desc[UR54][R12.64] ;  /* 0x000000360c0c7980 */ /* 0x000f62000c101d00 */
[----:B------:R-:W-:-:S03]  /*21280*/  IMAD.MOV.U32 R2, RZ, RZ, R183 ;  /* 0x000000ffff027224 */ /* 0x000fc600078e00b7 */
[----:B------:R-:W5:Y:S01]  /*21290*/  LD.E.128 R24, desc[UR54][R24.64] ;  /* 0x0000003618187980 */ /* 0x000f62000c101d00 */
[----:B------:R-:W-:Y:S01]  /*212a0*/  IMAD.WIDE.U32 R2, R19, UR4, R2 ;  /* 0x0000000413027c25 */ /* 0x000fe2000f8e0002 */
[----:B------:R-:W-:Y:S02]  /*212b0*/  UIMAD UR4, UR16, UR10, URZ ;  /* 0x0000000a100472a4 */ /* 0x000fe4000f8e023f */
[----:B------:R-:W5:Y:S01]  /*212c0*/  LD.E.128 R28, desc[UR54][R28.64] ;  /* 0x000000361c1c7980 */ /* 0x000f62000c101d00 */
[----:B------:R-:W-:-:S03]  /*212d0*/  VIADD R3, R3, UR8 ;  /* 0x0000000803037c36 */ /* 0x000fc60008000000 */
[----:B------:R-:W5:Y:S01]  /*212e0*/  LD.E.128 R32, desc[UR54][R32.64] ;  /* 0x0000003620207980 */ /* 0x000f62000c101d00 */
[----:B------:R-:W-:-:S03]  /*212f0*/  IMAD.U32 R19, RZ, RZ, UR10 ;  /* 0x0000000aff137e24 */ /* 0x000fc6000f8e00ff */
        /* <DEDUP_REMOVED lines=10> */
[----:B------:R-:W-:-:S02]  /*213a0*/  UIMAD UR4, UR39, UR11, UR4 ;  /* 0x0000000b270472a4 */ /* 0x000fc4000f8e0204 */
[----:B------:R-:W-:Y:S01]  /*213b0*/  IMAD.WIDE.U32 R2, R19, UR39, R2 ;  /* 0x0000002713027c25 */ /* 0x000fe2000f8e0002 */
[----:B------:R-:W-:Y:S01]  /*213c0*/  ISETP.GE.AND P0, PT, R0, UR12, PT ;  /* 0x0000000c00007c0c */ /* 0x000fe2000bf06270 */
[----:B------:R-:W-:Y:S01]  /*213d0*/  @!PT LDS RZ, [RZ] ;  /* 0x00000000fffff984 */ /* 0x000fe20000000800 */
[----:B------:R-:W-:Y:S01]  /*213e0*/  @!PT LDS RZ, [RZ] ;  /* 0x00000000fffff984 */ /* 0x000fe20000000800 */
[----:B------:R-:W-:Y:S01]  /*213f0*/  @!PT LDS RZ, [RZ] ;  /* 0x00000000fffff984 */ /* 0x000fe20000000800 */
[----:B------:R-:W-:Y:S01]  /*21400*/  @!PT LDS RZ, [RZ] ;  /* 0x00000000fffff984 */ /* 0x000fe20000000800 */
[----:B------:R0:W-:Y:S06]  /*21410*/  MEMBAR.ALL.CTA ;  /* 0x0000000000007992 */ /* 0x0001ec0000008000 */
[----:B0-----:R-:W0:Y:S01]  /*21420*/  FENCE.VIEW.ASYNC.S ;  /* 0x00000000000073c6 */ /* 0x001e220000000000 */
[----:B------:R-:W-:Y:S01]  /*21430*/  ULDC.64 UR10, c[0x0][0xbe8] ;  /* 0x0002fa00000a7ab9 */ /* 0x000fe20000000a00 */
[C---:B------:R-:W-:Y:S01]  /*21440*/  VIADD R18, R190.reuse, 0x40 ;  /* 0x00000040be127836 */ /* 0x040fe20000000000 */
[----:B------:R-:W-:Y:S01]  /*21450*/  UIMAD UR8, UR17, UR10, URZ ;  /* 0x0000000a110872a4 */ /* 0x000fe2000f8e023f */
[----:B------:R-:W-:Y:S01]  /*21460*/  VIADD R3, R3, UR4 ;  /* 0x0000000403037c36 */ /* 0x000fe20008000000 */
[----:B------:R-:W-:Y:S01]  /*21470*/  UIADD3 UR4, UR44, 0x32420, URZ ;  /* 0x000324202c047890 */ /* 0x000fe2000fffe03f */
[----:B------:R-:W-:Y:S01]  /*21480*/  IMAD.U32 R21, RZ, RZ, UR10 ;  /* 0x0000000aff157e24 */ /* 0x000fe2000f8e00ff */
[----:B------:R-:W-:Y:S01]  /*21490*/  UIMAD UR8, UR18, UR11, UR8 ;  /* 0x0000000b120872a4 */ /* 0x000fe2000f8e0208 */
[----:B------:R-:W-:Y:S01]  /*214a0*/  VIADD R0, R190, 0x60 ;  /* 0x00000060be007836 */ /* 0x000fe20000000000 */
[----:B------:R-:W-:Y:S01]  /*214b0*/  UPRMT UR4, URZ, 0x654, UR4 ;  /* 0x000006543f047896 */ /* 0x000fe20008000004 */
[----:B------:R-:W-:Y:S01]  /*214c0*/  IMAD.WIDE.U32 R20, R21, UR18, R2 ;  /* 0x0000001215147c25 */ /* 0x000fe2000f8e0002 */
[----:B------:R-:W-:-:S02]  /*214d0*/  ISETP.GE.AND P1, PT, R18, UR12, PT ;  /* 0x0000000c12007c0c */ /* 0x000fc4000bf26270 */
[----:B------:R-:W-:Y:S01]  /*214e0*/  ISETP.GE.AND P2, PT, R0, UR12, PT ;  /* 0x0000000c00007c0c */ /* 0x000fe2000bf46270 */
[----:B------:R-:W-:Y:S02]  /*214f0*/  IMAD.U32 R19, RZ, RZ, UR40 ;  /* 0x00000028ff137e24 */ /* 0x000fe4000f8e00ff */
[----:B------:R-:W-:Y:S02]  /*21500*/  VIADD R79, R21, UR8 ;  /* 0x00000008154f7c36 */ /* 0x000fe40008000000 */
[----:B------:R-:W-:Y:S01]  /*21510*/  IMAD.WIDE R18, R19, 0x80, R190 ;  /* 0x0000008013127825 */ /* 0x000fe200078e02be */
[----:B0-----:R-:W-:Y:S01]  /*21520*/  SYNCS.ARRIVE.TRANS64.RED.A1T0 RZ, [UR4], RZ ;  /* 0x000000ffffff79a7 */ /* 0x001fe20008100404 */
        /* <DEDUP_REMOVED lines=23> */
.L_x_2562:
[----:B------:R-:W-:Y:S05]  /*216a0*/  BSYNC B1 ;  /* 0x0000000000017941 */ /* 0x000fea0003800000 */
.L_x_2561:
[----:B------:R-:W-:Y:S04]  /*216b0*/  BSSY B1, `(.L_x_2563) ;  /* 0x000001a000017945 */ /* 0x000fe80003800000 */
[----:B------:R-:W-:Y:S05]  /*216c0*/  @P0 BRA `(.L_x_2564) ;  /* 0x0000000000600947 */ /* 0x000fea0003800000 */
[----:B0----5:R-:W-:Y:S01]  /*216d0*/  IADD3 R5, P0, R18, 0x20, RZ ;  /* 0x0000002012057810 */ /* 0x021fe20007f1e0ff */
        /* <DEDUP_REMOVED lines=23> */
.L_x_2564:
[----:B------:R-:W-:Y:S05]  /*21850*/  BSYNC B1 ;  /* 0x0000000000017941 */ /* 0x000fea0003800000 */
.L_x_2563:
[----:B------:R-:W-:Y:S04]  /*21860*/  BSSY B1, `(.L_x_2565) ;  /* 0x000001a000017945 */ /* 0x000fe80003800000 */
[----:B------:R-:W-:Y:S05]  /*21870*/  @P1 BRA `(.L_x_2566) ;  /* 0x0000000000601947 */ /* 0x000fea0003800000 */
[----:B01---5:R-:W-:Y:S01]  /*21880*/  IADD3 R5, P0, R18, 0x40, RZ ;  /* 0x0000004012057810 */ /* 0x023fe20007f1e0ff */
        /* <DEDUP_REMOVED lines=23> */
.L_x_2566:
[----:B------:R-:W-:Y:S05]  /*21a00*/  BSYNC B1 ;  /* 0x0000000000017941 */ /* 0x000fea0003800000 */
.L_x_2565:
[----:B------:R-:W-:Y:S05]  /*21a10*/  @P2 BRA `(.L_x_2567) ;  /* 0x0000000c00802947 */ /* 0x000fea0003800000 */
[----:B012--5:R-:W-:Y:S01]  /*21a20*/  IADD3 R5, P0, R18, 0x60, RZ ;  /* 0x0000006012057810 */ /* 0x027fe20007f1e0ff */
        /* <DEDUP_REMOVED lines=25> */
.L_x_2559:
[----:B------:R-:W-:Y:S02]  /*21bc0*/  ULDC.64 UR8, c[0x0][0xce0] ;  /* 0x0003380000087ab9 */ /* 0x000fe40000000a00 */
        /* <DEDUP_REMOVED lines=8> */
[----:B------:R-:W-:Y:S02]  /*21c50*/  PLOP3.LUT P1, PT, PT, PT, UP0, 0x80, 0x0 ;  /* 0x000000000000781c */ /* 0x000fe40003f2f008 */
[----:B------:R-:W-:Y:S02]  /*21c60*/  ULDC.64 UR8, c[0x0][0xcd8] ;  /* 0x0003360000087ab9 */ /* 0x000fe40000000a00 */
[----:B------:R-:W-:Y:S01]  /*21c70*/  UIMAD.WIDE UR8, UR41, 0x4, UR8 ;  /* 0x00000004290878a5 */ /* 0x000fe2000f8e0208 */
[----:B------:R-:W-:Y:S02]  /*21c80*/  IMAD.U32 R4, RZ, RZ, UR10 ;  /* 0x0000000aff047e24 */ /* 0x000fe4000f8e00ff */
[----:B------:R-:W-:-:S02]  /*21c90*/  IMAD.U32 R5, RZ, RZ, UR11 ;  /* 0x0000000bff057e24 */ /* 0x000fc4000f8e00ff */
[----:B------:R-:W-:-:S03]  /*21ca0*/  IMAD.MOV.U32 R7, RZ, RZ, RZ ;  /* 0x000000ffff077224 */ /* 0x000fc600078e00ff */
[----:B------:R-:W2:Y:S01]  /*21cb0*/  @P2 LDG.E R4, desc[UR54][R4.64] ;  /* 0x0000003604042981 */ /* 0x000ea2000c1e1900 */
[----:B------:R-:W-:Y:S02]  /*21cc0*/  IMAD.U32 R2, RZ, RZ, UR8 ;  /* 0x00000008ff027e24 */ /* 0x000fe4000f8e00ff */
[----:B------:R-:W-:-:S05]  /*21cd0*/  IMAD.U32 R3, RZ, RZ, UR9 ;  /* 0x00000009ff037e24 */ /* 0x000fca000f8e00ff */
[----:B------:R0:W5:Y:S01]  /*21ce0*/  @P1 LDG.E R7, desc[UR54][R2.64] ;  /* 0x0000003602071981 */ /* 0x000162000c1e1900 */
[----:B------:R-:W-:Y:S01]  /*21cf0*/  ULDC UR4, c[0x0][0xb88] ;  /* 0x0002e20000047ab9 */ /* 0x000fe20000000800 */
[----:B------:R-:W-:Y:S01]  /*21d00*/  USHF.R.S32.HI UR10, URZ, 0x1f, UR39 ;  /* 0x0000001f3f0a7899 */ /* 0x000fe20008011427 */
[----:B------:R-:W-:Y:S02]  /*21d10*/  ISETP.GT.AND P0, PT, R196, 0x7f, PT ;  /* 0x0000007fc400780c */ /* 0x000fe40003f04270 */
[----:B--2---:R-:W-:Y:S01]  /*21d20*/  @P2 R2UR UR4, R4 ;  /* 0x00000000040422ca */ /* 0x004fe200000e0000 */
[----:B0-----:R-:W-:-:S14]  /*21d30*/  @P2 BRA `(.L_x_2568) ;  /* 0x0000000000182947 */ /* 0x001fdc0003800000 */
[----:B------:R-:W-:Y:S05]  /*21d40*/  @!P1 BRA `(.L_x_2568) ;  /* 0x0000000000149947 */ /* 0x000fea0003800000 */
[----:B------:R-:W2:Y:S04]  /*21d50*/  LDG.E R4, desc[UR54][R2.64] ;  /* 0x0000003602047981 */ /* 0x000ea8000c1e1900 */
[----:B------:R-:W3:Y:S01]  /*21d60*/  LDG.E R0, desc[UR54][R2.64+0x4] ;  /* 0x0000043602007981 */ /* 0x000ee2000c1e1900 */
[----:B--2---:R-:W-:Y:S02]  /*21d70*/  R2UR UR8, R4 ;  /* 0x00000000040872ca */ /* 0x004fe400000e0000 */
[----:B---3--:R-:W-:-:S13]  /*21d80*/  R2UR UR4, R0 ;  /* 0x00000000000472ca */ /* 0x008fda00000e0000 */
[----:B------:R-:W-:-:S12]  /*21d90*/  UIADD3 UR4, -UR8, UR4, URZ ;  /* 0x0000000408047290 */ /* 0x000fd8000fffe13f */
.L_x_2568:
[----:B------:R-:W-:Y:S01]  /*21da0*/  USHF.R.S32.HI UR8, URZ, 0x1f, UR41 ;  /* 0x0000001f3f087899 */ /* 0x000fe20008011429 */
[----:B------:R-:W-:Y:S01]  /*21db0*/  BSSY B1, `(.L_x_2569) ;  /* 0x000001f000017945 */ /* 0x000fe20003800000 */
[----:B------:R-:W-:Y:S01]  /*21dc0*/  USEL UR12, UR41, URZ, !UP0 ;  /* 0x0000003f290c7287 */ /* 0x000fe2000c000000 */
[----:B------:R-:W-:Y:S01]  /*21dd0*/  SHF.R.S32.HI R8, RZ, 0x1f, R183 ;  /* 0x0000001fff087819 */ /* 0x000fe200000114b7 */
[----:B------:R-:W-:Y:S01]  /*21de0*/  USEL UR11, UR8, URZ, !UP0 ;  /* 0x0000003f080b7287 */ /* 0x000fe2000c000000 */
[----:B-----5:R-:W-:Y:S01]  /*21df0*/  SHF.R.S32.HI R6, RZ, 0x1f, R7 ;  /* 0x0000001fff067819 */ /* 0x020fe20000011407 */
[----:B------:R-:W-:Y:S10]  /*21e00*/  @P0 BRA `(.L_x_2570) ;  /* 0x0000000000640947 */ /* 0x000ff40003800000 */
[----:B------:R-:W0:Y:S01]  /*21e10*/  S2R R2, SR_TID.X ;  /* 0x0000000000027919 */ /* 0x000e220000002100 */
[----:B------:R-:W-:-:S04]  /*21e20*/  IMAD.U32 R0, RZ, RZ, UR40 ;  /* 0x00000028ff007e24 */ /* 0x000fc8000f8e00ff */
[----:B0-----:R-:W-:-:S04]  /*21e30*/  IMAD R0, R0, 0x80, R2 ;  /* 0x0000008000007824 */ /* 0x001fc800078e0202 */
[----:B------:R-:W-:-:S05]  /*21e40*/  VIADD R0, R0, 0xffffff80 ;  /* 0xffffff8000007836 */ /* 0x000fca0000000000 */
[----:B------:R-:W-:-:S13]  /*21e50*/  ISETP.GE.AND P0, PT, R0, UR4, PT ;  /* 0x0000000400007c0c */ /* 0x000fda000bf06270 */
[----:B------:R-:W-:Y:S05]  /*21e60*/  @P0 BRA `(.L_x_2570) ;  /* 0x00000000004c0947 */ /* 0x000fea0003800000 */
[C---:B------:R-:W-:Y:S01]  /*21e70*/  IADD3 R2, P0, R0.reuse, R7, RZ ;  /* 0x0000000700027210 */ /* 0x040fe20007f1e0ff */
        /* <DEDUP_REMOVED lines=18> */
.L_x_2570:
[----:B------:R-:W-:Y:S05]  /*21fa0*/  BSYNC B1 ;  /* 0x0000000000017941 */ /* 0x000fea0003800000 */
.L_x_2569:
[----:B------:R-:W-:Y:S01]  /*21fb0*/  ULDC.64 UR8, c[0x0][0xba0] ;  /* 0x0002e80000087ab9 */ /* 0x000fe20000000a00 */
[----:B------:R-:W-:Y:S01]  /*21fc0*/  IMAD.MOV.U32 R2, RZ, RZ, R183 ;  /* 0x000000ffff027224 */ /* 0x000fe200078e00b7 */
[----:B------:R-:W-:Y:S01]  /*21fd0*/  ULDC.64 UR14, c[0x0][0xbe0] ;  /* 0x0002f800000e7ab9 */ /* 0x000fe20000000a00 */
[----:B0-----:R-:W-:Y:S01]  /*21fe0*/  IMAD.MOV.U32 R3, RZ, RZ, R8 ;  /* 0x000000ffff037224 */ /* 0x001fe200078e0008 */
[----:B------:R-:W-:Y:S01]  /*21ff0*/  BSSY B1, `(.L_x_2571) ;  /* 0x0000032000017945 */ /* 0x000fe20003800000 */
[----:B------:R-:W-:Y:S02]  /*22000*/  IMAD R0, R6, UR8, RZ ;  /* 0x0000000806007c24 */ /* 0x000fe4000f8e02ff */
[----:B------:R-:W-:Y:S01]  /*22010*/  IMAD.WIDE.U32 R2, R7, UR8, R2 ;  /* 0x0000000807027c25 */ /* 0x000fe2000f8e0002 */
[----:B------:R-:W-:-:S03]  /*22020*/  UIMAD UR8, UR10, UR14, URZ ;  /* 0x0000000e0a0872a4 */ /* 0x000fc6000f8e023f */
[----:B------:R-:W-:Y:S01]  /*22030*/  IMAD R7, R7, UR9, R0 ;  /* 0x0000000907077c24 */ /* 0x000fe2000f8e0200 */
[----:B------:R-:W-:Y:S01]  /*22040*/  UIMAD UR9, UR40, -0x80, UR4 ;  /* 0xffffff80280978a4 */ /* 0x000fe2000f8e0204 */
[----:B------:R-:W-:Y:S01]  /*22050*/  IMAD.U32 R5, RZ, RZ, UR14 ;  /* 0x0000000eff057e24 */ /* 0x000fe2000f8e00ff */
[----:B------:R-:W-:Y:S01]  /*22060*/  UIMAD UR8, UR39, UR15, UR8 ;  /* 0x0000000f270872a4 */ /* 0x000fe2000f8e0208 */
[----:B------:R-:W-:Y:S01]  /*22070*/  IMAD.IADD R3, R3, 0x1, R7 ;  /* 0x0000000103037824 */ /* 0x000fe200078e0207 */
[----:B------:R-:W-:Y:S01]  /*22080*/  SHF.R.S32.HI R7, RZ, 0x1f, R190 ;  /* 0x0000001fff077819 */ /* 0x000fe200000114be */
[----:B------:R-:W-:Y:S01]  /*22090*/  ULDC.64 UR14, c[0x0][0xbe8] ;  /* 0x0002fa00000e7ab9 */ /* 0x000fe20000000a00 */
[----:B------:R-:W-:Y:S01]  /*220a0*/  ISETP.GE.AND P2, PT, R190, UR9, PT ;  /* 0x00000009be007c0c */ /* 0x000fe2000bf46270 */
[----:B------:R-:W-:Y:S01]  /*220b0*/  IMAD.WIDE.U32 R2, R5, UR39, R2 ;  /* 0x0000002705027c25 */ /* 0x000fe2000f8e0002 */
[----:B------:R-:W-:-:S03]  /*220c0*/  UIMAD UR4, UR11, UR14, URZ ;  /* 0x0000000e0b0472a4 */ /* 0x000fc6000f8e023f */
[----:B------:R-:W-:Y:S01]  /*220d0*/  VIADD R4, R190, 0x40 ;  /* 0x00000040be047836 */ /* 0x000fe20000000000 */
[----:B------:R-:W-:Y:S01]  /*220e0*/  UIMAD UR4, UR12, UR15, UR4 ;  /* 0x0000000f0c0472a4 */ /* 0x000fe2000f8e0204 */
[----:B------:R-:W-:Y:S02]  /*220f0*/  VIADD R3, R3, UR8 ;  /* 0x0000000803037c36 */ /* 0x000fe40008000000 */
[----:B------:R-:W-:Y:S01]  /*22100*/  IMAD.U32 R5, RZ, RZ, UR14 ;  /* 0x0000000eff057e24 */ /* 0x000fe2000f8e00ff */
[----:B------:R-:W-:Y:S01]  /*22110*/  ISETP.GE.AND P0, PT, R4, UR9, PT ;  /* 0x0000000904007c0c */ /* 0x000fe2000bf06270 */
[----:B------:R-:W-:Y:S02]  /*22120*/  VIADD R0, R190, 0x20 ;  /* 0x00000020be007836 */ /* 0x000fe40000000000 */
[----:B------:R-:W-:-:S03]  /*22130*/  IMAD.WIDE.U32 R4, R5, UR12, R2 ;  /* 0x0000000c05047c25 */ /* 0x000fc6000f8e0002 */
[----:B------:R-:W-:Y:S01]  /*22140*/  ISETP.GE.AND P1, PT, R0, UR9, PT ;  /* 0x0000000900007c0c */ /* 0x000fe2000bf26270 */
[----:B------:R-:W-:Y:S02]  /*22150*/  IMAD.U32 R9, RZ, RZ, UR40 ;  /* 0x00000028ff097e24 */ /* 0x000fe4000f8e00ff */
        /* <DEDUP_REMOVED lines=27> */
.L_x_2572:
[----:B------:R-:W-:Y:S05]  /*22310*/  BSYNC B1 ;  /* 0x0000000000017941 */ /* 0x000fea0003800000 */
.L_x_2571:
[----:B------:R-:W-:Y:S01]  /*22320*/  BSSY B1, `(.L_x_2573) ;  /* 0x000001b000017945 */ /* 0x000fe20003800000 */
[----:B------:R-:W-:-:S03]  /*22330*/  ISETP.GE.AND P2, PT, R10, UR9, PT ;  /* 0x000000090a007c0c */ /* 0x000fc6000bf46270 */
[----:B------:R-:W-:Y:S10]  /*22340*/  @P1 BRA `(.L_x_2574) ;  /* 0x0000000000601947 */ /* 0x000ff40003800000 */
[----:B0-----:R-:W-:Y:S01]  /*22350*/  IADD3 R9, P1, R6, 0x20, RZ ;  /* 0x0000002006097810 */ /* 0x001fe20007f3e0ff */
        /* <DEDUP_REMOVED lines=23> */
.L_x_2574:
[----:B------:R-:W-:Y:S05]  /*224d0*/  BSYNC B1 ;  /* 0x0000000000017941 */ /* 0x000fea0003800000 */
.L_x_2573:
[----:B------:R-:W-:Y:S04]  /*224e0*/  BSSY B1, `(.L_x_2575) ;  /* 0x000001a000017945 */ /* 0x000fe80003800000 */
[----:B------:R-:W-:Y:S05]  /*224f0*/  @P0 BRA `(.L_x_2576) ;  /* 0x0000000000600947 */ /* 0x000fea0003800000 */
[----:B01----:R-:W-:Y:S01]  /*22500*/  IADD3 R9, P0, R6, 0x40, RZ ;  /* 0x0000004006097810 */ /* 0x003fe20007f1e0ff */
        /* <DEDUP_REMOVED lines=23> */
.L_x_2576:
[----:B------:R-:W-:Y:S05]  /*22680*/  BSYNC B1 ;  /* 0x0000000000017941 */ /* 0x000fea0003800000 */
.L_x_2575:
        /* <DEDUP_REMOVED lines=25> */
.L_x_2567:
[----:B------:R-:W-:Y:S05]  /*22820*/  BSYNC B0 ;  /* 0x0000000000007941 */ /* 0x000fea0003800000 */
.L_x_2558:
[----:B------:R-:W-:Y:S02]  /*22830*/  ULDC UR4, c[0x0][0xd14] ;  /* 0x0003450000047ab9 */ /* 0x000fe40000000800 */
[----:B------:R-:W-:-:S06]  /*22840*/  UISETP.GE.AND UP0, UPT, UR6, UR4, UPT ;  /* 0x000000040600728c */ /* 0x000fcc000bf06270 */
[----:B------:R-:W-:-:S13]  /*22850*/  PLOP3.LUT P0, PT, PT, PT, UP0, 0x80, 0x0 ;  /* 0x000000000000781c */ /* 0x000fda0003f0f008 */
[----:B------:R-:W-:Y:S05]  /*22860*/  @!P0 BRA `(.L_x_2577) ;  /* 0xfffffde800f08947 */ /* 0x000fea000383ffff */
[----:B------:R-:W-:Y:S05]  /*22870*/  EXIT ;  /* 0x000000000000794d */ /* 0x000fea0003800000 */
.L_x_2450:
[----:B------:R-:W-:-:S08]  /*22880*/  NOP ;  /* 0x0000000000007918 */ /* 0x000fd00000000000 */
[----:B----4-:R-:W0:-:S00]  /*22890*/  USETMAXREG.DEALLOC.CTAPOOL 0x18 ;  /* 0x00000018000079c8 */ /* 0x010e0000080e0500 */
[----:B0-----:R-:W-:-:S06]  /*228a0*/  LOP3.LUT R0, R0, 0x3, RZ, 0xc0, !PT ;  /* 0x0000000300007812 */ /* 0x001fcc00078ec0ff */
[----:B------:R-:W0:Y:S02]  /*228b0*/  SHFL.IDX PT, R0, R0, RZ, 0x1f ;  /* 0x00001fff00007589 */ /* 0x000e2400000e0000 */
[----:B0-----:R-:W-:-:S13]  /*228c0*/  ISETP.NE.AND P0, PT, R0, RZ, PT ;  /* 0x000000ff0000720c */ /* 0x001fda0003f05270 */
[----:B------:R-:W-:Y:S05]  /*228d0*/  @P0 EXIT ;  /* 0x000000000000094d */ /* 0x000fea0003800000 */
[----:B------:R-:W2:Y:S01]  /*228e0*/  LDL.LU R6, [R1+0x470] ;  /* 0x0004700001067983 */ /* 0x000ea20000300800 */
[----:B------:R-:W-:Y:S01]  /*228f0*/  ULDC UR5, c[0x0][0xd14] ;  /* 0x0003450000057ab9 */ /* 0x000fe20000000800 */
[----:B------:R-:W0:Y:S01]  /*22900*/  S2R R2, SR_TID.X ;  /* 0x0000000000027919 */ /* 0x000e220000002100 */
[----:B------:R-:W-:Y:S01]  /*22910*/  CS2R R16, SRZ ;  /* 0x0000000000107805 */ /* 0x000fe2000001ff00 */
[----:B------:R-:W1:Y:S01]  /*22920*/  S2UR UR6, SR_CTAID.X ;  /* 0x00000000000679c3 */ /* 0x000e620000002500 */
[----:B------:R-:W-:Y:S01]  /*22930*/  ULDC UR4, c[0x0][0xd10] ;  /* 0x0003440000047ab9 */ /* 0x000fe20000000800 */
[----:B0-----:R-:W-:-:S04]  /*22940*/  LOP3.LUT R7, R2, 0x1f, RZ, 0xc0, !PT ;  /* 0x0000001f02077812 */ /* 0x001fc800078ec0ff */
[----:B------:R-:W-:Y:S02]  /*22950*/  ISETP.NE.AND P0, PT, R7, 0x1f, PT ;  /* 0x0000001f0700780c */ /* 0x000fe40003f05270 */
[----:B--2---:R-:W-:-:S11]  /*22960*/  LOP3.LUT R6, R6, 0xffffffdf, RZ, 0xc0, !PT ;  /* 0xffffffdf06067812 */ /* 0x004fd600078ec0ff */
[----:B------:R-:W-:Y:S02]  /*22970*/  @P0 LOP3.LUT R6, R6, 0x20, RZ, 0xfc, !PT ;  /* 0x0000002006060812 */ /* 0x000fe400078efcff */
[----:B------:R-:W-:-:S13]  /*22980*/  ISETP.GE.OR P0, PT, R7, UR5, !P0 ;  /* 0x0000000507007c0c */ /* 0x000fda000c706670 */
[----:B------:R-:W0:Y:S02]  /*22990*/  @!P0 LDC.64 R2, c[0x0][0xd58] ;  /* 0x00035600ff028b82 */ /* 0x000e240000000a00 */
[----:B0-----:R-:W-:-:S05]  /*229a0*/  @!P0 IMAD.WIDE.U32 R2, R7, 0x4, R2 ;  /* 0x0000000407028825 */ /* 0x001fca00078e0002 */
[----:B------:R-:W2:Y:S01]  /*229b0*/  @!P0 LDG.E R17, desc[UR54][R2.64] ;  /* 0x0000003602118981 */ /* 0x000ea2000c1e1900 */
[C---:B------:R-:W-:Y:S02]  /*229c0*/  ISETP.NE.AND P1, PT, R7.reuse, RZ, PT ;  /* 0x000000ff0700720c */ /* 0x040fe40003f25270 */
[----:B------:R-:W-:Y:S02]  /*229d0*/  ISETP.GE.U32.AND P0, PT, R7, 0x2, PT ;  /* 0x000000020700780c */ /* 0x000fe40003f06070 */
[----:B------:R-:W-:-:S09]  /*229e0*/  LOP3.LUT R6, R6, 0xfffffffe, RZ, 0xc0, !PT ;  /* 0xfffffffe06067812 */ /* 0x000fd200078ec0ff */
[----:B------:R-:W-:-:S04]  /*229f0*/  @P1 LOP3.LUT R6, R6, 0x1, RZ, 0xfc, !PT ;  /* 0x0000000106061812 */ /* 0x000fc800078efcff */
[----:B------:R-:W-:-:S04]  /*22a00*/  LOP3.LUT R6, R6, 0xffffffef, RZ, 0xc0, !PT ;  /* 0xffffffef06067812 */ /* 0x000fc800078ec0ff */
[----:B------:R-:W-:-:S04]  /*22a10*/  @P0 LOP3.LUT R6, R6, 0x10, RZ, 0xfc, !PT ;  /* 0x0000001006060812 */ /* 0x000fc800078efcff */
[----:B------:R-:W-:Y:S01]  /*22a20*/  LOP3.LUT R6, R6, 0xfffffff7, RZ, 0xc0, !PT ;  /* 0xfffffff706067812 */ /* 0x000fe200078ec0ff */
[----:B------:R-:W-:Y:S01]  /*22a30*/  IMAD.MOV.U32 R19, RZ, RZ, RZ ;  /* 0x000000ffff137224 */ /* 0x000fe200078e00ff */
[----:B--2---:R-:W0:Y:S02]  /*22a40*/  SHFL.UP PT, R0, R17, 0x1, RZ ;  /* 0x0420000011007989 */ /* 0x004e2400000e00ff */
[----:B0-----:R-:W-:-:S05]  /*22a50*/  SEL R0, R0, RZ, P1 ;  /* 0x000000ff00007207 */ /* 0x001fca0000800000 */
[----:B------:R-:W-:-:S05]  /*22a60*/  IMAD.IADD R0, R17, 0x1, R0 ;  /* 0x0000000111007824 */ /* 0x000fca00078e0200 */
[----:B------:R-:W0:Y:S02]  /*22a70*/  SHFL.UP PT, R4, R0, 0x2, RZ ;  /* 0x0440000000047989 */ /* 0x000e2400000e00ff */
[----:B0-----:R-:W-:-:S05]  /*22a80*/  SEL R5, R4, RZ, P0 ;  /* 0x000000ff04057207 */ /* 0x001fca0000000000 */
[----:B------:R-:W-:-:S05]  /*22a90*/  IMAD.IADD R5, R0, 0x1, R5 ;  /* 0x0000000100057824 */ /* 0x000fca00078e0205 */
[----:B------:R-:W0:Y:S01]  /*22aa0*/  SHFL.UP PT, R4, R5, 0x4, RZ ;  /* 0x0480000005047989 */ /* 0x000e2200000e00ff */
[----:B------:R-:W-:-:S04]  /*22ab0*/  ISETP.GE.U32.AND P0, PT, R7, 0x4, PT ;  /* 0x000000040700780c */ /* 0x000fc80003f06070 */
[----:B0-----:R-:W-:-:S05]  /*22ac0*/  SEL R4, R4, RZ, P0 ;  /* 0x000000ff04047207 */ /* 0x001fca0000000000 */
[----:B------:R-:W-:-:S05]  /*22ad0*/  IMAD.IADD R4, R5, 0x1, R4 ;  /* 0x0000000105047824 */ /* 0x000fca00078e0204 */
[----:B------:R-:W0:Y:S01]  /*22ae0*/  SHFL.UP PT, R2, R4, 0x8, RZ ;  /* 0x0500000004027989 */ /* 0x000e2200000e00ff */
[----:B------:R-:W-:Y:S02]  /*22af0*/  @P0 LOP3.LUT R6, R6, 0x8, RZ, 0xfc, !PT ;  /* 0x0000000806060812 */ /* 0x000fe400078efcff */
[----:B------:R-:W-:-:S04]  /*22b00*/  ISETP.GE.U32.AND P0, PT, R7, 0x8, PT ;  /* 0x000000080700780c */ /* 0x000fc80003f06070 */
[----:B0-----:R-:W-:-:S05]  /*22b10*/  SEL R3, R2, RZ, P0 ;  /* 0x000000ff02037207 */ /* 0x001fca0000000000 */
[----:B------:R-:W-:-:S05]  /*22b20*/  IMAD.IADD R3, R4, 0x1, R3 ;  /* 0x0000000104037824 */ /* 0x000fca00078e0203 */
[----:B------:R-:W0:Y:S01]  /*22b30*/  SHFL.UP PT, R0, R3, 0x10, RZ ;  /* 0x0600000003007989 */ /* 0x000e2200000e00ff */
[----:B------:R-:W-:-:S04]  /*22b40*/  LOP3.LUT R6, R6, 0xfffffffb, RZ, 0xc0, !PT ;  /* 0xfffffffb06067812 */ /* 0x000fc800078ec0ff */
[----:B------:R-:W-:Y:S02]  /*22b50*/  @P0 LOP3.LUT R6, R6, 0x4, RZ, 0xfc, !PT ;  /* 0x0000000406060812 */ /* 0x000fe400078efcff */
[----:B------:R-:W-:-:S04]  /*22b60*/  ISETP.GE.U32.AND P0, PT, R7, 0x10, PT ;  /* 0x000000100700780c */ /* 0x000fc80003f06070 */
[----:B0-----:R-:W-:-:S05]  /*22b70*/  SEL R0, R0, RZ, P0 ;  /* 0x000000ff00007207 */ /* 0x001fca0000000000 */
[----:B------:R-:W-:-:S05]  /*22b80*/  IMAD.IADD R0, R3, 0x1, R0 ;  /* 0x0000000103007824 */ /* 0x000fca00078e0200 */
[----:B------:R-:W0:Y:S01]  /*22b90*/  SHFL.IDX PT, R2, R0, 0x1f, 0x1f ;  /* 0x03e01f0000027f89 */ /* 0x000e2200000e0000 */
[----:B------:R-:W-:-:S04]  /*22ba0*/  LOP3.LUT R6, R6, 0xfffffffd, RZ, 0xc0, !PT ;  /* 0xfffffffd06067812 */ /* 0x000fc800078ec0ff */
[----:B------:R-:W-:-:S05]  /*22bb0*/  @P0 LOP3.LUT R6, R6, 0x2, RZ, 0xfc, !PT ;  /* 0x0000000206060812 */ /* 0x000fca00078efcff */
[----:B------:R2:W-:Y:S01]  /*22bc0*/  STL [R1+0x470], R6 ;  /* 0x0004700601007387 */ /* 0x0005e20000100800 */
[----:B0-----:R-:W-:-:S05]  /*22bd0*/  IMAD R4, R2, UR4, RZ ;  /* 0x0000000402047c24 */ /* 0x001fca000f8e02ff */
[----:B-1----:R-:W-:Y:S01]  /*22be0*/  ISETP.GT.AND P0, PT, R4, UR6, PT ;  /* 0x0000000604007c0c */ /* 0x002fe2000bf04270 */
[----:B------:R-:W-:-:S12]  /*22bf0*/  IMAD.MOV.U32 R5, RZ, RZ, R4 ;  /* 0x000000ffff057224 */ /* 0x000fd800078e0004 */
[----:B--2---:R-:W-:Y:S05]  /*22c00*/  @P0 BRA `(.L_x_2578) ;  /* 0x0000000000bc0947 */ /* 0x004fea0003800000 */
[----:B------:R-:W-:Y:S01]  /*22c10*/  IMAD.MOV.U32 R4, RZ, RZ, R5 ;  /* 0x000000ffff047224 */ /* 0x000fe200078e0005 */
[----:B------:R-:W-:Y:S01]  /*22c20*/  ULDC UR5, c[0x0][0xd14] ;  /* 0x0003450000057ab9 */ /* 0x000fe20000000800 */
[----:B------:R-:W-:Y:S01]  /*22c30*/  IMAD.MOV.U32 R19, RZ, RZ, RZ ;  /* 0x000000ffff137224 */ /* 0x000fe200078e00ff */
[----:B------:R-:W-:Y:S01]  /*22c40*/  ULDC UR7, c[0x0][0xd14] ;  /* 0x0003450000077ab9 */ /* 0x000fe20000000800 */
[----:B------:R-:W-:-:S05]  /*22c50*/  ULDC UR4, c[0x0][0xd10] ;  /* 0x0003440000047ab9 */ /* 0x000fca0000000800 */
.L_x_2582:
        /* <DEDUP_REMOVED lines=16> */
.L_x_2581:
[----:B------:R-:W-:Y:S05]  /*22d60*/  BSYNC B0 ;  /* 0x0000000000007941 */ /* 0x000fea0003800000 */
.L_x_2580:
[----:B-----5:R-:W1:Y:S01]  /*22d70*/  SHFL.UP PT, R0, R17, 0x1, RZ ;  /* 0x0420000011007989 */ /* 0x020e6200000e00ff */
[C---:B------:R-:W-:Y:S02]  /*22d80*/  ISETP.NE.AND P0, PT, R6.reuse, RZ, PT ;  /* 0x000000ff0600720c */ /* 0x040fe40003f05270 */
[----:B------:R-:W-:Y:S02]  /*22d90*/  ISETP.GE.U32.AND P1, PT, R6, 0x2, PT ;  /* 0x000000020600780c */ /* 0x000fe40003f26070 */
[----:B-1----:R-:W-:Y:S02]  /*22da0*/  SEL R0, R0, RZ, P0 ;  /* 0x000000ff00007207 */ /* 0x002fe40000000000 */
[----:B------:R-:W-:-:S03]  /*22db0*/  ISETP.GE.U32.AND P0, PT, R6, 0x4, PT ;  /* 0x000000040600780c */ /* 0x000fc60003f06070 */
[----:B------:R-:W-:-:S05]  /*22dc0*/  IMAD.IADD R0, R17, 0x1, R0 ;  /* 0x0000000111007824 */ /* 0x000fca00078e0200 */
[----:B0-----:R-:W0:Y:S02]  /*22dd0*/  SHFL.UP PT, R2, R0, 0x2, RZ ;  /* 0x0440000000027989 */ /* 0x001e2400000e00ff */
        /* <DEDUP_REMOVED lines=18> */
.L_x_2578:
[----:B------:R-:W-:-:S04]  /*22f00*/  IMAD.IADD R5, R4, 0x1, -R5 ;  /* 0x0000000104057824 */ /* 0x000fc800078e0a05 */
[----:B------:R-:W-:-:S05]  /*22f10*/  IMAD R2, R0, UR4, R5 ;  /* 0x0000000400027c24 */ /* 0x000fca000f8e0205 */
[----:B------:R-:W-:Y:S02]  /*22f20*/  ISETP.GT.AND P0, PT, R2, UR6, PT ;  /* 0x0000000602007c0c */ /* 0x000fe4000bf04270 */
[----:B------:R-:W0:Y:S11]  /*22f30*/  LDC.64 R2, c[0x0][0xd68] ;  /* 0x00035a00ff027b82 */ /* 0x000e360000000a00 */
        /* <DEDUP_REMOVED lines=16> */
.L_x_2583:
        /* <DEDUP_REMOVED lines=24> */
[----:B------:R-:W-:Y:S02]  /*231c0*/  IMAD R5, R6, R2, R5 ;  /* 0x0000000206057224 */ /* 0x000fe400078e0205 */
[----:B------:R-:W-:Y:S01]  /*231d0*/  IMAD.MOV.U32 R2, RZ, RZ, RZ ;  /* 0x000000ffff027224 */ /* 0x000fe200078e00ff */
[----:B------:R-:W-:-:S04]  /*231e0*/  VIADDMNMX R8, R3, UR4, R8, PT ;  /* 0x0000000403087c46 */ /* 0x000fc8000b800108 */
[-C--:B------:R-:W-:Y:S02]  /*231f0*/  IABS R4, R8.reuse ;  /* 0x0000000800047213 */ /* 0x080fe40000000000 */
[----:B------:R-:W-:Y:S02]  /*23200*/  IABS R6, R8 ;  /* 0x0000000800067213 */ /* 0x000fe40000000000 */
[----:B------:R-:W1:Y:S08]  /*23210*/  I2F.RP R7, R4 ;  /* 0x0000000400077306 */ /* 0x000e700000209400 */
[----:B-1----:R-:W1:Y:S02]  /*23220*/  MUFU.RCP R7, R7 ;  /* 0x0000000700077308 */ /* 0x002e640000001000 */
[----:B-1----:R-:W-:Y:S01]  /*23230*/  VIADD R3, R7, 0xffffffe ;  /* 0x0ffffffe07037836 */ /* 0x002fe20000000000 */
[----:B------:R-:W-:-:S05]  /*23240*/  IABS R7, R5 ;  /* 0x0000000500077213 */ /* 0x000fca0000000000 */
[----:B------:R-:W1:Y:S02]  /*23250*/  F2I.FTZ.U32.TRUNC.NTZ R3, R3 ;  /* 0x0000000300037305 */ /* 0x000e64000021f000 */
[----:B-1----:R-:W-:-:S04]  /*23260*/  IMAD.MOV R9, RZ, RZ, -R3 ;  /* 0x000000ffff097224 */ /* 0x002fc800078e0a03 */
[----:B------:R-:W-:-:S04]  /*23270*/  IMAD R9, R9, R4, RZ ;  /* 0x0000000409097224 */ /* 0x000fc800078e02ff */
[----:B------:R-:W-:-:S04]  /*23280*/  IMAD.HI.U32 R2, R3, R9, R2 ;  /* 0x0000000903027227 */ /* 0x000fc800078e0002 */
[----:B------:R-:W-:Y:S02]  /*23290*/  IMAD.MOV R3, RZ, RZ, -R6 ;  /* 0x000000ffff037224 */ /* 0x000fe400078e0a06 */
[----:B------:R-:W-:-:S04]  /*232a0*/  IMAD.HI.U32 R2, R2, R7, RZ ;  /* 0x0000000702027227 */ /* 0x000fc800078e00ff */
[----:B------:R-:W-:-:S05]  /*232b0*/  IMAD R3, R2, R3, R7 ;  /* 0x0000000302037224 */ /* 0x000fca00078e0207 */
[----:B------:R-:W-:-:S13]  /*232c0*/  ISETP.GT.U32.AND P0, PT, R4, R3, PT ;  /* 0x000000030400720c */ /* 0x000fda0003f04070 */
[----:B------:R-:W-:Y:S02]  /*232d0*/  @!P0 IMAD.IADD R3, R3, 0x1, -R4 ;  /* 0x0000000103038824 */ /* 0x000fe400078e0a04 */
[----:B------:R-:W-:-:S03]  /*232e0*/  @!P0 VIADD R2, R2, 0x1 ;  /* 0x0000000102028836 */ /* 0x000fc60000000000 */
[----:B------:R-:W-:Y:S02]  /*232f0*/  ISETP.GE.U32.AND P0, PT, R3, R4, PT ;  /* 0x000000040300720c */ /* 0x000fe40003f06070 */
[C---:B------:R-:W-:Y:S01]  /*23300*/  LOP3.LUT R3, R5.reuse, R8, RZ, 0x3c, !PT ;  /* 0x0000000805037212 */ /* 0x040fe200078e3cff */
[----:B------:R-:W-:-:S10]  /*23310*/  IMAD.IADD R5, R5, 0x1, R0 ;  /* 0x0000000105057824 */ /* 0x000fd400078e0200 */
        /* <DEDUP_REMOVED lines=10> */
.L_x_2579:
[----:B------:R-:W-:Y:S02]  /*233c0*/  IMAD.MOV.U32 R17, RZ, RZ, RZ ;  /* 0x000000ffff117224 */ /* 0x000fe400078e00ff */
[----:B------:R-:W-:Y:S02]  /*233d0*/  IMAD.U32 R16, RZ, RZ, UR6 ;  /* 0x00000006ff107e24 */ /* 0x000fe4000f8e00ff */
[----:B------:R-:W-:-:S07]  /*233e0*/  IMAD.MOV.U32 R18, RZ, RZ, RZ ;  /* 0x000000ffff127224 */ /* 0x000fce00078e00ff */
.L_x_2584:
[----:B------:R-:W1:Y:S01]  /*233f0*/  S2R R0, SR_TID.X ;  /* 0x0000000000007919 */ /* 0x000e620000002100 */
[----:B------:R-:W-:Y:S01]  /*23400*/  UMOV UR50, URZ ;  /* 0x0000003f00327c82 */ /* 0x000fe20008000000 */
[----:B------:R-:W-:Y:S01]  /*23410*/  STL [R1+0x470], RZ ;  /* 0x000470ff01007387 */ /* 0x000fe20000100800 */
        /* <DEDUP_REMOVED lines=9> */
[----:B------:R1:W-:Y:S07]  /*234b0*/  STL [R1+0x474], R0 ;  /* 0x0004740001007387 */ /* 0x0003ee0000100800 */
[----:B------:R-:W-:Y:S05]  /*234c0*/  @P0 BRA `(.L_x_2585) ;  /* 0x0000004000280947 */ /* 0x000fea0003800000 */
[----:B-1----:R-:W-:Y:S01]  /*234d0*/  IMAD.MOV.U32 R0, RZ, RZ, 0x1 ;  /* 0x00000001ff007424 */ /* 0x002fe200078e00ff */
[----:B------:R1:W-:Y:S01]  /*234e0*/  STL [R1+0x470], RZ ;  /* 0x000470ff01007387 */ /* 0x0003e20000100800 */
[----:B------:R-:W-:Y:S01]  /*234f0*/  ULDC UR49, c[0x0][0xc] ;  /* 0x0000030000317ab9 */ /* 0x000fe20000000800 */
[----:B------:R-:W-:Y:S01]  /*23500*/  ULDC.64 UR52, c[0x0][0x198] ;  /* 0x0000660000347ab9 */ /* 0x000fe20000000a00 */
[----:B------:R-:W-:Y:S01]  /*23510*/  UMOV UR50, URZ ;  /* 0x0000003f00327c82 */ /* 0x000fe20008000000 */
[----:B------:R1:W-:Y:S04]  /*23520*/  STL [R1+0x474], R0 ;  /* 0x0004740001007387 */ /* 0x0003e80000100800 */
.L_x_2659:
[----:B------:R-:W-:Y:S05]  /*23530*/  YIELD ;  /* 0x0000000000007946 */ /* 0x000fea0003800000 */
[----:B------:R-:W-:Y:S01]  /*23540*/  ULDC.64 UR4, c[0x0][0xb20] ;  /* 0x0002c80000047ab9 */ /* 0x000fe20000000a00 */
[----:B-1----:R-:W-:Y:S01]  /*23550*/  IMAD.MOV.U32 R0, RZ, RZ, RZ ;  /* 0x000000ffff007224 */ /* 0x002fe200078e00ff */
[----:B------:R-:W-:Y:S01]  /*23560*/  ISETP.NE.U32.AND P0, PT, RZ, UR4, PT ;  /* 0x00000004ff007c0c */ /* 0x000fe2000bf05070 */
[----:B------:R-:W-:Y:S01]  /*23570*/  IMAD.MOV.U32 R4, RZ, RZ, RZ ;  /* 0x000000ffff047224 */ /* 0x000fe200078e00ff */
        /* <DEDUP_REMOVED lines=13> */
[----:B------:R-:W-:Y:S02]  /*23650*/  ULDC UR4, c[0x0][0x288] ;  /* 0x0000a20000047ab9 */ /* 0x000fe40000000800 */
[----:B------:R-:W-:Y:S01]  /*23660*/  IMAD.U32 R6, RZ, RZ, UR4 ;  /* 0x00000004ff067e24 */ /* 0x000fe2000f8e00ff */
[----:B------:R-:W-:Y:S01]  /*23670*/  ISETP.NE.AND.EX P1, PT, RZ, UR5, PT, P1 ;  /* 0x00000005ff007c0c */ /* 0x000fe2000bf25310 */
[----:B------:R-:W-:Y:S02]  /*23680*/  ULDC.64 UR4, c[0x0][0x3f8] ;  /* 0x0000fe0000047ab9 */ /* 0x000fe40000000a00 */
[----:B------:R-:W-:-:S03]  /*23690*/  UISETP.NE.U32.AND UP0, UPT, UR4, URZ, UPT ;  /* 0x0000003f0400728c */ /* 0x000fc6000bf05070 */
[----:B------:R-:W-:Y:S01]  /*236a0*/  ULDC UR4, c[0x0][0x404] ;  /* 0x0001010000047ab9 */ /* 0x000fe20000000800 */
[----:B------:R-:W-:-:S03]  /*236b0*/  UISETP.NE.AND.EX UP0, UPT, UR5, URZ, UPT, UP0 ;  /* 0x0000003f0500728c */ /* 0x000fc6000bf05300 */
[----:B------:R-:W-:Y:S01]  /*236c0*/  ULDC UR5, c[0x0][0x2e0] ;  /* 0x0000b80000057ab9 */ /* 0x000fe20000000800 */
[----:B------:R-:W-:Y:S01]  /*236d0*/  USEL UR4, UR4, 0x1, UP0 ;  /* 0x0000000104047887 */ /* 0x000fe20008000000 */
[----:B------:R-:W-:-:S03]  /*236e0*/  ISETP.NE.U32.AND P0, PT, RZ, UR6, PT ;  /* 0x00000006ff007c0c */ /* 0x000fc6000bf05070 */
[----:B------:R-:W-:Y:S01]  /*236f0*/  UIMAD UR4, UR4, UR5, URZ ;  /* 0x00000005040472a4 */ /* 0x000fe2000f8e023f */
[----:B------:R-:W-:Y:S01]  /*23700*/  ISETP.NE.AND.EX P0, PT, RZ, UR7, PT, P0 ;  /* 0x00000007ff007c0c */ /* 0x000fe2000bf05300 */
[----:B--2---:R1:W-:Y:S02]  /*23710*/  STL [R1+0x488], R4 ;  /* 0x0004880401007387 */ /* 0x0043e40000100800 */
[----:B-1----:R-:W1:Y:S02]  /*23720*/  @P1 LDC.64 R4, c[0x0][0xb10] ;  /* 0x0002c400ff041b82 */ /* 0x002e640000000a00 */
[----:B-1----:R-:W-:-:S05]  /*23730*/  @P1 IMAD.WIDE R4, R19, 0x4, R4 ;  /* 0x0000000413041825 */ /* 0x002fca00078e0204 */
[----:B------:R1:W5:Y:S02]  /*23740*/  @P1 LDG.E R6, desc[UR54][R4.64] ;  /* 0x0000003604061981 */ /* 0x000364000c1e1900 */
[----:B-1----:R-:W-:Y:S01]  /*23750*/  IMAD.U32 R4, RZ, RZ, UR4 ;  /* 0x00000004ff047e24 */ /* 0x002fe2000f8e00ff */
[----:B------:R-:W-:Y:S06]  /*23760*/  @P1 BRA `(.L_x_2586) ;  /* 0x0000000000101947 */ /* 0x000fec0003800000 */
[----:B------:R-:W-:Y:S05]  /*23770*/  @!P2 BRA `(.L_x_2586) ;  /* 0x00000000000ca947 */ /* 0x000fea0003800000 */
[----:B------:R-:W2:Y:S04]  /*23780*/  LDG.E R5, desc[UR54][R2.64] ;  /* 0x0000003602057981 */ /* 0x000ea8000c1e1900 */
[----:B-----5:R-:W2:Y:S02]  /*23790*/  LDG.E R6, desc[UR54][R2.64+0x4] ;  /* 0x0000043602067981 */ /* 0x020ea4000c1e1900 */
[----:B--2---:R-:W-:-:S07]  /*237a0*/  IMAD.IADD R6, R6, 0x1, -R5 ;  /* 0x0000000106067824 */ /* 0x004fce00078e0a05 */
.L_x_2586:
        /* <DEDUP_REMOVED lines=14> */
.L_x_2587:
[----:B------:R-:W-:Y:S05]  /*23890*/  @!P0 BRA `(.L_x_2588) ;  /* 0x00000000000c8947 */ /* 0x000fea0003800000 */
[----:B-1----:R-:W2:Y:S04]  /*238a0*/  LDG.E R5, desc[UR54][R2.64] ;  /* 0x0000003602057981 */ /* 0x002ea8000c1e1900 */
[----:B------:R-:W2:Y:S02]  /*238b0*/  LDG.E R4, desc[UR54][R2.64+0x4] ;  /* 0x0000043602047981 */ /* 0x000ea4000c1e1900 */
[----:B--2---:R-:W-:-:S07]  /*238c0*/  IMAD.IADD R4, R4, 0x1, -R5 ;  /* 0x0000000104047824 */ /* 0x004fce00078e0a05 */
.L_x_2588:
        /* <DEDUP_REMOVED lines=9> */
[----:B------:R-:W-:-:S11]  /*23960*/  VIADD R0, R9, 0xffffffff ;  /* 0xffffffff09007836 */ /* 0x000fd60000000000 */
[----:B------:R-:W-:Y:S05]  /*23970*/  @P1 BRA `(.L_x_2591) ;  /* 0x00000000001c1947 */ /* 0x000fea0003800000 */
[----:B------:R-:W-:Y:S01]  /*23980*/  ISETP.NE.AND P1, PT, R3, 0x1, PT ;  /* 0x000000010300780c */ /* 0x000fe20003f25270 */
[----:B------:R-:W-:-:S12]  /*23990*/  IMAD.MOV R9, RZ, RZ, -R9 ;  /* 0x000000ffff097224 */ /* 0x000fd800078e0a09 */
[----:B-1----:R-:W1:Y:S02]  /*239a0*/  @P1 LDC.64 R4, c[0x0][0xae0] ;  /* 0x0002b800ff041b82 */ /* 0x002e640000000a00 */
[----:B-1----:R-:W-:-:S05]  /*239b0*/  @P1 IMAD.HI.U32 R4, R9, R4, RZ ;  /* 0x0000000409041227 */ /* 0x002fca00078e00ff */
[----:B------:R-:W-:-:S04]  /*239c0*/  @P1 SHF.R.U32.HI R9, RZ, R5, R4 ;  /* 0x00000005ff091219 */ /* 0x000fc80000011604 */
[----:B------:R-:W-:Y:S01]  /*239d0*/  LOP3.LUT R0, RZ, R9, RZ, 0x33, !PT ;  /* 0x00000009ff007212 */ /* 0x000fe200078e33ff */
[----:B------:R-:W-:Y:S06]  /*239e0*/  BRA `(.L_x_2592) ;  /* 0x0000000000107947 */ /* 0x000fec0003800000 */
.L_x_2591:
[----:B------:R-:W-:-:S13]  /*239f0*/  ISETP.NE.AND P1, PT, R3, 0x1, PT ;  /* 0x000000010300780c */ /* 0x000fda0003f25270 */
[----:B-1----:R-:W1:Y:S02]  /*23a00*/  @P1 LDC.64 R4, c[0x0][0xae0] ;  /* 0x0002b800ff041b82 */ /* 0x002e640000000a00 */
[----:B-1----:R-:W-:-:S05]  /*23a10*/  @P1 IMAD.HI.U32 R4, R0, R4, RZ ;  /* 0x0000000400041227 */ /* 0x002fca00078e00ff */
[----:B------:R-:W-:-:S07]  /*23a20*/  @P1 SHF.R.U32.HI R0, RZ, R5, R4 ;  /* 0x00000005ff001219 */ /* 0x000fce0000011604 */
.L_x_2592:
[----:B------:R-:W-:Y:S05]  /*23a30*/  BSYNC B0 ;  /* 0x0000000000007941 */ /* 0x000fea0003800000 */
.L_x_2590:
[----:B------:R-:W-:-:S05]  /*23a40*/  IMAD R5, R0, R3, R3 ;  /* 0x0000000300057224 */ /* 0x000fca00078e0203 */
[----:B------:R-:W-:-:S07]  /*23a50*/  VIMNMX R2, R2, R5, PT ;  /* 0x0000000502027248 */ /* 0x000fce0003fe0100 */
.L_x_2589:
[----:B------:R-:W-:Y:S01]  /*23a60*/  VIADD R2, R2, 0x5f ;  /* 0x0000005f02027836 */ /* 0x000fe20000000000 */
[----:B------:R-:W-:Y:S01]  /*23a70*/  ULDC UR4, c[0x0][0xad4] ;  /* 0x0002b50000047ab9 */ /* 0x000fe20000000800 */
[----:B------:R-:W-:Y:S02]  /*23a80*/  VIADD R0, R7, 0x5f ;  /* 0x0000005f07007836 */ /* 0x000fe40000000000 */
[----:B------:R-:W-:-:S04]  /*23a90*/  IMAD.HI R2, R2, 0x2aaaaaab, RZ ;  /* 0x2aaaaaab02027827 */ /* 0x000fc800078e02ff */
[----:B------:R-:W-:Y:S01]  /*23aa0*/  IMAD.HI R0, R0, 0x2aaaaaab, RZ ;  /* 0x2aaaaaab00007827 */ /* 0x000fe200078e02ff */
[----:B-1----:R-:W-:-:S03]  /*23ab0*/  SHF.R.U32.HI R5, RZ, 0x1f, R2 ;  /* 0x0000001fff057819 */ /* 0x002fc60000011602 */
[----:B------:R-:W-:Y:S01]  /*23ac0*/  IMAD R6, R17, 0x80, -R6 ;  /* 0x0000008011067824 */ /* 0x000fe200078e0a06 */
[----:B------:R-:W-:Y:S02]  /*23ad0*/  LEA.HI.SX32 R2, R2, R5, 0x1c ;  /* 0x0000000502027211 */ /* 0x000fe400078fe2ff */
[----:B------:R-:W-:Y:S01]  /*23ae0*/  SHF.R.U32.HI R5, RZ, 0x1f, R0 ;  /* 0x0000001fff057819 */ /* 0x000fe20000011600 */
[----:B------:R-:W-:-:S03]  /*23af0*/  IMAD.IADD R6, R7, 0x1, R6 ;  /* 0x0000000107067824 */ /* 0x000fc600078e0206 */
        /* <DEDUP_REMOVED lines=15> */
.L_x_2595:
[----:B------:R-:W-:-:S13]  /*23bf0*/  ISETP.NE.AND P0, PT, R3, 0x1, PT ;  /* 0x000000010300780c */ /* 0x000fda0003f05270 */
[----:B------:R-:W2:Y:S02]  /*23c00*/  @P0 LDC.64 R4, c[0x0][0xae0] ;  /* 0x0002b800ff040b82 */ /* 0x000ea40000000a00 */
[----:B--2---:R-:W-:-:S05]  /*23c10*/  @P0 IMAD.HI.U32 R4, R6, R4, RZ ;  /* 0x0000000406040227 */ /* 0x004fca00078e00ff */
[----:B------:R-:W-:-:S07]  /*23c20*/  @P0 SHF.R.U32.HI R6, RZ, R5, R4 ;  /* 0x00000005ff060219 */ /* 0x000fce0000011604 */
.L_x_2596:
[----:B------:R-:W-:Y:S05]  /*23c30*/  BSYNC B0 ;  /* 0x0000000000007941 */ /* 0x000fea0003800000 */
.L_x_2594:
[----:B------:R-:W-:-:S05]  /*23c40*/  IMAD R3, R6, R3, RZ ;  /* 0x0000000306037224 */ /* 0x000fca00078e02ff */
[----:B------:R-:W-:-:S07]  /*23c50*/  VIMNMX R0, R0, R3, !PT ;  /* 0x0000000300007248 */ /* 0x000fce0007fe0100 */
.L_x_2593:
        /* <DEDUP_REMOVED lines=25> */
.L_x_2598:
        /* <DEDUP_REMOVED lines=14> */
[----:B------:R-:W-:Y:S02]  /*23ed0*/  IMAD.U32 R6, RZ, RZ, UR8 ;  /* 0x00000008ff067e24 */ /* 0x000fe4000f8e00ff */
[----:B------:R-:W-:-:S02]  /*23ee0*/  IMAD.U32 R7, RZ, RZ, UR9 ;  /* 0x00000009ff077e24 */ /* 0x000fc4000f8e00ff */
[----:B------:R-:W-:Y:S02]  /*23ef0*/  IMAD.U32 R10, RZ, RZ, UR4 ;  /* 0x00000004ff0a7e24 */ /* 0x000fe4000f8e00ff */
[----:B0-----:R-:W-:Y:S02]  /*23f00*/  IMAD.U32 R11, RZ, RZ, UR5 ;  /* 0x00000005ff0b7e24 */ /* 0x001fe4000f8e00ff */
[----:B-1----:R-:W-:Y:S02]  /*23f10*/  IMAD.MOV.U32 R8, RZ, RZ, 0x70 ;  /* 0x00000070ff087424 */ /* 0x002fe400078e00ff */
[----:B------:R-:W-:Y:S02]  /*23f20*/  IMAD.MOV.U32 R12, RZ, RZ, 0x1 ;  /* 0x00000001ff0c7424 */ /* 0x000fe400078e00ff */
[----:B------:R-:W-:-:S07]  /*23f30*/  IMAD.MOV.U32 R13, RZ, RZ, RZ ;  /* 0x000000ffff0d7224 */ /* 0x000fce00078e00ff */
[----:B------:R-:W-:-:S07]  /*23f40*/  LEPC R20, `(.L_x_2600) ;  /* 0x000000001014794e */ /* 0x000fce0000000000 */
[----:B--2---:R-:W-:Y:S05]  /*23f50*/  CALL.ABS.NOINC R2 ;  /* 0x0000000002007343 */ /* 0x004fea0003c00000 */
.L_x_2600:
        /* <DEDUP_REMOVED lines=11> */
[----:B------:R-:W-:Y:S02]  /*24010*/  IMAD.U32 R6, RZ, RZ, UR8 ;  /* 0x00000008ff067e24 */ /* 0x000fe4000f8e00ff */
[----:B------:R-:W-:-:S02]  /*24020*/  IMAD.U32 R7, RZ, RZ, UR9 ;  /* 0x00000009ff077e24 */ /* 0x000fc4000f8e00ff */
[----:B------:R-:W-:Y:S02]  /*24030*/  IMAD.U32 R10, RZ, RZ, UR4 ;  /* 0x00000004ff0a7e24 */ /* 0x000fe4000f8e00ff */
[----:B0-----:R-:W-:Y:S02]  /*24040*/  IMAD.U32 R11, RZ, RZ, UR5 ;  /* 0x00000005ff0b7e24 */ /* 0x001fe4000f8e00ff */
[----:B-1----:R-:W-:Y:S02]  /*24050*/  IMAD.MOV.U32 R8, RZ, RZ, 0x70 ;  /* 0x00000070ff087424 */ /* 0x002fe400078e00ff */
[----:B------:R-:W-:Y:S02]  /*24060*/  IMAD.MOV.U32 R12, RZ, RZ, 0x1 ;  /* 0x00000001ff0c7424 */ /* 0x000fe400078e00ff */
[----:B--2---:R-:W-:-:S07]  /*24070*/  IMAD.MOV.U32 R13, RZ, RZ, RZ ;  /* 0x000000ffff0d7224 */ /* 0x004fce00078e00ff */
[----:B------:R-:W-:-:S07]  /*24080*/  LEPC R20, `(.L_x_2602) ;  /* 0x000000001014794e */ /* 0x000fce0000000000 */
[----:B---3--:R-:W-:Y:S05]  /*24090*/  CALL.ABS.NOINC R2 ;  /* 0x0000000002007343 */ /* 0x008fea0003c00000 */
.L_x_2602:
        /* <DEDUP_REMOVED lines=16> */
.L_x_2601:
[----:B------:R-:W2:Y:S01]  /*241a0*/  LDL.LU R7, [R1+0x488] ;  /* 0x0004880001077983 */ /* 0x000ea20000300800 */
[----:B------:R-:W3:Y:S01]  /*241b0*/  LDC R0, c[0x0][0x428] ;  /* 0x00010a00ff007b82 */ /* 0x000ee20000000800 */
[----:B------:R-:W-:Y:S01]  /*241c0*/  ULDC.64 UR4, c[0x0][0xaf0] ;  /* 0x0002bc0000047ab9 */ /* 0x000fe20000000a00 */
[----:B------:R-:W4:Y:S01]  /*241d0*/  S2R R4, SR_TID.X ;  /* 0x0000000000047919 */ /* 0x000f220000002100 */
[----:B---3--:R-:W-:Y:S01]  /*241e0*/  ISETP.NE.AND P0, PT, R0, 0x1, PT ;  /* 0x000000010000780c */ /* 0x008fe20003f05270 */
[----:B------:R-:W-:Y:S01]  /*241f0*/  IMAD.MOV.U32 R0, RZ, RZ, R18 ;  /* 0x000000ffff007224 */ /* 0x000fe200078e0012 */
[----:B----4-:R-:W-:Y:S01]  /*24200*/  LOP3.LUT R6, R4, 0x1f, RZ, 0xc0, !PT ;  /* 0x0000001f04067812 */ /* 0x010fe200078ec0ff */
[----:B------:R-:W-:-:S10]  /*24210*/  IMAD.MOV.U32 R4, RZ, RZ, R19 ;  /* 0x000000ffff047224 */ /* 0x000fd400078e0013 */
[----:B------:R-:W3:Y:S08]  /*24220*/  @P0 LDC R3, c[0x0][0x42c] ;  /* 0x00010b00ff030b82 */ /* 0x000ef00000000800 */
[----:B------:R-:W4:Y:S01]  /*24230*/  @P0 LDC R5, c[0x0][0x430] ;  /* 0x00010c00ff050b82 */ /* 0x000f220000000800 */
[----:B---3--:R-:W-:-:S05]  /*24240*/  @P0 IMAD.HI.U32 R2, R18, R3, RZ ;  /* 0x0000000312020227 */ /* 0x008fca00078e00ff */
[----:B----4-:R-:W-:Y:S02]  /*24250*/  @P0 SHF.R.U32.HI R0, RZ, R5, R2 ;  /* 0x00000005ff000219 */ /* 0x010fe40000011602 */
[----:B------:R-:W-:-:S04]  /*24260*/  ISETP.NE.U32.AND P0, PT, RZ, UR4, PT ;  /* 0x00000004ff007c0c */ /* 0x000fc8000bf05070 */
[----:B------:R-:W-:Y:S01]  /*24270*/  ISETP.NE.AND.EX P0, PT, RZ, UR5, PT, P0 ;  /* 0x00000005ff007c0c */ /* 0x000fe2000bf05300 */
[----:B------:R-:W-:-:S12]  /*24280*/  ULDC.64 UR4, c[0x0][0xaf8] ;  /* 0x0002be0000047ab9 */ /* 0x000fd80000000a00 */
[----:B------:R-:W3:Y:S01]  /*24290*/  @P0 LDC.64 R2, c[0x0][0xaf0] ;  /* 0x0002bc00ff020b82 */ /* 0x000ee20000000a00 */
[----:B------:R-:W-:-:S04]  /*242a0*/  ISETP.NE.AND P6, PT, R6, RZ, PT ;  /* 0x000000ff0600720c */ /* 0x000fc80003fc5270 */
[----:B------:R-:W-:-:S09]  /*242b0*/  PLOP3.LUT P1, PT, P6, PT, PT, 0x8, 0x0 ;  /* 0x000000000000781c */ /* 0x000fd2000372e170 */
[----:B------:R-:W-:Y:S01]  /*242c0*/  VOTEU.ALL UP1, P6 ;  /* 0x00000000003f7886 */ /* 0x000fe20003020000 */
[----:B---3--:R-:W-:-:S05]  /*242d0*/  @P0 IMAD.WIDE R2, R19, 0x4, R2 ;  /* 0x0000000413020825 */ /* 0x008fca00078e0202 */
[----:B------:R3:W5:Y:S01]  /*242e0*/  @P0 LDG.E R4, desc[UR54][R2.64] ;  /* 0x0000003602040981 */ /* 0x000762000c1e1900 */
[----:B------:R-:W-:Y:S01]  /*242f0*/  ISETP.NE.U32.AND P0, PT, RZ, UR4, PT ;  /* 0x00000004ff007c0c */ /* 0x000fe2000bf05070 */
[----:B------:R-:W-:-:S03]  /*24300*/  @!UP1 UIADD3 UR8, UP0, UR52, 0x270, URZ ;  /* 0x0000027034089890 */ /* 0x000fc6000ff1e03f */
[----:B------:R-:W-:Y:S01]  /*24310*/  ISETP.NE.AND.EX P0, PT, RZ, UR5, PT, P0 ;  /* 0x00000005ff007c0c */ /* 0x000fe2000bf05300 */
[----:B------:R-:W-:-:S03]  /*24320*/  @!UP1 UIADD3.X UR9, URZ, UR53, URZ, UP0, !UPT ;  /* 0x000000353f099290 */ /* 0x000fc600087fe43f */
[----:B------:R-:W-:Y:S01]  /*24330*/  SEL R6, R19, RZ, !P0 ;  /* 0x000000ff13067207 */ /* 0x000fe20004000000 */
[----:B------:R-:W-:Y:S01]  /*24340*/  VOTEU.ALL UP0, P6 ;  /* 0x00000000003f7886 */ /* 0x000fe20003000000 */
[----:B--23--:R-:W-:-:S07]  /*24350*/  IMAD R17, R17, 0x80, R7 ;  /* 0x0000008011117824 */ /* 0x00cfce00078e0207 */
.L_x_2603:
        /* <DEDUP_REMOVED lines=9> */
[----:B--2---:R-:W-:Y:S05]  /*243f0*/  @P1 BRA.U.ANY `(.L_x_2603) ;  /* 0xfffffffd00d81947 */ /* 0x004fea000393ffff */
[----:B------:R-:W1:Y:S01]  /*24400*/  LDL R5, [R1+0x484] ;  /* 0x0004840001057983 */ /* 0x000e620000100800 */
[----:B------:R-:W2:Y:S01]  /*24410*/  LDC.64 R2, c[0x0][0x3f8] ;  /* 0x0000fe00ff027b82 */ /* 0x000ea20000000a00 */
[----:B------:R-:W-:Y:S02]  /*24420*/  ULDC.64 UR4, c[0x0][0xb00] ;  /* 0x0002c00000047ab9 */ /* 0x000fe40000000a00 */
[----:B--2---:R-:W-:Y:S01]  /*24430*/  LOP3.LUT P0, RZ, R2, UR4, RZ, 0xfc, !PT ;  /* 0x0000000402ff7c12 */ /* 0x004fe2000f80fcff */
[----:B------:R-:W-:-:S03]  /*24440*/  UMOV UR4, 0xffffffff ;  /* 0xffffffff00047882 */ /* 0x000fc60000000000 */
[----:B------:R-:W-:-:S04]  /*24450*/  LOP3.LUT P0, RZ, R3, UR5, RZ, 0xfc, P0 ;  /* 0x0000000503ff7c12 */ /* 0x000fc8000800fcff */
[----:B-----5:R-:W-:Y:S01]  /*24460*/  SEL R7, R4, RZ, !P0 ;  /* 0x000000ff04077207 */ /* 0x020fe20004000000 */
[----:B-1----:R-:W-:Y:S01]  /*24470*/  VIADD R8, R5, 0xffffffff ;  /* 0xffffffff05087836 */ /* 0x002fe20000000000 */
[----:B------:R-:W-:Y:S07]  /*24480*/  BRA.DIV UR4, `(.L_x_2604) ;  /* 0x0000003604cc7947 */ /* 0x000fee000b800000 */
.L_x_2675:
[----:B------:R-:W-:Y:S01]  /*24490*/  UMOV UR4, 0xffffffff ;  /* 0xffffffff00047882 */ /* 0x000fe20000000000 */
[----:B------:R-:W-:Y:S02]  /*244a0*/  SHF.R.S32.HI R5, RZ, 0x1f, R4 ;  /* 0x0000001fff057819 */ /* 0x000fe40000011404 */
[----:B------:R-:W-:Y:S05]  /*244b0*/  BRA.DIV UR4, `(.L_x_2605) ;  /* 0x0000003604f47947 */ /* 0x000fea000b800000 */
[----:B------:R-:W-:-:S13]  /*244c0*/  ELECT P6, URZ, PT ;  /* 0x00000000003f782f */ /* 0x000fda00038c0000 */
.L_x_2678:
        /* <DEDUP_REMOVED lines=8> */
[----:B0-----:R-:W0:Y:S02]  /*24550*/  @P0 LDC.64 R10, c[0x0][0x420] ;  /* 0x00010800ff0a0b82 */ /* 0x001e240000000a00 */
[----:B0-----:R-:W-:-:S05]  /*24560*/  @P0 IMAD.HI.U32 R10, R8, R10, RZ ;  /* 0x0000000a080a0227 */ /* 0x001fca00078e00ff */
        /* <DEDUP_REMOVED lines=10> */
[----:B------:R-:W-:-:S05]  /*24610*/  LEA.HI.X R13, R10, R3, R7, 0x2, P0 ;  /* 0x000000030a0d7211 */ /* 0x000fca00000f1407 */
[----:B------:R1:W5:Y:S02]  /*24620*/  LDG.E R7, desc[UR54][R12.64] ;  /* 0x000000360c077981 */ /* 0x000364000c1e1900 */
.L_x_2607:
[----:B------:R-:W2:Y:S01]  /*24630*/  LDL R9, [R1+0x470] ;  /* 0x0004700001097983 */ /* 0x000ea20000100800 */
[----:B0-----:R-:W-:-:S03]  /*24640*/  MOV R11, 0x400 ;  /* 0x00000400000b7802 */ /* 0x001fc60000000f00 */
[----:B------:R-:W3:Y:S01]  /*24650*/  LDL R10, [R1+0x474] ;  /* 0x00047400010a7983 */ /* 0x000ee20000100800 */
[----:B-1----:R-:W0:Y:S02]  /*24660*/  S2R R12, SR_CgaCtaId ;  /* 0x00000000000c7919 */ /* 0x002e240000008800 */
[----:B0-----:R-:W-:-:S05]  /*24670*/  LEA R11, R12, R11, 0x18 ;  /* 0x0000000b0c0b7211 */ /* 0x001fca00078ec0ff */
[----:B--2---:R-:W-:Y:S01]  /*24680*/  IMAD R9, R9, 0x8, R11 ;  /* 0x0000000809097824 */ /* 0x004fe200078e020b */
[----:B---3--:R-:W-:-:S04]  /*24690*/  SHF.L.U32 R10, R10, 0x1f, RZ ;  /* 0x0000001f0a0a7819 */ /* 0x008fc800000006ff */
[----:B------:R-:W0:Y:S02]  /*246a0*/  SYNCS.PHASECHK.TRANS64.TRYWAIT P0, [R9+URZ+0x32440], R10 ;  /* 0x0324400a090075a7 */ /* 0x000e24000800017f */
[----:B0-----:R-:W-:Y:S05]  /*246b0*/  @!P0 BRA `(.L_x_2608) ;  /* 0x0000003400948947 */ /* 0x001fea0003800000 */
.L_x_2679:
        /* <DEDUP_REMOVED lines=11> */
.L_x_2609:
[----:B------:R-:W2:Y:S01]  /*24770*/  LDL R11, [R1+0x470] ;  /* 0x00047000010b7983 */ /* 0x000ea20000100800 */
        /* <DEDUP_REMOVED lines=21> */
.L_x_2606:
[----:B------:R-:W1:Y:S01]  /*248d0*/  S2R R10, SR_CgaCtaId ;  /* 0x00000000000a7919 */ /* 0x000e620000008800 */
[----:B------:R-:W-:Y:S05]  /*248e0*/  WARPSYNC.ALL ;  /* 0x0000000000007948 */ /* 0x000fea0003800000 */
[----:B------:R-:W-:Y:S01]  /*248f0*/  BAR.SYNC.DEFER_BLOCKING 0x8, 0x120 ;  /* 0x0204800000007b1d */ /* 0x000fe20000010000 */
[----:B------:R-:W-:Y:S02]  /*24900*/  ELECT P0, URZ, PT ;  /* 0x00000000003f782f */ /* 0x000fe40003800000 */
[----:B------:R-:W-:-:S03]  /*24910*/  MOV R9, 0x400 ;  /* 0x0000040000097802 */ /* 0x000fc60000000f00 */
[----:B------:R-:W-:Y:S01]  /*24920*/  BSSY B0, `(.L_x_2610) ;  /* 0x0000032000007945 */ /* 0x000fe20003800000 */
[----:B-1----:R-:W-:-:S07]  /*24930*/  LEA R9, R10, R9, 0x18 ;  /* 0x000000090a097211 */ /* 0x002fce00078ec0ff */
        /* <DEDUP_REMOVED lines=19> */
[----:B-1----:R-:W-:Y:S01]  /*24a70*/  IMAD.MOV.U32 R6, RZ, RZ, 0x10000 ;  /* 0x00010000ff067424 */ /* 0x002fe200078e00ff */
        /* <DEDUP_REMOVED lines=27> */
[----:B-1----:R-:W-:Y:S01]  /*24c30*/  NOP ;  /* 0x0000000000007918 */ /* 0x002fe20000000000 */
.L_x_2611:
[----:B------:R-:W-:Y:S05]  /*24c40*/  BSYNC B0 ;  /* 0x0000000000007941 */ /* 0x000fea0003800000 */
.L_x_2610:
[----:B------:R-:W-:-:S04]  /*24c50*/  UIADD3 UR50, UR50, 0x1, URZ ;  /* 0x0000000132327890 */ /* 0x000fc8000fffe03f */
[----:B------:R-:W-:-:S04]  /*24c60*/  ULEA.HI UR4, UR50, UR50, URZ, 0x1 ;  /* 0x0000003232047291 */ /* 0x000fc8000f8f083f */
[----:B------:R-:W-:-:S04]  /*24c70*/  ULOP3.LUT UR4, UR4, 0xfffffffe, URZ, 0xc0, !UPT ;  /* 0xfffffffe04047892 */ /* 0x000fc8000f8ec03f */
[----:B------:R-:W-:-:S06]  /*24c80*/  UIADD3 UR4, UR50, -UR4, URZ ;  /* 0x8000000432047290 */ /* 0x000fcc000fffe03f */
[----:B------:R-:W-:-:S05]  /*24c90*/  IMAD.U32 R6, RZ, RZ, UR4 ;  /* 0x00000004ff067e24 */ /* 0x000fca000f8e00ff */
[----:B------:R-:W-:-:S04]  /*24ca0*/  SHF.L.U32 R6, R6, 0x1f, RZ ;  /* 0x0000001f06067819 */ /* 0x000fc800000006ff */
[----:B------:R-:W1:Y:S02]  /*24cb0*/  SYNCS.PHASECHK.TRANS64.TRYWAIT P0, [R9+URZ+0x32420], R6 ;  /* 0x03242006090075a7 */ /* 0x000e64000800017f */
[----:B-1----:R-:W-:Y:S05]  /*24cc0*/  @!P0 BRA `(.L_x_2612) ;  /* 0x0000003000248947 */ /* 0x002fea0003800000 */
.L_x_2680:
[----:B------:R-:W-:Y:S01]  /*24cd0*/  ULDC.64 UR46, c[0x0][0x3f8] ;  /* 0x0000fe00002e7ab9 */ /* 0x000fe20000000a00 */
[----:B------:R-:W-:Y:S01]  /*24ce0*/  ULDC.64 UR38, c[0x0][0x408] ;  /* 0x0001020000267ab9 */ /* 0x000fe20000000a00 */
[----:B------:R-:W-:Y:S04]  /*24cf0*/  BSSY B0, `(.L_x_2613) ;  /* 0x000003b000007945 */ /* 0x000fe80003800000 */
[----:B------:R-:W-:Y:S05]  /*24d00*/  @!P6 BRA `(.L_x_2614) ;  /* 0x0000000000e4e947 */ /* 0x000fea0003800000 */
[----:B-1----:R-:W2:Y:S01]  /*24d10*/  LDL R9, [R1+0x470] ;  /* 0x0004700001097983 */ /* 0x002ea20000100800 */
[----:B0-----:R-:W-:-:S03]  /*24d20*/  MOV R11, 0x400 ;  /* 0x00000400000b7802 */ /* 0x001fc60000000f00 */
[----:B------:R-:W3:Y:S01]  /*24d30*/  LDL R10, [R1+0x474] ;  /* 0x00047400010a7983 */ /* 0x000ee20000100800 */
[----:B------:R-:W0:Y:S02]  /*24d40*/  S2R R12, SR_CgaCtaId ;  /* 0x00000000000c7919 */ /* 0x000e240000008800 */
[----:B0-----:R-:W-:-:S05]  /*24d50*/  LEA R11, R12, R11, 0x18 ;  /* 0x0000000b0c0b7211 */ /* 0x001fca00078ec0ff */
[----:B--2---:R-:W-:Y:S01]  /*24d60*/  IMAD R9, R9, 0x8, R11 ;  /* 0x0000000809097824 */ /* 0x004fe200078e020b */
[----:B---3--:R-:W-:-:S04]  /*24d70*/  SHF.L.U32 R6, R10, 0x1f, RZ ;  /* 0x0000001f0a067819 */ /* 0x008fc800000006ff */
[----:B------:R-:W0:Y:S02]  /*24d80*/  SYNCS.PHASECHK.TRANS64.TRYWAIT P0, [R9+URZ+0x32460], R6 ;  /* 0x03246006090075a7 */ /* 0x000e24000800017f */
[----:B0-----:R-:W-:Y:S05]  /*24d90*/  @!P0 BRA `(.L_x_2615) ;  /* 0x0000003000108947 */ /* 0x001fea0003800000 */
.L_x_2681:
        /* <DEDUP_REMOVED lines=11> */
.L_x_2616:
[----:B0-----:R-:W2:Y:S01]  /*24e50*/  LDL R6, [R1+0x470] ;  /* 0x0004700001067983 */ /* 0x001ea20000100800 */
[----:B------:R-:W-:-:S03]  /*24e60*/  MOV R11, 0x400 ;  /* 0x00000400000b7802 */ /* 0x000fc60000000f00 */
[----:B------:R-:W3:Y:S01]  /*24e70*/  LDL R10, [R1+0x478] ;  /* 0x00047800010a7983 */ /* 0x000ee20000100800 */
[----:B------:R-:W0:Y:S01]  /*24e80*/  S2R R12, SR_CgaCtaId ;  /* 0x00000000000c7919 */ /* 0x000e220000008800 */
[----:B------:R-:W-:Y:S02]  /*24e90*/  R2UR UR11, R8 ;  /* 0x00000000080b72ca */ /* 0x000fe400000e0000 */
[----:B------:R-:W-:Y:S01]  /*24ea0*/  R2UR UR9, R9 ;  /* 0x00000000090972ca */ /* 0x000fe200000e0000 */
[----:B------:R-:W-:Y:S01]  /*24eb0*/  UIADD3 UR4, UP0, UR52, 0x470, URZ ;  /* 0x0000047034047890 */ /* 0x000fe2000ff1e03f */
[----:B------:R-:W-:Y:S02]  /*24ec0*/  R2UR UR12, R0 ;  /* 0x00000000000c72ca */ /* 0x000fe400000e0000 */
[----:B------:R-:W-:Y:S02]  /*24ed0*/  R2UR UR13, R7 ;  /* 0x00000000070d72ca */ /* 0x000fe400000e0000 */
        /* <DEDUP_REMOVED lines=28> */
.L_x_2614:
[----:B------:R-:W-:Y:S05]  /*250a0*/  BSYNC B0 ;  /* 0x0000000000007941 */ /* 0x000fea0003800000 */
.L_x_2613:
        /* <DEDUP_REMOVED lines=14> */
[----:B0-----:R-:W2:Y:S04]  /*25190*/  LDL.LU R11, [R1+0x470] ;  /* 0x00047000010b7983 */ /* 0x001ea80000300800 */
[----:B------:R-:W3:Y:S01]  /*251a0*/  LDL.LU R13, [R1+0x474] ;  /* 0x00047400010d7983 */ /* 0x000ee20000300800 */
[----:B------:R-:W-:Y:S01]  /*251b0*/  BSSY B2, `(.L_x_2621) ;  /* 0x0000070000027945 */ /* 0x000fe20003800000 */
[----:B--2---:R-:W-:-:S05]  /*251c0*/  VIADD R6, R11, 0x1 ;  /* 0x000000010b067836 */ /* 0x004fca0000000000 */
[----:B------:R-:W-:-:S04]  /*251d0*/  ISETP.NE.AND P0, PT, R6, 0x2, PT ;  /* 0x000000020600780c */ /* 0x000fc80003f05270 */
[----:B------:R-:W-:Y:S02]  /*251e0*/  SEL R9, RZ, 0x1, P0 ;  /* 0x00000001ff097807 */ /* 0x000fe40000000000 */
[----:B------:R-:W-:Y:S02]  /*251f0*/  SEL R14, R6, RZ, P0 ;  /* 0x000000ff060e7207 */ /* 0x000fe40000000000 */
[----:B---3--:R-:W-:-:S03]  /*25200*/  LOP3.LUT R13, R13, R9, RZ, 0x3c, !PT ;  /* 0x000000090d0d7212 */ /* 0x008fc600078e3cff */
[----:B------:R0:W-:Y:S04]  /*25210*/  STL [R1+0x470], R14 ;  /* 0x0004700e01007387 */ /* 0x0001e80000100800 */
[----:B------:R0:W-:Y:S01]  /*25220*/  STL [R1+0x474], R13 ;  /* 0x0004740d01007387 */ /* 0x0001e20000100800 */
        /* <DEDUP_REMOVED lines=22> */
.L_x_2623:
[----:B-1----:R-:W1:Y:S01]  /*25390*/  S2R R3, SR_CgaCtaId ;  /* 0x0000000000037919 */ /* 0x002e620000008800 */
[----:B------:R-:W-:-:S04]  /*253a0*/  MOV R2, 0x400 ;  /* 0x0000040000027802 */ /* 0x000fc80000000f00 */
[----:B-1----:R-:W-:Y:S02]  /*253b0*/  LEA R2, R3, R2, 0x18 ;  /* 0x0000000203027211 */ /* 0x002fe400078ec0ff */
[----:B------:R-:W-:-:S03]  /*253c0*/  SHF.L.U32 R3, R13, 0x1f, RZ ;  /* 0x0000001f0d037819 */ /* 0x000fc600000006ff */
[----:B------:R-:W-:-:S04]  /*253d0*/  IMAD R2, R14, 0x8, R2 ;  /* 0x000000080e027824 */ /* 0x000fc800078e0202 */
[----:B------:R-:W1:Y:S02]  /*253e0*/  SYNCS.PHASECHK.TRANS64.TRYWAIT P0, [R2+URZ+0x32440], R3 ;  /* 0x03244003020075a7 */ /* 0x000e64000800017f */
[----:B-1----:R-:W-:Y:S05]  /*253f0*/  @!P0 BRA `(.L_x_2624) ;  /* 0x00000028008c8947 */ /* 0x002fea0003800000 */
.L_x_2682:
        /* <DEDUP_REMOVED lines=11> */
.L_x_2625:
[----:B------:R-:W2:Y:S01]  /*254b0*/  LDL R6, [R1+0x470] ;  /* 0x0004700001067983 */ /* 0x000ea20000100800 */
        /* <DEDUP_REMOVED lines=21> */
.L_x_2683:
        /* <DEDUP_REMOVED lines=8> */
.L_x_2627:
[----:B-12---:R-:W2:Y:S01]  /*25690*/  LDL R3, [R1+0x470] ;  /* 0x0004700001037983 */ /* 0x006ea20000100800 */
        /* <DEDUP_REMOVED lines=33> */
.L_x_2622:
[----:B------:R-:W-:Y:S05]  /*258b0*/  BSYNC B2 ;  /* 0x0000000000027941 */ /* 0x000fea0003800000 */
.L_x_2621:
[----:B------:R-:W2:Y:S02]  /*258c0*/  LDL R2, [R1+0x484] ;  /* 0x0004840001027983 */ /* 0x000ea40000100800 */
[----:B--2---:R-:W-:-:S07]  /*258d0*/  VIADD R8, R2, 0xfffffffd ;  /* 0xfffffffd02087836 */ /* 0x004fce0000000000 */
.L_x_2620:
[----:B------:R-:W-:Y:S05]  /*258e0*/  BSYNC B1 ;  /* 0x0000000000017941 */ /* 0x000fea0003800000 */
.L_x_2619:
[----:B------:R-:W2:Y:S01]  /*258f0*/  LDL.LU R2, [R1+0x484] ;  /* 0x0004840001027983 */ /* 0x000ea20000300800 */
[----:B------:R-:W-:Y:S01]  /*25900*/  VIADD R10, R10, 0xfffffffe ;  /* 0xfffffffe0a0a7836 */ /* 0x000fe20000000000 */
[----:B--2---:R-:W-:-:S04]  /*25910*/  LOP3.LUT R3, RZ, R2, RZ, 0x33, !PT ;  /* 0x00000002ff037212 */ /* 0x004fc800078e33ff */
[----:B------:R-:W-:-:S13]  /*25920*/  ISETP.NE.AND P0, PT, R10, R3, PT ;  /* 0x000000030a00720c */ /* 0x000fda0003f05270 */
[----:B------:R-:W-:Y:S05]  /*25930*/  @!P0 BRA `(.L_x_2618) ;  /* 0x0000000c00948947 */ /* 0x000fea0003800000 */
.L_x_2642:
[----:B------:R-:W2:Y:S04]  /*25940*/  LDL.LU R3, [R1+0x470] ;  /* 0x0004700001037983 */ /* 0x000ea80000300800 */
        /* <DEDUP_REMOVED lines=9> */
[----:B------:R-:W-:Y:S01]  /*259e0*/  ISETP.NE.U32.AND P0, PT, RZ, UR46, PT ;  /* 0x0000002eff007c0c */ /* 0x000fe2000bf05070 */
[----:B0-----:R-:W-:-:S03]  /*259f0*/  IMAD.MOV.U32 R11, RZ, RZ, R8 ;  /* 0x000000ffff0b7224 */ /* 0x001fc600078e0008 */
[----:B------:R-:W-:-:S13]  /*25a00*/  ISETP.NE.AND.EX P0, PT, RZ, UR47, PT, P0 ;  /* 0x0000002fff007c0c */ /* 0x000fda000bf05300 */
[----:B------:R-:W-:Y:S05]  /*25a10*/  @!P0 BRA `(.L_x_2630) ;  /* 0x0000000000448947 */ /* 0x000fea0003800000 */
[----:B------:R-:W0:Y:S01]  /*25a20*/  LDC R11, c[0x0][0x41c] ;  /* 0x00010700ff0b7b82 */ /* 0x000e220000000800 */
[----:B------:R-:W-:Y:S02]  /*25a30*/  IMAD.MOV.U32 R12, RZ, RZ, R8 ;  /* 0x000000ffff0c7224 */ /* 0x000fe400078e0008 */
[----:B------:R-:W-:-:S04]  /*25a40*/  IMAD R7, R5, UR38, RZ ;  /* 0x0000002605077c24 */ /* 0x000fc8000f8e02ff */
[----:B------:R-:W-:Y:S01]  /*25a50*/  IMAD R7, R4, UR39, R7 ;  /* 0x0000002704077c24 */ /* 0x000fe2000f8e0207 */
[----:B0-----:R-:W-:-:S13]  /*25a60*/  ISETP.NE.AND P0, PT, R11, 0x1, PT ;  /* 0x000000010b00780c */ /* 0x001fda0003f05270 */
[----:B------:R-:W0:Y:S02]  /*25a70*/  @P0 LDC.64 R2, c[0x0][0x420] ;  /* 0x00010800ff020b82 */ /* 0x000e240000000a00 */
[----:B0-----:R-:W-:-:S05]  /*25a80*/  @P0 IMAD.HI.U32 R2, R8, R2, RZ ;  /* 0x0000000208020227 */ /* 0x001fca00078e00ff */
        /* <DEDUP_REMOVED lines=10> */
.L_x_2630:
[----:B------:R-:W1:Y:S01]  /*25b30*/  S2R R3, SR_CgaCtaId ;  /* 0x0000000000037919 */ /* 0x000e620000008800 */
[----:B------:R-:W-:-:S04]  /*25b40*/  MOV R2, 0x400 ;  /* 0x0000040000027802 */ /* 0x000fc80000000f00 */
[----:B-1----:R-:W-:Y:S02]  /*25b50*/  LEA R2, R3, R2, 0x18 ;  /* 0x0000000203027211 */ /* 0x002fe400078ec0ff */
[----:B------:R-:W-:-:S03]  /*25b60*/  SHF.L.U32 R3, R10, 0x1f, RZ ;  /* 0x0000001f0a037819 */ /* 0x000fc600000006ff */
[----:B------:R-:W-:-:S04]  /*25b70*/  IMAD R2, R9, 0x8, R2 ;  /* 0x0000000809027824 */ /* 0x000fc800078e0202 */
[----:B------:R-:W1:Y:S02]  /*25b80*/  SYNCS.PHASECHK.TRANS64.TRYWAIT P0, [R2+URZ+0x32440], R3 ;  /* 0x03244003020075a7 */ /* 0x000e64000800017f */
[----:B-1----:R-:W-:Y:S05]  /*25b90*/  @!P0 BRA `(.L_x_2631) ;  /* 0x0000002000cc8947 */ /* 0x002fea0003800000 */
.L_x_2684:
[----:B0-----:R-:W0:Y:S02]  /*25ba0*/  S2R R6, SR_TID.X ;  /* 0x0000000000067919 */ /* 0x001e240000002100 */
[----:B0-----:R-:W-:-:S04]  /*25bb0*/  LOP3.LUT R6, R6, 0x7f, RZ, 0xc0, !PT ;  /* 0x0000007f06067812 */ /* 0x001fc800078ec0ff */
[----:B------:R-:W-:-:S13]  /*25bc0*/  ISETP.NE.AND P0, PT, R6, RZ, PT ;  /* 0x000000ff0600720c */ /* 0x000fda0003f05270 */
[----:B------:R-:W-:Y:S05]  /*25bd0*/  @P0 BRA `(.L_x_2632) ;  /* 0x00000000001c0947 */ /* 0x000fea0003800000 */
[----:B------:R-:W0:Y:S01]  /*25be0*/  S2R R6, SR_TID.X ;  /* 0x0000000000067919 */ /* 0x000e220000002100 */
[----:B------:R-:W-:-:S04]  /*25bf0*/  IMAD.MOV.U32 R13, RZ, RZ, 0x3000 ;  /* 0x00003000ff0d7424 */ /* 0x000fc800078e00ff */
[----:B------:R2:W-:Y:S01]  /*25c00*/  SYNCS.ARRIVE.TRANS64 RZ, [R2+URZ+0x32430], R13 ;  /* 0x0324300d02ff79a7 */ /* 0x0005e2000800003f */
[----:B0-----:R-:W-:-:S04]  /*25c10*/  LOP3.LUT R6, R6, 0x1f, RZ, 0xc0, !PT ;  /* 0x0000001f06067812 */ /* 0x001fc800078ec0ff */
[----:B------:R-:W-:-:S13]  /*25c20*/  ISETP.NE.AND P1, PT, R6, RZ, PT ;  /* 0x000000ff0600720c */ /* 0x000fda0003f25270 */
[----:B--2---:R-:W-:Y:S05]  /*25c30*/  @!P1 BRA `(.L_x_2632) ;  /* 0x0000000000049947 */ /* 0x004fea0003800000 */
[----:B------:R-:W-:Y:S01]  /*25c40*/  BPT.TRAP 0x1 ;  /* 0x000000040000795c */ /* 0x000fe20000300000 */
.L_x_2632:
[----:B------:R-:W2:Y:S01]  /*25c50*/  LDL R12, [R1+0x478] ;  /* 0x00047800010c7983 */ /* 0x000ea20000100800 */
[----:B------:R-:W-:Y:S01]  /*25c60*/  MOV R6, 0x400 ;  /* 0x0000040000067802 */ /* 0x000fe20000000f00 */
        /* <DEDUP_REMOVED lines=14> */
[----:B--2---:R-:W-:-:S05]  /*25d50*/  IMAD R6, R11, 0x60, R12 ;  /* 0x000000600b067824 */ /* 0x004fca00078e020c */
[----:B------:R-:W-:-:S13]  /*25d60*/  R2UR UR11, R6 ;  /* 0x00000000060b72ca */ /* 0x000fda00000e0000 */
[----:B------:R0:W-:Y:S01]  /*25d70*/  UTMALDG.4D [UR8], [UR4], desc[UR6] ;  /* 0x00000608040075b4 */ /* 0x0001e20008019000 */
[----:B------:R-:W2:Y:S02]  /*25d80*/  SYNCS.PHASECHK.TRANS64.TRYWAIT P1, [R2+URZ+0x32460], R3 ;  /* 0x03246003020075a7 */ /* 0x000ea4000802017f */
[----:B0-2---:R-:W-:Y:S05]  /*25d90*/  @!P1 BRA `(.L_x_2633) ;  /* 0x0000002000609947 */ /* 0x005fea0003800000 */
.L_x_2685:
        /* <DEDUP_REMOVED lines=8> */
.L_x_2634:
[----:B------:R-:W2:Y:S01]  /*25e20*/  S2R R11, SR_CgaCtaId ;  /* 0x00000000000b7919 */ /* 0x000ea20000008800 */
[----:B01----:R-:W-:Y:S01]  /*25e30*/  MOV R3, 0x400 ;  /* 0x0000040000037802 */ /* 0x003fe20000000f00 */
        /* <DEDUP_REMOVED lines=31> */
.L_x_2629:
[----:B------:R-:W-:Y:S05]  /*26030*/  BSYNC B1 ;  /* 0x0000000000017941 */ /* 0x000fea0003800000 */
.L_x_2628:
[----:B------:R-:W-:Y:S01]  /*26040*/  VIADD R9, R9, 0x1 ;  /* 0x0000000109097836 */ /* 0x000fe20000000000 */
[----:B------:R-:W-:Y:S04]  /*26050*/  BSSY B1, `(.L_x_2635) ;  /* 0x000006f000017945 */ /* 0x000fe80003800000 */
[----:B------:R-:W-:-:S04]  /*26060*/  ISETP.NE.AND P0, PT, R9, 0x2, PT ;  /* 0x000000020900780c */ /* 0x000fc80003f05270 */
[----:B------:R-:W-:Y:S02]  /*26070*/  SEL R3, RZ, 0x1, P0 ;  /* 0x00000001ff037807 */ /* 0x000fe40000000000 */
[----:B------:R-:W-:Y:S01]  /*26080*/  SEL R12, R9, RZ, P0 ;  /* 0x000000ff090c7207 */ /* 0x000fe20000000000 */
[----:B------:R-:W-:Y:S01]  /*26090*/  VIADD R9, R8, 0xffffffff ;  /* 0xffffffff08097836 */ /* 0x000fe20000000000 */
[----:B0-----:R-:W-:-:S03]  /*260a0*/  LOP3.LUT R11, R10, R3, RZ, 0x3c, !PT ;  /* 0x000000030a0b7212 */ /* 0x001fc600078e3cff */
[----:B------:R0:W-:Y:S04]  /*260b0*/  STL [R1+0x470], R12 ;  /* 0x0004700c01007387 */ /* 0x0001e80000100800 */
[----:B------:R0:W-:Y:S01]  /*260c0*/  STL [R1+0x474], R11 ;  /* 0x0004740b01007387 */ /* 0x0001e20000100800 */
[----:B------:R-:W-:Y:S05]  /*260d0*/  @!P6 BRA `(.L_x_2636) ;  /* 0x000000040098e947 */ /* 0x000fea0003800000 */
[----:B------:R-:W-:Y:S01]  /*260e0*/  ISETP.NE.U32.AND P0, PT, RZ, UR46, PT ;  /* 0x0000002eff007c0c */ /* 0x000fe2000bf05070 */
[----:B------:R-:W-:-:S03]  /*260f0*/  IMAD.MOV.U32 R10, RZ, RZ, R9 ;  /* 0x000000ffff0a7224 */ /* 0x000fc600078e0009 */
[----:B------:R-:W-:-:S13]  /*26100*/  ISETP.NE.AND.EX P0, PT, RZ, UR47, PT, P0 ;  /* 0x0000002fff007c0c */ /* 0x000fda000bf05300 */
[----:B------:R-:W-:Y:S05]  /*26110*/  @!P0 BRA `(.L_x_2637) ;  /* 0x0000000000408947 */ /* 0x000fea0003800000 */
[----:B------:R-:W1:Y:S02]  /*26120*/  LDC R7, c[0x0][0x41c] ;  /* 0x00010700ff077b82 */ /* 0x000e640000000800 */
        /* <DEDUP_REMOVED lines=15> */
.L_x_2637:
[----:B------:R-:W2:Y:S01]  /*26220*/  S2R R3, SR_CgaCtaId ;  /* 0x0000000000037919 */ /* 0x000ea20000008800 */
[----:B------:R-:W-:-:S04]  /*26230*/  MOV R2, 0x400 ;  /* 0x0000040000027802 */ /* 0x000fc80000000f00 */
[----:B--2---:R-:W-:Y:S02]  /*26240*/  LEA R2, R3, R2, 0x18 ;  /* 0x0000000203027211 */ /* 0x004fe400078ec0ff */
[----:B------:R-:W-:-:S03]  /*26250*/  SHF.L.U32 R3, R11, 0x1f, RZ ;  /* 0x0000001f0b037819 */ /* 0x000fc600000006ff */
[----:B------:R-:W-:-:S04]  /*26260*/  IMAD R2, R12, 0x8, R2 ;  /* 0x000000080c027824 */ /* 0x000fc800078e0202 */
[----:B------:R-:W2:Y:S02]  /*26270*/  SYNCS.PHASECHK.TRANS64.TRYWAIT P0, [R2+URZ+0x32440], R3 ;  /* 0x03244003020075a7 */ /* 0x000ea4000800017f */
[----:B--2---:R-:W-:Y:S05]  /*26280*/  @!P0 BRA `(.L_x_2638) ;  /* 0x0000001c00388947 */ /* 0x004fea0003800000 */
.L_x_2686:
        /* <DEDUP_REMOVED lines=11> */
.L_x_2639:
[----:B------:R-:W3:Y:S01]  /*26340*/  LDL R6, [R1+0x470] ;  /* 0x0004700001067983 */ /* 0x000ee20000100800 */
        /* <DEDUP_REMOVED lines=19> */
[----:B------:R-:W1:Y:S02]  /*26480*/  SYNCS.PHASECHK.TRANS64.TRYWAIT P1, [R2+URZ+0x32460], R3 ;  /* 0x03246003020075a7 */ /* 0x000e64000802017f */
[----:B01----:R-:W-:Y:S05]  /*26490*/  @!P1 BRA `(.L_x_2640) ;  /* 0x0000001800c89947 */ /* 0x003fea0003800000 */
.L_x_2687:
        /* <DEDUP_REMOVED lines=8> */
.L_x_2641:
[----:B0-2---:R-:W2:Y:S01]  /*26520*/  LDL R3, [R1+0x470] ;  /* 0x0004700001037983 */ /* 0x005ea20000100800 */
        /* <DEDUP_REMOVED lines=33> */
.L_x_2636:
[----:B------:R-:W-:Y:S05]  /*26740*/  BSYNC B1 ;  /* 0x0000000000017941 */ /* 0x000fea0003800000 */
.L_x_2635:
[----:B------:R-:W2:Y:S01]  /*26750*/  LDL R2, [R1+0x47c] ;  /* 0x00047c0001027983 */ /* 0x000ea20000100800 */
[----:B------:R-:W-:Y:S01]  /*26760*/  VIADD R8, R8, 0xfffffffe ;  /* 0xfffffffe08087836 */ /* 0x000fe20000000000 */
[----:B--2---:R-:W-:-:S13]  /*26770*/  ISETP.GT.AND P0, PT, R9, R2, PT ;  /* 0x000000020900720c */ /* 0x004fda0003f04270 */
[----:B------:R-:W-:Y:S05]  /*26780*/  @P0 BRA `(.L_x_2642) ;  /* 0xfffffff0006c0947 */ /* 0x000fea000383ffff */
.L_x_2618:
[----:B------:R-:W-:Y:S05]  /*26790*/  BSYNC B0 ;  /* 0x0000000000007941 */ /* 0x000fea0003800000 */
.L_x_2617:
[----:B------:R-:W2:Y:S01]  /*267a0*/  LDL.LU R3, [R1+0x470] ;  /* 0x0004700001037983 */ /* 0x000ea20000300800 */
[----:B------:R-:W-:Y:S01]  /*267b0*/  BSSY B0, `(.L_x_2643) ;  /* 0x0000016000007945 */ /* 0x000fe20003800000 */
[----:B------:R-:W1:Y:S02]  /*267c0*/  S2R R2, SR_TID.X ;  /* 0x0000000000027919 */ /* 0x000e640000002100 */
[----:B-1----:R-:W-:-:S04]  /*267d0*/  LOP3.LUT R2, R2, 0x1f, RZ, 0xc0, !PT ;  /* 0x0000001f02027812 */ /* 0x002fc800078ec0ff */
[----:B------:R-:W-:Y:S01]  /*267e0*/  ISETP.NE.AND P1, PT, R2, RZ, PT ;  /* 0x000000ff0200720c */ /* 0x000fe20003f25270 */
[----:B--2---:R-:W-:-:S05]  /*267f0*/  VIADD R0, R3, 0x1 ;  /* 0x0000000103007836 */ /* 0x004fca0000000000 */
[----:B------:R-:W-:-:S04]  /*26800*/  ISETP.NE.AND P0, PT, R0, 0x2, PT ;  /* 0x000000020000780c */ /* 0x000fc80003f05270 */
[----:B------:R-:W-:Y:S02]  /*26810*/  SEL R2, R0, RZ, P0 ;  /* 0x000000ff00027207 */ /* 0x000fe40000000000 */
[----:B------:R-:W-:-:S03]  /*26820*/  SEL R0, RZ, 0x1, P0 ;  /* 0x00000001ff007807 */ /* 0x000fc60000000000 */
[----:B------:R1:W-:Y:S01]  /*26830*/  STL [R1+0x470], R2 ;  /* 0x0004700201007387 */ /* 0x0003e20000100800 */
[----:B------:R-:W-:Y:S05]  /*26840*/  @P1 BRA `(.L_x_2644) ;  /* 0x0000000000301947 */ /* 0x000fea0003800000 */
[----:B------:R-:W2:Y:S01]  /*26850*/  S2R R7, SR_LANEID ;  /* 0x0000000000077919 */ /* 0x000ea20000000000 */
[----:B------:R-:W-:Y:S01]  /*26860*/  VOTEU.ANY UR4, UPT, PT ;  /* 0x0000000000047886 */ /* 0x000fe200038e0100 */
[----:B-1----:R-:W1:Y:S01]  /*26870*/  LDC.64 R2, c[0x0][0xd38] ;  /* 0x00034e00ff027b82 */ /* 0x002e620000000a00 */
[----:B------:R-:W2:Y:S08]  /*26880*/  FLO.U32 R4, UR4 ;  /* 0x0000000400047d00 */ /* 0x000eb000080e0000 */
[----:B------:R-:W1:Y:S01]  /*26890*/  POPC R5, UR4 ;  /* 0x0000000400057d09 */ /* 0x000e620008000000 */
[----:B--2---:R-:W-:-:S13]  /*268a0*/  ISETP.EQ.U32.AND P0, PT, R4, R7, PT ;  /* 0x000000070400720c */ /* 0x004fda0003f02070 */
[----:B-1----:R-:W2:Y:S01]  /*268b0*/  @P0 ATOMG.E.ADD.STRONG.GPU PT, R3, desc[UR54][R2.64], R5 ;  /* 0x00000005020309a8 */ /* 0x002ea200081ee1f6 */
[----:B------:R-:W1:Y:S02]  /*268c0*/  S2R R6, SR_LTMASK ;  /* 0x0000000000067919 */ /* 0x000e640000003900 */
[----:B-1----:R-:W-:-:S04]  /*268d0*/  LOP3.LUT R6, R6, UR4, RZ, 0xc0, !PT ;  /* 0x0000000406067c12 */ /* 0x002fc8000f8ec0ff */
[----:B------:R-:W1:Y:S01]  /*268e0*/  POPC R7, R6 ;  /* 0x0000000600077309 */ /* 0x000e620000000000 */
[----:B--2---:R-:W1:Y:S02]  /*268f0*/  SHFL.IDX PT, R4, R3, R4, 0x1f ;  /* 0x00001f0403047589 */ /* 0x004e6400000e0000 */
[----:B-1----:R-:W-:-:S07]  /*26900*/  IADD3 R16, R4, UR49, R7 ;  /* 0x0000003104107c10 */ /* 0x002fce000fffe007 */
.L_x_2644:
[----:B------:R-:W-:Y:S05]  /*26910*/  BSYNC B0 ;  /* 0x0000000000007941 */ /* 0x000fea0003800000 */
.L_x_2643:
[----:B-1----:R-:W2:Y:S02]  /*26920*/  LDL.LU R2, [R1+0x474] ;  /* 0x0004740001027983 */ /* 0x002ea40000300800 */
[----:B--2---:R-:W-:-:S05]  /*26930*/  LOP3.LUT R2, R2, R0, RZ, 0x3c, !PT ;  /* 0x0000000002027212 */ /* 0x004fca00078e3cff */
[----:B------:R1:W-:Y:S02]  /*26940*/  STL [R1+0x474], R2 ;  /* 0x0004740201007387 */ /* 0x0003e40000100800 */
.L_x_2599:
[----:B------:R-:W-:Y:S05]  /*26950*/  BSYNC B6 ;  /* 0x0000000000067941 */ /* 0x000fea0003800000 */
.L_x_2597:
[----:B------:R-:W-:-:S03]  /*26960*/  UMOV UR4, 0xffffffff ;  /* 0xffffffff00047882 */ /* 0x000fc60000000000 */
[----:B------:R-:W-:Y:S05]  /*26970*/  BRA.DIV UR4, `(.L_x_2645) ;  /* 0x0000001604a47947 */ /* 0x000fea000b800000 */
[----:B------:R2:W3:Y:S04]  /*26980*/  SHFL.IDX PT, R4, R16, RZ, 0x1f ;  /* 0x00001fff10047589 */ /* 0x0004e800000e0000 */
[----:B------:R2:W4:Y:S02]  /*26990*/  SHFL.IDX PT, R6, R16, 0x1, 0x1f ;  /* 0x00201f0010067f89 */ /* 0x00052400000e0000 */
.L_x_2691:
[----:B------:R-:W5:Y:S01]  /*269a0*/  S2R R0, SR_TID.X ;  /* 0x0000000000007919 */ /* 0x000f620000002100 */
[----:B------:R-:W-:Y:S01]  /*269b0*/  ULDC UR4, c[0x0][0xd14] ;  /* 0x0003450000047ab9 */ /* 0x000fe20000000800 */
[----:B------:R-:W-:Y:S01]  /*269c0*/  BSSY B0, `(.L_x_2646) ;  /* 0x000000b000007945 */ /* 0x000fe20003800000 */
[----:B-1----:R-:W-:Y:S01]  /*269d0*/  IMAD.MOV.U32 R2, RZ, RZ, RZ ;  /* 0x000000ffff027224 */ /* 0x002fe200078e00ff */
[----:B-----5:R-:W-:Y:S01]  /*269e0*/  LOP3.LUT R8, R0, 0x1f, RZ, 0xc0, !PT ;  /* 0x0000001f00087812 */ /* 0x020fe200078ec0ff */
[----:B------:R-:W-:-:S03]  /*269f0*/  IMAD.U32 R0, RZ, RZ, UR4 ;  /* 0x00000004ff007e24 */ /* 0x000fc6000f8e00ff */
[C---:B------:R-:W-:Y:S01]  /*26a00*/  ISETP.NE.AND P0, PT, R8.reuse, 0x1f, PT ;  /* 0x0000001f0800780c */ /* 0x040fe20003f05270 */
[----:B------:R-:W-:-:S05]  /*26a10*/  IMAD.IADD R5, R8, 0x1, R19 ;  /* 0x0000000108057824 */ /* 0x000fca00078e0213 */
[----:B------:R-:W-:-:S13]  /*26a20*/  ISETP.GE.OR P0, PT, R5, R0, !P0 ;  /* 0x000000000500720c */ /* 0x000fda0004706670 */
[----:B------:R-:W-:Y:S05]  /*26a30*/  @P0 BRA `(.L_x_2647) ;  /* 0x00000000000c0947 */ /* 0x000fea0003800000 */
[----:B------:R-:W1:Y:S02]  /*26a40*/  LDC.64 R2, c[0x0][0xd58] ;  /* 0x00035600ff027b82 */ /* 0x000e640000000a00 */
[----:B-1----:R-:W-:-:S06]  /*26a50*/  IMAD.WIDE R2, R5, 0x4, R2 ;  /* 0x0000000405027825 */ /* 0x002fcc00078e0202 */
[----:B------:R1:W5:Y:S02]  /*26a60*/  LDG.E R2, desc[UR54][R2.64] ;  /* 0x0000003602027981 */ /* 0x000364000c1e1900 */
.L_x_2647:
[----:B------:R-:W-:Y:S05]  /*26a70*/  BSYNC B0 ;  /* 0x0000000000007941 */ /* 0x000fea0003800000 */
.L_x_2646:
        /* <DEDUP_REMOVED lines=23> */
.L_x_2699:
[----:B------:R-:W-:Y:S02]  /*26bf0*/  ULDC UR4, c[0x0][0xd10] ;  /* 0x0003440000047ab9 */ /* 0x000fe40000000800 */
[----:B------:R-:W-:-:S04]  /*26c00*/  IMAD.U32 R5, RZ, RZ, UR4 ;  /* 0x00000004ff057e24 */ /* 0x000fc8000f8e00ff */
[----:B-1----:R-:W-:-:S04]  /*26c10*/  IMAD R14, R14, R5, RZ ;  /* 0x000000050e0e7224 */ /* 0x002fc800078e02ff */
[----:B----4-:R-:W-:-:S05]  /*26c20*/  IMAD.IADD R7, R6, 0x1, R14 ;  /* 0x0000000106077824 */ /* 0x010fca00078e020e */
[----:B---3--:R-:W-:-:S13]  /*26c30*/  ISETP.GT.AND P0, PT, R7, R4, PT ;  /* 0x000000040700720c */ /* 0x008fda0003f04270 */
[----:B------:R-:W-:Y:S05]  /*26c40*/  @P0 BRA `(.L_x_2649) ;  /* 0x0000000000b40947 */ /* 0x000fea0003800000 */
[----:B------:R-:W1:Y:S02]  /*26c50*/  LDC R0, c[0x0][0xd14] ;  /* 0x00034500ff007b82 */ /* 0x000e640000000800 */
.L_x_2654:
[----:B------:R-:W-:-:S05]  /*26c60*/  VIADD R19, R19, 0x1f ;  /* 0x0000001f13137836 */ /* 0x000fca0000000000 */
[----:B-1----:R-:W-:-:S13]  /*26c70*/  ISETP.GE.AND P0, PT, R19, R0, PT ;  /* 0x000000001300720c */ /* 0x002fda0003f06270 */
[----:B------:R-:W-:Y:S05]  /*26c80*/  @P0 BRA `(.L_x_2650) ;  /* 0x0000000400ec0947 */ /* 0x000fea0003800000 */
[----:B------:R-:W1:Y:S01]  /*26c90*/  S2R R2, SR_TID.X ;  /* 0x0000000000027919 */ /* 0x000e620000002100 */
[----:B------:R-:W-:Y:S01]  /*26ca0*/  BSSY B0, `(.L_x_2651) ;  /* 0x000000a000007945 */ /* 0x000fe20003800000 */
[----:B-1----:R-:W-:Y:S01]  /*26cb0*/  LOP3.LUT R8, R2, 0x1f, RZ, 0xc0, !PT ;  /* 0x0000001f02087812 */ /* 0x002fe200078ec0ff */
[----:B------:R-:W-:-:S03]  /*26cc0*/  IMAD.MOV.U32 R2, RZ, RZ, RZ ;  /* 0x000000ffff027224 */ /* 0x000fc600078e00ff */
[C---:B------:R-:W-:Y:S01]  /*26cd0*/  ISETP.NE.AND P1, PT, R8.reuse, 0x1f, PT ;  /* 0x0000001f0800780c */ /* 0x040fe20003f25270 */
[----:B------:R-:W-:-:S05]  /*26ce0*/  IMAD.IADD R5, R8, 0x1, R19 ;  /* 0x0000000108057824 */ /* 0x000fca00078e0213 */
[----:B------:R-:W-:-:S13]  /*26cf0*/  ISETP.GE.OR P0, PT, R5, R0, !P1 ;  /* 0x000000000500720c */ /* 0x000fda0004f06670 */
[----:B------:R-:W-:Y:S05]  /*26d00*/  @P0 BRA `(.L_x_2652) ;  /* 0x00000000000c0947 */ /* 0x000fea0003800000 */
[----:B0-----:R-:W0:Y:S02]  /*26d10*/  LDC.64 R2, c[0x0][0xd58] ;  /* 0x00035600ff027b82 */ /* 0x001e240000000a00 */
[----:B0-----:R-:W-:-:S06]  /*26d20*/  IMAD.WIDE R2, R5, 0x4, R2 ;  /* 0x0000000405027825 */ /* 0x001fcc00078e0202 */
[----:B------:R1:W5:Y:S02]  /*26d30*/  LDG.E R2, desc[UR54][R2.64] ;  /* 0x0000003602027981 */ /* 0x000364000c1e1900 */
.L_x_2652:
[----:B------:R-:W-:Y:S05]  /*26d40*/  BSYNC B0 ;  /* 0x0000000000007941 */ /* 0x000fea0003800000 */
.L_x_2651:
        /* <DEDUP_REMOVED lines=8> */
[----:B------:R-:W3:Y:S02]  /*26dd0*/  SHFL.UP PT, R14, R13, 0x2, RZ ;  /* 0x044000000d0e7989 */ /* 0x000ee400000e00ff */
[----:B---3--:R-:W-:Y:S02]  /*26de0*/  SEL R14, R14, RZ, P1 ;  /* 0x000000ff0e0e7207 */ /* 0x008fe40000800000 */
[----:B------:R-:W-:-:S03]  /*26df0*/  ISETP.GE.U32.AND P1, PT, R8, 0x8, PT ;  /* 0x000000080800780c */ /* 0x000fc60003f26070 */
[----:B01----:R-:W-:-:S05]  /*26e00*/  IMAD.IADD R3, R13, 0x1, R14 ;  /* 0x000000010d037824 */ /* 0x003fca00078e020e */
        /* <DEDUP_REMOVED lines=11> */
.L_x_2707:
[----:B------:R-:W-:Y:S02]  /*26ec0*/  ULDC UR4, c[0x0][0xd10] ;  /* 0x0003440000047ab9 */ /* 0x000fe40000000800 */
[----:B------:R-:W-:-:S04]  /*26ed0*/  IMAD.U32 R5, RZ, RZ, UR4 ;  /* 0x00000004ff057e24 */ /* 0x000fc8000f8e00ff */
[----:B-1----:R-:W-:-:S04]  /*26ee0*/  IMAD R14, R14, R5, RZ ;  /* 0x000000050e0e7224 */ /* 0x002fc800078e02ff */
[----:B------:R-:W-:-:S05]  /*26ef0*/  IMAD.IADD R7, R14, 0x1, R7 ;  /* 0x000000010e077824 */ /* 0x000fca00078e0207 */
[----:B------:R-:W-:-:S13]  /*26f00*/  ISETP.GT.AND P0, PT, R7, R4, PT ;  /* 0x000000040700720c */ /* 0x000fda0003f04270 */
[----:B------:R-:W-:Y:S05]  /*26f10*/  @!P0 BRA `(.L_x_2654) ;  /* 0xfffffffc00508947 */ /* 0x000fea000383ffff */
.L_x_2649:
[----:B--2---:R-:W-:Y:S01]  /*26f20*/  IMAD.IADD R16, R7, 0x1, -R14 ;  /* 0x0000000107107824 */ /* 0x004fe200078e0a0e */
[----:B------:R-:W-:-:S03]  /*26f30*/  UMOV UR4, 0xffffffff ;  /* 0xffffffff00047882 */ /* 0x000fc60000000000 */
[----:B------:R-:W-:-:S05]  /*26f40*/  IMAD R7, R3, R5, R16 ;  /* 0x0000000503077224 */ /* 0x000fca00078e0210 */
[----:B------:R-:W-:Y:S01]  /*26f50*/  ISETP.GT.AND P6, PT, R7, R4, PT ;  /* 0x000000040700720c */ /* 0x000fe20003fc4270 */
[----:B------:R-:W-:-:S12]  /*26f60*/  BRA.DIV UR4, `(.L_x_2655) ;  /* 0x0000001a04147947 */ /* 0x000fd8000b800000 */
[----:B------:R-:W-:-:S04]  /*26f70*/  VOTE.ANY R7, PT, !P6 ;  /* 0x0000000000077806 */ /* 0x000fc800070e0100 */
[----:B------:R-:W1:Y:S02]  /*26f80*/  POPC R6, R7 ;  /* 0x0000000700067309 */ /* 0x000e640000000000 */
[----:B-1----:R1:W2:Y:S02]  /*26f90*/  SHFL.IDX PT, R17, R2, R6, 0x1f ;  /* 0x00001f0602117589 */ /* 0x0022a400000e0000 */
.L_x_2711:
[----:B------:R-:W-:Y:S01]  /*26fa0*/  ISETP.NE.AND P0, PT, R7, RZ, PT ;  /* 0x000000ff0700720c */ /* 0x000fe20003f05270 */
[----:B------:R-:W-:-:S12]  /*26fb0*/  IMAD.MOV.U32 R14, RZ, RZ, RZ ;  /* 0x000000ffff0e7224 */ /* 0x000fd800078e00ff */
[----:B------:R-:W-:Y:S05]  /*26fc0*/  @!P0 BRA `(.L_x_2656) ;  /* 0x0000000000108947 */ /* 0x000fea0003800000 */
[----:B------:R-:W-:Y:S01]  /*26fd0*/  UMOV UR4, 0xffffffff ;  /* 0xffffffff00047882 */ /* 0x000fe20000000000 */
[----:B------:R-:W-:Y:S02]  /*26fe0*/  VIADD R12, R6, 0xffffffff ;  /* 0xffffffff060c7836 */ /* 0x000fe40000000000 */
[----:B------:R-:W-:Y:S05]  /*26ff0*/  BRA.DIV UR4, `(.L_x_2657) ;  /* 0x0000001a04387947 */ /* 0x000fea000b800000 */
[----:B------:R3:W4:Y:S02]  /*27000*/  SHFL.IDX PT, R14, R3, R12, 0x1f ;  /* 0x00001f0c030e7589 */ /* 0x00072400000e0000 */
.L_x_2656:
[----:B01-3--:R-:W0:Y:S01]  /*27010*/  LDC.64 R2, c[0x0][0xd68] ;  /* 0x00035a00ff027b82 */ /* 0x00be220000000a00 */
[----:B------:R-:W-:-:S04]  /*27020*/  IMAD.IADD R19, R6, 0x1, R19 ;  /* 0x0000000106137824 */ /* 0x000fc800078e0213 */
[----:B0-----:R-:W-:-:S05]  /*27030*/  IMAD.WIDE R2, R19, 0x4, R2 ;  /* 0x0000000413027825 */ /* 0x001fca00078e0202 */
[----:B------:R0:W2:Y:S01]  /*27040*/  LDG.E R8, desc[UR54][R2.64] ;  /* 0x0000003602087981 */ /* 0x0000a2000c1e1900 */
[----:B----4-:R-:W-:Y:S02]  /*27050*/  IMAD R16, R14, R5, R16 ;  /* 0x000000050e107224 */ /* 0x010fe400078e0210 */
[----:B0-----:R-:W-:Y:S02]  /*27060*/  IMAD.MOV.U32 R2, RZ, RZ, RZ ;  /* 0x000000ffff027224 */ /* 0x001fe400078e00ff */
[----:B--2---:R-:W-:-:S05]  /*27070*/  IMAD R6, R17, R8, RZ ;  /* 0x0000000811067224 */ /* 0x004fca00078e02ff */
[----:B------:R-:W-:-:S04]  /*27080*/  IABS R7, R6 ;  /* 0x0000000600077213 */ /* 0x000fc80000000000 */
[----:B------:R-:W0:Y:S08]  /*27090*/  I2F.RP R10, R7 ;  /* 0x00000007000a7306 */ /* 0x000e300000209400 */
[----:B0-----:R-:W0:Y:S02]  /*270a0*/  MUFU.RCP R10, R10 ;  /* 0x0000000a000a7308 */ /* 0x001e240000001000 */
[----:B0-----:R-:W-:-:S06]  /*270b0*/  VIADD R11, R10, 0xffffffe ;  /* 0x0ffffffe0a0b7836 */ /* 0x001fcc0000000000 */
[----:B------:R-:W0:Y:S02]  /*270c0*/  F2I.FTZ.U32.TRUNC.NTZ R3, R11 ;  /* 0x0000000b00037305 */ /* 0x000e24000021f000 */
[----:B0-----:R-:W-:-:S04]  /*270d0*/  IMAD.MOV R12, RZ, RZ, -R3 ;  /* 0x000000ffff0c7224 */ /* 0x001fc800078e0a03 */
[----:B------:R-:W-:-:S04]  /*270e0*/  IMAD R9, R12, R7, RZ ;  /* 0x000000070c097224 */ /* 0x000fc800078e02ff */
        /* <DEDUP_REMOVED lines=27> */
[----:B0-----:R-:W-:Y:S01]  /*272a0*/  VIADD R2, R10, 0xffffffe ;  /* 0x0ffffffe0a027836 */ /* 0x001fe20000000000 */
[----:B------:R-:W-:-:S05]  /*272b0*/  IABS R10, R6 ;  /* 0x00000006000a7213 */ /* 0x000fca0000000000 */
[----:B------:R0:W1:Y:S02]  /*272c0*/  F2I.FTZ.U32.TRUNC.NTZ R3, R2 ;  /* 0x0000000200037305 */ /* 0x000064000021f000 */
[----:B0-----:R-:W-:Y:S02]  /*272d0*/  IMAD.MOV.U32 R2, RZ, RZ, RZ ;  /* 0x000000ffff027224 */ /* 0x001fe400078e00ff */
[----:B-1----:R-:W-:-:S04]  /*272e0*/  IMAD.MOV R7, RZ, RZ, -R3 ;  /* 0x000000ffff077224 */ /* 0x002fc800078e0a03 */
[----:B------:R-:W-:-:S04]  /*272f0*/  IMAD R7, R7, R8, RZ ;  /* 0x0000000807077224 */ /* 0x000fc800078e02ff */
[----:B------:R-:W-:Y:S01]  /*27300*/  IMAD.HI.U32 R3, R3, R7, R2 ;  /* 0x0000000703037227 */ /* 0x000fe200078e0002 */
[-C--:B------:R-:W-:Y:S02]  /*27310*/  IABS R7, R5.reuse ;  /* 0x0000000500077213 */ /* 0x080fe40000000000 */
[----:B------:R-:W-:-:S03]  /*27320*/  LOP3.LUT R2, R6, R5, RZ, 0x3c, !PT ;  /* 0x0000000506027212 */ /* 0x000fc600078e3cff */
[----:B------:R-:W-:Y:S02]  /*27330*/  IMAD.MOV R7, RZ, RZ, -R7 ;  /* 0x000000ffff077224 */ /* 0x000fe400078e0a07 */
        /* <DEDUP_REMOVED lines=16> */
.L_x_2650:
[----:B------:R-:W-:Y:S01]  /*27440*/  UMOV UR4, URZ ;  /* 0x0000003f00047c82 */ /* 0x000fe20008000000 */
[----:B------:R-:W-:Y:S01]  /*27450*/  UMOV UR5, URZ ;  /* 0x0000003f00057c82 */ /* 0x000fe20008000000 */
[----:B------:R-:W-:Y:S01]  /*27460*/  ULDC UR6, c[0x0][0xd14] ;  /* 0x0003450000067ab9 */ /* 0x000fe20000000800 */
[----:B--2---:R-:W-:Y:S02]  /*27470*/  IMAD.MOV.U32 R16, RZ, RZ, R4 ;  /* 0x000000ffff107224 */ /* 0x004fe400078e0004 */
[----:B------:R-:W-:Y:S02]  /*27480*/  IMAD.U32 R17, RZ, RZ, UR4 ;  /* 0x00000004ff117e24 */ /* 0x000fe4000f8e00ff */
[----:B------:R-:W-:Y:S02]  /*27490*/  IMAD.U32 R18, RZ, RZ, UR5 ;  /* 0x00000005ff127e24 */ /* 0x000fe4000f8e00ff */
[----:B------:R-:W-:-:S07]  /*274a0*/  IMAD.U32 R19, RZ, RZ, UR6 ;  /* 0x00000006ff137e24 */ /* 0x000fce000f8e00ff */
.L_x_2658:
[----:B------:R-:W1:Y:S01]  /*274b0*/  S2R R2, SR_TID.X ;  /* 0x0000000000027919 */ /* 0x000e620000002100 */
[----:B------:R-:W-:Y:S05]  /*274c0*/  WARPSYNC.ALL ;  /* 0x0000000000007948 */ /* 0x000fea0003800000 */
[----:B------:R-:W-:Y:S01]  /*274d0*/  BAR.SYNC.DEFER_BLOCKING 0x4, 0x120 ;  /* 0x0104800000007b1d */ /* 0x000fe20000010000 */
[----:B-1----:R-:W-:-:S04]  /*274e0*/  LOP3.LUT R2, R2, 0x1f, RZ, 0xc0, !PT ;  /* 0x0000001f02027812 */ /* 0x002fc800078ec0ff */
        /* <DEDUP_REMOVED lines=8> */
.L_x_2585:
[----:B------:R-:W3:Y:S01]  /*27570*/  S2R R3, SR_CgaCtaId ;  /* 0x0000000000037919 */ /* 0x000ee20000008800 */
[----:B------:R-:W-:Y:S01]  /*27580*/  UIADD3 UR4, UR50, 0x1, URZ ;  /* 0x0000000132047890 */ /* 0x000fe2000fffe03f */
[----:B-1----:R-:W-:-:S03]  /*27590*/  MOV R0, 0x400 ;  /* 0x0000040000007802 */ /* 0x002fc60000000f00 */
[----:B------:R-:W-:-:S04]  /*275a0*/  ULEA.HI UR5, UR4, UR4, URZ, 0x1 ;  /* 0x0000000404057291 */ /* 0x000fc8000f8f083f */
[----:B------:R-:W-:-:S04]  /*275b0*/  ULOP3.LUT UR5, UR5, 0xfffffffe, URZ, 0xc0, !UPT ;  /* 0xfffffffe05057892 */ /* 0x000fc8000f8ec03f */
[----:B------:R-:W-:Y:S01]  /*275c0*/  UIADD3 UR5, UR4, -UR5, URZ ;  /* 0x8000000504057290 */ /* 0x000fe2000fffe03f */
[----:B---3--:R-:W-:-:S05]  /*275d0*/  LEA R0, R3, R0, 0x18 ;  /* 0x0000000003007211 */ /* 0x008fca00078ec0ff */
[----:B------:R-:W-:-:S05]  /*275e0*/  IMAD.U32 R3, RZ, RZ, UR5 ;  /* 0x00000005ff037e24 */ /* 0x000fca000f8e00ff */
[----:B------:R-:W-:-:S04]  /*275f0*/  SHF.L.U32 R3, R3, 0x1f, RZ ;  /* 0x0000001f03037819 */ /* 0x000fc800000006ff */
[----:B------:R-:W1:Y:S02]  /*27600*/  SYNCS.PHASECHK.TRANS64.TRYWAIT P0, [R0+URZ+0x32420], R3 ;  /* 0x03242003000075a7 */ /* 0x000e64000800017f */
[----:B-1----:R-:W-:Y:S05]  /*27610*/  @!P0 BRA `(.L_x_2660) ;  /* 0x0000001000d48947 */ /* 0x002fea0003800000 */
.L_x_2714:
[----:B------:R-:W-:-:S03]  /*27620*/  UMOV UR4, 0xffffffff ;  /* 0xffffffff00047882 */ /* 0x000fc60000000000 */
[----:B------:R-:W-:Y:S05]  /*27630*/  BRA.DIV UR4, `(.L_x_2661) ;  /* 0x0000001204e07947 */ /* 0x000fea000b800000 */
[----:B--2---:R-:W2:Y:S02]  /*27640*/  S2R R2, SR_TID.X ;  /* 0x0000000000027919 */ /* 0x004ea40000002100 */
[----:B--2---:R-:W-:-:S04]  /*27650*/  SHF.R.U32.HI R2, RZ, 0x5, R2 ;  /* 0x00000005ff027819 */ /* 0x004fc80000011602 */
[----:B------:R-:W-:-:S05]  /*27660*/  LOP3.LUT R2, R2, 0x3, RZ, 0xc0, !PT ;  /* 0x0000000302027812 */ /* 0x000fca00078ec0ff */
[----:B------:R2:W3:Y:S02]  /*27670*/  SHFL.IDX PT, R14, R2, RZ, 0x1f ;  /* 0x00001fff020e7589 */ /* 0x0004e400000e0000 */
.L_x_2717:
[----:B---3--:R-:W-:Y:S01]  /*27680*/  ISETP.NE.AND P0, PT, R14, RZ, PT ;  /* 0x000000ff0e00720c */ /* 0x008fe20003f05270 */
[----:B------:R-:W-:-:S12]  /*27690*/  BSSY B0, `(.L_x_2662) ;  /* 0x0000027000007945 */ /* 0x000fd80003800000 */
[----:B------:R-:W-:Y:S05]  /*276a0*/  @P0 BRA `(.L_x_2663) ;  /* 0x0000000000940947 */ /* 0x000fea0003800000 */
[----:B------:R-:W-:-:S03]  /*276b0*/  UMOV UR4, 0xffffffff ;  /* 0xffffffff00047882 */ /* 0x000fc60000000000 */
[----:B------:R-:W-:Y:S05]  /*276c0*/  BRA.DIV UR4, `(.L_x_2664) ;  /* 0x0000001204f07947 */ /* 0x000fea000b800000 */
[----:B------:R-:W-:-:S13]  /*276d0*/  ELECT P6, URZ, PT ;  /* 0x00000000003f782f */ /* 0x000fda00038c0000 */
.L_x_2720:
[----:B------:R-:W-:Y:S05]  /*276e0*/  @!P6 BRA `(.L_x_2663) ;  /* 0x000000000084e947 */ /* 0x000fea0003800000 */
[----:B------:R-:W-:-:S06]  /*276f0*/  ULOP3.LUT UR4, UR48, 0x2, URZ, 0xfc, !UPT ;  /* 0x0000000230047892 */ /* 0x000fcc000f8efc3f */
[----:B--2---:R-:W-:-:S05]  /*27700*/  IMAD.U32 R2, RZ, RZ, UR4 ;  /* 0x00000004ff027e24 */ /* 0x004fca000f8e00ff */
[----:B------:R-:W-:-:S13]  /*27710*/  ISETP.NE.AND P2, PT, R2, 0x3, PT ;  /* 0x000000030200780c */ /* 0x000fda0003f45270 */
[----:B------:R-:W-:Y:S05]  /*27720*/  @!P2 BRA `(.L_x_2665) ;  /* 0x000000000004a947 */ /* 0x000fea0003800000 */
[----:B------:R-:W-:Y:S01]  /*27730*/  BPT.TRAP 0x1 ;  /* 0x000000040000795c */ /* 0x000fe20000300000 */
.L_x_2665:
[----:B-1----:R-:W2:Y:S04]  /*27740*/  LDL R3, [R1+0x470] ;  /* 0x0004700001037983 */ /* 0x002ea80000100800 */
        /* <DEDUP_REMOVED lines=13> */
.L_x_2721:
[----:B------:R-:W2:Y:S02]  /*27820*/  SYNCS.PHASECHK.TRANS64.TRYWAIT P0, [R7+URZ], R2 ;  /* 0x00000002070075a7 */ /* 0x000ea4000800017f */
[----:B--2---:R-:W-:Y:S05]  /*27830*/  @!P0 BRA `(.L_x_2667) ;  /* 0x0000001000c88947 */ /* 0x004fea0003800000 */
.L_x_2722:
[----:B------:R-:W-:Y:S05]  /*27840*/  @!P2 BRA `(.L_x_2668) ;  /* 0x000000000004a947 */ /* 0x000fea0003800000 */
[----:B------:R-:W-:Y:S01]  /*27850*/  BPT.TRAP 0x1 ;  /* 0x000000040000795c */ /* 0x000fe20000300000 */
.L_x_2668:
[----:B------:R-:W3:Y:S01]  /*27860*/  LDL.LU R4, [R1+0x470] ;  /* 0x0004700001047983 */ /* 0x000ee20000300800 */
[----:B------:R-:W-:-:S04]  /*27870*/  VIADD R0, R0, 0x32460 ;  /* 0x0003246000007836 */ /* 0x000fc80000000000 */
[----:B---3--:R-:W-:-:S04]  /*27880*/  IMAD R4, R4, 0x8, R0 ;  /* 0x0000000804047824 */ /* 0x008fc800078e0200 */
[----:B------:R-:W3:Y:S02]  /*27890*/  SYNCS.PHASECHK.TRANS64.TRYWAIT P0, [R4+URZ], R5 ;  /* 0x00000005040075a7 */ /* 0x000ee4000800017f */
[----:B---3--:R-:W-:Y:S05]  /*278a0*/  @!P0 BRA `(.L_x_2669) ;  /* 0x0000001000c08947 */ /* 0x008fea0003800000 */
.L_x_2723:
[----:B------:R-:W-:-:S07]  /*278b0*/  IMAD R3, R3, 0x8, R0 ;  /* 0x0000000803037824 */ /* 0x000fce00078e0200 */
.L_x_2670:
[----:B----4-:R4:W0:Y:S02]  /*278c0*/  SYNCS.PHASECHK.TRANS64.TRYWAIT P0, [R3+URZ], R2 ;  /* 0x00000002030075a7 */ /* 0x010824000800017f */
[----:B0-----:R-:W-:Y:S05]  /*278d0*/  @!P0 NANOSLEEP.SYNCS 0x989680 ;  /* 0x009896800000895d */ /* 0x001fea0003900000 */
[----:B------:R-:W0:Y:S02]  /*278e0*/  @!P0 SYNCS.PHASECHK.TRANS64 P0, [R3+URZ], R2 ;  /* 0x00000002030085a7 */ /* 0x000e24000800007f */
[----:B0-----:R-:W-:Y:S05]  /*278f0*/  @!P0 BRA `(.L_x_2670) ;  /* 0xfffffffc00f08947 */ /* 0x001fea000383ffff */
.L_x_2663:
[----:B------:R-:W-:Y:S05]  /*27900*/  BSYNC B0 ;  /* 0x0000000000007941 */ /* 0x000fea0003800000 */
.L_x_2662:
[----:B------:R-:W-:Y:S05]  /*27910*/  EXIT ;  /* 0x000000000000794d */ /* 0x000fea0003800000 */
.L_x_2464:
[----:B0-----:R-:W-:-:S04]  /*27920*/  IMAD.U32 R7, RZ, RZ, UR44 ;  /* 0x0000002cff077e24 */ /* 0x001fc8000f8e00ff */
[----:B------:R0:W1:Y:S03]  /*27930*/  SYNCS.PHASECHK.TRANS64.TRYWAIT P0, [R7+URZ+0x32400], R0 ;  /* 0x03240000070075a7 */ /* 0x000066000800017f */
[----:B-1----:R-:W-:Y:S05]  /*27940*/  @!P0 NANOSLEEP.SYNCS 0x989680 ;  /* 0x009896800000895d */ /* 0x002fea0003900000 */
[----:B------:R-:W1:Y:S02]  /*27950*/  @!P0 SYNCS.PHASECHK.TRANS64 P0, [R7+URZ+0x32400], R0 ;  /* 0x03240000070085a7 */ /* 0x000e64000800007f */
[----:B-1----:R-:W-:Y:S05]  /*27960*/  @!P0 BRA `(.L_x_2464) ;  /* 0xfffffffc00ec8947 */ /* 0x002fea000383ffff */
[----:B------:R-:W-:Y:S05]  /*27970*/  BRA `(.L_x_2671) ;  /* 0xfffffdb000347947 */ /* 0x000fea000383ffff */
.L_x_2471:
[----:B-1----:R1:W2:Y:S02]  /*27980*/  SYNCS.PHASECHK.TRANS64.TRYWAIT P0, [R20+URZ], R21 ;  /* 0x00000015140075a7 */ /* 0x0022a4000800017f */
[----:B--2---:R-:W-:Y:S05]  /*27990*/  @!P0 NANOSLEEP.SYNCS 0x989680 ;  /* 0x009896800000895d */ /* 0x004fea0003900000 */
[----:B------:R-:W2:Y:S02]  /*279a0*/  @!P0 SYNCS.PHASECHK.TRANS64 P0, [R20+URZ], R21 ;  /* 0x00000015140085a7 */ /* 0x000ea4000800007f */
[----:B--2---:R-:W-:Y:S05]  /*279b0*/  @!P0 BRA `(.L_x_2471) ;  /* 0xfffffffc00f08947 */ /* 0x004fea000383ffff */
[----:B------:R-:W-:Y:S05]  /*279c0*/  BRA `(.L_x_2470) ;  /* 0xfffffdb4003c7947 */ /* 0x000fea000383ffff */
.L_x_2473:
[----:B0-----:R-:W-:-:S04]  /*279d0*/  IMAD.U32 R8, RZ, RZ, UR44 ;  /* 0x0000002cff087e24 */ /* 0x001fc8000f8e00ff */
[----:B------:R0:W1:Y:S03]  /*279e0*/  SYNCS.PHASECHK.TRANS64.TRYWAIT P0, [R8+URZ+0x32410], R7 ;  /* 0x03241007080075a7 */ /* 0x000066000800017f */
[----:B-1----:R-:W-:Y:S05]  /*279f0*/  @!P0 NANOSLEEP.SYNCS 0x989680 ;  /* 0x009896800000895d */ /* 0x002fea0003900000 */
[----:B------:R-:W1:Y:S02]  /*27a00*/  @!P0 SYNCS.PHASECHK.TRANS64 P0, [R8+URZ+0x32410], R7 ;  /* 0x03241007080085a7 */ /* 0x000e64000800007f */
[----:B-1----:R-:W-:Y:S05]  /*27a10*/  @!P0 BRA `(.L_x_2473) ;  /* 0xfffffffc00ec8947 */ /* 0x002fea000383ffff */
[----:B------:R-:W-:Y:S05]  /*27a20*/  BRA `(.L_x_2672) ;  /* 0xfffffdb800107947 */ /* 0x000fea000383ffff */
.L_x_2480:
[----:B-1----:R1:W2:Y:S02]  /*27a30*/  SYNCS.PHASECHK.TRANS64.TRYWAIT P0, [R8+URZ], R9 ;  /* 0x00000009080075a7 */ /* 0x0022a4000800017f */
[----:B--2---:R-:W-:Y:S05]  /*27a40*/  @!P0 NANOSLEEP.SYNCS 0x989680 ;  /* 0x009896800000895d */ /* 0x004fea0003900000 */
[----:B------:R-:W2:Y:S02]  /*27a50*/  @!P0 SYNCS.PHASECHK.TRANS64 P0, [R8+URZ], R9 ;  /* 0x00000009080085a7 */ /* 0x000ea4000800007f */
[----:B--2---:R-:W-:Y:S05]  /*27a60*/  @!P0 BRA `(.L_x_2480) ;  /* 0xfffffffc00f08947 */ /* 0x004fea000383ffff */
[----:B------:R-:W-:Y:S05]  /*27a70*/  BRA `(.L_x_2479) ;  /* 0xfffffdb800547947 */ /* 0x000fea000383ffff */
.L_x_2515:
[----:B0-----:R0:W1:Y:S02]  /*27a80*/  SYNCS.PHASECHK.TRANS64.TRYWAIT P2, [R0+URZ], R3 ;  /* 0x00000003000075a7 */ /* 0x001064000804017f */
[----:B-1----:R-:W-:Y:S05]  /*27a90*/  @!P2 NANOSLEEP.SYNCS 0x989680 ;  /* 0x009896800000a95d */ /* 0x002fea0003900000 */
[----:B------:R-:W1:Y:S02]  /*27aa0*/  @!P2 SYNCS.PHASECHK.TRANS64 P2, [R0+URZ], R3 ;  /* 0x000000030000a5a7 */ /* 0x000e64000804007f */
[----:B-1----:R-:W-:Y:S05]  /*27ab0*/  @!P2 BRA `(.L_x_2515) ;  /* 0xfffffffc00f0a947 */ /* 0x002fea000383ffff */
[----:B------:R-:W-:Y:S05]  /*27ac0*/  BRA `(.L_x_2514) ;  /* 0xfffffe24004c7947 */ /* 0x000fea000383ffff */
.L_x_2522:
[----:B-1----:R1:W2:Y:S02]  /*27ad0*/  SYNCS.PHASECHK.TRANS64.TRYWAIT P2, [R4+URZ], R5 ;  /* 0x00000005040075a7 */ /* 0x0022a4000804017f */
[----:B--2---:R-:W-:Y:S05]  /*27ae0*/  @!P2 NANOSLEEP.SYNCS 0x989680 ;  /* 0x009896800000a95d */ /* 0x004fea0003900000 */
[----:B------:R-:W2:Y:S02]  /*27af0*/  @!P2 SYNCS.PHASECHK.TRANS64 P2, [R4+URZ], R5 ;  /* 0x000000050400a5a7 */ /* 0x000ea4000804007f */
[----:B--2---:R-:W-:Y:S05]  /*27b00*/  @!P2 BRA `(.L_x_2522) ;  /* 0xfffffffc00f0a947 */ /* 0x004fea000383ffff */
[----:B------:R-:W-:Y:S05]  /*27b10*/  BRA `(.L_x_2521) ;  /* 0xfffffe2800707947 */ /* 0x000fea000383ffff */
.L_x_2533:
[----:B-1----:R1:W2:Y:S02]  /*27b20*/  SYNCS.PHASECHK.TRANS64.TRYWAIT P1, [R0+URZ], R7 ;  /* 0x00000007000075a7 */ /* 0x0022a4000802017f */
[----:B--2---:R-:W-:Y:S05]  /*27b30*/  @!P1 NANOSLEEP.SYNCS 0x989680 ;  /* 0x009896800000995d */ /* 0x004fea0003900000 */
[----:B------:R-:W2:Y:S02]  /*27b40*/  @!P1 SYNCS.PHASECHK.TRANS64 P1, [R0+URZ], R7 ;  /* 0x00000007000095a7 */ /* 0x000ea4000802007f */
[----:B--2---:R-:W-:Y:S05]  /*27b50*/  @!P1 BRA `(.L_x_2533) ;  /* 0xfffffffc00f09947 */ /* 0x004fea000383ffff */
[----:B------:R-:W-:Y:S05]  /*27b60*/  BRA `(.L_x_2532) ;  /* 0xfffffec000987947 */ /* 0x000fea000383ffff */
.L_x_2540:
[----:B-1----:R1:W2:Y:S02]  /*27b70*/  SYNCS.PHASECHK.TRANS64.TRYWAIT P1, [R4+URZ], R5 ;  /* 0x00000005040075a7 */ /* 0x0022a4000802017f */
[----:B--2---:R-:W-:Y:S05]  /*27b80*/  @!P1 NANOSLEEP.SYNCS 0x989680 ;  /* 0x009896800000995d */ /* 0x004fea0003900000 */
[----:B------:R-:W2:Y:S02]  /*27b90*/  @!P1 SYNCS.PHASECHK.TRANS64 P1, [R4+URZ], R5 ;  /* 0x00000005040095a7 */ /* 0x000ea4000802007f */
[----:B--2---:R-:W-:Y:S05]  /*27ba0*/  @!P1 BRA `(.L_x_2540) ;  /* 0xfffffffc00f09947 */ /* 0x004fea000383ffff */
[----:B------:R-:W-:Y:S05]  /*27bb0*/  BRA `(.L_x_2539) ;  /* 0xfffffec400bc7947 */ /* 0x000fea000383ffff */
.L_x_2604:
[----:B------:R-:W1:Y:S01]  /*27bc0*/  S2R R5, SR_TID.X ;  /* 0x0000000000057919 */ /* 0x000e620000002100 */
[----:B------:R-:W-:Y:S01]  /*27bd0*/  BSSY B0, `(.L_x_2673) ;  /* 0x000000a000007945 */ /* 0x000fe20003800000 */
[----:B------:R-:W-:Y:S02]  /*27be0*/  IMAD.MOV.U32 R12, RZ, RZ, RZ ;  /* 0x000000ffff0c7224 */ /* 0x000fe400078e00ff */
[----:B0-----:R-:W-:Y:S02]  /*27bf0*/  IMAD.MOV.U32 R11, RZ, RZ, 0x1f ;  /* 0x0000001fff0b7424 */ /* 0x001fe400078e00ff */
[----:B------:R-:W-:Y:S01]  /*27c00*/  IMAD.MOV.U32 R15, RZ, RZ, -0x1 ;  /* 0xffffffffff0f7424 */ /* 0x000fe200078e00ff */
[----:B-1----:R-:W-:-:S04]  /*27c10*/  SHF.R.U32.HI R5, RZ, 0x5, R5 ;  /* 0x00000005ff057819 */ /* 0x002fc80000011605 */
[----:B------:R-:W-:-:S05]  /*27c20*/  LOP3.LUT R5, R5, 0x3, RZ, 0xc0, !PT ;  /* 0x0000000305057812 */ /* 0x000fca00078ec0ff */
[----:B------:R-:W-:-:S07]  /*27c30*/  IMAD.MOV.U32 R13, RZ, RZ, R5 ;  /* 0x000000ffff0d7224 */ /* 0x000fce00078e0005 */
[----:B------:R-:W-:Y:S05]  /*27c40*/  WARPSYNC.COLLECTIVE R15, `(.L_x_2674) ;  /* 0x000000000f087348 */ /* 0x000fea0003c00000 */
[----:B------:R0:W1:Y:S02]  /*27c50*/  SHFL.IDX P6, R14, R13, R12, R11 ;  /* 0x0000000c0d0e7389 */ /* 0x00006400000c000b */
[----:B01----:R-:W-:Y:S01]  /*27c60*/  ENDCOLLECTIVE ;  /* 0x000000000000791b */ /* 0x003fe20003800000 */
.L_x_2674:
[----:B------:R-:W-:Y:S05]  /*27c70*/  BSYNC B0 ;  /* 0x0000000000007941 */ /* 0x000fea0003800000 */
.L_x_2673:
[----:B------:R-:W-:Y:S05]  /*27c80*/  BRA `(.L_x_2675) ;  /* 0xffffffc800007947 */ /* 0x000fea000383ffff */
.L_x_2605:
[----:B------:R-:W-:Y:S01]  /*27c90*/  BSSY B0, `(.L_x_2676) ;  /* 0x0000006000007945 */ /* 0x000fe20003800000 */
[----:B------:R-:W-:-:S07]  /*27ca0*/  IMAD.MOV.U32 R15, RZ, RZ, -0x1 ;  /* 0xffffffffff0f7424 */ /* 0x000fce00078e00ff */
[----:B0-----:R-:W-:Y:S05]  /*27cb0*/  WARPSYNC.COLLECTIVE R15, `(.L_x_2677) ;  /* 0x000000000f0c7348 */ /* 0x001fea0003c00000 */
[----:B------:R-:W-:Y:S02]  /*27cc0*/  ELECT P6, UR62, PT ;  /* 0x00000000003e782f */ /* 0x000fe400038c0000 */
[----:B------:R-:W-:Y:S01]  /*27cd0*/  MOV R14, UR62 ;  /* 0x0000003e000e7c02 */ /* 0x000fe20008000f00 */
[----:B0-----:R-:W-:Y:S10]  /*27ce0*/  ENDCOLLECTIVE ;  /* 0x000000000000791b */ /* 0x001ff40003800000 */
.L_x_2677:
[----:B------:R-:W-:Y:S05]  /*27cf0*/  BSYNC B0 ;  /* 0x0000000000007941 */ /* 0x000fea0003800000 */
.L_x_2676:
[----:B------:R-:W-:Y:S05]  /*27d00*/  BRA `(.L_x_2678) ;  /* 0xffffffc400f07947 */ /* 0x000fea000383ffff */
.L_x_2608:
[----:B0-----:R0:W1:Y:S02]  /*27d10*/  SYNCS.PHASECHK.TRANS64.TRYWAIT P0, [R9+URZ+0x32440], R10 ;  /* 0x0324400a090075a7 */ /* 0x001064000800017f */
[----:B-1----:R-:W-:Y:S05]  /*27d20*/  @!P0 NANOSLEEP.SYNCS 0x989680 ;  /* 0x009896800000895d */ /* 0x002fea0003900000 */
[----:B------:R-:W1:Y:S02]  /*27d30*/  @!P0 SYNCS.PHASECHK.TRANS64 P0, [R9+URZ+0x32440], R10 ;  /* 0x0324400a090085a7 */ /* 0x000e64000800007f */
[----:B-1----:R-:W-:Y:S05]  /*27d40*/  @!P0 BRA `(.L_x_2608) ;  /* 0xfffffffc00f08947 */ /* 0x002fea000383ffff */
[----:B------:R-:W-:Y:S05]  /*27d50*/  BRA `(.L_x_2679) ;  /* 0xffffffc800587947 */ /* 0x000fea000383ffff */
.L_x_2612:
        /* <DEDUP_REMOVED lines=8> */
.L_x_2615:
[----:B0-----:R0:W1:Y:S02]  /*27de0*/  SYNCS.PHASECHK.TRANS64.TRYWAIT P0, [R9+URZ+0x32460], R6 ;  /* 0x03246006090075a7 */ /* 0x001064000800017f */
[----:B-1----:R-:W-:Y:S05]  /*27df0*/  @!P0 NANOSLEEP.SYNCS 0x989680 ;  /* 0x009896800000895d */ /* 0x002fea0003900000 */
[----:B------:R-:W1:Y:S02]  /*27e00*/  @!P0 SYNCS.PHASECHK.TRANS64 P0, [R9+URZ+0x32460], R6 ;  /* 0x03246006090085a7 */ /* 0x000e64000800007f */
[----:B-1----:R-:W-:Y:S05]  /*27e10*/  @!P0 BRA `(.L_x_2615) ;  /* 0xfffffffc00f08947 */ /* 0x002fea000383ffff */
[----:B------:R-:W-:Y:S05]  /*27e20*/  BRA `(.L_x_2681) ;  /* 0xffffffcc00dc7947 */ /* 0x000fea000383ffff */
.L_x_2624:
[----:B-1----:R1:W2:Y:S02]  /*27e30*/  SYNCS.PHASECHK.TRANS64.TRYWAIT P0, [R2+URZ+0x32440], R3 ;  /* 0x03244003020075a7 */ /* 0x0022a4000800017f */
[----:B--2---:R-:W-:Y:S05]  /*27e40*/  @!P0 NANOSLEEP.SYNCS 0x989680 ;  /* 0x009896800000895d */ /* 0x004fea0003900000 */
[----:B------:R-:W2:Y:S02]  /*27e50*/  @!P0 SYNCS.PHASECHK.TRANS64 P0, [R2+URZ+0x32440], R3 ;  /* 0x03244003020085a7 */ /* 0x000ea4000800007f */
[----:B--2---:R-:W-:Y:S05]  /*27e60*/  @!P0 BRA `(.L_x_2624) ;  /* 0xfffffffc00f08947 */ /* 0x004fea000383ffff */
[----:B------:R-:W-:Y:S05]  /*27e70*/  BRA `(.L_x_2682) ;  /* 0xffffffd400607947 */ /* 0x000fea000383ffff */
.L_x_2626:
[----:B--2---:R2:W3:Y:S02]  /*27e80*/  SYNCS.PHASECHK.TRANS64.TRYWAIT P0, [R2+URZ+0x32460], R3 ;  /* 0x03246003020075a7 */ /* 0x0044e4000800017f */
[----:B---3--:R-:W-:Y:S05]  /*27e90*/  @!P0 NANOSLEEP.SYNCS 0x989680 ;  /* 0x009896800000895d */ /* 0x008fea0003900000 */
[----:B------:R-:W3:Y:S02]  /*27ea0*/  @!P0 SYNCS.PHASECHK.TRANS64 P0, [R2+URZ+0x32460], R3 ;  /* 0x03246003020085a7 */ /* 0x000ee4000800007f */
[----:B---3--:R-:W-:Y:S05]  /*27eb0*/  @!P0 BRA `(.L_x_2626) ;  /* 0xfffffffc00f08947 */ /* 0x008fea000383ffff */
[----:B------:R-:W-:Y:S05]  /*27ec0*/  BRA `(.L_x_2683) ;  /* 0xffffffd400d07947 */ /* 0x000fea000383ffff */
.L_x_2631:
[----:B-1----:R1:W2:Y:S02]  /*27ed0*/  SYNCS.PHASECHK.TRANS64.TRYWAIT P0, [R2+URZ+0x32440], R3 ;  /* 0x03244003020075a7 */ /* 0x0022a4000800017f */
[----:B--2---:R-:W-:Y:S05]  /*27ee0*/  @!P0 NANOSLEEP.SYNCS 0x989680 ;  /* 0x009896800000895d */ /* 0x004fea0003900000 */
[----:B------:R-:W2:Y:S02]  /*27ef0*/  @!P0 SYNCS.PHASECHK.TRANS64 P0, [R2+URZ+0x32440], R3 ;  /* 0x03244003020085a7 */ /* 0x000ea4000800007f */
[----:B--2---:R-:W-:Y:S05]  /*27f00*/  @!P0 BRA `(.L_x_2631) ;  /* 0xfffffffc00f08947 */ /* 0x004fea000383ffff */
[----:B------:R-:W-:Y:S05]  /*27f10*/  BRA `(.L_x_2684) ;  /* 0xffffffdc00207947 */ /* 0x000fea000383ffff */
.L_x_2633:
[----:B0-----:R0:W2:Y:S02]  /*27f20*/  SYNCS.PHASECHK.TRANS64.TRYWAIT P1, [R2+URZ+0x32460], R3 ;  /* 0x03246003020075a7 */ /* 0x0010a4000802017f */
[----:B--2---:R-:W-:Y:S05]  /*27f30*/  @!P1 NANOSLEEP.SYNCS 0x989680 ;  /* 0x009896800000995d */ /* 0x004fea0003900000 */
[----:B------:R-:W2:Y:S02]  /*27f40*/  @!P1 SYNCS.PHASECHK.TRANS64 P1, [R2+URZ+0x32460], R3 ;  /* 0x03246003020095a7 */ /* 0x000ea4000802007f */
[----:B--2---:R-:W-:Y:S05]  /*27f50*/  @!P1 BRA `(.L_x_2633) ;  /* 0xfffffffc00f09947 */ /* 0x004fea000383ffff */
[----:B------:R-:W-:Y:S05]  /*27f60*/  BRA `(.L_x_2685) ;  /* 0xffffffdc008c7947 */ /* 0x000fea000383ffff */
.L_x_2638:
[----:B--2---:R2:W3:Y:S02]  /*27f70*/  SYNCS.PHASECHK.TRANS64.TRYWAIT P0, [R2+URZ+0x32440], R3 ;  /* 0x03244003020075a7 */ /* 0x0044e4000800017f */
[----:B---3--:R-:W-:Y:S05]  /*27f80*/  @!P0 NANOSLEEP.SYNCS 0x989680 ;  /* 0x009896800000895d */ /* 0x008fea0003900000 */
[----:B------:R-:W3:Y:S02]  /*27f90*/  @!P0 SYNCS.PHASECHK.TRANS64 P0, [R2+URZ+0x32440], R3 ;  /* 0x03244003020085a7 */ /* 0x000ee4000800007f */
[----:B---3--:R-:W-:Y:S05]  /*27fa0*/  @!P0 BRA `(.L_x_2638) ;  /* 0xfffffffc00f08947 */ /* 0x008fea000383ffff */
[----:B------:R-:W-:Y:S05]  /*27fb0*/  BRA `(.L_x_2686) ;  /* 0xffffffe000b47947 */ /* 0x000fea000383ffff */
.L_x_2640:
[----:B0-----:R0:W1:Y:S02]  /*27fc0*/  SYNCS.PHASECHK.TRANS64.TRYWAIT P1, [R2+URZ+0x32460], R3 ;  /* 0x03246003020075a7 */ /* 0x001064000802017f */
[----:B-1----:R-:W-:Y:S05]  /*27fd0*/  @!P1 NANOSLEEP.SYNCS 0x989680 ;  /* 0x009896800000995d */ /* 0x002fea0003900000 */
[----:B------:R-:W1:Y:S02]  /*27fe0*/  @!P1 SYNCS.PHASECHK.TRANS64 P1, [R2+URZ+0x32460], R3 ;  /* 0x03246003020095a7 */ /* 0x000e64000802007f */
[----:B-1----:R-:W-:Y:S05]  /*27ff0*/  @!P1 BRA `(.L_x_2640) ;  /* 0xfffffffc00f09947 */ /* 0x002fea000383ffff */
[----:B------:R-:W-:Y:S05]  /*28000*/  BRA `(.L_x_2687) ;  /* 0xffffffe400247947 */ /* 0x000fea000383ffff */
.L_x_2645:
[----:B------:R-:W-:Y:S01]  /*28010*/  BSSY B0, `(.L_x_2688) ;  /* 0x0000008000007945 */ /* 0x000fe20003800000 */
[----:B0-----:R-:W-:Y:S02]  /*28020*/  IMAD.MOV.U32 R13, RZ, RZ, R16 ;  /* 0x000000ffff0d7224 */ /* 0x001fe400078e0010 */
[----:B------:R-:W-:Y:S02]  /*28030*/  IMAD.MOV.U32 R12, RZ, RZ, RZ ;  /* 0x000000ffff0c7224 */ /* 0x000fe400078e00ff */
[----:B------:R-:W-:Y:S02]  /*28040*/  IMAD.MOV.U32 R11, RZ, RZ, 0x1f ;  /* 0x0000001fff0b7424 */ /* 0x000fe400078e00ff */
[----:B------:R-:W-:-:S07]  /*28050*/  IMAD.MOV.U32 R15, RZ, RZ, -0x1 ;  /* 0xffffffffff0f7424 */ /* 0x000fce00078e00ff */
[----:B-1----:R-:W-:Y:S05]  /*28060*/  WARPSYNC.COLLECTIVE R15, `(.L_x_2689) ;  /* 0x000000000f087348 */ /* 0x002fea0003c00000 */
[----:B------:R0:W2:Y:S02]  /*28070*/  SHFL.IDX P6, R14, R13, R12, R11 ;  /* 0x0000000c0d0e7389 */ /* 0x0000a400000c000b */
[----:B012---:R-:W-:Y:S01]  /*28080*/  ENDCOLLECTIVE ;  /* 0x000000000000791b */ /* 0x007fe20003800000 */
.L_x_2689:
[----:B------:R-:W-:Y:S05]  /*28090*/  BSYNC B0 ;  /* 0x0000000000007941 */ /* 0x000fea0003800000 */
.L_x_2688:
        /* <DEDUP_REMOVED lines=8> */
.L_x_2690:
[----:B------:R-:W-:Y:S01]  /*28120*/  IMAD.MOV.U32 R6, RZ, RZ, R14 ;  /* 0x000000ffff067224 */ /* 0x000fe200078e000e */
[----:B------:R-:W-:Y:S06]  /*28130*/  BRA `(.L_x_2691) ;  /* 0xffffffe800187947 */ /* 0x000fec000383ffff */
.L_x_2648:
        /* <DEDUP_REMOVED lines=8> */
.L_x_2693:
[----:B------:R-:W-:Y:S05]  /*281c0*/  BSYNC B0 ;  /* 0x0000000000007941 */ /* 0x000fea0003800000 */
.L_x_2692:
        /* <DEDUP_REMOVED lines=10> */
.L_x_2694:
        /* <DEDUP_REMOVED lines=8> */
.L_x_2695:
        /* <DEDUP_REMOVED lines=8> */
.L_x_2696:
        /* <DEDUP_REMOVED lines=8> */
.L_x_2697:
        /* <DEDUP_REMOVED lines=8> */
.L_x_2698:
[----:B------:R-:W-:Y:S05]  /*28470*/  BRA `(.L_x_2699) ;  /* 0xffffffe400dc7947 */ /* 0x000fea000383ffff */
.L_x_2653:
[----:B------:R-:W-:Y:S01]  /*28480*/  BSSY B0, `(.L_x_2700) ;  /* 0x0000008000007945 */ /* 0x000fe20003800000 */
[----:B-----5:R-:W-:Y:S02]  /*28490*/  IMAD.MOV.U32 R13, RZ, RZ, R2 ;  /* 0x000000ffff0d7224 */ /* 0x020fe400078e0002 */
[----:B------:R-:W-:Y:S02]  /*284a0*/  IMAD.MOV.U32 R12, RZ, RZ, 0x1 ;  /* 0x00000001ff0c7424 */ /* 0x000fe400078e00ff */
[----:B------:R-:W-:Y:S02]  /*284b0*/  IMAD.MOV.U32 R11, RZ, RZ, RZ ;  /* 0x000000ffff0b7224 */ /* 0x000fe400078e00ff */
[----:B------:R-:W-:-:S07]  /*284c0*/  IMAD.MOV.U32 R15, RZ, RZ, -0x1 ;  /* 0xffffffffff0f7424 */ /* 0x000fce00078e00ff */
[----:B012---:R-:W-:Y:S05]  /*284d0*/  WARPSYNC.COLLECTIVE R15, `(.L_x_2701) ;  /* 0x000000000f087348 */ /* 0x007fea0003c00000 */
[----:B------:R3:W4:Y:S02]  /*284e0*/  SHFL.UP P6, R14, R13, R12, R11 ;  /* 0x0400000c0d0e7389 */ /* 0x00072400000c000b */
[----:B01234-:R-:W-:Y:S01]  /*284f0*/  ENDCOLLECTIVE ;  /* 0x000000000000791b */ /* 0x01ffe20003800000 */
.L_x_2701:
[----:B------:R-:W-:Y:S05]  /*28500*/  BSYNC B0 ;  /* 0x0000000000007941 */ /* 0x000fea0003800000 */
.L_x_2700:
        /* <DEDUP_REMOVED lines=10> */
.L_x_2702:
        /* <DEDUP_REMOVED lines=8> */
.L_x_2703:
        /* <DEDUP_REMOVED lines=8> */
.L_x_2704:
        /* <DEDUP_REMOVED lines=8> */
.L_x_2705:
        /* <DEDUP_REMOVED lines=8> */
.L_x_2706:
[----:B------:R-:W-:Y:S05]  /*287b0*/  BRA `(.L_x_2707) ;  /* 0xffffffe400c07947 */ /* 0x000fea000383ffff */
.L_x_2655:
[----:B------:R-:W-:Y:S01]  /*287c0*/  BSSY B0, `(.L_x_2708) ;  /* 0x0000006000007945 */ /* 0x000fe20003800000 */
[----:B------:R-:W-:Y:S01]  /*287d0*/  PLOP3.LUT P6, PT, P6, PT, PT, 0x8, 0x0 ;  /* 0x000000000000781c */ /* 0x000fe200037ce170 */
[----:B------:R-:W-:-:S12]  /*287e0*/  IMAD.MOV.U32 R15, RZ, RZ, -0x1 ;  /* 0xffffffffff0f7424 */ /* 0x000fd800078e00ff */
[----:B0-----:R-:W-:Y:S05]  /*287f0*/  WARPSYNC.COLLECTIVE R15, `(.L_x_2709) ;  /* 0x000000000f087348 */ /* 0x001fea0003c00000 */
[----:B------:R-:W-:Y:S01]  /*28800*/  VOTE.ANY R14, PT, P6 ;  /* 0x00000000000e7806 */ /* 0x000fe200030e0100 */
[----:B0-----:R-:W-:Y:S06]  /*28810*/  ENDCOLLECTIVE ;  /* 0x000000000000791b */ /* 0x001fec0003800000 */
.L_x_2709:
[----:B------:R-:W-:Y:S05]  /*28820*/  BSYNC B0 ;  /* 0x0000000000007941 */ /* 0x000fea0003800000 */
.L_x_2708:
        /* <DEDUP_REMOVED lines=9> */
.L_x_2710:
[----:B------:R-:W-:Y:S01]  /*288c0*/  IMAD.MOV.U32 R17, RZ, RZ, R14 ;  /* 0x000000ffff117224 */ /* 0x000fe200078e000e */
[----:B------:R-:W-:Y:S06]  /*288d0*/  BRA `(.L_x_2711) ;  /* 0xffffffe400b07947 */ /* 0x000fec000383ffff */
.L_x_2657:
[----:B------:R-:W-:Y:S01]  /*288e0*/  BSSY B0, `(.L_x_2712) ;  /* 0x0000007000007945 */ /* 0x000fe20003800000 */
[----:B------:R-:W-:Y:S02]  /*288f0*/  IMAD.MOV.U32 R13, RZ, RZ, R3 ;  /* 0x000000ffff0d7224 */ /* 0x000fe400078e0003 */
[----:B------:R-:W-:Y:S02]  /*28900*/  IMAD.MOV.U32 R11, RZ, RZ, 0x1f ;  /* 0x0000001fff0b7424 */ /* 0x000fe400078e00ff */
[----:B------:R-:W-:-:S07]  /*28910*/  IMAD.MOV.U32 R15, RZ, RZ, -0x1 ;  /* 0xffffffffff0f7424 */ /* 0x000fce00078e00ff */
[----:B012---:R-:W-:Y:S05]  /*28920*/  WARPSYNC.COLLECTIVE R15, `(.L_x_2713) ;  /* 0x000000000f087348 */ /* 0x007fea0003c00000 */
[----:B------:R3:W4:Y:S02]  /*28930*/  SHFL.IDX P6, R14, R13, R12, R11 ;  /* 0x0000000c0d0e7389 */ /* 0x00072400000c000b */
[----:B01234-:R-:W-:Y:S01]  /*28940*/  ENDCOLLECTIVE ;  /* 0x000000000000791b */ /* 0x01ffe20003800000 */
.L_x_2713:
[----:B------:R-:W-:Y:S05]  /*28950*/  BSYNC B0 ;  /* 0x0000000000007941 */ /* 0x000fea0003800000 */
.L_x_2712:
[----:B------:R-:W-:Y:S05]  /*28960*/  BRA `(.L_x_2656) ;  /* 0xffffffe400a87947 */ /* 0x000fea000383ffff */
.L_x_2660:
[----:B-1----:R1:W3:Y:S02]  /*28970*/  SYNCS.PHASECHK.TRANS64.TRYWAIT P0, [R0+URZ+0x32420], R3 ;  /* 0x03242003000075a7 */ /* 0x0022e4000800017f */
[----:B---3--:R-:W-:Y:S05]  /*28980*/  @!P0 NANOSLEEP.SYNCS 0x989680 ;  /* 0x009896800000895d */ /* 0x008fea0003900000 */
[----:B------:R-:W3:Y:S02]  /*28990*/  @!P0 SYNCS.PHASECHK.TRANS64 P0, [R0+URZ+0x32420], R3 ;  /* 0x03242003000085a7 */ /* 0x000ee4000800007f */
[----:B---3--:R-:W-:Y:S05]  /*289a0*/  @!P0 BRA `(.L_x_2660) ;  /* 0xfffffffc00f08947 */ /* 0x008fea000383ffff */
[----:B------:R-:W-:Y:S05]  /*289b0*/  BRA `(.L_x_2714) ;  /* 0xffffffec00187947 */ /* 0x000fea000383ffff */
.L_x_2661:
[----:B--2---:R-:W2:Y:S01]  /*289c0*/  S2R R2, SR_TID.X ;  /* 0x0000000000027919 */ /* 0x004ea20000002100 */
[----:B------:R-:W-:Y:S01]  /*289d0*/  BSSY B0, `(.L_x_2715) ;  /* 0x000000a000007945 */ /* 0x000fe20003800000 */
[----:B------:R-:W-:Y:S02]  /*289e0*/  IMAD.MOV.U32 R12, RZ, RZ, RZ ;  /* 0x000000ffff0c7224 */ /* 0x000fe400078e00ff */
[----:B0-----:R-:W-:Y:S02]  /*289f0*/  IMAD.MOV.U32 R11, RZ, RZ, 0x1f ;  /* 0x0000001fff0b7424 */ /* 0x001fe400078e00ff */
[----:B------:R-:W-:Y:S01]  /*28a00*/  IMAD.MOV.U32 R15, RZ, RZ, -0x1 ;  /* 0xffffffffff0f7424 */ /* 0x000fe200078e00ff */
[----:B--2---:R-:W-:-:S04]  /*28a10*/  SHF.R.U32.HI R2, RZ, 0x5, R2 ;  /* 0x00000005ff027819 */ /* 0x004fc80000011602 */
[----:B------:R-:W-:-:S05]  /*28a20*/  LOP3.LUT R2, R2, 0x3, RZ, 0xc0, !PT ;  /* 0x0000000302027812 */ /* 0x000fca00078ec0ff */
[----:B------:R-:W-:-:S07]  /*28a30*/  IMAD.MOV.U32 R13, RZ, RZ, R2 ;  /* 0x000000ffff0d7224 */ /* 0x000fce00078e0002 */
[----:B-1----:R-:W-:Y:S05]  /*28a40*/  WARPSYNC.COLLECTIVE R15, `(.L_x_2716) ;  /* 0x000000000f087348 */ /* 0x002fea0003c00000 */
[----:B------:R0:W2:Y:S02]  /*28a50*/  SHFL.IDX P6, R14, R13, R12, R11 ;  /* 0x0000000c0d0e7389 */ /* 0x0000a400000c000b */
[----:B012---:R-:W-:Y:S01]  /*28a60*/  ENDCOLLECTIVE ;  /* 0x000000000000791b */ /* 0x007fe20003800000 */
.L_x_2716:
[----:B------:R-:W-:Y:S05]  /*28a70*/  BSYNC B0 ;  /* 0x0000000000007941 */ /* 0x000fea0003800000 */
.L_x_2715:
[----:B------:R-:W-:Y:S05]  /*28a80*/  BRA `(.L_x_2717) ;  /* 0xffffffe800fc7947 */ /* 0x000fea000383ffff */
.L_x_2664:
[----:B------:R-:W-:Y:S01]  /*28a90*/  BSSY B1, `(.L_x_2718) ;  /* 0x0000006000017945 */ /* 0x000fe20003800000 */
[----:B------:R-:W-:-:S07]  /*28aa0*/  IMAD.MOV.U32 R15, RZ, RZ, -0x1 ;  /* 0xffffffffff0f7424 */ /* 0x000fce00078e00ff */
[----:B012---:R-:W-:Y:S05]  /*28ab0*/  WARPSYNC.COLLECTIVE R15, `(.L_x_2719) ;  /* 0x000000000f0c7348 */ /* 0x007fea0003c00000 */
[----:B------:R-:W-:Y:S02]  /*28ac0*/  ELECT P6, UR62, PT ;  /* 0x00000000003e782f */ /* 0x000fe400038c0000 */
[----:B------:R-:W-:Y:S01]  /*28ad0*/  MOV R14, UR62 ;  /* 0x0000003e000e7c02 */ /* 0x000fe20008000f00 */
[----:B012---:R-:W-:Y:S10]  /*28ae0*/  ENDCOLLECTIVE ;  /* 0x000000000000791b */ /* 0x007ff40003800000 */
.L_x_2719:
[----:B------:R-:W-:Y:S05]  /*28af0*/  BSYNC B1 ;  /* 0x0000000000017941 */ /* 0x000fea0003800000 */
.L_x_2718:
[----:B------:R-:W-:Y:S05]  /*28b00*/  BRA `(.L_x_2720) ;  /* 0xffffffe800f47947 */ /* 0x000fea000383ffff */
.L_x_2666:
[----:B-1----:R1:W2:Y:S02]  /*28b10*/  SYNCS.PHASECHK.TRANS64.TRYWAIT P0, [R6+URZ], R5 ;  /* 0x00000005060075a7 */ /* 0x0022a4000800017f */
[----:B--2---:R-:W-:Y:S05]  /*28b20*/  @!P0 NANOSLEEP.SYNCS 0x989680 ;  /* 0x009896800000895d */ /* 0x004fea0003900000 */
[----:B------:R-:W2:Y:S02]  /*28b30*/  @!P0 SYNCS.PHASECHK.TRANS64 P0, [R6+URZ], R5 ;  /* 0x00000005060085a7 */ /* 0x000ea4000800007f */
[----:B--2---:R-:W-:Y:S05]  /*28b40*/  @!P0 BRA `(.L_x_2666) ;  /* 0xfffffffc00f08947 */ /* 0x004fea000383ffff */
[----:B------:R-:W-:Y:S05]  /*28b50*/  BRA `(.L_x_2721) ;  /* 0xffffffec00307947 */ /* 0x000fea000383ffff */
.L_x_2667:
[----:B--2---:R2:W3:Y:S02]  /*28b60*/  SYNCS.PHASECHK.TRANS64.TRYWAIT P0, [R7+URZ], R2 ;  /* 0x00000002070075a7 */ /* 0x0044e4000800017f */
[----:B---3--:R-:W-:Y:S05]  /*28b70*/  @!P0 NANOSLEEP.SYNCS 0x989680 ;  /* 0x009896800000895d */ /* 0x008fea0003900000 */
[----:B------:R-:W3:Y:S02]  /*28b80*/  @!P0 SYNCS.PHASECHK.TRANS64 P0, [R7+URZ], R2 ;  /* 0x00000002070085a7 */ /* 0x000ee4000800007f */
[----:B---3--:R-:W-:Y:S05]  /*28b90*/  @!P0 BRA `(.L_x_2667) ;  /* 0xfffffffc00f08947 */ /* 0x008fea000383ffff */
[----:B------:R-:W-:Y:S05]  /*28ba0*/  BRA `(.L_x_2722) ;  /* 0xffffffec00247947 */ /* 0x000fea000383ffff */
.L_x_2669:
[----:B---3--:R3:W4:Y:S02]  /*28bb0*/  SYNCS.PHASECHK.TRANS64.TRYWAIT P0, [R4+URZ], R5 ;  /* 0x00000005040075a7 */ /* 0x008724000800017f */
[----:B----4-:R-:W-:Y:S05]  /*28bc0*/  @!P0 NANOSLEEP.SYNCS 0x989680 ;  /* 0x009896800000895d */ /* 0x010fea0003900000 */
[----:B------:R-:W4:Y:S02]  /*28bd0*/  @!P0 SYNCS.PHASECHK.TRANS64 P0, [R4+URZ], R5 ;  /* 0x00000005040085a7 */ /* 0x000f24000800007f */
[----:B----4-:R-:W-:Y:S05]  /*28be0*/  @!P0 BRA `(.L_x_2669) ;  /* 0xfffffffc00f08947 */ /* 0x010fea000383ffff */
[----:B------:R-:W-:Y:S05]  /*28bf0*/  BRA `(.L_x_2723) ;  /* 0xffffffec002c7947 */ /* 0x000fea000383ffff */
        .type           $_ZN7cutlass13device_kernelIN5flash11enable_sm90INS1_16FlashAttnFwdSm90INS1_25CollectiveMainloopFwdSm90ILi2EN4cute5tupleIJNS5_1CILi1EEES8_S8_EEENS6_IJNS7_ILi128EEENS7_ILi96EEENS7_ILi64EEEEEELi256ENS_10bfloat16_tEfNS_4arch4Sm90ELb0ELb1ELb1ELb1ELb0ELb0ELb1ELb1ELb0ELb0ELb0ELb0EEENS1_21CollectiveEpilogueFwdINS6_IJSA_NS7_ILi256EEESB_EEES9_SE_SG_Li256ELb1ELb0ELb0ELb0EEENS1_36VarlenDynamicPersistentTileSchedulerILi128ELi96ELi256ELi32ELb0ELb0ELb1ELb1ELb0ELb1EEEEEEEEEvNT_6ParamsE$_ZZN5flash25CollectiveMainloopFwdSm90ILi2EN4cute5tupleIJNS1_1CILi1EEES4_S4_EEENS2_IJNS3_ILi128EEENS3_ILi96EEENS3_ILi64EEEEEELi256EN7cutlass10bfloat16_tEfNSA_4arch4Sm90ELb0ELb1ELb1ELb1ELb0ELb0ELb1ELb1ELb0ELb0ELb0ELb0EE3mmaINS_16FlashAttnFwdSm90ISE_NS_21CollectiveEpilogueFwdINS2_IJS6_NS3_ILi256EEES7_EEES5_SB_SD_Li256ELb1ELb0ELb0ELb0EEENS_36VarlenDynamicPersistentTileSchedulerILi128ELi96ELi256ELi32ELb0ELb0ELb1ELb1ELb0ELb1EEEE13SharedStorageENS1_6TensorINS1_11ArrayEngineIfLm128EEENS1_6LayoutINS2_IJNS2_IJNS3_ILi2EEEST_NS3_ILi32EEEEEES4_S4_EEENS2_IJNS2_IJS4_ST_NS3_ILi4EEEEEENS3_ILi0EEESZ_EEEEEEENS_7SoftmaxILi2ELi0EEEEEbRKNSE_6ParamsENSA_25PipelineTmaAsyncNoClusterILi2ENSA_16PipelineTmaAsyncILi2EEEEES1B_RNSA_13PipelineStateILj2EEERT0_RT1_iRiRKNS_16SeqlenInfoQKNewKILb1ELb0EEENS2_IJiiiiEEERT_ENKUliT_T0_T1_E_clIZSF_ISO_S12_S14_EbS17_S1B_S1B_S1E_S1G_S1I_iS1J_S1N_S1O_S1Q_EUlRS1R_iE1_NS3_ILb0EEENS3_ILb1EEEEEDaiS1R_S1S_S1T_,@function
        .size           $_ZN7cutlass13device_kernelIN5flash11enable_sm90INS1_16FlashAttnFwdSm90INS1_25CollectiveMainloopFwdSm90ILi2EN4cute5tupleIJNS5_1CILi1EEES8_S8_EEENS6_IJNS7_ILi128EEENS7_ILi96EEENS7_ILi64EEEEEELi256ENS_10bfloat16_tEfNS_4arch4Sm90ELb0ELb1ELb1ELb1ELb0ELb0ELb1ELb1ELb0ELb0ELb0ELb0EEENS1_21CollectiveEpilogueFwdINS6_IJSA_NS7_ILi256EEESB_EEES9_SE_SG_Li256ELb1ELb0ELb0ELb0EEENS1_36VarlenDynamicPersistentTileSchedulerILi128ELi96ELi256ELi32ELb0ELb0ELb1ELb1ELb0ELb1EEEEEEEEEvNT_6ParamsE$_ZZN5flash25CollectiveMainloopFwdSm90ILi2EN4cute5tupleIJNS1_1CILi1EEES4_S4_EEENS2_IJNS3_ILi128EEENS3_ILi96EEENS3_ILi64EEEEEELi256EN7cutlass10bfloat16_tEfNSA_4arch4Sm90ELb0ELb1ELb1ELb1ELb0ELb0ELb1ELb1ELb0ELb0ELb0ELb0EE3mmaINS_16FlashAttnFwdSm90ISE_NS_21CollectiveEpilogueFwdINS2_IJS6_NS3_ILi256EEES7_EEES5_SB_SD_Li256ELb1ELb0ELb0ELb0EEENS_36VarlenDynamicPersistentTileSchedulerILi128ELi96ELi256ELi32ELb0ELb0ELb1ELb1ELb0ELb1EEEE13SharedStorageENS1_6TensorINS1_11ArrayEngineIfLm128EEENS1_6LayoutINS2_IJNS2_IJNS3_ILi2EEEST_NS3_ILi32EEEEEES4_S4_EEENS2_IJNS2_IJS4_ST_NS3_ILi4EEEEEENS3_ILi0EEESZ_EEEEEEENS_7SoftmaxILi2ELi0EEEEEbRKNSE_6ParamsENSA_25PipelineTmaAsyncNoClusterILi2ENSA_16PipelineTmaAsyncILi2EEEEES1B_RNSA_13PipelineStateILj2EEERT0_RT1_iRiRKNS_16SeqlenInfoQKNewKILb1ELb0EEENS2_IJiiiiEEERT_ENKUliT_T0_T1_E_clIZSF_ISO_S12_S14_EbS17_S1B_S1B_S1E_S1G_S1I_iS1J_S1N_S1O_S1Q_EUlRS1R_iE1_NS3_ILb0EEENS3_ILb1EEEEEDaiS1R_S1S_S1T_,(.L_x_4725 - $_ZN7cutlass13device_kernelIN5flash11enable_sm90INS1_16FlashAttnFwdSm90INS1_25CollectiveMainloopFwdSm90ILi2EN4cute5tupleIJNS5_1CILi1EEES8_S8_EEENS6_IJNS7_ILi128EEENS7_ILi96EEENS7_ILi64EEEEEELi256ENS_10bfloat16_tEfNS_4arch4Sm90ELb0ELb1ELb1ELb1ELb0ELb0ELb1ELb1ELb0ELb0ELb0ELb0EEENS1_21CollectiveEpilogueFwdINS6_IJSA_NS7_ILi256EEESB_EEES9_SE_SG_Li256ELb1ELb0ELb0ELb0EEENS1_36VarlenDynamicPersistentTileSchedulerILi128ELi96ELi256ELi32ELb0ELb0ELb1ELb1ELb0ELb1EEEEEEEEEvNT_6ParamsE$_ZZN5flash25CollectiveMainloopFwdSm90ILi2EN4cute5tupleIJNS1_1CILi1EEES4_S4_EEENS2_IJNS3_ILi128EEENS3_ILi96EEENS3_ILi64EEEEEELi256EN7cutlass10bfloat16_tEfNSA_4arch4Sm90ELb0ELb1ELb1ELb1ELb0ELb0ELb1ELb1ELb0ELb0ELb0ELb0EE3mmaINS_16FlashAttnFwdSm90ISE_NS_21CollectiveEpilogueFwdINS2_IJS6_NS3_ILi256EEES7_EEES5_SB_SD_Li256ELb1ELb0ELb0ELb0EEENS_36VarlenDynamicPersistentTileSchedulerILi128ELi96ELi256ELi32ELb0ELb0ELb1ELb1ELb0ELb1EEEE13SharedStorageENS1_6TensorINS1_11ArrayEngineIfLm128EEENS1_6LayoutINS2_IJNS2_IJNS3_ILi2EEEST_NS3_ILi32EEEEEES4_S4_EEENS2_IJNS2_IJS4_ST_NS3_ILi4EEEEEENS3_ILi0EEESZ_EEEEEEENS_7SoftmaxILi2ELi0EEEEEbRKNSE_6ParamsENSA_25PipelineTmaAsyncNoClusterILi2ENSA_16PipelineTmaAsyncILi2EEEEES1B_RNSA_13PipelineStateILj2EEERT0_RT1_iRiRKNS_16SeqlenInfoQKNewKILb1ELb0EEENS2_IJiiiiEEERT_ENKUliT_T0_T1_E_clIZSF_ISO_S12_S14_EbS17_S1B_S1B_S1E_S1G_S1I_iS1J_S1N_S1O_S1Q_EUlRS1R_iE1_NS3_ILb0EEENS3_ILb1EEEEEDaiS1R_S1S_S1T_)
$_ZN7cutlass13device_kernelIN5flash11enable_sm90INS1_16FlashAttnFwdSm90INS1_25CollectiveMainloopFwdSm90ILi2EN4cute5tupleIJNS5_1CILi1EEES8_S8_EEENS6_IJNS7_ILi128EEENS7_ILi96EEENS7_ILi64EEEEEELi256ENS_10bfloat16_tEfNS_4arch4Sm90ELb0ELb1ELb1ELb1ELb0ELb0ELb1ELb1ELb0ELb0ELb0ELb0EEENS1_21CollectiveEpilogueFwdINS6_IJSA_NS7_ILi256EEESB_EEES9_SE_SG_Li256ELb1ELb0ELb0ELb0EEENS1_36VarlenDynamicPersistentTileSchedulerILi128ELi96ELi256ELi32ELb0ELb0ELb1ELb1ELb0ELb1EEEEEEEEEvNT_6ParamsE$_ZZN5flash25CollectiveMainloopFwdSm90ILi2EN4cute5tupleIJNS1_1CILi1EEES4_S4_EEENS2_IJNS3_ILi128EEENS3_ILi96EEENS3_ILi64EEEEEELi256EN7cutlass10bfloat16_tEfNSA_4arch4Sm90ELb0ELb1ELb1ELb1ELb0ELb0ELb1ELb1ELb0ELb0ELb0ELb0EE3mmaINS_16FlashAttnFwdSm90ISE_NS_21CollectiveEpilogueFwdINS2_IJS6_NS3_ILi256EEES7_EEES5_SB_SD_Li256ELb1ELb0ELb0ELb0EEENS_36VarlenDynamicPersistentTileSchedulerILi128ELi96ELi256ELi32ELb0ELb0ELb1ELb1ELb0ELb1EEEE13SharedStorageENS1_6TensorINS1_11ArrayEngineIfLm128EEENS1_6LayoutINS2_IJNS2_IJNS3_ILi2EEEST_NS3_ILi32EEEEEES4_S4_EEENS2_IJNS2_IJS4_ST_NS3_ILi4EEEEEENS3_ILi0EEESZ_EEEEEEENS_7SoftmaxILi2ELi0EEEEEbRKNSE_6ParamsENSA_25PipelineTmaAsyncNoClusterILi2ENSA_16PipelineTmaAsyncILi2EEEEES1B_RNSA_13PipelineStateILj2EEERT0_RT1_iRiRKNS_16SeqlenInfoQKNewKILb1ELb0EEENS2_IJiiiiEEERT_ENKUliT_T0_T1_E_clIZSF_ISO_S12_S14_EbS17_S1B_S1B_S1E_S1G_S1I_iS1J_S1N_S1O_S1Q_EUlRS1R_iE1_NS3_ILb0EEENS3_ILb1EEEEEDaiS1R_S1S_S1T_:
[----:B------:R-:W-:Y:S05]  /*28c00*/  YIELD ;  /* 0x0000000000007946 */ /* 0x000fea0003800000 */
[----:B------:R-:W-:Y:S02]  /*28c10*/  ULDC UR4, c[0x0][0x20] ;  /* 0x0000080000047ab9 */ /* 0x000fe40000000800 */
[----:B------:R-:W-:-:S05]  /*28c20*/  VIADD R0, R0, -UR4 ;  /* 0x8000000400007c36 */ /* 0x000fca0008000000 */
[----:B------:R-:W2:Y:S01]  /*28c30*/  LDL.64 R2, [R0] ;  /* 0x0000000000027983 */ /* 0x000ea20000100a00 */
[----:B------:R-:W0:Y:S02]  /*28c40*/  LDC.64 R4, c[0x0][0x208] ;  /* 0x00008200ff047b82 */ /* 0x000e240000000a00 */
[----:B0-----:R-:W-:Y:S02]  /*28c50*/  R2UR UR4, R4 ;  /* 0x00000000040472ca */ /* 0x001fe400000e0000 */
        /* <DEDUP_REMOVED lines=35> */
[----:B0-----:R1:W5:Y:S01]  /*28e90*/  LD.E R11, desc[UR6][R6.64+0x4] ;  /* 0x00000406060b7980 */ /* 0x001362000c101900 */
[----:B--2---:R-:W-:-:S04]  /*28ea0*/  LOP3.LUT R14, R14, 0x1, RZ, 0xfc, !PT ;  /* 0x000000010e0e7812 */ /* 0x004fc800078efcff */
[----:B------:R-:W-:-:S13]  /*28eb0*/  ISETP.NE.AND P1, PT, R14, 0x3, PT ;  /* 0x000000030e00780c */ /* 0x000fda0003f25270 */
[----:B-1----:R-:W-:Y:S05]  /*28ec0*/  @!P1 BRA `(.L_x_2725) ;  /* 0x0000000000049947 */ /* 0x002fea0003800000 */
[----:B------:R-:W-:Y:S01]  /*28ed0*/  BPT.TRAP 0x1 ;  /* 0x000000040000795c */ /* 0x000fe20000300000 */
.L_x_2725:
[----:B------:R-:W-:Y:S05]  /*28ee0*/  BSYNC B3 ;  /* 0x0000000000037941 */ /* 0x000fea0003800000 */
.L_x_2724:
[----:B------:R-:W-:Y:S02]  /*28ef0*/  R2UR UR4, R4 ;  /* 0x00000000040472ca */ /* 0x000fe400000e0000 */
[----:B------:R-:W-:-:S13]  /*28f00*/  R2UR UR5, R5 ;  /* 0x00000000050572ca */ /* 0x000fda00000e0000 */
[----:B------:R-:W2:Y:S01]  /*28f10*/  LD.E.64 R2, desc[UR4][R8.64+0x8] ;  /* 0x0000080408027980 */ /* 0x000ea2000c101b00 */
[----:B-----5:R-:W-:Y:S02]  /*28f20*/  SHF.L.U32 R13, R11, 0x1f, RZ ;  /* 0x0000001f0b0d7819 */ /* 0x020fe400000006ff */
[----:B--2---:R-:W-:-:S05]  /*28f30*/  MOV R3, R2 ;  /* 0x0000000200037202 */ /* 0x004fca0000000f00 */
[----:B------:R-:W-:-:S04]  /*28f40*/  IMAD R12, R12, 0x8, R3 ;  /* 0x000000080c0c7824 */ /* 0x000fc800078e0203 */
[----:B------:R0:W1:Y:S01]  /*28f50*/  SYNCS.PHASECHK.TRANS64.TRYWAIT P1, [R12+URZ], R13 ;  /* 0x0000000d0c0075a7 */ /* 0x000062000802017f */
[----:B------:R-:W2:Y:S01]  /*28f60*/  LD.E R11, desc[UR4][R8.64+0x1c] ;  /* 0x00001c04080b7980 */ /* 0x000ea2000c101900 */
[----:B------:R-:W-:Y:S02]  /*28f70*/  R2UR UR6, R4 ;  /* 0x00000000040672ca */ /* 0x000fe400000e0000 */
[----:B------:R-:W-:Y:S01]  /*28f80*/  R2UR UR7, R5 ;  /* 0x00000000050772ca */ /* 0x000fe200000e0000 */
[----:B------:R0:W5:Y:S01]  /*28f90*/  LD.E R2, desc[UR4][R6.64] ;  /* 0x0000000406027980 */ /* 0x000162000c101900 */
[----:B------:R-:W-:Y:S11]  /*28fa0*/  BSSY B3, `(.L_x_2726) ;  /* 0x0000006000037945 */ /* 0x000ff60003800000 */
[----:B------:R0:W5:Y:S01]  /*28fb0*/  LD.E R3, desc[UR6][R6.64+0x4] ;  /* 0x0000040606037980 */ /* 0x000162000c101900 */
[----:B--2---:R-:W-:-:S04]  /*28fc0*/  LOP3.LUT R11, R11, 0x1, RZ, 0xfc, !PT ;  /* 0x000000010b0b7812 */ /* 0x004fc800078efcff */
[----:B------:R-:W-:-:S13]  /*28fd0*/  ISETP.NE.AND P2, PT, R11, 0x3, PT ;  /* 0x000000030b00780c */ /* 0x000fda0003f45270 */
[----:B01----:R-:W-:Y:S05]  /*28fe0*/  @!P2 BRA `(.L_x_2727) ;  /* 0x000000000004a947 */ /* 0x003fea0003800000 */
[----:B------:R-:W-:Y:S01]  /*28ff0*/  BPT.TRAP 0x1 ;  /* 0x000000040000795c */ /* 0x000fe20000300000 */
.L_x_2727:
[----:B------:R-:W-:Y:S05]  /*29000*/  BSYNC B3 ;  /* 0x0000000000037941 */ /* 0x000fea0003800000 */
.L_x_2726:
        /* <DEDUP_REMOVED lines=8> */
[----:B------:R-:W0:Y:S02]  /*29090*/  SYNCS.PHASECHK.TRANS64.TRYWAIT P1, [R2+URZ], R3 ;  /* 0x00000003020075a7 */ /* 0x000e24000802017f */
[----:B0-----:R-:W-:Y:S05]  /*290a0*/  @!P1 BRA `(.L_x_2730) ;  /* 0x000001b400a49947 */ /* 0x001fea0003800000 */
.L_x_2729:
[----:B------:R-:W-:Y:S05]  /*290b0*/  BSYNC B3 ;  /* 0x0000000000037941 */ /* 0x000fea0003800000 */
.L_x_2728:
[----:B------:R-:W2:Y:S04]  /*290c0*/  LDL.64 R8, [R0] ;  /* 0x0000000000087983 */ /* 0x000ea80000100a00 */
[----:B------:R-:W3:Y:S01]  /*290d0*/  LDL.64 R6, [R0+0x28] ;  /* 0x0000280000067983 */ /* 0x000ee20000100a00 */
[C---:B------:R-:W-:Y:S02]  /*290e0*/  R2UR UR6, R4.reuse ;  /* 0x00000000040672ca */ /* 0x040fe400000e0000 */
[C---:B------:R-:W-:Y:S01]  /*290f0*/  R2UR UR7, R5.reuse ;  /* 0x00000000050772ca */ /* 0x040fe200000e0000 */
[----:B0----5:R-:W4:Y:S01]  /*29100*/  LDL.64 R2, [R0+0x20] ;  /* 0x0000200000027983 */ /* 0x021f220000100a00 */
        /* <DEDUP_REMOVED lines=85> */
[----:B0-----:R-:W-:Y:S05]  /*29660*/  @!P1 BRA `(.L_x_2732) ;  /* 0x0000000000049947 */ /* 0x001fea0003800000 */
[----:B------:R-:W-:Y:S01]  /*29670*/  BPT.TRAP 0x1 ;  /* 0x000000040000795c */ /* 0x000fe20000300000 */
.L_x_2732:
[----:B------:R-:W-:Y:S05]  /*29680*/  BSYNC B3 ;  /* 0x0000000000037941 */ /* 0x000fea0003800000 */
.L_x_2731:
        /* <DEDUP_REMOVED lines=17> */
.L_x_2734:
[----:B------:R-:W-:Y:S05]  /*297a0*/  BSYNC B3 ;  /* 0x0000000000037941 */ /* 0x000fea0003800000 */
.L_x_2733:
        /* <DEDUP_REMOVED lines=10> */
.L_x_2736:
[----:B------:R-:W-:Y:S05]  /*29850*/  BSYNC B3 ;  /* 0x0000000000037941 */ /* 0x000fea0003800000 */
.L_x_2735:
[----:B------:R-:W2:Y:S04]  /*29860*/  LDL.64 R12, [R0] ;  /* 0x00000000000c7983 */ /* 0x000ea80000100a00 */
[----:B------:R-:W3:Y:S01]  /*29870*/  LDL.64 R6, [R0+0x58] ;  /* 0x0000580000067983 */ /* 0x000ee20000100a00 */
[C---:B------:R-:W-:Y:S02]  /*29880*/  R2UR UR6, R4.reuse ;  /* 0x00000000040672ca */ /* 0x040fe400000e0000 */
[C---:B------:R-:W-:Y:S01]  /*29890*/  R2UR UR7, R5.reuse ;  /* 0x00000000050772ca */ /* 0x040fe200000e0000 */
[----:B------:R-:W4:Y:S01]  /*298a0*/  LDL.64 R2, [R0+0x48] ;  /* 0x0000480000027983 */ /* 0x000f220000100a00 */
[C---:B------:R-:W-:Y:S02]  /*298b0*/  R2UR UR4, R4.reuse ;  /* 0x00000000040472ca */ /* 0x040fe400000e0000 */
[C---:B------:R-:W-:Y:S01]  /*298c0*/  R2UR UR5, R5.reuse ;  /* 0x00000000050572ca */ /* 0x040fe200000e0000 */
[----:B0----5:R-:W4:Y:S08]  /*298d0*/  LDL.64 R8, [R0+0x50] ;  /* 0x0000500000087983 */ /* 0x021f300000100a00 */
[----:B--2---:R-:W2:Y:S04]  /*298e0*/  LD.E R11, desc[UR6][R12.64] ;  /* 0x000000060c0b7980 */ /* 0x004ea8000c101900 */
[----:B---3--:R-:W2:Y:S01]  /*298f0*/  LD.E.64 R6, desc[UR4][R6.64] ;  /* 0x0000000406067980 */ /* 0x008ea2000c101b00 */
[----:B------:R-:W-:Y:S05]  /*29900*/  WARPSYNC.ALL ;  /* 0x0000000000007948 */ /* 0x000fea0003800000 */
[----:B------:R-:W-:Y:S01]  /*29910*/  R2UR UR6, R4 ;  /* 0x00000000040672ca */ /* 0x000fe200000e0000 */
[----:B------:R-:W3:Y:S01]  /*29920*/  LDL.LU R18, [R1+0x470] ;  /* 0x0004700001127983 */ /* 0x000ee20000300800 */
[----:B------:R-:W-:-:S02]  /*29930*/  R2UR UR7, R5 ;  /* 0x00000000050772ca */ /* 0x000fc400000e0000 */
[----:B------:R-:W-:Y:S01]  /*29940*/  R2UR UR4, R4 ;  /* 0x00000000040472ca */ /* 0x000fe200000e0000 */
[----:B------:R-:W3:Y:S01]  /*29950*/  LDL R20, [R1+0x474] ;  /* 0x0004740001147983 */ /* 0x000ee20000100800 */
[----:B------:R-:W-:-:S03]  /*29960*/  R2UR UR5, R5 ;  /* 0x00000000050572ca */ /* 0x000fc600000e0000 */
[----:B------:R-:W3:Y:S06]  /*29970*/  LDL R19, [R1+0x478] ;  /* 0x0004780001137983 */ /* 0x000eec0000100800 */
[----:B----4-:R-:W4:Y:S04]  /*29980*/  LD.E R14, desc[UR6][R2.64] ;  /* 0x00000006020e7980 */ /* 0x010f28000c101900 */
[----:B------:R-:W3:Y:S01]  /*29990*/  LD.E.64 R12, desc[UR4][R8.64] ;  /* 0x00000004080c7980 */ /* 0x000ee2000c101b00 */
[----:B--2---:R-:W-:Y:S01]  /*299a0*/  IMAD R6, R11, 0xc00, R6 ;  /* 0x00000c000b067824 */ /* 0x004fe200078e0206 */
[----:B------:R-:W-:Y:S01]  /*299b0*/  R2UR UR7, R7 ;  /* 0x00000000070772ca */ /* 0x000fe200000e0000 */
[----:B------:R-:W-:Y:S01]  /*299c0*/  WARPGROUP.ARRIVE ;  /* 0x00000000000079c5 */ /* 0x000fe20000000000 */
        /* <DEDUP_REMOVED lines=14> */
[----:B------:R-:W-:Y:S01]  /*29ab0*/  WARPGROUP.ARRIVE ;  /* 0x00000000000079c5 */ /* 0x000fe20000000000 */
[----:B------:R-:W-:Y:S01]  /*29ac0*/  IMAD.MOV.U32 R15, RZ, RZ, R7 ;  /* 0x000000ffff0f7224 */ /* 0x000fe200078e0007 */
[----:B------:R-:W-:-:S02]  /*29ad0*/  R2UR UR8, R4 ;  /* 0x00000000040872ca */ /* 0x000fc400000e0000 */
[----:B------:R-:W-:Y:S02]  /*29ae0*/  R2UR UR6, R14 ;  /* 0x000000000e0672ca */ /* 0x000fe400000e0000 */
        /* <DEDUP_REMOVED lines=222> */
[----:B------:R-:W0:Y:S01]  /*2a8d0*/  S2R R197, SR_TID.X ;  /* 0x0000000000c57919 */ /* 0x000e220000002100 */
[----:B------:R-:W-:Y:S02]  /*2a8e0*/  R2UR UR8, R4 ;  /* 0x00000000040872ca */ /* 0x000fe400000e0000 */
[----:B------:R-:W-:Y:S02]  /*2a8f0*/  R2UR UR6, R12 ;  /* 0x000000000c0672ca */ /* 0x000fe400000e0000 */
[----:B------:R-:W-:Y:S02]  /*2a900*/  R2UR UR7, R13 ;  /* 0x000000000d0772ca */ /* 0x000fe400000e0000 */
[----:B------:R-:W-:Y:S02]  /*2a910*/  R2UR UR9, R5 ;  /* 0x00000000050972ca */ /* 0x000fe400000e0000 */
[----:B------:R-:W-:Y:S02]  /*2a920*/  LOP3.LUT R18, R18, 0xfff7ffff, RZ, 0xc0, !PT ;  /* 0xfff7ffff12127812 */ /* 0x000fe400078ec0ff */
[----:B0-----:R-:W-:Y:S01]  /*2a930*/  LOP3.LUT P2, RZ, R197, 0x7f, RZ, 0xc0, !PT ;  /* 0x0000007fc5ff7812 */ /* 0x001fe2000784c0ff */
[----:B--2---:R-:W-:-:S02]  /*2a940*/  VIADD R6, R8, 0xc06 ;  /* 0x00000c0608067836 */ /* 0x004fc40000000000 */
[----:B------:R-:W-:Y:S01]  /*2a950*/  IMAD.MOV.U32 R7, RZ, RZ, R9 ;  /* 0x000000ffff077224 */ /* 0x000fe200078e0009 */
[----:B------:R-:W-:Y:S02]  /*2a960*/  SHF.R.U32.HI R11, RZ, 0x7, R197 ;  /* 0x00000007ff0b7819 */ /* 0x000fe400000116c5 */
[----:B------:R-:W-:Y:S02]  /*2a970*/  R2UR UR4, R6 ;  /* 0x00000000060472ca */ /* 0x000fe400000e0000 */
[----:B------:R-:W-:-:S05]  /*2a980*/  R2UR UR5, R7 ;  /* 0x00000000070572ca */ /* 0x000fca00000e0000 */
[----:B------:R-:W-:-:S08]  /*2a990*/  @P2 LOP3.LUT R18, R18, 0x80000, RZ, 0xfc, !PT ;  /* 0x0008000012122812 */ /* 0x000fd000078efcff */
[----:B------:R-:W-:Y:S03]  /*2a9a0*/  HGMMA.64x96x16.F32.BF16 R24, gdesc[UR4], R24, gsb0 ;  /* 0x01600000041879f0 */ /* 0x000fe60008001818 */
[----:B------:R-:W-:Y:S02]  /*2a9b0*/  WARPGROUP.DEPBAR.LE gsb0, 0x0 ;  /* 0x00008000000079c5 */ /* 0x000fe40000010000 */
[----:B------:R0:W-:Y:S04]  /*2a9c0*/  ST.E desc[UR8][R2.64], R189 ;  /* 0x000000bd02007985 */ /* 0x0001e8000c101908 */
[----:B------:R-:W2:Y:S04]  /*2a9d0*/  @!P2 LDL.64 R6, [R0+0x18] ;  /* 0x000018000006a983 */ /* 0x000ea80000100a00 */
[----:B------:R-:W3:Y:S01]  /*2a9e0*/  @!P2 LDL.64 R8, [R0] ;  /* 0x000000000008a983 */ /* 0x000ee20000100a00 */
[----:B------:R-:W-:-:S02]  /*2a9f0*/  @!P2 R2UR UR4, R4 ;  /* 0x000000000404a2ca */ /* 0x000fc400000e0000 */
[C---:B------:R-:W-:Y:S01]  /*2aa00*/  @!P2 R2UR UR5, R5.reuse ;  /* 0x000000000505a2ca */ /* 0x040fe200000e0000 */
[----:B------:R1:W-:Y:S01]  /*2aa10*/  STL [R1+0x470], R18 ;  /* 0x0004701201007387 */ /* 0x0003e20000100800 */
[----:B------:R-:W-:Y:S02]  /*2aa20*/  @!P2 R2UR UR6, R4 ;  /* 0x000000000406a2ca */ /* 0x000fe400000e0000 */
[----:B------:R-:W-:Y:S02]  /*2aa30*/  @!P2 R2UR UR7, R5 ;  /* 0x000000000507a2ca */ /* 0x000fe400000e0000 */
[----:B------:R-:W-:-:S05]  /*2aa40*/  IADD3 R11, -R11, 0xb, RZ ;  /* 0x0000000b0b0b7810 */ /* 0x000fca0007ffe1ff */
[----:B------:R4:W-:Y:S06]  /*2aa50*/  BAR.ARV R11, 0x100 ;  /* 0x0004000b0000751d */ /* 0x0009ec0000002000 */
[----:B--2---:R-:W2:Y:S04]  /*2aa60*/  @!P2 LD.E.64 R6, desc[UR4][R6.64+0x30] ;  /* 0x000030040606a980 */ /* 0x004ea8000c101b00 */
[----:B---3--:R-:W0:Y:S01]  /*2aa70*/  @!P2 LD.E R8, desc[UR6][R8.64] ;  /* 0x000000060808a980 */ /* 0x008e22000c101900 */
[----:B--2---:R-:W-:-:S05]  /*2aa80*/  @!P2 MOV R13, R6 ;  /* 0x00000006000da202 */ /* 0x004fca0000000f00 */
[----:B0-----:R-:W-:-:S05]  /*2aa90*/  @!P2 IMAD R2, R8, 0x8, R13 ;  /* 0x000000080802a824 */ /* 0x001fca00078e020d */
[----:B------:R-:W-:-:S04]  /*2aaa0*/  @!P2 PRMT R2, RZ, 0x654, R2 ;  /* 0x00000654ff02a816 */ /* 0x000fc80000000002 */
[----:B------:R0:W-:Y:S02]  /*2aab0*/  @!P2 SYNCS.ARRIVE.TRANS64.RED.A1T0 RZ, [R2+URZ], RZ ;  /* 0x000000ff02ffa9a7 */ /* 0x0001e4000810043f */
[----:B0-----:R-:W2:Y:S01]  /*2aac0*/  LDL.64 R2, [R0+0x68] ;  /* 0x0000680000027983 */ /* 0x001ea20000100a00 */
[----:B------:R-:W-:Y:S02]  /*2aad0*/  R2UR UR4, R4 ;  /* 0x00000000040472ca */ /* 0x000fe400000e0000 */
[----:B------:R-:W-:-:S13]  /*2aae0*/  R2UR UR5, R5 ;  /* 0x00000000050572ca */ /* 0x000fda00000e0000 */
[----:B--2---:R-:W1:Y:S01]  /*2aaf0*/  LD.E.64 R2, desc[UR4][R2.64] ;  /* 0x0000000402027980 */ /* 0x004e62000c101b00 */
[C---:B------:R-:W-:Y:S02]  /*2ab00*/  R2UR UR4, R4.reuse ;  /* 0x00000000040472ca */ /* 0x040fe400000e0000 */
[C---:B------:R-:W-:Y:S01]  /*2ab10*/  R2UR UR5, R5.reuse ;  /* 0x00000000050572ca */ /* 0x040fe200000e0000 */
[----:B------:R-:W-:Y:S01]  /*2ab20*/  IMAD.MOV.U32 R23, RZ, RZ, R157 ;  /* 0x000000ffff177224 */ /* 0x000fe200078e009d */
[C---:B------:R-:W-:Y:S02]  /*2ab30*/  R2UR UR8, R4.reuse ;  /* 0x00000000040872ca */ /* 0x040fe400000e0000 */
[C---:B------:R-:W-:Y:S01]  /*2ab40*/  R2UR UR9, R5.reuse ;  /* 0x00000000050972ca */ /* 0x040fe200000e0000 */
[----:B------:R-:W-:Y:S01]  /*2ab50*/  IMAD.MOV.U32 R8, RZ, RZ, R19 ;  /* 0x000000ffff087224 */ /* 0x000fe200078e0013 */
[----:B------:R-:W-:Y:S01]  /*2ab60*/  R2UR UR12, R4 ;  /* 0x00000000040c72ca */ /* 0x000fe200000e0000 */
[----:B------:R-:W-:Y:S01]  /*2ab70*/  IMAD.MOV.U32 R9, RZ, RZ, R20 ;  /* 0x000000ffff097224 */ /* 0x000fe200078e0014 */
[----:B------:R-:W-:-:S02]  /*2ab80*/  R2UR UR13, R5 ;  /* 0x00000000050d72ca */ /* 0x000fc400000e0000 */
[----:B------:R-:W-:Y:S02]  /*2ab90*/  R2UR UR6, R4 ;  /* 0x00000000040672ca */ /* 0x000fe400000e0000 */
[----:B------:R-:W-:-:S05]  /*2aba0*/  R2UR UR7, R5 ;  /* 0x00000000050772ca */ /* 0x000fca00000e0000 */
[----:B------:R0:W2:Y:S01]  /*2abb0*/  LD.E R78, desc[UR8][R8.64] ;  /* 0x00000008084e7980 */ /* 0x0000a2000c101900 */
[C---:B------:R-:W-:Y:S02]  /*2abc0*/  R2UR UR8, R4.reuse ;  /* 0x00000000040872ca */ /* 0x040fe400000e0000 */
[C---:B------:R-:W-:Y:S02]  /*2abd0*/  R2UR UR9, R5.reuse ;  /* 0x00000000050972ca */ /* 0x040fe400000e0000 */
[C---:B------:R-:W-:Y:S02]  /*2abe0*/  R2UR UR10, R4.reuse ;  /* 0x00000000040a72ca */ /* 0x040fe400000e0000 */
[----:B------:R-:W-:Y:S01]  /*2abf0*/  R2UR UR11, R5 ;  /* 0x00000000050b72ca */ /* 0x000fe200000e0000 */
[----:B------:R-:W3:Y:S08]  /*2ac00*/  LD.E R6, desc[UR6][R22.64+0x4] ;  /* 0x0000040616067980 */ /* 0x000ef0000c101900 */
[----:B------:R-:W3:Y:S04]  /*2ac10*/  LD.E R77, desc[UR8][R22.64+0xc] ;  /* 0x00000c08164d7980 */ /* 0x000ee8000c101900 */
[----:B------:R-:W4:Y:S04]  /*2ac20*/  LD.E R79, desc[UR10][R22.64+0x14] ;  /* 0x0000140a164f7980 */ /* 0x000f28000c101900 */
[----:B-1----:R-:W2:Y:S01]  /*2ac30*/  LD.E R18, desc[UR4][R2.64] ;  /* 0x0000000402127980 */ /* 0x002ea2000c101900 */
[----:B------:R-:W-:-:S02]  /*2ac40*/  R2UR UR4, R4 ;  /* 0x00000000040472ca */ /* 0x000fc400000e0000 */
[----:B------:R-:W-:Y:S01]  /*2ac50*/  R2UR UR5, R5 ;  /* 0x00000000050572ca */ /* 0x000fe200000e0000 */
[----:B------:R-:W3:-:S12]  /*2ac60*/  LD.E R3, desc[UR12][R22.64+0x18] ;  /* 0x0000180c16037980 */ /* 0x000ed8000c101900 */
[----:B------:R-:W3:Y:S01]  /*2ac70*/  LD.E R75, desc[UR4][R22.64] ;  /* 0x00000004164b7980 */ /* 0x000ee2000c101900 */
[----:B------:R-:W-:Y:S02]  /*2ac80*/  R2UR UR4, R4 ;  /* 0x00000000040472ca */ /* 0x000fe400000e0000 */
[----:B------:R-:W-:-:S13]  /*2ac90*/  R2UR UR5, R5 ;  /* 0x00000000050572ca */ /* 0x000fda00000e0000 */
[----:B------:R-:W3:Y:S01]  /*2aca0*/  LD.E R7, desc[UR4][R22.64+0x8] ;  /* 0x0000080416077980 */ /* 0x000ee2000c101900 */
[----:B------:R-:W-:Y:S02]  /*2acb0*/  R2UR UR4, R4 ;  /* 0x00000000040472ca */ /* 0x000fe400000e0000 */
[----:B------:R-:W-:-:S13]  /*2acc0*/  R2UR UR5, R5 ;  /* 0x00000000050572ca */ /* 0x000fda00000e0000 */
[----:B------:R-:W3:Y:S01]  /*2acd0*/  LD.E R76, desc[UR4][R22.64+0x10] ;  /* 0x00001004164c7980 */ /* 0x000ee2000c101900 */
[----:B------:R-:W-:Y:S01]  /*2ace0*/  BSSY B3, `(.L_x_2738) ;  /* 0x00000a5000037945 */ /* 0x000fe20003800000 */
[----:B----4-:R-:W-:Y:S02]  /*2acf0*/  IMAD R79, R10, -0x60, R79 ;  /* 0xffffffa00a4f7824 */ /* 0x010fe400078e024f */
[-C--:B--2---:R-:W-:Y:S01]  /*2ad00*/  FMUL.FTZ R20, R49, R18.reuse ;  /* 0x0000001231147220 */ /* 0x084fe20000410000 */
[----:B------:R-:W-:-:S03]  /*2ad10*/  FMUL.FTZ R73, R43, R18 ;  /* 0x000000122b497220 */ /* 0x000fc60000410000 */
[----:B------:R1:W2:Y:S01]  /*2ad20*/  MUFU.TANH R43, R20 ;  /* 0x00000014002b7308 */ /* 0x0002a20000002400 */
[-C--:B------:R-:W-:Y:S01]  /*2ad30*/  FMUL.FTZ R32, R32, R18.reuse ;  /* 0x0000001220207220 */ /* 0x080fe20000410000 */
[----:B-1----:R-:W-:-:S06]  /*2ad40*/  FMUL.FTZ R20, R57, R18 ;  /* 0x0000001239147220 */ /* 0x002fcc0000410000 */
[----:B------:R3:W1:Y:S01]  /*2ad50*/  MUFU.TANH R84, R20 ;  /* 0x0000001400547308 */ /* 0x0006620000002400 */
[----:B------:R-:W-:Y:S01]  /*2ad60*/  FMUL.FTZ R19, R48, R18 ;  /* 0x0000001230137220 */ /* 0x000fe20000410000 */
[----:B---3--:R-:W-:-:S06]  /*2ad70*/  SHF.R.S32.HI R20, RZ, 0x1f, R75 ;  /* 0x0000001fff147819 */ /* 0x008fcc000001144b */
[----:B------:R3:W4:Y:S01]  /*2ad80*/  MUFU.TANH R80, R32 ;  /* 0x0000002000507308 */ /* 0x0007220000002400 */
[----:B------:R-:W-:Y:S01]  /*2ad90*/  LEA.HI R20, R20, R75, RZ, 0x7 ;  /* 0x0000004b14147211 */ /* 0x000fe200078f38ff */
[----:B------:R-:W-:-:S03]  /*2ada0*/  FMUL.FTZ R72, R42, R18 ;  /* 0x000000122a487220 */ /* 0x000fc60000410000 */
[----:B---3--:R-:W-:-:S03]  /*2adb0*/  LOP3.LUT R32, R20, 0xffffff80, RZ, 0xc0, !PT ;  /* 0xffffff8014207812 */ /* 0x008fc600078ec0ff */
[----:B------:R3:W0:Y:S02]  /*2adc0*/  MUFU.TANH R42, R19 ;  /* 0x00000013002a7308 */ /* 0x0006240000002400 */
[----:B------:R-:W-:Y:S02]  /*2add0*/  IMAD.IADD R32, R75, 0x1, -R32 ;  /* 0x000000014b207824 */ /* 0x000fe400078e0a20 */
[-C--:B------:R-:W-:Y:S01]  /*2ade0*/  FMUL.FTZ R21, R52, R18.reuse ;  /* 0x0000001234157220 */ /* 0x080fe20000410000 */
[----:B---3--:R-:W-:-:S04]  /*2adf0*/  FMUL.FTZ R19, R56, R18 ;  /* 0x0000001238137220 */ /* 0x008fc80000410000 */
[----:B------:R3:W1:Y:S01]  /*2ae00*/  MUFU.TANH R83, R19 ;  /* 0x0000001300537308 */ /* 0x0006620000002400 */
[----:B------:R-:W-:Y:S01]  /*2ae10*/  FMUL.FTZ R12, R31, R18 ;  /* 0x000000121f0c7220 */ /* 0x000fe20000410000 */
[----:B---3--:R-:W-:-:S06]  /*2ae20*/  SHF.R.S32.HI R19, RZ, 0x1f, R32 ;  /* 0x0000001fff137819 */ /* 0x008fcc0000011420 */
[----:B------:R3:W1:Y:S01]  /*2ae30*/  MUFU.TANH R82, R21 ;  /* 0x0000001500527308 */ /* 0x0006620000002400 */
[----:B0-----:R-:W-:Y:S01]  /*2ae40*/  FMUL.FTZ R8, R24, R18 ;  /* 0x0000001218087220 */ /* 0x001fe20000410000 */
[----:B---3--:R-:W-:-:S04]  /*2ae50*/  LEA.HI R21, R19, R32, RZ, 0x2 ;  /* 0x0000002013157211 */ /* 0x008fc800078f10ff */
[----:B------:R-:W-:Y:S01]  /*2ae60*/  LOP3.LUT R31, R21, 0x7ffffffc, RZ, 0xc0, !PT ;  /* 0x7ffffffc151f7812 */ /* 0x000fe200078ec0ff */
[----:B------:R-:W-:Y:S01]  /*2ae70*/  FMUL.FTZ R24, R34, R18 ;  /* 0x0000001222187220 */ /* 0x000fe20000410000 */
[----:B------:R-:W-:Y:S02]  /*2ae80*/  LEA.HI R19, R19, R32, RZ, 0x5 ;  /* 0x0000002013137211 */ /* 0x000fe400078f28ff */
[----:B------:R-:W-:Y:S01]  /*2ae90*/  SHF.R.S32.HI R34, RZ, 0x1f, R21 ;  /* 0x0000001fff227819 */ /* 0x000fe20000011415 */
[----:B------:R-:W-:Y:S01]  /*2aea0*/  IMAD.IADD R32, R32, 0x1, -R31 ;  /* 0x0000000120207824 */ /* 0x000fe200078e0a1f */
[----:B------:R-:W-:Y:S01]  /*2aeb0*/  SHF.R.S32.HI R31, RZ, 0x2, R21 ;  /* 0x00000002ff1f7819 */ /* 0x000fe20000011415 */
[----:B------:R-:W-:Y:S01]  /*2aec0*/  FMUL.FTZ R33, R33, R18 ;  /* 0x0000001221217220 */ /* 0x000fe20000410000 */
[----:B------:R-:W-:Y:S02]  /*2aed0*/  SHF.R.S32.HI R21, RZ, 0x5, R19 ;  /* 0x00000005ff157819 */ /* 0x000fe40000011413 */
[----:B------:R-:W-:-:S02]  /*2aee0*/  SHF.R.S32.HI R19, RZ, 0x7, R20 ;  /* 0x00000007ff137819 */ /* 0x000fc40000011414 */
[----:B------:R-:W-:Y:S01]  /*2aef0*/  LEA.HI R34, R34, R31, RZ, 0x3 ;  /* 0x0000001f22227211 */ /* 0x000fe200078f18ff */
[----:B------:R0:W3:Y:S01]  /*2af00*/  MUFU.TANH R81, R33 ;  /* 0x0000002100517308 */ /* 0x0000e20000002400 */
        /* <DEDUP_REMOVED lines=10> */
[----:B0-----:R-:W-:Y:S01]  /*2afb0*/  IMAD R33, R78, 0x8, R21 ;  /* 0x000000084e217824 */ /* 0x001fe200078e0215 */
[----:B------:R-:W-:Y:S01]  /*2afc0*/  LEA.HI R20, R20, R19, RZ, 0x1 ;  /* 0x0000001314147211 */ /* 0x000fe200078f08ff */
        /* <DEDUP_REMOVED lines=23> */
[----:B------:R-:W-:Y:S01]  /*2b140*/  LOP3.LUT R34, R34, 0xfffffff8, RZ, 0xc0, !PT ;  /* 0xfffffff822227812 */ /* 0x000fe200078ec0ff */
[----:B------:R-:W-:-:S02]  /*2b150*/  IMAD R21, R10, -0x60, R7 ;  /* 0xffffffa00a157824 */ /* 0x000fc400078e0207 */
[-C--:B------:R-:W-:Y:S01]  /*2b160*/  FMUL.FTZ R50, R71, R18.reuse ;  /* 0x0000001247327220 */ /* 0x080fe20000410000 */
[-C--:B------:R-:W-:Y:S01]  /*2b170*/  FMUL.FTZ R40, R40, R18.reuse ;  /* 0x0000001228287220 */ /* 0x080fe20000410000 */
[----:B------:R-:W-:Y:S01]  /*2b180*/  FMUL.FTZ R41, R41, R18 ;  /* 0x0000001229297220 */ /* 0x000fe20000410000 */
[----:B------:R-:W-:Y:S02]  /*2b190*/  LOP3.LUT R20, R20, 0x3fffffe, RZ, 0xc0, !PT ;  /* 0x03fffffe14147812 */ /* 0x000fe400078ec0ff */
[----:B------:R-:W-:Y:S01]  /*2b1a0*/  ISETP.GE.AND P1, PT, R3, 0x1, PT ;  /* 0x000000010300780c */ /* 0x000fe20003f26270 */
[----:B------:R-:W-:Y:S01]  /*2b1b0*/  IMAD.IADD R34, R31, 0x1, -R34 ;  /* 0x000000011f227824 */ /* 0x000fe200078e0a22 */
[----:B------:R-:W-:Y:S01]  /*2b1c0*/  IADD3 R21, -R6, 0x1, R21 ;  /* 0x0000000106157810 */ /* 0x000fe20007ffe115 */
[----:B------:R-:W0:Y:S01]  /*2b1d0*/  MUFU.TANH R8, R8 ;  /* 0x0000000800087308 */ /* 0x000e220000002400 */
[----:B------:R-:W-:Y:S01]  /*2b1e0*/  IMAD.IADD R20, R19, 0x1, -R20 ;  /* 0x0000000113147824 */ /* 0x000fe200078e0a14 */
[----:B------:R-:W-:Y:S01]  /*2b1f0*/  LOP3.LUT R18, RZ, R77, RZ, 0x33, !PT ;  /* 0x0000004dff127212 */ /* 0x000fe200078e33ff */
[----:B------:R-:W-:-:S05]  /*2b200*/  IMAD.U32 R19, R33, 0x10, R34 ;  /* 0x0000001021137824 */ /* 0x000fca00078e0022 */
[----:B------:R-:W0:Y:S01]  /*2b210*/  MUFU.TANH R13, R13 ;  /* 0x0000000d000d7308 */ /* 0x000e220000002400 */
[----:B------:R-:W-:-:S07]  /*2b220*/  IMAD R21, R32, -0x2, R21 ;  /* 0xfffffffe20157824 */ /* 0x000fce00078e0215 */
[----:B------:R-:W0:Y:S01]  /*2b230*/  MUFU.TANH R2, R2 ;  /* 0x0000000200027308 */ /* 0x000e220000002400 */
[----:B------:R-:W-:-:S07]  /*2b240*/  IMAD R54, R20, 0x40, R19 ;  /* 0x0000004014367824 */ /* 0x000fce00078e0213 */
        /* <DEDUP_REMOVED lines=12> */
[----:B------:R0:W0:Y:S08]  /*2b310*/  MUFU.TANH R39, R41 ;  /* 0x0000002900277308 */ /* 0x0000300000002400 */
        /* <DEDUP_REMOVED lines=25> */
[----:B------:R-:W-:-:S02]  /*2b4b0*/  IMAD R19, R10, -0x60, RZ ;  /* 0xffffffa00a137824 */ /* 0x000fc400078e02ff */
[C---:B------:R-:W-:Y:S02]  /*2b4c0*/  IMAD.IADD R63, R21.reuse, 0x1, R76 ;  /* 0x00000001153f7824 */ /* 0x040fe400078e024c */
[----:B------:R-:W-:Y:S02]  /*2b4d0*/  IMAD.IADD R67, R21, 0x1, R18 ;  /* 0x0000000115437824 */ /* 0x000fe400078e0212 */
[----:B------:R-:W-:Y:S02]  /*2b4e0*/  IMAD R62, R32, -0x2, R19 ;  /* 0xfffffffe203e7824 */ /* 0x000fe400078e0213 */
[--C-:B------:R-:W-:Y:S02]  /*2b4f0*/  IMAD.IADD R58, R63, 0x1, R54.reuse ;  /* 0x000000013f3a7824 */ /* 0x100fe400078e0236 */
[----:B------:R-:W-:Y:S01]  /*2b500*/  IMAD.IADD R59, R67, 0x1, R54 ;  /* 0x00000001433b7824 */ /* 0x000fe200078e0236 */
[----:B-1234-:R-:W-:Y:S06]  /*2b510*/  @!P1 BRA `(.L_x_2739) ;  /* 0x0000000000849947 */ /* 0x01efec0003800000 */
        /* <DEDUP_REMOVED lines=16> */
.L_x_2743:
[----:B------:R-:W-:Y:S05]  /*2b620*/  BSYNC B5 ;  /* 0x0000000000057941 */ /* 0x000fea0003800000 */
.L_x_2742:
[----:B------:R-:W-:Y:S01]  /*2b630*/  LOP3.LUT R18, RZ, R18, RZ, 0x33, !PT ;  /* 0x00000012ff127212 */ /* 0x000fe200078e33ff */
[----:B------:R-:W-:Y:S06]  /*2b640*/  BRA `(.L_x_2744) ;  /* 0x0000000000287947 */ /* 0x000fec0003800000 */
.L_x_2741:
        /* <DEDUP_REMOVED lines=10> */
.L_x_2744:
[----:B------:R-:W-:Y:S05]  /*2b6f0*/  BSYNC B4 ;  /* 0x0000000000047941 */ /* 0x000fea0003800000 */
.L_x_2740:
[----:B------:R-:W-:-:S05]  /*2b700*/  IMAD R18, R3, R18, R62 ;  /* 0x0000001203127224 */ /* 0x000fca00078e023e */
[----:B------:R-:W-:Y:S02]  /*2b710*/  VIMNMX R59, R59, R18, !PT ;  /* 0x000000123b3b7248 */ /* 0x000fe40007fe0100 */
[----:B------:R-:W-:-:S07]  /*2b720*/  VIADDMNMX R58, R18, R3, R58, PT ;  /* 0x00000003123a7246 */ /* 0x000fce000380013a */
.L_x_2739:
[----:B------:R-:W-:Y:S05]  /*2b730*/  BSYNC B3 ;  /* 0x0000000000037941 */ /* 0x000fea0003800000 */
.L_x_2738:
[C---:B------:R-:W-:Y:S01]  /*2b740*/  ISETP.GE.AND P2, PT, R79.reuse, 0x9, PT ;  /* 0x000000094f00780c */ /* 0x040fe20003f46270 */
[----:B------:R-:W-:Y:S01]  /*2b750*/  VIADD R54, R54, 0x8 ;  /* 0x0000000836367836 */ /* 0x000fe20000000000 */
[----:B------:R-:W-:Y:S01]  /*2b760*/  ISETP.GE.AND P1, PT, R79, 0x2, PT ;  /* 0x000000024f00780c */ /* 0x000fe20003f26270 */
[----:B------:R-:W-:Y:S01]  /*2b770*/  BSSY B3, `(.L_x_2745) ;  /* 0x0000097000037945 */ /* 0x000fe20003800000 */
[C---:B------:R-:W-:Y:S02]  /*2b780*/  ISETP.GT.AND P3, PT, R59.reuse, 0x8, !P2 ;  /* 0x000000083b00780c */ /* 0x040fe40005764270 */
[----:B------:R-:W-:Y:S02]  /*2b790*/  ISETP.GT.AND P4, PT, R59, 0x1, !P1 ;  /* 0x000000013b00780c */ /* 0x000fe40004f84270 */
[----:B------:R-:W-:Y:S02]  /*2b7a0*/  ISETP.LT.OR P3, PT, R58, 0x9, P3 ;  /* 0x000000093a00780c */ /* 0x000fe40001f61670 */
[----:B------:R-:W-:-:S02]  /*2b7b0*/  ISETP.GE.AND P5, PT, R79, 0xa, PT ;  /* 0x0000000a4f00780c */ /* 0x000fc40003fa6270 */
[----:B0-----:R-:W-:Y:S02]  /*2b7c0*/  FSEL R32, R14, -INF , !P3 ;  /* 0xff8000000e207808 */ /* 0x001fe40005800000 */
[C---:B------:R-:W-:Y:S02]  /*2b7d0*/  ISETP.LT.OR P4, PT, R58.reuse, 0x2, P4 ;  /* 0x000000023a00780c */ /* 0x040fe40002781670 */
        /* <DEDUP_REMOVED lines=127> */
.L_x_2750:
[----:B------:R-:W-:Y:S05]  /*2bfd0*/  BSYNC B5 ;  /* 0x0000000000057941 */ /* 0x000fea0003800000 */
.L_x_2749:
[----:B------:R-:W-:Y:S01]  /*2bfe0*/  LOP3.LUT R6, RZ, R6, RZ, 0x33, !PT ;  /* 0x00000006ff067212 */ /* 0x000fe200078e33ff */
[----:B------:R-:W-:Y:S06]  /*2bff0*/  BRA `(.L_x_2751) ;  /* 0x0000000000287947 */ /* 0x000fec0003800000 */
.L_x_2748:
        /* <DEDUP_REMOVED lines=10> */
.L_x_2751:
[----:B------:R-:W-:Y:S05]  /*2c0a0*/  BSYNC B4 ;  /* 0x0000000000047941 */ /* 0x000fea0003800000 */
.L_x_2747:
[----:B------:R-:W-:-:S05]  /*2c0b0*/  IMAD R6, R3, R6, R62 ;  /* 0x0000000603067224 */ /* 0x000fca00078e023e */
[----:B------:R-:W-:Y:S02]  /*2c0c0*/  VIADDMNMX R58, R6, R3, R58, PT ;  /* 0x00000003063a7246 */ /* 0x000fe4000380013a */
[----:B------:R-:W-:-:S07]  /*2c0d0*/  VIMNMX R59, R59, R6, !PT ;  /* 0x000000063b3b7248 */ /* 0x000fce0007fe0100 */
.L_x_2746:
[----:B------:R-:W-:Y:S05]  /*2c0e0*/  BSYNC B3 ;  /* 0x0000000000037941 */ /* 0x000fea0003800000 */
.L_x_2745:
        /* <DEDUP_REMOVED lines=76> */
[----:B------:R-:W-:Y:S02]  /*2c5b0*/  ISETP.LT.OR P1, PT, R58, 0x1, P1 ;  /* 0x000000013a00780c */ /* 0x000fe40000f21670 */
[----:B------:R-:W-:Y:S02]  /*2c5c0*/  ISETP.NE.AND P6, PT, R64, RZ, PT ;  /* 0x000000ff4000720c */ /* 0x000fe40003fc5270 */
[----:B------:R-:W-:Y:S02]  /*2c5d0*/  FSEL R56, R2, -INF , !P1 ;  /* 0xff80000002387808 */ /* 0x000fe40004800000 */
[----:B--2---:R-:W2:Y:S01]  /*2c5e0*/  LD.E.64 R2, desc[UR4][R6.64] ;  /* 0x0000000406027980 */ /* 0x004ea2000c101b00 */
[----:B------:R-:W-:-:S02]  /*2c5f0*/  ISETP.GT.AND P1, PT, R59, 0x49, !P2 ;  /* 0x000000493b00780c */ /* 0x000fc40005724270 */
[C---:B------:R-:W-:Y:S02]  /*2c600*/  ISETP.GT.AND P3, PT, R59.reuse, 0x50, !P3 ;  /* 0x000000503b00780c */ /* 0x040fe40005f64270 */
[C---:B------:R-:W-:Y:S02]  /*2c610*/  ISETP.GT.AND P4, PT, R59.reuse, 0x51, !P4 ;  /* 0x000000513b00780c */ /* 0x040fe40006784270 */
[C---:B------:R-:W-:Y:S02]  /*2c620*/  ISETP.GT.AND P5, PT, R59.reuse, 0x58, !P5 ;  /* 0x000000583b00780c */ /* 0x040fe40006fa4270 */
[----:B------:R-:W-:Y:S02]  /*2c630*/  ISETP.GT.AND P2, PT, R59, 0x59, !P6 ;  /* 0x000000593b00780c */ /* 0x000fe40007744270 */
[C---:B------:R-:W-:Y:S02]  /*2c640*/  ISETP.LT.OR P1, PT, R58.reuse, 0x4a, P1 ;  /* 0x0000004a3a00780c */ /* 0x040fe40000f21670 */
[----:B------:R-:W-:-:S02]  /*2c650*/  ISETP.LT.OR P3, PT, R58, 0x51, P3 ;  /* 0x000000513a00780c */ /* 0x000fc40001f61670 */
[----:B------:R-:W-:Y:S02]  /*2c660*/  FSEL R26, R26, -INF , !P1 ;  /* 0xff8000001a1a7808 */ /* 0x000fe40004800000 */
[C---:B------:R-:W-:Y:S02]  /*2c670*/  ISETP.LT.OR P4, PT, R58.reuse, 0x52, P4 ;  /* 0x000000523a00780c */ /* 0x040fe40002781670 */
[----:B------:R-:W-:Y:S02]  /*2c680*/  FSEL R27, R27, -INF , !P3 ;  /* 0xff8000001b1b7808 */ /* 0x000fe40005800000 */
[C---:B------:R-:W-:Y:S02]  /*2c690*/  ISETP.LT.OR P5, PT, R58.reuse, 0x59, P5 ;  /* 0x000000593a00780c */ /* 0x040fe40002fa1670 */
[----:B------:R-:W-:Y:S02]  /*2c6a0*/  FSEL R29, R29, -INF , !P4 ;  /* 0xff8000001d1d7808 */ /* 0x000fe40006000000 */
[----:B------:R-:W-:-:S02]  /*2c6b0*/  ISETP.LT.OR P2, PT, R58, 0x5a, P2 ;  /* 0x0000005a3a00780c */ /* 0x000fc40001741670 */
[----:B------:R-:W-:Y:S02]  /*2c6c0*/  FSEL R47, R47, -INF , !P5 ;  /* 0xff8000002f2f7808 */ /* 0x000fe40006800000 */
[----:B------:R-:W-:Y:S02]  /*2c6d0*/  R2UR UR6, R4 ;  /* 0x00000000040672ca */ /* 0x000fe400000e0000 */
[----:B------:R-:W-:Y:S02]  /*2c6e0*/  R2UR UR7, R5 ;  /* 0x00000000050772ca */ /* 0x000fe400000e0000 */
[----:B------:R-:W-:-:S11]  /*2c6f0*/  FSEL R50, R50, -INF , !P2 ;  /* 0xff80000032327808 */ /* 0x000fd60005000000 */
[----:B------:R-:W3:Y:S01]  /*2c700*/  LD.E R65, desc[UR6][R6.64+0x14] ;  /* 0x0000140606417980 */ /* 0x000ee2000c101900 */
        /* <DEDUP_REMOVED lines=48> */
[----:B------:R-:W-:-:S03]  /*2ca10*/  FMNMX.FTZ R59, R50, R59, !PT ;  /* 0x0000003b323b7209 */ /* 0x000fc60007810000 */
[----:B------:R-:W0:Y:S04]  /*2ca20*/  SHFL.BFLY PT, R9, R58, 0x2, 0x1f ;  /* 0x0c401f003a097f89 */ /* 0x000e2800000e0000 */
[----:B------:R1:W-:Y:S04]  /*2ca30*/  ST.E.64 desc[UR4][R6.64], R58 ;  /* 0x0000003a06007985 */ /* 0x0003e8000c101b04 */
[----:B------:R-:W4:Y:S01]  /*2ca40*/  LD.E R66, desc[UR6][R6.64+0x4] ;  /* 0x0000040606427980 */ /* 0x000f22000c101900 */
[----:B0-----:R-:W-:-:S03]  /*2ca50*/  FMNMX.FTZ R9, R58, R9, !PT ;  /* 0x000000093a097209 */ /* 0x001fc60007810000 */
[----:B-1----:R-:W5:Y:S04]  /*2ca60*/  LD.E R58, desc[UR4][R6.64+0x10] ;  /* 0x00001004063a7980 */ /* 0x002f68000c101900 */
[----:B------:R-:W0:Y:S02]  /*2ca70*/  SHFL.BFLY PT, R24, R9, 0x1, 0x1f ;  /* 0x0c201f0009187f89 */ /* 0x000e2400000e0000 */
[----:B0-----:R-:W-:-:S05]  /*2ca80*/  FMNMX.FTZ R61, R9, R24, !PT ;  /* 0x00000018093d7209 */ /* 0x001fca0007810000 */
[----:B------:R-:W-:Y:S04]  /*2ca90*/  ST.E desc[UR4][R6.64], R61 ;  /* 0x0000003d06007985 */ /* 0x000fe8000c101904 */
[----:B------:R-:W3:Y:S01]  /*2caa0*/  LD.E R63, desc[UR6][R6.64] ;  /* 0x00000006063f7980 */ /* 0x000ee2000c101900 */
[----:B------:R-:W-:Y:S02]  /*2cab0*/  R2UR UR8, R4 ;  /* 0x00000000040872ca */ /* 0x000fe400000e0000 */
[----:B------:R-:W-:Y:S01]  /*2cac0*/  R2UR UR9, R5 ;  /* 0x00000000050972ca */ /* 0x000fe200000e0000 */
[----:B----4-:R-:W0:Y:S02]  /*2cad0*/  SHFL.BFLY PT, R9, R66, 0x2, 0x1f ;  /* 0x0c401f0042097f89 */ /* 0x010e2400000e0000 */
[----:B0-----:R-:W-:-:S05]  /*2cae0*/  FMNMX.FTZ R24, R9, R66, !PT ;  /* 0x0000004209187209 */ /* 0x001fca0007810000 */
[----:B------:R-:W0:Y:S02]  /*2caf0*/  SHFL.BFLY PT, R9, R24, 0x1, 0x1f ;  /* 0x0c201f0018097f89 */ /* 0x000e2400000e0000 */
[----:B0-----:R-:W-:Y:S02]  /*2cb00*/  FMNMX.FTZ R59, R24, R9, !PT ;  /* 0x00000009183b7209 */ /* 0x001fe40007810000 */
[----:B---3--:R-:W-:Y:S02]  /*2cb10*/  FSETP.NEU.FTZ.AND P1, PT, R63, -INF , PT ;  /* 0xff8000003f00780b */ /* 0x008fe40003f3d000 */
[----:B------:R-:W-:Y:S02]  /*2cb20*/  FSETP.NEU.FTZ.AND P2, PT, R59, -INF , PT ;  /* 0xff8000003b00780b */ /* 0x000fe40003f5d000 */
[----:B------:R-:W-:Y:S02]  /*2cb30*/  FSEL R9, R63, RZ, P1 ;  /* 0x000000ff3f097208 */ /* 0x000fe40000800000 */
[----:B------:R-:W-:-:S03]  /*2cb40*/  FSEL R64, R59, RZ, P2 ;  /* 0x000000ff3b407208 */ /* 0x000fc60001000000 */
[----:B------:R-:W-:Y:S02]  /*2cb50*/  FADD.FTZ R9, R2, -R9 ;  /* 0x8000000902097221 */ /* 0x000fe40000010000 */
[----:B------:R-:W-:Y:S02]  /*2cb60*/  FADD.FTZ R3, R3, -R64 ;  /* 0x8000004003037221 */ /* 0x000fe40000010000 */
[----:B--2---:R-:W-:Y:S02]  /*2cb70*/  FMUL.FTZ R9, R9, R62 ;  /* 0x0000003e09097220 */ /* 0x004fe40000410000 */
[----:B------:R-:W-:-:S04]  /*2cb80*/  FMUL.FTZ R62, R62, R3 ;  /* 0x000000033e3e7220 */ /* 0x000fc80000410000 */
[----:B------:R-:W5:Y:S08]  /*2cb90*/  MUFU.EX2 R9, R9 ;  /* 0x0000000900097308 */ /* 0x000f700000000800 */
[----:B------:R-:W0:Y:S01]  /*2cba0*/  MUFU.EX2 R24, R62 ;  /* 0x0000003e00187308 */ /* 0x000e220000000800 */
[----:B------:R1:W-:Y:S01]  /*2cbb0*/  ST.E desc[UR4][R6.64+0x4], R59 ;  /* 0x0000043b06007985 */ /* 0x0003e2000c101904 */
[----:B-----5:R-:W-:Y:S01]  /*2cbc0*/  FMUL.FTZ R61, R9, R58 ;  /* 0x0000003a093d7220 */ /* 0x020fe20000410000 */
[----:B0-----:R-:W-:-:S04]  /*2cbd0*/  FMUL.FTZ R63, R24, R65 ;  /* 0x00000041183f7220 */ /* 0x001fc80000410000 */
[----:B------:R-:W-:Y:S04]  /*2cbe0*/  ST.E desc[UR6][R6.64+0x10], R61 ;  /* 0x0000103d06007985 */ /* 0x000fe8000c101906 */
[----:B------:R0:W-:Y:S04]  /*2cbf0*/  ST.E desc[UR8][R6.64+0x14], R63 ;  /* 0x0000143f06007985 */ /* 0x0001e8000c101908 */
[----:B------:R-:W2:Y:S04]  /*2cc00*/  LDL.64 R2, [R0+0x70] ;  /* 0x0000700000027983 */ /* 0x000ea80000100a00 */
[----:B--2---:R-:W0:Y:S04]  /*2cc10*/  LD.E R65, desc[UR6][R2.64+0x20] ;  /* 0x0000200602417980 */ /* 0x004e28000c101900 */
[----:B------:R-:W0:Y:S04]  /*2cc20*/  LD.E R58, desc[UR4][R2.64] ;  /* 0x00000004023a7980 */ /* 0x000e28000c101900 */
[----:B------:R-:W2:Y:S04]  /*2cc30*/  LD.E R62, desc[UR8][R2.64+0x4] ;  /* 0x00000408023e7980 */ /* 0x000ea8000c101900 */
[----:B-1----:R-:W3:Y:S04]  /*2cc40*/  LD.E R59, desc[UR4][R2.64+0x10] ;  /* 0x00001004023b7980 */ /* 0x002ee8000c101900 */
[----:B------:R-:W4:Y:S01]  /*2cc50*/  LD.E R64, desc[UR6][R2.64+0x14] ;  /* 0x0000140602407980 */ /* 0x000f22000c101900 */
[C---:B0-----:R-:W-:Y:S01]  /*2cc60*/  FMUL.FTZ R6, R58.reuse, R65 ;  /* 0x000000413a067220 */ /* 0x041fe20000410000 */
        /* <DEDUP_REMOVED lines=14> */
[-C--:B------:R-:W-:Y:S01]  /*2cd50*/  FFMA.FTZ R216, R12, R65.reuse, -R62 ;  /* 0x000000410cd87223 */ /* 0x080fe2000001083e */
[----:B------:R-:W-:-:S06]  /*2cd60*/  FFMA.FTZ R187, R15, R65, -R6 ;  /* 0x000000410fbb7223 */ /* 0x000fcc0000010806 */
[----:B------:R-:W0:Y:S01]  /*2cd70*/  MUFU.EX2 R215, R215 ;  /* 0x000000d700d77308 */ /* 0x000e220000000800 */
[----:B------:R-:W-:-:S07]  /*2cd80*/  FFMA.FTZ R15, R54, R65, -R62 ;  /* 0x00000041360f7223 */ /* 0x000fce000001083e */
[----:B------:R-:W1:Y:S01]  /*2cd90*/  MUFU.EX2 R214, R214 ;  /* 0x000000d600d67308 */ /* 0x000e620000000800 */
[-CC-:B------:R-:W-:Y:S01]  /*2cda0*/  FFMA.FTZ R34, R34, R65.reuse, -R6.reuse ;  /* 0x0000004122227223 */ /* 0x180fe20000010806 */
[----:B------:R-:W-:-:S06]  /*2cdb0*/  FFMA.FTZ R186, R14, R65, -R6 ;  /* 0x000000410eba7223 */ /* 0x000fcc0000010806 */
[----:B------:R-:W2:Y:S01]  /*2cdc0*/  MUFU.EX2 R154, R154 ;  /* 0x0000009a009a7308 */ /* 0x000ea20000000800 */
[-C--:B------:R-:W-:Y:S01]  /*2cdd0*/  FFMA.FTZ R178, R21, R65.reuse, -R6 ;  /* 0x0000004115b27223 */ /* 0x080fe20000010806 */
[----:B------:R-:W-:-:S06]  /*2cde0*/  FFMA.FTZ R14, R25, R65, -R62 ;  /* 0x00000041190e7223 */ /* 0x000fcc000001083e */
[----:B------:R-:W5:Y:S01]  /*2cdf0*/  MUFU.EX2 R155, R155 ;  /* 0x0000009b009b7308 */ /* 0x000f620000000800 */
[-CC-:B------:R-:W-:Y:S01]  /*2ce00*/  FFMA.FTZ R35, R35, R65.reuse, -R6.reuse ;  /* 0x0000004123237223 */ /* 0x180fe20000010806 */
[-CC-:B------:R-:W-:Y:S01]  /*2ce10*/  FFMA.FTZ R36, R36, R65.reuse, -R6.reuse ;  /* 0x0000004124247223 */ /* 0x180fe20000010806 */
[-CC-:B------:R-:W-:Y:S01]  /*2ce20*/  FFMA.FTZ R37, R37, R65.reuse, -R6.reuse ;  /* 0x0000004125257223 */ /* 0x180fe20000010806 */
[----:B------:R-:W-:-:S04]  /*2ce30*/  FFMA.FTZ R163, R38, R65, -R6 ;  /* 0x0000004126a37223 */ /* 0x000fc80000010806 */
[----:B------:R-:W5:Y:S01]  /*2ce40*/  MUFU.EX2 R213, R213 ;  /* 0x000000d500d57308 */ /* 0x000f620000000800 */
[-CC-:B------:R-:W-:Y:S01]  /*2ce50*/  FFMA.FTZ R162, R39, R65.reuse, -R6.reuse ;  /* 0x0000004127a27223 */ /* 0x180fe20000010806 */
[-CC-:B------:R-:W-:Y:S01]  /*2ce60*/  FFMA.FTZ R165, R40, R65.reuse, -R6.reuse ;  /* 0x0000004128a57223 */ /* 0x180fe20000010806 */
[-CC-:B------:R-:W-:Y:S01]  /*2ce70*/  FFMA.FTZ R164, R41, R65.reuse, -R6.reuse ;  /* 0x0000004129a47223 */ /* 0x180fe20000010806 */
[-CC-:B------:R-:W-:Y:S01]  /*2ce80*/  FFMA.FTZ R170, R42, R65.reuse, -R6.reuse ;  /* 0x000000412aaa7223 */ /* 0x180fe20000010806 */
[----:B------:R-:W-:-:S03]  /*2ce90*/  FFMA.FTZ R169, R43, R65, -R6 ;  /* 0x000000412ba97223 */ /* 0x000fc60000010806 */
[----:B------:R-:W5:Y:S01]  /*2cea0*/  MUFU.EX2 R216, R216 ;  /* 0x000000d800d87308 */ /* 0x000f620000000800 */
[-CC-:B------:R-:W-:Y:S01]  /*2ceb0*/  FFMA.FTZ R172, R44, R65.reuse, -R6.reuse ;  /* 0x000000412cac7223 */ /* 0x180fe20000010806 */
[-CC-:B------:R-:W-:Y:S01]  /*2cec0*/  FFMA.FTZ R171, R45, R65.reuse, -R6.reuse ;  /* 0x000000412dab7223 */ /* 0x180fe20000010806 */
[-CC-:B------:R-:W-:Y:S01]  /*2ced0*/  FFMA.FTZ R177, R20, R65.reuse, -R6.reuse ;  /* 0x0000004114b17223 */ /* 0x180fe20000010806 */
[-CC-:B------:R-:W-:Y:S01]  /*2cee0*/  FFMA.FTZ R180, R19, R65.reuse, -R6.reuse ;  /* 0x0000004113b47223 */ /* 0x180fe20000010806 */
[-CC-:B------:R-:W-:Y:S01]  /*2cef0*/  FFMA.FTZ R179, R18, R65.reuse, -R6.reuse ;  /* 0x0000004112b37223 */ /* 0x180fe20000010806 */
[-CC-:B------:R-:W-:Y:S01]  /*2cf00*/  FFMA.FTZ R185, R13, R65.reuse, -R6.reuse ;  /* 0x000000410db97223 */ /* 0x180fe20000010806 */
[-C--:B------:R-:W-:Y:S01]  /*2cf10*/  FFMA.FTZ R184, R8, R65.reuse, -R6 ;  /* 0x0000004108b87223 */ /* 0x080fe20000010806 */
[----:B------:R-:W5:Y:S01]  /*2cf20*/  MUFU.EX2 R21, R34 ;  /* 0x0000002200157308 */ /* 0x000f620000000800 */
[----:B---3--:R-:W-:Y:S01]  /*2cf30*/  FADD.FTZ R6, R152, R59 ;  /* 0x0000003b98067221 */ /* 0x008fe20000010000 */
[----:B----4-:R-:W-:Y:S01]  /*2cf40*/  FADD.FTZ R7, R153, R64 ;  /* 0x0000004099077221 */ /* 0x010fe20000010000 */
[----:B------:R-:W-:-:S05]  /*2cf50*/  FFMA.FTZ R13, R28, R65, -R62 ;  /* 0x000000411c0d7223 */ /* 0x000fca000001083e */
[----:B------:R-:W3:Y:S01]  /*2cf60*/  MUFU.EX2 R15, R15 ;  /* 0x0000000f000f7308 */ /* 0x000ee20000000800 */
[----:B0-----:R-:W-:Y:S01]  /*2cf70*/  FADD.FTZ R25, R215, R6 ;  /* 0x00000006d7197221 */ /* 0x001fe20000010000 */
[----:B-1----:R-:W-:Y:S01]  /*2cf80*/  FADD.FTZ R6, R214, R7 ;  /* 0x00000007d6067221 */ /* 0x002fe20000010000 */
[----:B------:R-:W-:-:S05]  /*2cf90*/  FFMA.FTZ R12, R30, R65, -R62 ;  /* 0x000000411e0c7223 */ /* 0x000fca000001083e */
[----:B------:R-:W0:Y:S01]  /*2cfa0*/  MUFU.EX2 R20, R35 ;  /* 0x0000002300147308 */ /* 0x000e220000000800 */
[----:B--2---:R-:W-:Y:S01]  /*2cfb0*/  FADD.FTZ R8, R154, R25 ;  /* 0x000000199a087221 */ /* 0x004fe20000010000 */
[----:B-----5:R-:W-:-:S06]  /*2cfc0*/  FADD.FTZ R7, R155, R6 ;  /* 0x000000069b077221 */ /* 0x020fcc0000010000 */
[----:B------:R-:W1:Y:S01]  /*2cfd0*/  MUFU.EX2 R14, R14 ;  /* 0x0000000e000e7308 */ /* 0x000e620000000800 */
[----:B------:R-:W-:Y:S01]  /*2cfe0*/  FFMA.FTZ R11, R72, R65, -R62 ;  /* 0x00000041480b7223 */ /* 0x000fe2000001083e */
[----:B------:R-:W-:-:S06]  /*2cff0*/  FADD.FTZ R8, R213, R8 ;  /* 0x00000008d5087221 */ /* 0x000fcc0000010000 */
[----:B------:R-:W2:Y:S01]  /*2d000*/  MUFU.EX2 R19, R36 ;  /* 0x0000002400137308 */ /* 0x000ea20000000800 */
[----:B------:R-:W-:Y:S01]  /*2d010*/  FADD.FTZ R6, R216, R7 ;  /* 0x00000007d8067221 */ /* 0x000fe20000010000 */
[----:B------:R-:W-:-:S06]  /*2d020*/  FFMA.FTZ R166, R73, R65, -R62 ;  /* 0x0000004149a67223 */ /* 0x000fcc000001083e */
[----:B------:R-:W4:Y:S01]  /*2d030*/  MUFU.EX2 R13, R13 ;  /* 0x0000000d000d7308 */ /* 0x000f220000000800 */
[----:B------:R-:W-:Y:S01]  /*2d040*/  FADD.FTZ R7, R21, R8 ;  /* 0x0000000815077221 */ /* 0x000fe20000010000 */
[----:B---3--:R-:W-:-:S06]  /*2d050*/  FADD.FTZ R25, R15, R6 ;  /* 0x000000060f197221 */ /* 0x008fcc0000010000 */
[----:B------:R-:W3:Y:S01]  /*2d060*/  MUFU.EX2 R18, R37 ;  /* 0x0000002500127308 */ /* 0x000ee20000000800 */
[----:B------:R-:W-:-:S07]  /*2d070*/  FFMA.FTZ R168, R46, R65, -R62 ;  /* 0x000000412ea87223 */ /* 0x000fce000001083e */
[----:B------:R-:W5:Y:S01]  /*2d080*/  MUFU.EX2 R12, R12 ;  /* 0x0000000c000c7308 */ /* 0x000f620000000800 */
[----:B0-----:R-:W-:Y:S01]  /*2d090*/  FADD.FTZ R6, R20, R7 ;  /* 0x0000000714067221 */ /* 0x001fe20000010000 */
[----:B-1----:R-:W-:-:S06]  /*2d0a0*/  FADD.FTZ R8, R14, R25 ;  /* 0x000000190e087221 */ /* 0x002fcc0000010000 */
[----:B------:R-:W0:Y:S01]  /*2d0b0*/  MUFU.EX2 R163, R163 ;  /* 0x000000a300a37308 */ /* 0x000e220000000800 */
[----:B------:R-:W-:-:S07]  /*2d0c0*/  FFMA.FTZ R167, R74, R65, -R62 ;  /* 0x000000414aa77223 */ /* 0x000fce000001083e */
[----:B------:R-:W1:Y:S01]  /*2d0d0*/  MUFU.EX2 R11, R11 ;  /* 0x0000000b000b7308 */ /* 0x000e620000000800 */
[----:B--2---:R-:W-:Y:S01]  /*2d0e0*/  FADD.FTZ R7, R19, R6 ;  /* 0x0000000613077221 */ /* 0x004fe20000010000 */
[----:B----4-:R-:W-:-:S06]  /*2d0f0*/  FADD.FTZ R25, R13, R8 ;  /* 0x000000080d197221 */ /* 0x010fcc0000010000 */
[----:B------:R-:W2:Y:S01]  /*2d100*/  MUFU.EX2 R162, R162 ;  /* 0x000000a200a27308 */ /* 0x000ea20000000800 */
[----:B------:R-:W-:-:S07]  /*2d110*/  FFMA.FTZ R174, R48, R65, -R62 ;  /* 0x0000004130ae7223 */ /* 0x000fce000001083e */
[----:B------:R-:W4:Y:S01]  /*2d120*/  MUFU.EX2 R166, R166 ;  /* 0x000000a600a67308 */ /* 0x000f220000000800 */
[----:B---3--:R-:W-:Y:S01]  /*2d130*/  FADD.FTZ R6, R18, R7 ;  /* 0x0000000712067221 */ /* 0x008fe20000010000 */
[----:B-----5:R-:W-:-:S06]  /*2d140*/  FADD.FTZ R8, R12, R25 ;  /* 0x000000190c087221 */ /* 0x020fcc0000010000 */
        /* <DEDUP_REMOVED lines=55> */
[----:B------:R-:W2:Y:S08]  /*2d4c0*/  MUFU.EX2 R186, R186 ;  /* 0x000000ba00ba7308 */ /* 0x000eb00000000800 */
[----:B------:R-:W4:Y:S01]  /*2d4d0*/  MUFU.EX2 R160, R160 ;  /* 0x000000a000a07308 */ /* 0x000f220000000800 */
[----:B---3--:R-:W-:Y:S01]  /*2d4e0*/  FADD.FTZ R6, R179, R6 ;  /* 0x00000006b3067221 */ /* 0x008fe20000010000 */
[----:B-----5:R-:W-:-:S06]  /*2d4f0*/  FADD.FTZ R8, R23, R8 ;  /* 0x0000000817087221 */ /* 0x020fcc0000010000 */
[----:B------:R-:W3:Y:S08]  /*2d500*/  MUFU.EX2 R185, R185 ;  /* 0x000000b900b97308 */ /* 0x000ef00000000800 */
[----:B------:R-:W5:Y:S01]  /*2d510*/  MUFU.EX2 R159, R159 ;  /* 0x0000009f009f7308 */ /* 0x000f620000000800 */
[----:B0-----:R-:W-:Y:S01]  /*2d520*/  FADD.FTZ R7, R187, R6 ;  /* 0x00000006bb077221 */ /* 0x001fe20000010000 */
[----:B-1----:R-:W-:-:S06]  /*2d530*/  FADD.FTZ R25, R161, R8 ;  /* 0x00000008a1197221 */ /* 0x002fcc0000010000 */
[----:B------:R-:W0:Y:S08]  /*2d540*/  MUFU.EX2 R184, R184 ;  /* 0x000000b800b87308 */ /* 0x000e300000000800 */
[----:B------:R-:W1:Y:S01]  /*2d550*/  MUFU.EX2 R158, R158 ;  /* 0x0000009e009e7308 */ /* 0x000e620000000800 */
[----:B--2---:R-:W-:Y:S01]  /*2d560*/  FADD.FTZ R6, R186, R7 ;  /* 0x00000007ba067221 */ /* 0x004fe20000010000 */
[----:B----4-:R-:W-:-:S03]  /*2d570*/  FADD.FTZ R8, R160, R25 ;  /* 0x00000019a0087221 */ /* 0x010fc60000010000 */
[----:B---3--:R-:W-:Y:S01]  /*2d580*/  FADD.FTZ R7, R185, R6 ;  /* 0x00000006b9077221 */ /* 0x008fe20000010000 */
[----:B-----5:R-:W-:-:S03]  /*2d590*/  FADD.FTZ R25, R159, R8 ;  /* 0x000000089f197221 */ /* 0x020fc60000010000 */
[----:B0-----:R-:W-:Y:S01]  /*2d5a0*/  FADD.FTZ R27, R184, R7 ;  /* 0x00000007b81b7221 */ /* 0x001fe20000010000 */
[----:B-1----:R-:W-:-:S04]  /*2d5b0*/  FADD.FTZ R25, R158, R25 ;  /* 0x000000199e197221 */ /* 0x002fc80000010000 */
[----:B------:R-:W-:Y:S04]  /*2d5c0*/  ST.E desc[UR4][R2.64+0x10], R27 ;  /* 0x0000101b02007985 */ /* 0x000fe8000c101904 */
[----:B------:R0:W-:Y:S04]  /*2d5d0*/  ST.E desc[UR6][R2.64+0x14], R25 ;  /* 0x0000141902007985 */ /* 0x0001e8000c101906 */
[----:B------:R-:W0:Y:S01]  /*2d5e0*/  LDL.64 R6, [R0+0x80] ;  /* 0x0000800000067983 */ /* 0x000e220000100a00 */
[----:B------:R-:W-:Y:S02]  /*2d5f0*/  R2UR UR10, R4 ;  /* 0x00000000040a72ca */ /* 0x000fe400000e0000 */
[----:B------:R-:W-:-:S02]  /*2d600*/  R2UR UR11, R5 ;  /* 0x00000000050b72ca */ /* 0x000fc400000e0000 */
[----:B------:R-:W-:Y:S02]  /*2d610*/  R2UR UR18, R4 ;  /* 0x00000000041272ca */ /* 0x000fe400000e0000 */
[----:B------:R-:W-:-:S09]  /*2d620*/  R2UR UR19, R5 ;  /* 0x00000000051372ca */ /* 0x000fd200000e0000 */
[----:B0-----:R-:W2:Y:S04]  /*2d630*/  LD.E R2, desc[UR10][R6.64+0x14] ;  /* 0x0000140a06027980 */ /* 0x001ea8000c101900 */
[----:B------:R-:W3:Y:S04]  /*2d640*/  LD.E R8, desc[UR4][R6.64] ;  /* 0x0000000406087980 */ /* 0x000ee8000c101900 */
[----:B------:R-:W4:Y:S04]  /*2d650*/  LD.E R34, desc[UR4][R6.64+0x30] ;  /* 0x0000300406227980 */ /* 0x000f28000c101900 */
        /* <DEDUP_REMOVED lines=45> */
[----:B--2---:R-:W-:-:S03]  /*2d930*/  FMUL.FTZ R29, R9, R2 ;  /* 0x00000002091d7220 */ /* 0x004fc60000410000 */
[----:B------:R-:W2:Y:S01]  /*2d940*/  LD.E R2, desc[UR18][R6.64+0x150] ;  /* 0x0001501206027980 */ /* 0x000ea2000c101900 */
[----:B---3--:R-:W-:-:S05]  /*2d950*/  FMUL.FTZ R3, R9, R8 ;  /* 0x0000000809037220 */ /* 0x008fca0000410000 */
[----:B------:R4:W-:Y:S02]  /*2d960*/  ST.E desc[UR4][R6.64], R3 ;  /* 0x0000000306007985 */ /* 0x0009e4000c101904 */
[----:B----4-:R-:W-:-:S05]  /*2d970*/  FMUL.FTZ R3, R9, R34 ;  /* 0x0000002209037220 */ /* 0x010fca0000410000 */
[----:B------:R5:W-:Y:S02]  /*2d980*/  ST.E desc[UR4][R6.64+0x30], R3 ;  /* 0x0000300306007985 */ /* 0x000be4000c101904 */
[----:B-----5:R-:W-:-:S05]  /*2d990*/  FMUL.FTZ R3, R9, R46 ;  /* 0x0000002e09037220 */ /* 0x020fca0000410000 */
[----:B------:R0:W-:Y:S02]  /*2d9a0*/  ST.E desc[UR4][R6.64+0x60], R3 ;  /* 0x0000600306007985 */ /* 0x0001e4000c101904 */
[----:B0-----:R-:W-:-:S05]  /*2d9b0*/  FMUL.FTZ R3, R9, R60 ;  /* 0x0000003c09037220 */ /* 0x001fca0000410000 */
[----:B------:R0:W-:Y:S02]  /*2d9c0*/  ST.E desc[UR4][R6.64+0x94], R3 ;  /* 0x0000940306007985 */ /* 0x0001e4000c101904 */
[----:B0-----:R-:W-:-:S05]  /*2d9d0*/  FMUL.FTZ R3, R9, R76 ;  /* 0x0000004c09037220 */ /* 0x001fca0000410000 */
[----:B------:R0:W-:Y:S02]  /*2d9e0*/  ST.E desc[UR4][R6.64+0xd4], R3 ;  /* 0x0000d40306007985 */ /* 0x0001e4000c101904 */
[----:B0-----:R-:W-:-:S05]  /*2d9f0*/  FMUL.FTZ R3, R9, R92 ;  /* 0x0000005c09037220 */ /* 0x001fca0000410000 */
[----:B------:R2:W-:Y:S02]  /*2da00*/  ST.E desc[UR4][R6.64+0x114], R3 ;  /* 0x0001140306007985 */ /* 0x0005e4000c101904 */
[C---:B--2---:R-:W-:Y:S02]  /*2da10*/  FMUL.FTZ R3, R9.reuse, R2 ;  /* 0x0000000209037220 */ /* 0x044fe40000410000 */
[----:B------:R-:W2:Y:S01]  /*2da20*/  LD.E R2, desc[UR6][R6.64+0x154] ;  /* 0x0001540606027980 */ /* 0x000ea2000c101900 */
[----:B------:R-:W-:-:S05]  /*2da30*/  FMUL.FTZ R25, R9, R26 ;  /* 0x0000001a09197220 */ /* 0x000fca0000410000 */
[----:B------:R0:W-:Y:S02]  /*2da40*/  ST.E desc[UR6][R6.64+0x4], R25 ;  /* 0x0000041906007985 */ /* 0x0001e4000c101906 */
[----:B0-----:R-:W-:-:S05]  /*2da50*/  FMUL.FTZ R25, R9, R36 ;  /* 0x0000002409197220 */ /* 0x001fca0000410000 */
        /* <DEDUP_REMOVED lines=76> */
[----:B------:R-:W-:Y:S04]  /*2df20*/  ST.E desc[UR4][R6.64+0x1d4], R27 ;  /* 0x0001d41b06007985 */ /* 0x000fe8000c101904 */
[----:B------:R0:W-:Y:S04]  /*2df30*/  ST.E desc[UR4][R6.64+0x1e0], R3 ;  /* 0x0001e00306007985 */ /* 0x0001e8000c101904 */
[----:B------:R1:W-:Y:S04]  /*2df40*/  ST.E desc[UR4][R6.64+0x1e4], R25 ;  /* 0x0001e41906007985 */ /* 0x0003e8000c101904 */
[----:B0-----:R-:W3:Y:S04]  /*2df50*/  LD.E R3, desc[UR6][R6.64+0x8] ;  /* 0x0000080606037980 */ /* 0x001ee8000c101900 */
[----:B-1----:R-:W4:Y:S01]  /*2df60*/  LD.E R25, desc[UR6][R6.64+0xc] ;  /* 0x00000c0606197980 */ /* 0x002f22000c101900 */
[C---:B------:R-:W-:Y:S01]  /*2df70*/  FMUL.FTZ R31, R9.reuse, R30 ;  /* 0x0000001e091f7220 */ /* 0x040fe20000410000 */
[----:B--2---:R-:W-:-:S02]  /*2df80*/  FMUL.FTZ R27, R9, R2 ;  /* 0x00000002091b7220 */ /* 0x004fc40000410000 */
[----:B------:R-:W2:Y:S01]  /*2df90*/  LD.E R2, desc[UR6][R6.64+0x1f4] ;  /* 0x0001f40606027980 */ /* 0x000ea2000c101900 */
[C---:B------:R-:W-:Y:S01]  /*2dfa0*/  FMUL.FTZ R33, R9.reuse, R32 ;  /* 0x0000002009217220 */ /* 0x040fe20000410000 */
[C---:B------:R-:W-:Y:S02]  /*2dfb0*/  FMUL.FTZ R35, R9.reuse, R42 ;  /* 0x0000002a09237220 */ /* 0x040fe40000410000 */
[----:B------:R0:W-:Y:S04]  /*2dfc0*/  ST.E desc[UR10][R6.64+0x14], R29 ;  /* 0x0000141d06007985 */ /* 0x0001e8000c10190a */
[----:B------:R1:W-:Y:S01]  /*2dfd0*/  ST.E desc[UR12][R6.64+0x20], R31 ;  /* 0x0000201f06007985 */ /* 0x0003e2000c10190c */
[C---:B0-----:R-:W-:Y:S01]  /*2dfe0*/  FMUL.FTZ R29, R9.reuse, R40 ;  /* 0x00000028091d7220 */ /* 0x041fe20000410000 */
[----:B-1----:R-:W-:-:S02]  /*2dff0*/  FMUL.FTZ R31, R9, R44 ;  /* 0x0000002c091f7220 */ /* 0x002fc40000410000 */
[----:B------:R0:W-:Y:S04]  /*2e000*/  ST.E desc[UR14][R6.64+0x24], R33 ;  /* 0x0000242106007985 */ /* 0x0001e8000c10190e */
[----:B------:R1:W-:Y:S04]  /*2e010*/  ST.E desc[UR10][R6.64+0x44], R29 ;  /* 0x0000441d06007985 */ /* 0x0003e8000c10190a */
[----:B------:R5:W-:Y:S04]  /*2e020*/  ST.E desc[UR16][R6.64+0x50], R35 ;  /* 0x0000502306007985 */ /* 0x000be8000c101910 */
[----:B------:R3:W-:Y:S01]  /*2e030*/  ST.E desc[UR12][R6.64+0x54], R31 ;  /* 0x0000541f06007985 */ /* 0x0007e2000c10190c */
[C---:B0-----:R-:W-:Y:S01]  /*2e040*/  FMUL.FTZ R33, R9.reuse, R54 ;  /* 0x0000003609217220 */ /* 0x041fe20000410000 */
[C---:B-1----:R-:W-:Y:S01]  /*2e050*/  FMUL.FTZ R29, R9.reuse, R52 ;  /* 0x00000034091d7220 */ /* 0x042fe20000410000 */
[C---:B-----5:R-:W-:Y:S01]  /*2e060*/  FMUL.FTZ R35, R9.reuse, R58 ;  /* 0x0000003a09237220 */ /* 0x060fe20000410000 */
[----:B---3--:R-:W-:-:S03]  /*2e070*/  FMUL.FTZ R31, R9, R56 ;  /* 0x00000038091f7220 */ /* 0x008fc60000410000 */
[----:B------:R0:W-:Y:S04]  /*2e080*/  ST.E desc[UR10][R6.64+0x74], R29 ;  /* 0x0000741d06007985 */ /* 0x0001e8000c10190a */
[----:B------:R1:W-:Y:S04]  /*2e090*/  ST.E desc[UR14][R6.64+0x80], R33 ;  /* 0x0000802106007985 */ /* 0x0003e8000c10190e */
[----:B------:R3:W-:Y:S04]  /*2e0a0*/  ST.E desc[UR12][R6.64+0x84], R31 ;  /* 0x0000841f06007985 */ /* 0x0007e8000c10190c */
[----:B------:R5:W-:Y:S01]  /*2e0b0*/  ST.E desc[UR16][R6.64+0x90], R35 ;  /* 0x0000902306007985 */ /* 0x000be2000c101910 */
[C---:B0-----:R-:W-:Y:S01]  /*2e0c0*/  FMUL.FTZ R29, R9.reuse, R66 ;  /* 0x00000042091d7220 */ /* 0x041fe20000410000 */
[C---:B-1----:R-:W-:Y:S01]  /*2e0d0*/  FMUL.FTZ R33, R9.reuse, R70 ;  /* 0x0000004609217220 */ /* 0x042fe20000410000 */
[C---:B---3--:R-:W-:Y:S01]  /*2e0e0*/  FMUL.FTZ R31, R9.reuse, R68 ;  /* 0x00000044091f7220 */ /* 0x048fe20000410000 */
[----:B-----5:R-:W-:-:S02]  /*2e0f0*/  FMUL.FTZ R35, R9, R72 ;  /* 0x0000004809237220 */ /* 0x020fc40000410000 */
[----:B------:R0:W-:Y:S01]  /*2e100*/  ST.E desc[UR10][R6.64+0xb0], R29 ;  /* 0x0000b01d06007985 */ /* 0x0001e2000c10190a */
[----:B------:R-:W-:-:S03]  /*2e110*/  FMUL.FTZ R37, R9, R74 ;  /* 0x0000004a09257220 */ /* 0x000fc60000410000 */
[----:B------:R1:W-:Y:S04]  /*2e120*/  ST.E desc[UR12][R6.64+0xb4], R31 ;  /* 0x0000b41f06007985 */ /* 0x0003e8000c10190c */
[----:B------:R3:W-:Y:S04]  /*2e130*/  ST.E desc[UR14][R6.64+0xc0], R33 ;  /* 0x0000c02106007985 */ /* 0x0007e8000c10190e */
[----:B------:R5:W-:Y:S01]  /*2e140*/  ST.E desc[UR16][R6.64+0xc4], R35 ;  /* 0x0000c42306007985 */ /* 0x000be2000c101910 */
[C---:B0-----:R-:W-:Y:S01]  /*2e150*/  FMUL.FTZ R29, R9.reuse, R82 ;  /* 0x00000052091d7220 */ /* 0x041fe20000410000 */
[C---:B-1----:R-:W-:Y:S01]  /*2e160*/  FMUL.FTZ R31, R9.reuse, R84 ;  /* 0x00000054091f7220 */ /* 0x042fe20000410000 */
[C---:B---3--:R-:W-:Y:S01]  /*2e170*/  FMUL.FTZ R33, R9.reuse, R86 ;  /* 0x0000005609217220 */ /* 0x048fe20000410000 */
[----:B-----5:R-:W-:Y:S01]  /*2e180*/  FMUL.FTZ R35, R9, R88 ;  /* 0x0000005809237220 */ /* 0x020fe20000410000 */
[----:B------:R0:W-:Y:S01]  /*2e190*/  ST.E desc[UR18][R6.64+0xd0], R37 ;  /* 0x0000d02506007985 */ /* 0x0001e2000c101912 */
[----:B------:R-:W-:-:S03]  /*2e1a0*/  FMUL.FTZ R3, R24, R3 ;  /* 0x0000000318037220 */ /* 0x000fc60000410000 */
[----:B------:R1:W-:Y:S01]  /*2e1b0*/  ST.E desc[UR10][R6.64+0xf0], R29 ;  /* 0x0000f01d06007985 */ /* 0x0003e2000c10190a */
[----:B----4-:R-:W-:-:S03]  /*2e1c0*/  FMUL.FTZ R25, R24, R25 ;  /* 0x0000001918197220 */ /* 0x010fc60000410000 */
[----:B------:R3:W-:Y:S04]  /*2e1d0*/  ST.E desc[UR12][R6.64+0xf4], R31 ;  /* 0x0000f41f06007985 */ /* 0x0007e8000c10190c */
[----:B------:R4:W-:Y:S01]  /*2e1e0*/  ST.E desc[UR14][R6.64+0x100], R33 ;  /* 0x0001002106007985 */ /* 0x0009e2000c10190e */
[----:B0-----:R-:W-:-:S03]  /*2e1f0*/  FMUL.FTZ R37, R9, R90 ;  /* 0x0000005a09257220 */ /* 0x001fc60000410000 */
[----:B------:R0:W-:Y:S01]  /*2e200*/  ST.E desc[UR16][R6.64+0x104], R35 ;  /* 0x0001042306007985 */ /* 0x0001e2000c101910 */
[C---:B-1----:R-:W-:Y:S01]  /*2e210*/  FMUL.FTZ R29, R9.reuse, R98 ;  /* 0x00000062091d7220 */ /* 0x042fe20000410000 */
[C---:B---3--:R-:W-:Y:S01]  /*2e220*/  FMUL.FTZ R31, R9.reuse, R100 ;  /* 0x00000064091f7220 */ /* 0x048fe20000410000 */
[C---:B----4-:R-:W-:Y:S01]  /*2e230*/  FMUL.FTZ R33, R9.reuse, R102 ;  /* 0x0000006609217220 */ /* 0x050fe20000410000 */
[C---:B0-----:R-:W-:Y:S01]  /*2e240*/  FMUL.FTZ R35, R9.reuse, R104 ;  /* 0x0000006809237220 */ /* 0x041fe20000410000 */
[----:B------:R0:W-:Y:S04]  /*2e250*/  ST.E desc[UR4][R6.64+0x8], R3 ;  /* 0x0000080306007985 */ /* 0x0001e8000c101904 */
[----:B------:R1:W-:Y:S04]  /*2e260*/  ST.E desc[UR4][R6.64+0xc], R25 ;  /* 0x00000c1906007985 */ /* 0x0003e8000c101904 */
[----:B0-----:R-:W3:Y:S04]  /*2e270*/  LD.E R3, desc[UR6][R6.64+0x1c] ;  /* 0x00001c0606037980 */ /* 0x001ee8000c101900 */
[----:B-1----:R-:W4:Y:S01]  /*2e280*/  LD.E R25, desc[UR6][R6.64+0x28] ;  /* 0x0000280606197980 */ /* 0x002f22000c101900 */
[----:B--2---:R-:W-:-:S05]  /*2e290*/  FMUL.FTZ R9, R9, R2 ;  /* 0x0000000209097220 */ /* 0x004fca0000410000 */
[----:B------:R0:W-:Y:S04]  /*2e2a0*/  ST.E desc[UR4][R6.64+0x1f4], R9 ;  /* 0x0001f40906007985 */ /* 0x0001e8000c101904 */
[----:B0-----:R-:W2:Y:S01]  /*2e2b0*/  LD.E R9, desc[UR6][R6.64+0x18] ;  /* 0x0000180606097980 */ /* 0x001ea2000c101900 */
[C---:B---3--:R-:W-:Y:S01]  /*2e2c0*/  FMUL.FTZ R3, R24.reuse, R3 ;  /* 0x0000000318037220 */ /* 0x048fe20000410000 */
[----:B----4-:R-:W-:-:S04]  /*2e2d0*/  FMUL.FTZ R25, R24, R25 ;  /* 0x0000001918197220 */ /* 0x010fc80000410000 */
        /* <DEDUP_REMOVED lines=42> */
[----:B0-----:R-:W2:Y:S04]  /*2e580*/  LD.E R9, desc[UR6][R6.64+0x8c] ;  /* 0x00008c0606097980 */ /* 0x001ea8000c101900 */
[----:B------:R-:W-:Y:S04]  /*2e590*/  ST.E desc[UR18][R6.64+0x110], R37 ;  /* 0x0001102506007985 */ /* 0x000fe8000c101912 */
[----:B------:R-:W-:Y:S04]  /*2e5a0*/  ST.E desc[UR10][R6.64+0x130], R29 ;  /* 0x0001301d06007985 */ /* 0x000fe8000c10190a */
[----:B------:R-:W-:Y:S04]  /*2e5b0*/  ST.E desc[UR12][R6.64+0x134], R31 ;  /* 0x0001341f06007985 */ /* 0x000fe8000c10190c */
[----:B------:R-:W-:Y:S04]  /*2e5c0*/  ST.E desc[UR14][R6.64+0x140], R33 ;  /* 0x0001402106007985 */ /* 0x000fe8000c10190e */
[----:B------:R-:W-:Y:S04]  /*2e5d0*/  ST.E desc[UR16][R6.64+0x144], R35 ;  /* 0x0001442306007985 */ /* 0x000fe8000c101910 */
[----:B------:R-:W-:Y:S01]  /*2e5e0*/  ST.E desc[UR4][R6.64+0x1f0], R27 ;  /* 0x0001f01b06007985 */ /* 0x000fe2000c101904 */
[C---:B---3--:R-:W-:Y:S01]  /*2e5f0*/  FMUL.FTZ R3, R24.reuse, R3 ;  /* 0x0000000318037220 */ /* 0x048fe20000410000 */
[----:B----4-:R-:W-:-:S04]  /*2e600*/  FMUL.FTZ R25, R24, R25 ;  /* 0x0000001918197220 */ /* 0x010fc80000410000 */
[----:B------:R-:W-:Y:S01]  /*2e610*/  ST.E desc[UR4][R6.64+0x98], R3 ;  /* 0x0000980306007985 */ /* 0x000fe2000c101904 */
[----:B--2---:R-:W-:-:S05]  /*2e620*/  FMUL.FTZ R9, R24, R9 ;  /* 0x0000000918097220 */ /* 0x004fca0000410000 */
[----:B------:R0:W-:Y:S04]  /*2e630*/  ST.E desc[UR4][R6.64+0x8c], R9 ;  /* 0x00008c0906007985 */ /* 0x0001e8000c101904 */
[----:B------:R1:W-:Y:S04]  /*2e640*/  ST.E desc[UR4][R6.64+0x9c], R25 ;  /* 0x00009c1906007985 */ /* 0x0003e8000c101904 */
[----:B0-----:R-:W2:Y:S02]  /*2e650*/  LD.E R9, desc[UR6][R6.64+0xa8] ;  /* 0x0000a80606097980 */ /* 0x001ea4000c101900 */
[----:B--2---:R-:W-:-:S05]  /*2e660*/  FMUL.FTZ R9, R24, R9 ;  /* 0x0000000918097220 */ /* 0x004fca0000410000 */
[----:B------:R0:W-:Y:S04]  /*2e670*/  ST.E desc[UR4][R6.64+0xa8], R9 ;  /* 0x0000a80906007985 */ /* 0x0001e8000c101904 */
[----:B------:R-:W2:Y:S02]  /*2e680*/  LD.E R3, desc[UR6][R6.64+0xac] ;  /* 0x0000ac0606037980 */ /* 0x000ea4000c101900 */
[----:B--2---:R-:W-:-:S05]  /*2e690*/  FMUL.FTZ R3, R24, R3 ;  /* 0x0000000318037220 */ /* 0x004fca0000410000 */
[----:B------:R2:W-:Y:S04]  /*2e6a0*/  ST.E desc[UR4][R6.64+0xac], R3 ;  /* 0x0000ac0306007985 */ /* 0x0005e8000c101904 */
[----:B-1----:R-:W3:Y:S02]  /*2e6b0*/  LD.E R25, desc[UR6][R6.64+0xb8] ;  /* 0x0000b80606197980 */ /* 0x002ee4000c101900 */
[----:B---3--:R-:W-:-:S05]  /*2e6c0*/  FMUL.FTZ R25, R24, R25 ;  /* 0x0000001918197220 */ /* 0x008fca0000410000 */
[----:B------:R1:W-:Y:S04]  /*2e6d0*/  ST.E desc[UR4][R6.64+0xb8], R25 ;  /* 0x0000b81906007985 */ /* 0x0003e8000c101904 */
[----:B0-----:R-:W3:Y:S02]  /*2e6e0*/  LD.E R9, desc[UR6][R6.64+0xbc] ;  /* 0x0000bc0606097980 */ /* 0x001ee4000c101900 */
[----:B---3--:R-:W-:-:S05]  /*2e6f0*/  FMUL.FTZ R9, R24, R9 ;  /* 0x0000000918097220 */ /* 0x008fca0000410000 */
[----:B------:R0:W-:Y:S04]  /*2e700*/  ST.E desc[UR4][R6.64+0xbc], R9 ;  /* 0x0000bc0906007985 */ /* 0x0001e8000c101904 */
[----:B--2---:R-:W2:Y:S02]  /*2e710*/  LD.E R3, desc[UR6][R6.64+0xc8] ;  /* 0x0000c80606037980 */ /* 0x004ea4000c101900 */
        /* <DEDUP_REMOVED lines=116> */
[----:B--2---:R-:W2:Y:S01]  /*2ee60*/  LD.E R3, desc[UR6][R6.64+0x1fc] ;  /* 0x0001fc0606037980 */ /* 0x004ea2000c101900 */
[----:B------:R-:W-:Y:S01]  /*2ee70*/  LEA.HI R28, R197, 0x8, RZ, 0x19 ;  /* 0x00000008c51c7811 */ /* 0x000fe200078fc8ff */
[----:B--2---:R-:W-:-:S05]  /*2ee80*/  FMUL.FTZ R29, R24, R3 ;  /* 0x00000003181d7220 */ /* 0x004fca0000410000 */
[----:B------:R2:W-:Y:S04]  /*2ee90*/  ST.E desc[UR4][R6.64+0x1fc], R29 ;  /* 0x0001fc1d06007985 */ /* 0x0005e8000c101904 */
[----:B------:R-:W3:Y:S01]  /*2eea0*/  LDL.64 R2, [R0+0x80] ;  /* 0x0000800000027983 */ /* 0x000ee20000100a00 */
[----:B------:R4:W-:Y:S06]  /*2eeb0*/  BAR.SYNC.DEFER_BLOCKING R28, 0x100 ;  /* 0x0004001c0000751d */ /* 0x0009ec0000010000 */
[----:B------:R-:W5:Y:S04]  /*2eec0*/  LDL.64 R26, [R0] ;  /* 0x00000000001a7983 */ /* 0x000f680000100a00 */
[----:B-1----:R-:W2:Y:S04]  /*2eed0*/  LDL.64 R24, [R0+0x98] ;  /* 0x0000980000187983 */ /* 0x002ea80000100a00 */
[----:B0-----:R-:W4:Y:S04]  /*2eee0*/  LDL.64 R8, [R0+0x88] ;  /* 0x0000880000087983 */ /* 0x001f280000100a00 */
[----:B---3--:R-:W3:Y:S04]  /*2eef0*/  LD.E R31, desc[UR4][R2.64] ;  /* 0x00000004021f7980 */ /* 0x008ee8000c101900 */
[----:B-----5:R-:W5:Y:S04]  /*2ef00*/  LD.E R217, desc[UR6][R26.64] ;  /* 0x000000061ad97980 */ /* 0x020f68000c101900 */
[----:B--2---:R-:W5:Y:S04]  /*2ef10*/  LD.E.64 R6, desc[UR4][R24.64] ;  /* 0x0000000418067980 */ /* 0x004f68000c101b00 */
[----:B---3--:R-:W-:Y:S04]  /*2ef20*/  ST.E desc[UR8][R2.64], R31 ;  /* 0x0000001f02007985 */ /* 0x008fe8000c101908 */
[----:B------:R-:W2:Y:S04]  /*2ef30*/  LD.E R29, desc[UR10][R2.64+0x4] ;  /* 0x0000040a021d7980 */ /* 0x000ea8000c101900 */
[----:B--2---:R0:W-:Y:S04]  /*2ef40*/  ST.E desc[UR4][R2.64+0x4], R29 ;  /* 0x0000041d02007985 */ /* 0x0041e8000c101904 */
[----:B------:R-:W2:Y:S04]  /*2ef50*/  LD.E R33, desc[UR6][R2.64+0x8] ;  /* 0x0000080602217980 */ /* 0x000ea8000c101900 */
[----:B--2---:R-:W-:Y:S04]  /*2ef60*/  ST.E desc[UR4][R2.64+0x8], R33 ;  /* 0x0000082102007985 */ /* 0x004fe8000c101904 */
[----:B------:R-:W2:Y:S04]  /*2ef70*/  LD.E R27, desc[UR6][R2.64+0xc] ;  /* 0x00000c06021b7980 */ /* 0x000ea8000c101900 */
[----:B--2---:R1:W-:Y:S04]  /*2ef80*/  ST.E desc[UR4][R2.64+0xc], R27 ;  /* 0x00000c1b02007985 */ /* 0x0043e8000c101904 */
[----:B------:R-:W2:Y:S04]  /*2ef90*/  LD.E R25, desc[UR6][R2.64+0x10] ;  /* 0x0000100602197980 */ /* 0x000ea8000c101900 */
[----:B--2---:R2:W-:Y:S04]  /*2efa0*/  ST.E desc[UR4][R2.64+0x10], R25 ;  /* 0x0000101902007985 */ /* 0x0045e8000c101904 */
[----:B0-----:R-:W3:Y:S04]  /*2efb0*/  LD.E R29, desc[UR6][R2.64+0x14] ;  /* 0x00001406021d7980 */ /* 0x001ee8000c101900 */
[----:B---3--:R0:W-:Y:S04]  /*2efc0*/  ST.E desc[UR4][R2.64+0x14], R29 ;  /* 0x0000141d02007985 */ /* 0x0081e8000c101904 */
[----:B------:R-:W3:Y:S04]  /*2efd0*/  LD.E R31, desc[UR6][R2.64+0x18] ;  /* 0x00001806021f7980 */ /* 0x000ee8000c101900 */
[----:B---3--:R3:W-:Y:S04]  /*2efe0*/  ST.E desc[UR4][R2.64+0x18], R31 ;  /* 0x0000181f02007985 */ /* 0x0087e8000c101904 */
[----:B-1----:R-:W4:Y:S04]  /*2eff0*/  LD.E R27, desc[UR6][R2.64+0x1c] ;  /* 0x00001c06021b7980 */ /* 0x002f28000c101900 */
[----:B----4-:R1:W-:Y:S04]  /*2f000*/  ST.E desc[UR4][R2.64+0x1c], R27 ;  /* 0x00001c1b02007985 */ /* 0x0103e8000c101904 */
[----:B--2---:R-:W2:Y:S04]  /*2f010*/  LD.E R25, desc[UR6][R2.64+0x20] ;  /* 0x0000200602197980 */ /* 0x004ea8000c101900 */
[----:B--2---:R2:W-:Y:S04]  /*2f020*/  ST.E desc[UR4][R2.64+0x20], R25 ;  /* 0x0000201902007985 */ /* 0x0045e8000c101904 */
[----:B0-----:R-:W4:Y:S04]  /*2f030*/  LD.E R29, desc[UR6][R2.64+0x24] ;  /* 0x00002406021d7980 */ /* 0x001f28000c101900 */
[----:B----4-:R0:W-:Y:S04]  /*2f040*/  ST.E desc[UR4][R2.64+0x24], R29 ;  /* 0x0000241d02007985 */ /* 0x0101e8000c101904 */
[----:B---3--:R-:W3:Y:S04]  /*2f050*/  LD.E R31, desc[UR6][R2.64+0x28] ;  /* 0x00002806021f7980 */ /* 0x008ee8000c101900 */
        /* <DEDUP_REMOVED lines=230> */
[----:B----4-:R-:W-:Y:S04]  /*2fec0*/  ST.E desc[UR4][R2.64+0x1f4], R29 ;  /* 0x0001f41d02007985 */ /* 0x010fe8000c101904 */
[----:B---3--:R-:W3:Y:S04]  /*2fed0*/  LD.E R31, desc[UR6][R2.64+0x1f8] ;  /* 0x0001f806021f7980 */ /* 0x008ee8000c101900 */
[----:B---3--:R-:W-:Y:S04]  /*2fee0*/  ST.E desc[UR4][R2.64+0x1f8], R31 ;  /* 0x0001f81f02007985 */ /* 0x008fe8000c101904 */
[----:B-1----:R-:W3:Y:S01]  /*2fef0*/  LD.E R27, desc[UR6][R2.64+0x1fc] ;  /* 0x0001fc06021b7980 */ /* 0x002ee2000c101900 */
        /* <DEDUP_REMOVED lines=28> */
[----:B------:R-:W-:Y:S02]  /*300c0*/  R2UR UR56, R4 ;  /* 0x00000000043872ca */ /* 0x000fe400000e0000 */
[----:B------:R-:W-:Y:S01]  /*300d0*/  R2UR UR57, R5 ;  /* 0x00000000053972ca */ /* 0x000fe200000e0000 */
[----:B---3--:R0:W-:Y:S04]  /*300e0*/  ST.E desc[UR4][R2.64+0x1fc], R27 ;  /* 0x0001fc1b02007985 */ /* 0x0081e8000c101904 */
[----:B------:R-:W3:Y:S04]  /*300f0*/  LD.E R218, desc[UR16][R8.64] ;  /* 0x0000001008da7980 */ /* 0x000ee8000c101900 */
[----:B------:R-:W4:Y:S04]  /*30100*/  LD.E R24, desc[UR18][R2.64] ;  /* 0x0000001202187980 */ /* 0x000f28000c101900 */
[----:B--2---:R-:W4:Y:S04]  /*30110*/  LD.E R25, desc[UR20][R2.64+0x4] ;  /* 0x0000041402197980 */ /* 0x004f28000c101900 */
[----:B------:R-:W4:Y:S04]  /*30120*/  LD.E R26, desc[UR22][R2.64+0x8] ;  /* 0x00000816021a7980 */ /* 0x000f28000c101900 */
[----:B0-----:R-:W4:Y:S04]  /*30130*/  LD.E R27, desc[UR24][R2.64+0xc] ;  /* 0x00000c18021b7980 */ /* 0x001f28000c101900 */
        /* <DEDUP_REMOVED lines=123> */
[----:B------:R-:W4:Y:S01]  /*308f0*/  LD.E R151, desc[UR52][R2.64+0x1fc] ;  /* 0x0001fc3402977980 */ /* 0x000f22000c101900 */
[----:B-----5:R-:W-:Y:S01]  /*30900*/  IMAD R6, R217, 0xc00, R6 ;  /* 0x00000c00d9067824 */ /* 0x020fe200078e0206 */
[----:B---3--:R-:W-:-:S02]  /*30910*/  ISETP.NE.U32.AND P1, PT, R218, RZ, PT ;  /* 0x000000ffda00720c */ /* 0x008fc40003f25070 */
        /* <DEDUP_REMOVED lines=27> */
[----:B----4-:R-:W-:-:S06]  /*30ad0*/  WARPGROUP.ARRIVE ;  /* 0x00000000000079c5 */ /* 0x010fcc0000000000 */
        /* <DEDUP_REMOVED lines=15> */
[----:B------:R-:W-:Y:S02]  /*30bd0*/  R2UR UR4, R4 ;  /* 0x00000000040472ca */ /* 0x000fe400000e0000 */
[----:B------:R-:W-:-:S13]  /*30be0*/  R2UR UR5, R5 ;  /* 0x00000000050572ca */ /* 0x000fda00000e0000 */
        /* <DEDUP_REMOVED lines=359> */
[C---:B------:R-:W-:Y:S01]  /*32260*/  R2UR UR19, R5.reuse ;  /* 0x00000000051372ca */ /* 0x040fe200000e0000 */
[----:B------:R5:W-:Y:S01]  /*32270*/  ST.E desc[UR24][R2.64+0x1f4], R149 ;  /* 0x0001f49502007985 */ /* 0x000be2000c101918 */
        /* <DEDUP_REMOVED lines=12> */
[C---:B------:R-:W-:Y:S02]  /*32340*/  R2UR UR52, R4.reuse ;  /* 0x00000000043472ca */ /* 0x040fe400000e0000 */
[----:B------:R-:W-:Y:S01]  /*32350*/  R2UR UR53, R5 ;  /* 0x00000000053572ca */ /* 0x000fe200000e0000 */
[----:B------:R5:W-:Y:S01]  /*32360*/  ST.E desc[UR6][R2.64+0x1f8], R150 ;  /* 0x0001f89602007985 */ /* 0x000be2000c101906 */
[----:B------:R-:W-:-:S03]  /*32370*/  R2UR UR60, R4 ;  /* 0x00000000043c72ca */ /* 0x000fc600000e0000 */
[----:B------:R5:W-:Y:S01]  /*32380*/  ST.E desc[UR8][R2.64+0x1fc], R151 ;  /* 0x0001fc9702007985 */ /* 0x000be2000c101908 */
[----:B------:R-:W-:-:S03]  /*32390*/  R2UR UR61, R5 ;  /* 0x00000000053d72ca */ /* 0x000fc600000e0000 */
[----:B------:R-:W-:Y:S01]  /*323a0*/  ST.E desc[UR16][R8.64], R189 ;  /* 0x000000bd08007985 */ /* 0x000fe2000c101910 */
[C---:B------:R-:W-:Y:S02]  /*323b0*/  R2UR UR58, R4.reuse ;  /* 0x00000000043a72ca */ /* 0x040fe400000e0000 */
[C---:B------:R-:W-:Y:S01]  /*323c0*/  R2UR UR59, R5.reuse ;  /* 0x00000000053b72ca */ /* 0x040fe200000e0000 */
[----:B0-----:R-:W5:Y:S01]  /*323d0*/  LD.E R24, desc[UR18][R2.64] ;  /* 0x0000001202187980 */ /* 0x001f62000c101900 */
[C---:B------:R-:W-:Y:S02]  /*323e0*/  R2UR UR56, R4.reuse ;  /* 0x00000000043872ca */ /* 0x040fe400000e0000 */
[C---:B------:R-:W-:Y:S01]  /*323f0*/  R2UR UR57, R5.reuse ;  /* 0x00000000053972ca */ /* 0x040fe200000e0000 */
[----:B-1----:R-:W5:Y:S01]  /*32400*/  LD.E R25, desc[UR20][R2.64+0x4] ;  /* 0x0000041402197980 */ /* 0x002f62000c101900 */
[C---:B------:R-:W-:Y:S02]  /*32410*/  R2UR UR4, R4.reuse ;  /* 0x00000000040472ca */ /* 0x040fe400000e0000 */
[----:B------:R-:W-:Y:S01]  /*32420*/  R2UR UR5, R5 ;  /* 0x00000000050572ca */ /* 0x000fe200000e0000 */
[----:B--2---:R-:W2:Y:S01]  /*32430*/  LD.E R26, desc[UR22][R2.64+0x8] ;  /* 0x00000816021a7980 */ /* 0x004ea2000c101900 */
[----:B------:R-:W-:-:S02]  /*32440*/  R2UR UR6, R4 ;  /* 0x00000000040672ca */ /* 0x000fc400000e0000 */
[C---:B------:R-:W-:Y:S01]  /*32450*/  R2UR UR7, R5.reuse ;  /* 0x00000000050772ca */ /* 0x040fe200000e0000 */
[----:B---3--:R-:W2:Y:S01]  /*32460*/  LD.E R27, desc[UR24][R2.64+0xc] ;  /* 0x00000c18021b7980 */ /* 0x008ea2000c101900 */
[C---:B------:R-:W-:Y:S02]  /*32470*/  R2UR UR8, R4.reuse ;  /* 0x00000000040872ca */ /* 0x040fe400000e0000 */
[C---:B------:R-:W-:Y:S01]  /*32480*/  R2UR UR9, R5.reuse ;  /* 0x00000000050972ca */ /* 0x040fe200000e0000 */
[----:B----4-:R-:W2:Y:S01]  /*32490*/  LD.E R28, desc[UR26][R2.64+0x10] ;  /* 0x0000101a021c7980 */ /* 0x010ea2000c101900 */
[C---:B------:R-:W-:Y:S02]  /*324a0*/  R2UR UR10, R4.reuse ;  /* 0x00000000040a72ca */ /* 0x040fe400000e0000 */
[----:B------:R-:W-:Y:S01]  /*324b0*/  R2UR UR11, R5 ;  /* 0x00000000050b72ca */ /* 0x000fe200000e0000 */
[----:B-----5:R-:W2:Y:S01]  /*324c0*/  LD.E R29, desc[UR28][R2.64+0x14] ;  /* 0x0000141c021d7980 */ /* 0x020ea2000c101900 */
        /* <DEDUP_REMOVED lines=387> */
[----:B------:R-:W-:Y:S02]  /*33d00*/  WARPGROUP.DEPBAR.LE gsb0, 0x0 ;  /* 0x00008000000079c5 */ /* 0x000fe40000010000 */
        /* <DEDUP_REMOVED lines=2713> */
[----:B------:R-:W-:Y:S04]  /*3e6a0*/  ST.E desc[UR6][R2.64+0x1ec], R147 ;  /* 0x0001ec9302007985 */ /* 0x000fe8000c101906 */
[----:B------:R-:W-:Y:S04]  /*3e6b0*/  ST.E desc[UR8][R2.64+0x1f0], R148 ;  /* 0x0001f09402007985 */ /* 0x000fe8000c101908 */
[----:B------:R-:W-:Y:S04]  /*3e6c0*/  ST.E desc[UR10][R2.64+0x1f4], R149 ;  /* 0x0001f49502007985 */ /* 0x000fe8000c10190a */
[----:B------:R-:W-:Y:S04]  /*3e6d0*/  ST.E desc[UR12][R2.64+0x1f8], R150 ;  /* 0x0001f89602007985 */ /* 0x000fe8000c10190c */
[----:B------:R-:W-:Y:S01]  /*3e6e0*/  ST.E desc[UR14][R2.64+0x1fc], R151 ;  /* 0x0001fc9702007985 */ /* 0x000fe2000c10190e */
        /* <DEDUP_REMOVED lines=765> */
[----:B------:R-:W2:Y:S01]  /*416c0*/  LD.E R11, desc[UR6][R2.64+0x4] ;  /* 0x00000406020b7980 */ /* 0x000ea2000c101900 */
[C---:B------:R-:W-:Y:S02]  /*416d0*/  R2UR UR4, R4.reuse ;  /* 0x00000000040472ca */ /* 0x040fe400000e0000 */
        /* <DEDUP_REMOVED lines=10> */
[----:B0-----:R-:W4:Y:S01]  /*41780*/  LD.E R9, desc[UR6][R2.64+0xc] ;  /* 0x00000c0602097980 */ /* 0x001f22000c101900 */
[C---:B------:R-:W-:Y:S02]  /*41790*/  R2UR UR4, R4.reuse ;  /* 0x00000000040472ca */ /* 0x040fe400000e0000 */
[C---:B------:R-:W-:Y:S02]  /*417a0*/  R2UR UR5, R5.reuse ;  /* 0x00000000050572ca */ /* 0x040fe400000e0000 */
[----:B------:R-:W-:Y:S02]  /*417b0*/  R2UR UR6, R4 ;  /* 0x00000000040672ca */ /* 0x000fe400000e0000 */
[----:B------:R-:W-:-:S09]  /*417c0*/  R2UR UR7, R5 ;  /* 0x00000000050772ca */ /* 0x000fd200000e0000 */
[----:B----4-:R0:W-:Y:S04]  /*417d0*/  ST.E desc[UR4][R2.64+0xc], R9 ;  /* 0x00000c0902007985 */ /* 0x0101e8000c101904 */
[----:B-1----:R-:W4:Y:S01]  /*417e0*/  LD.E R7, desc[UR6][R2.64+0x10] ;  /* 0x0000100602077980 */ /* 0x002f22000c101900 */
[C---:B------:R-:W-:Y:S02]  /*417f0*/  R2UR UR4, R4.reuse ;  /* 0x00000000040472ca */ /* 0x040fe400000e0000 */
[C---:B------:R-:W-:Y:S02]  /*41800*/  R2UR UR5, R5.reuse ;  /* 0x00000000050572ca */ /* 0x040fe400000e0000 */
[----:B------:R-:W-:Y:S02]  /*41810*/  R2UR UR6, R4 ;  /* 0x00000000040672ca */ /* 0x000fe400000e0000 */
[----:B------:R-:W-:-:S09]  /*41820*/  R2UR UR7, R5 ;  /* 0x00000000050772ca */ /* 0x000fd200000e0000 */
[----:B----4-:R1:W-:Y:S04]  /*41830*/  ST.E desc[UR4][R2.64+0x10], R7 ;  /* 0x0000100702007985 */ /* 0x0103e8000c101904 */
        /* <DEDUP_REMOVED lines=726> */
[----:B---3--:R-:W2:Y:S01]  /*445a0*/  LD.E R13, desc[UR6][R2.64+0x1f8] ;  /* 0x0001f806020d7980 */ /* 0x008ea2000c101900 */
[C---:B------:R-:W-:Y:S02]  /*445b0*/  R2UR UR4, R4.reuse ;  /* 0x00000000040472ca */ /* 0x040fe400000e0000 */
[C---:B------:R-:W-:Y:S02]  /*445c0*/  R2UR UR5, R5.reuse ;  /* 0x00000000050572ca */ /* 0x040fe400000e0000 */
[----:B------:R-:W-:Y:S02]  /*445d0*/  R2UR UR6, R4 ;  /* 0x00000000040672ca */ /* 0x000fe400000e0000 */
[----:B------:R-:W-:-:S02]  /*445e0*/  R2UR UR7, R5 ;  /* 0x00000000050772ca */ /* 0x000fc400000e0000 */
[----:B------:R-:W-:-:S07]  /*445f0*/  LOP3.LUT P6, RZ, R197, 0x7f, RZ, 0xc0, !PT ;  /* 0x0000007fc5ff7812 */ /* 0x000fce00078cc0ff */
[----:B--2---:R1:W-:Y:S04]  /*44600*/  ST.E desc[UR4][R2.64+0x1f8], R13 ;  /* 0x0001f80d02007985 */ /* 0x0043e8000c101904 */
[----:B0-----:R-:W2:Y:S01]  /*44610*/  LD.E R9, desc[UR6][R2.64+0x1fc] ;  /* 0x0001fc0602097980 */ /* 0x001ea2000c101900 */
[----:B------:R-:W-:Y:S02]  /*44620*/  R2UR UR4, R4 ;  /* 0x00000000040472ca */ /* 0x000fe400000e0000 */
[----:B------:R-:W-:-:S13]  /*44630*/  R2UR UR5, R5 ;  /* 0x00000000050572ca */ /* 0x000fda00000e0000 */
[----:B--2---:R1:W-:Y:S01]  /*44640*/  ST.E desc[UR4][R2.64+0x1fc], R9 ;  /* 0x0001fc0902007985 */ /* 0x0043e2000c101904 */
[----:B------:R-:W-:Y:S05]  /*44650*/  @P6 BRA `(.L_x_2752) ;  /* 0x0000000000306947 */ /* 0x000fea0003800000 */
[----:B-1----:R-:W2:Y:S04]  /*44660*/  LDL.64 R2, [R0+0x40] ;  /* 0x0000400000027983 */ /* 0x002ea80000100a00 */
        /* <DEDUP_REMOVED lines=11> */
.L_x_2752:
[----:B------:R-:W-:-:S04]  /*44720*/  IMAD.MOV.U32 R213, RZ, RZ, 0x0 ;  /* 0x00000000ffd57424 */ /* 0x000fc800078e00ff */
[----:B01----:R-:W-:Y:S05]  /*44730*/  RET.REL.NODEC R212 `(_ZN7cutlass13device_kernelIN5flash11enable_sm90INS1_16FlashAttnFwdSm90INS1_25CollectiveMainloopFwdSm90ILi2EN4cute5tupleIJNS5_1CILi1EEES8_S8_EEENS6_IJNS7_ILi128EEENS7_ILi96EEENS7_ILi64EEEEEELi256ENS_10bfloat16_tEfNS_4arch4Sm90ELb0ELb1ELb1ELb1ELb0ELb0ELb1ELb1ELb0ELb0ELb0ELb0EEENS1_21CollectiveEpilogueFwdINS6_IJSA_NS7_ILi256EEESB_EEES9_SE_SG_Li256ELb1ELb0ELb0ELb0EEENS1_36VarlenDynamicPersistentTileSchedulerILi128ELi96ELi256ELi32ELb0ELb0ELb1ELb1ELb0ELb1EEEEEEEEEvNT_6ParamsE) ;  /* 0xfffffbb8d4307950 */ /* 0x003fea0003c3ffff */
.L_x_2730:
[----:B0-----:R0:W1:Y:S02]  /*44740*/  SYNCS.PHASECHK.TRANS64.TRYWAIT P1, [R2+URZ], R3 ;  /* 0x00000003020075a7 */ /* 0x001064000802017f */
[----:B-1----:R-:W-:Y:S05]  /*44750*/  @!P1 NANOSLEEP.SYNCS 0x989680 ;  /* 0x009896800000995d */ /* 0x002fea0003900000 */
[----:B------:R-:W1:Y:S02]  /*44760*/  @!P1 SYNCS.PHASECHK.TRANS64 P1, [R2+URZ], R3 ;  /* 0x00000003020095a7 */ /* 0x000e64000802007f */
[----:B-1----:R-:W-:Y:S05]  /*44770*/  @!P1 BRA `(.L_x_2730) ;  /* 0xfffffffc00f09947 */ /* 0x002fea000383ffff */
[----:B------:R-:W-:Y:S05]  /*44780*/  BRA `(.L_x_2729) ;  /* 0xfffffe4800487947 */ /* 0x000fea000383ffff */
.L_x_2737:
[----:B0-----:R0:W1:Y:S02]  /*44790*/  SYNCS.PHASECHK.TRANS64.TRYWAIT P1, [R8+URZ], R9 ;  /* 0x00000009080075a7 */ /* 0x001064000802017f */
[----:B-1----:R-:W-:Y:S05]  /*447a0*/  @!P1 NANOSLEEP.SYNCS 0x989680 ;  /* 0x009896800000995d */ /* 0x002fea0003900000 */
[----:B------:R-:W1:Y:S02]  /*447b0*/  @!P1 SYNCS.PHASECHK.TRANS64 P1, [R8+URZ], R9 ;  /* 0x00000009080095a7 */ /* 0x000e64000802007f */
[----:B-1----:R-:W-:Y:S05]  /*447c0*/  @!P1 BRA `(.L_x_2737) ;  /* 0xfffffffc00f09947 */ /* 0x002fea000383ffff */
[----:B------:R-:W-:Y:S05]  /*447d0*/  BRA `(.L_x_2736) ;  /* 0xfffffe50001c7947 */ /* 0x000fea000383ffff */
.L_x_2753:
        /* <DEDUP_REMOVED lines=10> */
.L_x_4725:


//--------------------- .text._ZN7cutlass13device_kernelIN5flash11enable_sm90INS1_16FlashAttnFwdSm90INS1_25CollectiveMainloopFwdSm90ILi2EN4cute5tupleIJNS5_1CILi1EEES8_S8_EEENS6_IJNS7_ILi128EEENS7_ILi96EEENS7_ILi64EEEEEELi256ENS_10bfloat16_tEfNS_4arch4Sm90ELb0ELb1ELb1ELb1ELb0ELb1ELb1ELb1ELb0ELb0ELb0ELb0EEENS1_21CollectiveEpilogueFwdINS6_IJSA_NS7_ILi256EEESB_EEES9_SE_SG_Li256ELb1ELb0ELb0ELb0EEENS1_36VarlenDynamicPersistentTileSchedulerILi128ELi96ELi256ELi32ELb0ELb0ELb1ELb1ELb0ELb1EEEEEEEEEvNT_6ParamsE --------------------------
	.section	.text._ZN7cutlass13device_kernelIN5flash11enable_sm90INS1_16FlashAttnFwdSm90INS1_25CollectiveMainloopFwdSm90ILi2EN4cute5tupleIJNS5_1CILi1EEES8_S8_EEENS6_IJNS7_ILi128EEENS7_ILi96EEENS7_ILi64EEEEEELi256ENS_10bfloat16_tEfNS_4arch4Sm90ELb0ELb1ELb1ELb1ELb0ELb1ELb1ELb1ELb0ELb0ELb0ELb0EEENS1_21CollectiveEpilogueFwdINS6_IJSA_NS7_ILi256EEESB_EEES9_SE_SG_Li256ELb1ELb0ELb0ELb0EEENS1_36VarlenDynamicPersistentTileSchedulerILi128ELi96ELi256ELi32ELb0ELb0ELb1ELb1ELb0ELb1EEEEEEEEEvNT_6ParamsE,"ax",@progbits
	.align	128
.text._ZN7cutlass13device_kernelIN5flash11enable_sm90INS1_16FlashAttnFwdSm90INS1_25CollectiveMainloopFwdSm90ILi2EN4cute5tupleIJNS5_1CILi1EEES8_S8_EEENS6_IJNS7_ILi128EEENS7_ILi96EEENS7_ILi64EEEEEELi256ENS_10bfloat16_tEfNS_4arch4Sm90ELb0ELb1ELb1ELb1ELb0ELb1ELb1ELb1ELb0ELb0ELb0ELb0EEENS1_21CollectiveEpilogueFwdINS6_IJSA_NS7_ILi256EEESB_EEES9_SE_SG_Li256ELb1ELb0ELb0ELb0EEENS1_36VarlenDynamicPersistentTileSchedulerILi128ELi96ELi256ELi32ELb0ELb0ELb1ELb1ELb0ELb1EEEEEEEEEvNT_6ParamsE:
        .type           _ZN7cutlass13device_kernelIN5flash11enable_sm90INS1_16FlashAttnFwdSm90INS1_25CollectiveMainloopFwdSm90ILi2EN4cute5tupleIJNS5_1CILi1EEES8_S8_EEENS6_IJNS7_ILi128EEENS7_ILi96EEENS7_ILi64EEEEEELi256ENS_10bfloat16_tEfNS_4arch4Sm90ELb0ELb1ELb1ELb1ELb0ELb1ELb1ELb1ELb0ELb0ELb0ELb0EEENS1_21CollectiveEpilogueFwdINS6_IJSA_NS7_ILi256EEESB_EEES9_SE_SG_Li256ELb1ELb0ELb0ELb0EEENS1_36VarlenDynamicPersistentTileSchedulerILi128ELi96ELi256ELi32ELb0ELb0ELb1ELb1ELb0ELb1EEEEEEEEEvNT_6ParamsE,@function
        .size           _ZN7cutlass13device_kernelIN5flash11enable_sm90INS1_16FlashAttnFwdSm90INS1_25CollectiveMainloopFwdSm90ILi2EN4cute5tupleIJNS5_1CILi1EEES8_S8_EEENS6_IJNS7_ILi128EEENS7_ILi96EEENS7_ILi64EEEEEELi256ENS_10bfloat16_tEfNS_4arch4Sm90ELb0ELb1ELb1ELb1ELb0ELb1ELb1ELb1ELb0ELb0ELb0ELb0EEENS1_21CollectiveEpilogueFwdINS6_IJSA_NS7_ILi256EEESB_EEES9_SE_SG_Li256ELb1ELb0ELb0ELb0EEENS1_36VarlenDynamicPersistentTileSchedulerILi128ELi96ELi256ELi32ELb0ELb0ELb1ELb1ELb0ELb1EEEEEEEEEvNT_6ParamsE,(.L_x_4727 - _ZN7cutlass13device_kernelIN5flash11enable_sm90INS1_16FlashAttnFwdSm90INS1_25CollectiveMainloopFwdSm90ILi2EN4cute5tupleIJNS5_1CILi1EEES8_S8_EEENS6_IJNS7_ILi128EEENS7_ILi96EEENS7_ILi64EEEEEELi256ENS_10bfloat16_tEfNS_4arch4Sm90ELb0ELb1ELb1ELb1ELb0ELb1ELb1ELb1ELb0ELb0ELb0ELb0EEENS1_21CollectiveEpilogueFwdINS6_IJSA_NS7_ILi256EEESB_EEES9_SE_SG_Li256ELb1ELb0ELb0ELb0EEENS1_36VarlenDynamicPersistentTileSchedulerILi128ELi96ELi256ELi32ELb0ELb0ELb1ELb1ELb0ELb1EEEEEEEEEvNT_6ParamsE)
        .other          _ZN7cutlass13device_kernelIN5flash11enable_sm90INS1_16FlashAttnFwdSm90INS1_25CollectiveMainloopFwdSm90ILi2EN4cute5tupleIJNS5_1CILi1EEES8_S8_EEENS6_IJNS7_ILi128EEENS7_ILi96EEENS7_ILi64EEEEEELi256ENS_10bfloat16_tEfNS_4arch4Sm90ELb0ELb1ELb1ELb1ELb0ELb1ELb1ELb1ELb0ELb0ELb0ELb0EEENS1_21CollectiveEpilogueFwdINS6_IJSA_NS7_ILi256EEESB_EEES9_SE_SG_Li256ELb1ELb0ELb0ELb0EEENS1_36VarlenDynamicPersistentTileSchedulerILi128ELi96ELi256ELi32ELb0ELb0ELb1ELb1ELb0ELb1EEEEEEEEEvNT_6ParamsE,@"STO_CUDA_ENTRY STV_DEFAULT"
_ZN7cutlass13device_kernelIN5flash11enable_sm90INS1_16FlashAttnFwdSm90INS1_25CollectiveMainloopFwdSm90ILi2EN4cute5tupleIJNS5_1CILi1EEES8_S8_EEENS6_IJNS7_ILi128EEENS7_ILi96EEENS7_ILi64EEEEEELi256ENS_10bfloat16_tEfNS_4arch4Sm90ELb0ELb1ELb1ELb1ELb0ELb1ELb1ELb1ELb0ELb0ELb0ELb0EEENS1_21CollectiveEpilogueFwdINS6_IJSA_NS7_ILi256EEESB_EEES9_SE_SG_Li256ELb1ELb0ELb0ELb0EEENS1_36VarlenDynamicPersistentTileSchedulerILi128ELi96ELi256ELi32ELb0ELb0ELb1ELb1ELb0ELb1EEEEEEEEEvNT_6ParamsE:
[----:B------:R-:W0:Y:S02]  /*0000*/  LDC R1, c[0x0][0x28] ;  /* 0x00000a00ff017b82 */ /* 0x000e240000000800 */
[----:B0-----:R-:W-:-:S05]  /*0010*/  VIADD R1, R1, 0xfffffb60 ;  /* 0xfffffb6001017836 */ /* 0x001fca0000000000 */
[----:B------:R-:W-:Y:S01]  /*0020*/  R2UR UR4, R1 ;  /* 0x00000000010472ca */ /* 0x000fe200000e0000 */
[----:B------:R-:W0:Y:S01]  /*0030*/  S2R R3, SR_TID.X ;  /* 0x0000000000037919 */ /* 0x000e220000002100 */
[----:B------:R-:W-:Y:S01]  /*0040*/  ELECT P0, URZ, PT ;  /* 0x00000000003f782f */ /* 0x000fe20003800000 */
[----:B------:R-:W-:Y:S01]  /*0050*/  BSSY B0, `(.L_x_2754) ;  /* 0x000001e000007945 */ /* 0x000fe20003800000 */
[----:B------:R-:W-:Y:S01]  /*0060*/  ULDC UR49, c[0x0][0x20] ;  /* 0x0000080000317ab9 */ /* 0x000fe20000000800 */
[----:B------:R-:W-:-:S08]  /*0070*/  ULDC UR48, c[0x0][0x24] ;  /* 0x0000090000307ab9 */ /* 0x000fd00000000800 */
[----:B------:R-:W-:-:S04]  /*0080*/  UIADD3 UR49, UP0, UR4, UR49, URZ ;  /* 0x0000003104317290 */ /* 0x000fc8000ff1e03f */
[----:B------:R-:W-:Y:S01]  /*0090*/  UIADD3.X UR48, URZ, UR48, URZ, UP0, !UPT ;  /* 0x000000303f307290 */ /* 0x000fe200087fe43f */
        /* <DEDUP_REMOVED lines=25> */
.L_x_2755:
[----:B------:R-:W-:Y:S05]  /*0230*/  BSYNC B0 ;  /* 0x0000000000007941 */ /* 0x000fea0003800000 */
.L_x_2754:
        /* <DEDUP_REMOVED lines=43> */
.L_x_2756:
        /* <DEDUP_REMOVED lines=22> */
.L_x_2757:
        /* <DEDUP_REMOVED lines=18> */
.L_x_2758:
        /* <DEDUP_REMOVED lines=22> */
.L_x_2759:
        /* <DEDUP_REMOVED lines=22> */
.L_x_2760:
[----:B------:R-:W-:Y:S01]  /*0a30*/  PLOP3.LUT P0, PT, PT, PT, UP0, 0x80, 0x0 ;  /* 0x000000000000781c */ /* 0x000fe20003f0f008 */
[----:B------:R-:W-:Y:S01]  /*0a40*/  UMOV UR50, 0x1 ;  /* 0x0000000100327882 */ /* 0x000fe20000000000 */
[----:B------:R-:W-:Y:S01]  /*0a50*/  NOP ;  /* 0x0000000000007918 */ /* 0x000fe20000000000 */
[----:B------:R-:W-:Y:S01]  /*0a60*/  USEL UR50, UR50, 0x2, !UP0 ;  /* 0x0000000232327887 */ /* 0x000fe2000c000000 */
[----:B------:R-:W-:Y:S01]  /*0a70*/  BSSY B7, `(.L_x_2761) ;  /* 0x0003408000077945 */ /* 0x000fe20003800000 */
[----:B------:R-:W-:Y:S01]  /*0a80*/  ULDC.64 UR56, c[0x0][0x208] ;  /* 0x0000820000387ab9 */ /* 0x000fe20000000a00 */
[----:B------:R-:W-:Y:S02]  /*0a90*/  IMAD.U32 R16, RZ, RZ, UR49 ;  /* 0x00000031ff107e24 */ /* 0x000fe4000f8e00ff */
[----:B------:R-:W-:Y:S01]  /*0aa0*/  IMAD.U32 R17, RZ, RZ, UR48 ;  /* 0x00000030ff117e24 */ /* 0x000fe2000f8e00ff */
[----:B0123--:R-:W-:Y:S06]  /*0ab0*/  BAR.SYNC.DEFER_BLOCKING 0x0 ;  /* 0x0000000000007b1d */ /* 0x00ffec0000010000 */
[----:B------:R-:W-:Y:S05]  /*0ac0*/  @!P0 BRA `(.L_x_2762) ;  /* 0x000002dc005c8947 */ /* 0x000fea0003800000 */
.L_x_2763:
[----:B------:R-:W-:-:S08]  /*0ad0*/  NOP ;  /* 0x0000000000007918 */ /* 0x000fd00000000000 */
[----:B------:R-:W0:Y:S02]  /*0ae0*/  USETMAXREG.TRY_ALLOC.CTAPOOL UP0, 0xf0 ;  /* 0x000000f0000079c8 */ /* 0x000e240008000600 */
[----:B0-----:R-:W-:-:S13]  /*0af0*/  PLOP3.LUT P0, PT, PT, PT, UP0, 0x80, 0x0 ;  /* 0x000000000000781c */ /* 0x001fda0003f0f008 */
[----:B------:R-:W-:Y:S05]  /*0b00*/  @!P0 BRA `(.L_x_2763) ;  /* 0xfffffffc00f08947 */ /* 0x000fea000383ffff */
[----:B------:R-:W2:Y:S01]  /*0b10*/  LDL.LU R2, [R1+0x470] ;  /* 0x0004700001027983 */ /* 0x000ea20000300800 */
[----:B------:R-:W0:Y:S01]  /*0b20*/  S2UR UR5, SR_CgaCtaId ;  /* 0x00000000000579c3 */ /* 0x000e220000008800 */
[----:B------:R-:W-:Y:S01]  /*0b30*/  UMOV UR4, 0x400 ;  /* 0x0000040000047882 */ /* 0x000fe20000000000 */
[----:B------:R-:W-:Y:S01]  /*0b40*/  UIADD3 UR40, UP0, UR49, 0x218, URZ ;  /* 0x0000021831287890 */ /* 0x000fe2000ff1e03f */
[----:B------:R-:W1:Y:S01]  /*0b50*/  S2R R0, SR_TID.X ;  /* 0x0000000000007919 */ /* 0x000e620000002100 */
[----:B------:R-:W-:Y:S02]  /*0b60*/  UIADD3 UR41, UP1, UR49, 0x224, URZ ;  /* 0x0000022431297890 */ /* 0x000fe4000ff3e03f */
[----:B------:R-:W-:Y:S01]  /*0b70*/  UIADD3.X UR42, URZ, UR48, URZ, UP0, !UPT ;  /* 0x000000303f2a7290 */ /* 0x000fe200087fe43f */
[----:B------:R-:W-:Y:S01]  /*0b80*/  STL.64 [R1+0x218], RZ ;  /* 0x000218ff01007387 */ /* 0x000fe20000100a00 */
[----:B------:R-:W-:-:S03]  /*0b90*/  UIADD3.X UR43, URZ, UR48, URZ, UP1, !UPT ;  /* 0x000000303f2b7290 */ /* 0x000fc60008ffe43f */
[----:B------:R-:W-:Y:S04]  /*0ba0*/  STL [R1+0x220], RZ ;  /* 0x000220ff01007387 */ /* 0x000fe80000100800 */
[----:B------:R-:W-:Y:S01]  /*0bb0*/  STL [R1+0x224], RZ ;  /* 0x000224ff01007387 */ /* 0x000fe20000100800 */
[----:B0-----:R-:W-:-:S06]  /*0bc0*/  ULEA UR4, UR5, UR4, 0x18 ;  /* 0x0000000405047291 */ /* 0x001fcc000f8ec03f */
[----:B------:R-:W-:Y:S01]  /*0bd0*/  IMAD.U32 R145, RZ, RZ, UR4 ;  /* 0x00000004ff917e24 */ /* 0x000fe2000f8e00ff */
[----:B------:R-:W-:Y:S06]  /*0be0*/  BAR.ARV 0x8, 0x120 ;  /* 0x0204800000007b1d */ /* 0x000fec0000002000 */
[----:B-1----:R-:W-:Y:S01]  /*0bf0*/  SHF.R.U32.HI R10, RZ, 0x7, R0 ;  /* 0x00000007ff0a7819 */ /* 0x002fe20000011600 */
[----:B------:R-:W-:-:S03]  /*0c00*/  ULDC UR4, c[0x0][0xd14] ;  /* 0x0003450000047ab9 */ /* 0x000fc60000000800 */
[----:B------:R-:W-:-:S13]  /*0c10*/  ISETP.NE.AND P0, PT, R10, 0x1, PT ;  /* 0x000000010a00780c */ /* 0x000fda0003f05270 */
[----:B------:R-:W-:Y:S08]  /*0c20*/  @!P0 BAR.ARV 0x9, 0x100 ;  /* 0x0244000000008b1d */ /* 0x000ff00000002000 */
[----:B------:R-:W-:Y:S06]  /*0c30*/  BAR.SYNC.DEFER_BLOCKING 0x5, 0x120 ;  /* 0x0144800000007b1d */ /* 0x000fec0000010000 */
[----:B------:R-:W0:Y:S02]  /*0c40*/  LDS.128 R116, [R145+0x324d0] ;  /* 0x0324d00091747984 */ /* 0x000e240000000c00 */
[----:B------:R-:W-:Y:S06]  /*0c50*/  BAR.ARV 0x4, 0x120 ;  /* 0x0104800000007b1d */ /* 0x000fec0000002000 */
[----:B--2---:R-:W-:-:S04]  /*0c60*/  LOP3.LUT R2, R2, 0xffefffff, RZ, 0xc0, !PT ;  /* 0xffefffff02027812 */ /* 0x004fc800078ec0ff */
[----:B------:R-:W-:Y:S02]  /*0c70*/  @P0 LOP3.LUT R2, R2, 0x100000, RZ, 0xfc, !PT ;  /* 0x0010000002020812 */ /* 0x000fe400078efcff */
[----:B0-----:R-:W-:-:S03]  /*0c80*/  ISETP.GE.AND P0, PT, R119, UR4, PT ;  /* 0x0000000477007c0c */ /* 0x001fc6000bf06270 */
[----:B------:R0:W-:Y:S10]  /*0c90*/  STL [R1+0x470], R2 ;  /* 0x0004700201007387 */ /* 0x0001f40000100800 */
[----:B0-----:R-:W-:Y:S05]  /*0ca0*/  @P0 BRA `(.L_x_2764) ;  /* 0x0000033c00900947 */ /* 0x001fea0003800000 */
[----:B------:R-:W-:Y:S01]  /*0cb0*/  VIADD R192, R0, 0xffffff80 ;  /* 0xffffff8000c07836 */ /* 0x000fe20000000000 */
[C---:B------:R-:W-:Y:S01]  /*0cc0*/  IADD3 R180, -R10.reuse, 0xb, RZ ;  /* 0x0000000b0ab47810 */ /* 0x040fe20007ffe1ff */
[----:B------:R-:W-:Y:S02]  /*0cd0*/  VIADD R176, R10, 0x8 ;  /* 0x000000080ab07836 */ /* 0x000fe40000000000 */
[----:B------:R-:W-:Y:S01]  /*0ce0*/  IMAD.MOV.U32 R152, RZ, RZ, RZ ;  /* 0x000000ffff987224 */ /* 0x000fe200078e00ff */
[----:B------:R-:W-:Y:S01]  /*0cf0*/  SHF.R.S32.HI R3, RZ, 0x1f, R192 ;  /* 0x0000001fff037819 */ /* 0x000fe200000114c0 */
[----:B------:R-:W-:-:S03]  /*0d00*/  IMAD.MOV.U32 R155, RZ, RZ, RZ ;  /* 0x000000ffff9b7224 */ /* 0x000fc600078e00ff */
        /* <DEDUP_REMOVED lines=16> */
[----:B------:R-:W-:Y:S02]  /*0e10*/  LEA.HI R7, R7, R4, RZ, 0x3 ;  /* 0x0000000407077211 */ /* 0x000fe400078f18ff */
[----:B------:R-:W-:Y:S02]  /*0e20*/  SHF.R.S32.HI R165, RZ, 0x5, R165 ;  /* 0x00000005ffa57819 */ /* 0x000fe400000114a5 */
[----:B------:R-:W-:-:S05]  /*0e30*/  LOP3.LUT R7, R7, 0xfffffff8, RZ, 0xc0, !PT ;  /* 0xfffffff807077812 */ /* 0x000fca00078ec0ff */
[----:B------:R-:W-:Y:S01]  /*0e40*/  IMAD.IADD R4, R4, 0x1, -R7 ;  /* 0x0000000104047824 */ /* 0x000fe200078e0a07 */
[C---:B------:R-:W-:Y:S02]  /*0e50*/  LOP3.LUT R7, R6.reuse, 0x3fffff0, RZ, 0xc0, !PT ;  /* 0x03fffff006077812 */ /* 0x040fe400078ec0ff */
[----:B------:R-:W-:Y:S01]  /*0e60*/  LEA.HI R6, R6, R9, RZ, 0x1 ;  /* 0x0000000906067211 */ /* 0x000fe200078f08ff */
[----:B------:R-:W-:Y:S01]  /*0e70*/  IMAD R5, R5, 0x10, R4 ;  /* 0x0000001005057824 */ /* 0x000fe200078e0204 */
[CC--:B------:R-:W-:Y:S02]  /*0e80*/  LEA.HI R4, R3.reuse, R192.reuse, RZ, 0x2 ;  /* 0x000000c003047211 */ /* 0x0c0fe400078f10ff */
[----:B------:R-:W-:Y:S01]  /*0e90*/  LOP3.LUT R8, R6, 0x1ffffffe, RZ, 0xc0, !PT ;  /* 0x1ffffffe06087812 */ /* 0x000fe200078ec0ff */
[----:B------:R-:W-:Y:S01]  /*0ea0*/  IMAD R182, R0, 0x40, R5 ;  /* 0x0000004000b67824 */ /* 0x000fe200078e0205 */
[----:B------:R-:W-:Y:S01]  /*0eb0*/  SHF.R.S32.HI R153, RZ, 0x2, R4 ;  /* 0x00000002ff997819 */ /* 0x000fe20000011404 */
[----:B------:R-:W-:Y:S01]  /*0ec0*/  IMAD.IADD R6, R192, 0x1, -R7 ;  /* 0x00000001c0067824 */ /* 0x000fe200078e0a07 */
[----:B------:R-:W-:Y:S01]  /*0ed0*/  LEA.HI R0, R3, R192, RZ, 0x3 ;  /* 0x000000c003007211 */ /* 0x000fe200078f18ff */
[----:B------:R-:W-:Y:S01]  /*0ee0*/  IMAD.IADD R8, R9, 0x1, -R8 ;  /* 0x0000000109087824 */ /* 0x000fe200078e0a08 */
[----:B------:R-:W-:Y:S01]  /*0ef0*/  LOP3.LUT R191, R4, 0xfffffffc, RZ, 0xc0, !PT ;  /* 0xfffffffc04bf7812 */ /* 0x000fe200078ec0ff */
[----:B------:R-:W-:Y:S01]  /*0f00*/  VIADD R154, R153, 0x40 ;  /* 0x00000040999a7836 */ /* 0x000fe20000000000 */
[----:B------:R-:W-:Y:S01]  /*0f10*/  LOP3.LUT R3, R0, 0x1ffffff8, RZ, 0xc0, !PT ;  /* 0x1ffffff800037812 */ /* 0x000fe200078ec0ff */
[----:B------:R-:W-:Y:S01]  /*0f20*/  IMAD R7, R165, 0x10, R6 ;  /* 0x00000010a5077824 */ /* 0x000fe200078e0206 */
[----:B------:R-:W-:Y:S01]  /*0f30*/  SHF.R.S32.HI R4, RZ, 0x1f, R4 ;  /* 0x0000001fff047819 */ /* 0x000fe20000011404 */
[----:B------:R-:W-:Y:S01]  /*0f40*/  IMAD.IADD R191, R192, 0x1, -R191 ;  /* 0x00000001c0bf7824 */ /* 0x000fe200078e0abf */
[----:B------:R-:W-:Y:S01]  /*0f50*/  SHF.R.S32.HI R5, RZ, 0x1f, R154 ;  /* 0x0000001fff057819 */ /* 0x000fe2000001149a */
[----:B------:R-:W-:Y:S01]  /*0f60*/  IMAD.SHL.U32 R166, R154, 0x40, RZ ;  /* 0x000000409aa67824 */ /* 0x000fe200078e00ff */
[----:B------:R-:W-:Y:S01]  /*0f70*/  SHF.R.S32.HI R162, RZ, 0x3, R0 ;  /* 0x00000003ffa27819 */ /* 0x000fe20000011400 */
[----:B------:R-:W-:Y:S01]  /*0f80*/  IMAD.IADD R3, R192, 0x1, -R3 ;  /* 0x00000001c0037824 */ /* 0x000fe200078e0a03 */
[----:B------:R-:W-:Y:S01]  /*0f90*/  LEA.HI R5, R5, R154, RZ, 0x3 ;  /* 0x0000009a05057211 */ /* 0x000fe200078f18ff */
[----:B------:R-:W-:Y:S01]  /*0fa0*/  IMAD.SHL.U32 R22, R191, 0x8, RZ ;  /* 0x00000008bf167824 */ /* 0x000fe200078e00ff */
[----:B------:R-:W-:Y:S01]  /*0fb0*/  LOP3.LUT R166, R166, 0x1c0, RZ, 0xc0, !PT ;  /* 0x000001c0a6a67812 */ /* 0x000fe200078ec0ff */
[----:B------:R-:W-:Y:S01]  /*0fc0*/  IMAD.SHL.U32 R160, R3, 0x8, RZ ;  /* 0x0000000803a07824 */ /* 0x000fe200078e00ff */
[----:B------:R-:W-:Y:S01]  /*0fd0*/  LEA.HI R4, R4, R153, RZ, 0x3 ;  /* 0x0000009904047211 */ /* 0x000fe200078f18ff */
[----:B------:R-:W-:Y:S01]  /*0fe0*/  IMAD.SHL.U32 R5, R5, 0x40, RZ ;  /* 0x0000004005057824 */ /* 0x000fe200078e00ff */
[----:B------:R-:W-:Y:S01]  /*0ff0*/  LOP3.LUT R3, R2, 0x7ffffffc, RZ, 0xc0, !PT ;  /* 0x7ffffffc02037812 */ /* 0x000fe200078ec0ff */
[----:B------:R-:W-:Y:S01]  /*1000*/  IMAD R7, R7, 0x8, R8 ;  /* 0x0000000807077824 */ /* 0x000fe200078e0208 */
[----:B------:R-:W-:-:S02]  /*1010*/  SHF.R.U32.HI R167, RZ, 0x3, R166 ;  /* 0x00000003ffa77819 */ /* 0x000fc400000116a6 */
[----:B------:R-:W-:Y:S01]  /*1020*/  LOP3.LUT R0, R166, 0x38, R22, 0xf8, !PT ;  /* 0x00000038a6007812 */ /* 0x000fe200078ef816 */
[----:B------:R-:W-:Y:S01]  /*1030*/  IMAD.IADD R3, R212, 0x1, -R3 ;  /* 0x00000001d4037824 */ /* 0x000fe200078e0a03 */
[----:B------:R-:W-:Y:S01]  /*1040*/  LOP3.LUT R168, R5, 0xfffffe00, RZ, 0xc0, !PT ;  /* 0xfffffe0005a87812 */ /* 0x000fe200078ec0ff */
[----:B------:R-:W-:Y:S01]  /*1050*/  IMAD.SHL.U32 R214, R7, 0x8, RZ ;  /* 0x0000000807d67824 */ /* 0x000fe200078e00ff */
[----:B------:R-:W-:Y:S01]  /*1060*/  LOP3.LUT R4, R4, 0xfffffff8, RZ, 0xc0, !PT ;  /* 0xfffffff804047812 */ /* 0x000fe200078ec0ff */
[----:B------:R-:W-:Y:S01]  /*1070*/  IMAD.SHL.U32 R183, R3, 0x2, RZ ;  /* 0x0000000203b77824 */ /* 0x000fe200078e00ff */
[----:B------:R-:W-:Y:S02]  /*1080*/  LOP3.LUT R0, R168, R0, R167, 0xf6, !PT ;  /* 0x00000000a8007212 */ /* 0x000fe400078ef6a7 */
[----:B------:R-:W-:Y:S01]  /*1090*/  SHF.R.S32.HI R161, RZ, 0x1f, R153 ;  /* 0x0000001fffa17819 */ /* 0x000fe20000011499 */
[----:B------:R-:W-:Y:S01]  /*10a0*/  IMAD.IADD R179, R153, 0x1, -R4 ;  /* 0x0000000199b37824 */ /* 0x000fe200078e0a04 */
[----:B------:R-:W-:Y:S01]  /*10b0*/  SHF.R.S32.HI R169, RZ, 0x1f, R154 ;  /* 0x0000001fffa97819 */ /* 0x000fe2000001149a */
[----:B------:R-:W-:Y:S01]  /*10c0*/  IMAD R210, R0, 0x2, R145 ;  /* 0x0000000200d27824 */ /* 0x000fe200078e0291 */
[----:B------:R-:W-:-:S07]  /*10d0*/  SHF.R.S32.HI R23, RZ, 0x1f, R22 ;  /* 0x0000001fff177819 */ /* 0x000fce0000011416 */
.L_x_2986:
[----:B------:R-:W-:Y:S05]  /*10e0*/  YIELD ;  /* 0x0000000000007946 */ /* 0x000fea0003800000 */
[----:B------:R-:W-:Y:S01]  /*10f0*/  ULDC.64 UR4, c[0x0][0xb20] ;  /* 0x0002c80000047ab9 */ /* 0x000fe20000000a00 */
[----:B0---4-:R-:W0:Y:S01]  /*1100*/  LDC.64 R4, c[0x0][0xb00] ;  /* 0x0002c000ff047b82 */ /* 0x011e220000000a00 */
[----:B------:R-:W-:Y:S01]  /*1110*/  ISETP.NE.U32.AND P1, PT, RZ, UR4, PT ;  /* 0x00000004ff007c0c */ /* 0x000fe2000bf25070 */
[----:B--2--5:R-:W-:Y:S02]  /*1120*/  IMAD.MOV.U32 R11, RZ, RZ, RZ ;  /* 0x000000ffff0b7224 */ /* 0x024fe400078e00ff */
[----:B-1----:R-:W-:Y:S01]  /*1130*/  IMAD.MOV.U32 R27, RZ, RZ, RZ ;  /* 0x000000ffff1b7224 */ /* 0x002fe200078e00ff */
[----:B------:R-:W-:Y:S01]  /*1140*/  ISETP.NE.AND.EX P1, PT, RZ, UR5, PT, P1 ;  /* 0x00000005ff007c0c */ /* 0x000fe2000bf25310 */
[----:B------:R-:W-:-:S02]  /*1150*/  ULDC.64 UR4, c[0x0][0xb10] ;  /* 0x0002c40000047ab9 */ /* 0x000fc40000000a00 */
[----:B------:R-:W-:-:S04]  /*1160*/  ISETP.NE.U32.AND P2, PT, RZ, UR4, PT ;  /* 0x00000004ff007c0c */ /* 0x000fc8000bf45070 */
[----:B------:R-:W-:Y:S01]  /*1170*/  ISETP.NE.AND.EX P2, PT, RZ, UR5, PT, P2 ;  /* 0x00000005ff007c0c */ /* 0x000fe2000bf45320 */
[----:B------:R-:W-:Y:S02]  /*1180*/  ULDC.64 UR4, c[0x0][0xb00] ;  /* 0x0002c00000047ab9 */ /* 0x000fe40000000a00 */
[----:B------:R-:W-:-:S03]  /*1190*/  ISETP.NE.U32.AND P0, PT, RZ, UR4, PT ;  /* 0x00000004ff007c0c */ /* 0x000fc6000bf05070 */
[----:B------:R-:W1:Y:S01]  /*11a0*/  @P1 LDC.64 R2, c[0x0][0xb20] ;  /* 0x0002c800ff021b82 */ /* 0x000e620000000a00 */
        /* <DEDUP_REMOVED lines=30> */
.L_x_2765:
        /* <DEDUP_REMOVED lines=11> */
.L_x_2766:
[----:B------:R-:W-:Y:S05]  /*1440*/  @!P0 BRA `(.L_x_2767) ;  /* 0x00000000000c8947 */ /* 0x000fea0003800000 */
[----:B------:R-:W2:Y:S04]  /*1450*/  LDG.E R3, desc[UR56][R8.64] ;  /* 0x0000003808037981 */ /* 0x000ea8000c1e1900 */
[----:B------:R-:W2:Y:S02]  /*1460*/  LDG.E R26, desc[UR56][R8.64+0x4] ;  /* 0x00000438081a7981 */ /* 0x000ea4000c1e1900 */
[----:B--2---:R-:W-:-:S07]  /*1470*/  IMAD.IADD R26, R26, 0x1, -R3 ;  /* 0x000000011a1a7824 */ /* 0x004fce00078e0a03 */
.L_x_2767:
        /* <DEDUP_REMOVED lines=38> */
.L_x_2770:
[----:B------:R-:W-:-:S13]  /*16e0*/  ISETP.NE.AND P0, PT, R9, 0x1, PT ;  /* 0x000000010900780c */ /* 0x000fda0003f05270 */
[----:B------:R-:W0:Y:S02]  /*16f0*/  @P0 LDC.64 R4, c[0x0][0xae0] ;  /* 0x0002b800ff040b82 */ /* 0x000e240000000a00 */
[----:B0-----:R-:W-:-:S05]  /*1700*/  @P0 IMAD.HI.U32 R4, R2, R4, RZ ;  /* 0x0000000402040227 */ /* 0x001fca00078e00ff */
[----:B------:R-:W-:-:S07]  /*1710*/  @P0 SHF.R.U32.HI R2, RZ, R5, R4 ;  /* 0x00000005ff020219 */ /* 0x000fce0000011604 */
.L_x_2771:
[----:B------:R-:W-:Y:S05]  /*1720*/  BSYNC B0 ;  /* 0x0000000000007941 */ /* 0x000fea0003800000 */
.L_x_2769:
[----:B------:R-:W-:-:S05]  /*1730*/  IMAD R3, R2, R9, R9 ;  /* 0x0000000902037224 */ /* 0x000fca00078e0209 */
[----:B------:R-:W-:-:S07]  /*1740*/  VIMNMX R0, R0, R3, PT ;  /* 0x0000000300007248 */ /* 0x000fce0003fe0100 */
.L_x_2768:
        /* <DEDUP_REMOVED lines=15> */
.L_x_2774:
[----:B------:R-:W-:Y:S01]  /*1840*/  ISETP.NE.AND P0, PT, R9, 0x1, PT ;  /* 0x000000010900780c */ /* 0x000fe20003f05270 */
[----:B------:R-:W-:-:S12]  /*1850*/  IMAD.MOV.U32 R4, RZ, RZ, R19 ;  /* 0x000000ffff047224 */ /* 0x000fd800078e0013 */
[----:B------:R-:W0:Y:S02]  /*1860*/  @P0 LDC.64 R6, c[0x0][0xae0] ;  /* 0x0002b800ff060b82 */ /* 0x000e240000000a00 */
[----:B0-----:R-:W-:-:S05]  /*1870*/  @P0 IMAD.HI.U32 R6, R19, R6, RZ ;  /* 0x0000000613060227 */ /* 0x001fca00078e00ff */
[----:B------:R-:W-:-:S07]  /*1880*/  @P0 SHF.R.U32.HI R4, RZ, R7, R6 ;  /* 0x00000007ff040219 */ /* 0x000fce0000011606 */
.L_x_2775:
[----:B------:R-:W-:Y:S05]  /*1890*/  BSYNC B0 ;  /* 0x0000000000007941 */ /* 0x000fea0003800000 */
.L_x_2773:
[----:B------:R-:W-:-:S05]  /*18a0*/  IMAD R3, R4, R9, RZ ;  /* 0x0000000904037224 */ /* 0x000fca00078e02ff */
[----:B------:R-:W-:-:S07]  /*18b0*/  VIMNMX R2, R2, R3, !PT ;  /* 0x0000000302027248 */ /* 0x000fce0007fe0100 */
.L_x_2772:
        /* <DEDUP_REMOVED lines=12> */
[----:B------:R-:W-:-:S03]  /*1980*/  VIMNMX R0, R3, R40, PT ;  /* 0x0000002803007248 */ /* 0x000fc60003fe0100 */
[----:B------:R-:W-:Y:S01]  /*1990*/  IMAD.WIDE.U32 R2, R5, -0x55555555, RZ ;  /* 0xaaaaaaab05027825 */ /* 0x000fe200078e00ff */
[----:B------:R-:W-:-:S04]  /*19a0*/  ISETP.GT.AND P0, PT, R0, R5, PT ;  /* 0x000000050000720c */ /* 0x000fc80003f04270 */
[----:B------:R-:W-:-:S05]  /*19b0*/  SHF.R.U32.HI R24, RZ, 0x6, R3 ;  /* 0x00000006ff187819 */ /* 0x000fca0000011603 */
[----:B------:R-:W-:-:S04]  /*19c0*/  IMAD.MOV.U32 R59, RZ, RZ, R24 ;  /* 0x000000ffff3b7224 */ /* 0x000fc800078e0018 */
        /* <DEDUP_REMOVED lines=27> */
.L_x_2778:
[----:B------:R-:W-:Y:S05]  /*1b80*/  BSYNC B6 ;  /* 0x0000000000067941 */ /* 0x000fea0003800000 */
.L_x_2777:
        /* <DEDUP_REMOVED lines=20> */
.L_x_2780:
[----:B------:R-:W-:Y:S05]  /*1cd0*/  BSYNC B6 ;  /* 0x0000000000067941 */ /* 0x000fea0003800000 */
.L_x_2779:
        /* <DEDUP_REMOVED lines=9> */
[C---:B------:R-:W-:Y:S02]  /*1d70*/  VIADD R95, R22.reuse, 0x20 ;  /* 0x00000020165f7836 */ /* 0x040fe40000000000 */
[----:B------:R-:W3:Y:S08]  /*1d80*/  LDC.64 R44, c[0x0][0x3e8] ;  /* 0x0000fa00ff2c7b82 */ /* 0x000ef00000000a00 */
[----:B------:R-:W4:Y:S01]  /*1d90*/  @P0 LDC.64 R2, c[0x0][0xaf0] ;  /* 0x0002bc00ff020b82 */ /* 0x000f220000000a00 */
[----:B------:R-:W-:-:S02]  /*1da0*/  VIADD R94, R22, 0x40 ;  /* 0x00000040165e7836 */ /* 0x000fc40000000000 */
[----:B------:R-:W-:-:S05]  /*1db0*/  VIADD R92, R22, 0x60 ;  /* 0x00000060165c7836 */ /* 0x000fca0000000000 */
[----:B------:R-:W3:Y:S01]  /*1dc0*/  LDC R31, c[0x0][0x3d4] ;  /* 0x0000f500ff1f7b82 */ /* 0x000ee20000000800 */
[----:B------:R-:W-:-:S07]  /*1dd0*/  VIADD R90, R22, 0x80 ;  /* 0x00000080165a7836 */ /* 0x000fce0000000000 */
[----:B------:R-:W3:Y:S01]  /*1de0*/  LDC.64 R32, c[0x0][0x3d8] ;  /* 0x0000f600ff207b82 */ /* 0x000ee20000000a00 */
[----:B----4-:R-:W-:-:S05]  /*1df0*/  @P0 IMAD.WIDE R2, R119, 0x4, R2 ;  /* 0x0000000477020825 */ /* 0x010fca00078e0202 */
[----:B------:R4:W3:Y:S01]  /*1e00*/  @P0 LDG.E R119, desc[UR56][R2.64] ;  /* 0x0000003802770981 */ /* 0x0008e2000c1e1900 */
[----:B0-----:R-:W-:Y:S01]  /*1e10*/  ISETP.NE.AND P0, PT, R0, 0x1, PT ;  /* 0x000000010000780c */ /* 0x001fe20003f05270 */
[----:B------:R-:W-:Y:S01]  /*1e20*/  VIADD R88, R22, 0xa0 ;  /* 0x000000a016587836 */ /* 0x000fe20000000000 */
[----:B------:R-:W-:Y:S01]  /*1e30*/  SHF.R.S32.HI R14, RZ, 0x1f, R12 ;  /* 0x0000001fff0e7819 */ /* 0x000fe2000001140c */
[----:B------:R-:W-:Y:S01]  /*1e40*/  IMAD.SHL.U32 R54, R191, 0x4, RZ ;  /* 0x00000004bf367824 */ /* 0x000fe200078e00ff */
[----:B--2---:R-:W-:Y:S01]  /*1e50*/  SHF.R.U32.HI R20, RZ, 0x7, R20 ;  /* 0x00000007ff147819 */ /* 0x004fe20000011614 */
[----:B------:R-:W-:Y:S01]  /*1e60*/  IMAD.SHL.U32 R83, R179, 0x40, RZ ;  /* 0x00000040b3537824 */ /* 0x000fe200078e00ff */
[----:B-1----:R-:W-:Y:S01]  /*1e70*/  SHF.L.U64.HI R84, R50, 0x6, R51 ;  /* 0x0000000632547819 */ /* 0x002fe20000010233 */
[-C--:B------:R-:W-:Y:S01]  /*1e80*/  IMAD R4, R14, R50.reuse, RZ ;  /* 0x000000320e047224 */ /* 0x080fe200078e02ff */
[----:B------:R-:W-:Y:S01]  /*1e90*/  ISETP.NE.AND P6, PT, R20, 0x1, PT ;  /* 0x000000011400780c */ /* 0x000fe20003fc5270 */
[----:B----4-:R-:W-:Y:S01]  /*1ea0*/  IMAD.WIDE.U32 R2, R12, R50, RZ ;  /* 0x000000320c027225 */ /* 0x010fe200078e00ff */
[----:B------:R-:W-:-:S02]  /*1eb0*/  SHF.R.S32.HI R55, RZ, 0x1f, R54 ;  /* 0x0000001fff377819 */ /* 0x000fc40000011436 */
[----:B------:R-:W-:Y:S01]  /*1ec0*/  LOP3.LUT R83, R83, 0x1c0, RZ, 0xc0, !PT ;  /* 0x000001c053537812 */ /* 0x000fe200078ec0ff */
[----:B------:R-:W0:Y:S01]  /*1ed0*/  @P0 LDC R5, c[0x0][0x42c] ;  /* 0x00010b00ff050b82 */ /* 0x000e220000000800 */
[----:B------:R-:W-:Y:S01]  /*1ee0*/  IMAD.MOV.U32 R78, RZ, RZ, 0x20 ;  /* 0x00000020ff4e7424 */ /* 0x000fe200078e00ff */
[----:B---3--:R-:W-:Y:S01]  /*1ef0*/  SHF.L.U64.HI R87, R44, 0x6, R45 ;  /* 0x000000062c577819 */ /* 0x008fe2000001022d */
[----:B------:R-:W-:Y:S01]  /*1f00*/  IMAD.SHL.U32 R82, R50, 0x40, RZ ;  /* 0x0000004032527824 */ /* 0x000fe200078e00ff */
[----:B------:R-:W-:Y:S01]  /*1f10*/  SHF.R.U32.HI R79, RZ, 0x3, R83 ;  /* 0x00000003ff4f7819 */ /* 0x000fe20000011653 */
[----:B------:R-:W-:Y:S01]  /*1f20*/  IMAD R73, R45, 0x60, RZ ;  /* 0x000000602d497824 */ /* 0x000fe200078e02ff */
[----:B------:R-:W-:Y:S01]  /*1f30*/  SHF.L.U64.HI R80, R32, 0x6, R33 ;  /* 0x0000000620507819 */ /* 0x000fe20000010221 */
[----:B------:R-:W-:Y:S01]  /*1f40*/  IMAD.SHL.U32 R85, R44, 0x40, RZ ;  /* 0x000000402c557824 */ /* 0x000fe200078e00ff */
[----:B------:R-:W1:Y:S01]  /*1f50*/  @P0 LDC R7, c[0x0][0x430] ;  /* 0x00010c00ff070b82 */ /* 0x000e620000000800 */
[----:B------:R-:W-:-:S02]  /*1f60*/  IMAD.U32 R77, RZ, RZ, UR50 ;  /* 0x00000032ff4d7e24 */ /* 0x000fc4000f8e00ff */
[----:B------:R-:W-:Y:S02]  /*1f70*/  IMAD.SHL.U32 R81, R32, 0x40, RZ ;  /* 0x0000004020517824 */ /* 0x000fe400078e00ff */
[----:B------:R-:W-:Y:S01]  /*1f80*/  IMAD.SHL.U32 R76, R31, 0x2, RZ ;  /* 0x000000021f4c7824 */ /* 0x000fe200078e00ff */
[----:B------:R-:W-:Y:S01]  /*1f90*/  LOP3.LUT R77, R77, 0x1, RZ, 0xfc, !PT ;  /* 0x000000014d4d7812 */ /* 0x000fe200078efcff */
[----:B0-----:R-:W-:-:S04]  /*1fa0*/  @P0 IMAD.HI.U32 R0, R118, R5, RZ ;  /* 0x0000000576000227 */ /* 0x001fc800078e00ff */
[----:B------:R-:W-:Y:S02]  /*1fb0*/  IMAD R5, R12, R51, R4 ;  /* 0x000000330c057224 */ /* 0x000fe400078e0204 */
[----:B------:R-:W-:Y:S01]  /*1fc0*/  IMAD R4, R161, R50, RZ ;  /* 0x00000032a1047224 */ /* 0x000fe200078e02ff */
[----:B-1----:R-:W-:Y:S01]  /*1fd0*/  @P0 SHF.R.U32.HI R118, RZ, R7, R0 ;  /* 0x00000007ff760219 */ /* 0x002fe20000011600 */
[----:B------:R-:W-:Y:S01]  /*1fe0*/  IMAD.IADD R3, R3, 0x1, R5 ;  /* 0x0000000103037824 */ /* 0x000fe200078e0205 */
[----:B------:R-:W-:Y:S01]  /*1ff0*/  ISETP.NE.U32.AND P0, PT, RZ, UR6, PT ;  /* 0x00000006ff007c0c */ /* 0x000fe2000bf05070 */
[----:B------:R-:W-:Y:S01]  /*2000*/  IMAD R4, R153, R51, R4 ;  /* 0x0000003399047224 */ /* 0x000fe200078e0204 */
[----:B------:R-:W-:Y:S01]  /*2010*/  SHF.R.S32.HI R6, RZ, 0x1f, R118 ;  /* 0x0000001fff067819 */ /* 0x000fe20000011476 */
[----:B------:R-:W-:Y:S01]  /*2020*/  IMAD.WIDE.U32 R2, R118, UR4, R2 ;  /* 0x0000000476027c25 */ /* 0x000fe2000f8e0002 */
[----:B------:R-:W-:-:S03]  /*2030*/  ISETP.NE.AND.EX P0, PT, RZ, UR7, PT, P0 ;  /* 0x00000007ff007c0c */ /* 0x000fc6000bf05300 */
[----:B------:R-:W-:Y:S02]  /*2040*/  IMAD R5, R6, UR4, RZ ;  /* 0x0000000406057c24 */ /* 0x000fe4000f8e02ff */
[----:B------:R-:W-:Y:S02]  /*2050*/  VIADD R7, R22, 0xc0 ;  /* 0x000000c016077836 */ /* 0x000fe40000000000 */
        /* <DEDUP_REMOVED lines=24> */
[----:B------:R-:W-:Y:S02]  /*21e0*/  SEL R0, RZ, 0x1, P0 ;  /* 0x00000001ff007807 */ /* 0x000fe40000000000 */
[----:B------:R-:W-:-:S02]  /*21f0*/  ISETP.GE.AND P0, PT, R94, UR4, PT ;  /* 0x000000045e007c0c */ /* 0x000fc4000bf06270 */
[----:B------:R-:W-:Y:S02]  /*2200*/  ISETP.GE.AND P3, PT, R4, UR4, PT ;  /* 0x0000000404007c0c */ /* 0x000fe4000bf66270 */
[----:B------:R-:W-:Y:S02]  /*2210*/  LOP3.LUT R0, R5, 0x2, R0, 0xe2, !PT ;  /* 0x0000000205007812 */ /* 0x000fe400078ee200 */
[----:B------:R-:W-:Y:S01]  /*2220*/  ISETP.GE.AND P2, PT, R7, UR4, PT ;  /* 0x0000000407007c0c */ /* 0x000fe2000bf46270 */
[C---:B------:R-:W-:Y:S01]  /*2230*/  IMAD R7, R118.reuse, UR7, R3 ;  /* 0x0000000776077c24 */ /* 0x040fe2000f8e0203 */
[----:B------:R-:W-:Y:S01]  /*2240*/  SEL R5, RZ, 0x4, P0 ;  /* 0x00000004ff057807 */ /* 0x000fe20000000000 */
[----:B------:R-:W-:Y:S01]  /*2250*/  IMAD.WIDE.U32 R2, R118, UR6, R22 ;  /* 0x0000000676027c25 */ /* 0x000fe2000f8e0016 */
[----:B------:R-:W-:Y:S02]  /*2260*/  SEL R4, RZ, 0x8, P1 ;  /* 0x00000008ff047807 */ /* 0x000fe40000800000 */
[----:B------:R-:W-:Y:S01]  /*2270*/  ISETP.GE.AND P0, PT, R90, UR4, PT ;  /* 0x000000045a007c0c */ /* 0x000fe2000bf06270 */
[----:B------:R-:W-:Y:S01]  /*2280*/  IMAD.IADD R3, R3, 0x1, R7 ;  /* 0x0000000103037824 */ /* 0x000fe200078e0207 */
[----:B------:R-:W-:Y:S01]  /*2290*/  ISETP.GE.AND P1, PT, R88, UR4, PT ;  /* 0x0000000458007c0c */ /* 0x000fe2000bf26270 */
[----:B------:R-:W-:Y:S01]  /*22a0*/  ULDC.64 UR4, c[0x0][0x328] ;  /* 0x0000ca0000047ab9 */ /* 0x000fe20000000a00 */
[----:B------:R-:W-:Y:S01]  /*22b0*/  LOP3.LUT R0, R4, R0, R5, 0xfe, !PT ;  /* 0x0000000004007212 */ /* 0x000fe200078efe05 */
[----:B------:R-:W-:Y:S01]  /*22c0*/  IMAD R6, R8, UR4, RZ ;  /* 0x0000000408067c24 */ /* 0x000fe2000f8e02ff */
[----:B------:R-:W-:Y:S01]  /*22d0*/  SEL R5, RZ, 0x10, P0 ;  /* 0x00000010ff057807 */ /* 0x000fe20000000000 */
[----:B------:R-:W-:Y:S01]  /*22e0*/  IMAD.WIDE.U32 R8, R153, R44, R22 ;  /* 0x0000002c99087225 */ /* 0x000fe200078e0016 */
[----:B------:R-:W-:-:S02]  /*22f0*/  SEL R4, RZ, 0x20, P1 ;  /* 0x00000020ff047807 */ /* 0x000fc40000800000 */
[----:B------:R-:W-:Y:S01]  /*2300*/  ISETP.GE.AND P0, PT, R22, R31, PT ;  /* 0x0000001f1600720c */ /* 0x000fe20003f06270 */
[C---:B------:R-:W-:Y:S01]  /*2310*/  IMAD R61, R53.reuse, UR5, R6 ;  /* 0x00000005353d7c24 */ /* 0x040fe2000f8e0206 */
[----:B------:R-:W-:Y:S01]  /*2320*/  LOP3.LUT R5, R4, R0, R5, 0xfe, !PT ;  /* 0x0000000004057212 */ /* 0x000fe200078efe05 */
[----:B------:R-:W-:Y:S01]  /*2330*/  IMAD.WIDE.U32 R52, R53, UR4, R2 ;  /* 0x0000000435347c25 */ /* 0x000fe2000f8e0002 */
[----:B------:R-:W-:Y:S01]  /*2340*/  SEL R0, RZ, 0x40, P2 ;  /* 0x00000040ff007807 */ /* 0x000fe20001000000 */
[----:B------:R-:W-:Y:S01]  /*2350*/  ULDC UR4, c[0x0][0x2e4] ;  /* 0x0000b90000047ab9 */ /* 0x000fe20000000800 */
[----:B------:R-:W-:Y:S01]  /*2360*/  SEL R13, R31, RZ, P0 ;  /* 0x000000ff1f0d7207 */ /* 0x000fe20000000000 */
[----:B------:R-:W-:Y:S01]  /*2370*/  IMAD R2, R161, R44, RZ ;  /* 0x0000002ca1027224 */ /* 0x000fe200078e02ff */
[----:B------:R-:W-:Y:S01]  /*2380*/  LOP3.LUT R11, R5, R0, RZ, 0xfc, !PT ;  /* 0x00000000050b7212 */ /* 0x000fe200078efcff */
[----:B------:R-:W-:Y:S01]  /*2390*/  IMAD.WIDE.U32 R4, R153, R44, R54 ;  /* 0x0000002c99047225 */ /* 0x000fe200078e0036 */
[----:B------:R-:W-:-:S02]  /*23a0*/  LOP3.LUT P1, RZ, R179, 0x4, RZ, 0xc0, !PT ;  /* 0x00000004b3ff7812 */ /* 0x000fc4000782c0ff */
[----:B------:R-:W-:Y:S01]  /*23b0*/  SEL R60, RZ, 0xffffff80, P3 ;  /* 0xffffff80ff3c7807 */ /* 0x000fe20001800000 */
[----:B------:R-:W-:Y:S01]  /*23c0*/  IMAD R21, R153, R45, R2 ;  /* 0x0000002d99157224 */ /* 0x000fe200078e0202 */
[----:B------:R-:W-:Y:S01]  /*23d0*/  SEL R78, R78, 0xffffffe0, !P1 ;  /* 0xffffffe04e4e7807 */ /* 0x000fe20004800000 */
[-C--:B------:R-:W-:Y:S01]  /*23e0*/  IMAD R0, R161, R32.reuse, RZ ;  /* 0x00000020a1007224 */ /* 0x080fe200078e02ff */
[----:B------:R-:W-:Y:S01]  /*23f0*/  ISETP.GE.AND P1, PT, R22, UR4, PT ;  /* 0x0000000416007c0c */ /* 0x000fe2000bf26270 */
[----:B------:R-:W-:Y:S01]  /*2400*/  IMAD.IADD R5, R5, 0x1, R21 ;  /* 0x0000000105057824 */ /* 0x000fe200078e0215 */
[----:B------:R-:W-:Y:S01]  /*2410*/  LOP3.LUT R60, R11, 0x80, R60, 0xc8, !PT ;  /* 0x000000800b3c7812 */ /* 0x000fe200078ec83c */
[----:B------:R-:W-:-:S04]  /*2420*/  IMAD.WIDE.U32 R6, R153, R32, R22 ;  /* 0x0000002099067225 */ /* 0x000fc800078e0016 */
[C---:B------:R-:W-:Y:S02]  /*2430*/  IMAD R15, R153.reuse, R33, R0 ;  /* 0x00000021990f7224 */ /* 0x040fe400078e0200 */
[----:B------:R-:W-:-:S04]  /*2440*/  IMAD.WIDE.U32 R2, R153, R32, R54 ;  /* 0x0000002099027225 */ /* 0x000fc800078e0036 */
[----:B------:R-:W-:Y:S02]  /*2450*/  IMAD.IADD R13, R22, 0x1, R13 ;  /* 0x00000001160d7824 */ /* 0x000fe400078e020d */
[----:B-----5:R-:W-:Y:S01]  /*2460*/  IMAD.WIDE.U32 R46, R41, R44, R4 ;  /* 0x0000002c292e7225 */ /* 0x020fe200078e0004 */
[----:B------:R-:W-:Y:S02]  /*2470*/  LOP3.LUT R4, R83, 0x18, R22, 0xf8, !PT ;  /* 0x0000001853047812 */ /* 0x000fe400078ef816 */
[----:B------:R-:W-:Y:S01]  /*2480*/  SHF.R.S32.HI R0, RZ, 0x1f, R13 ;  /* 0x0000001fff007819 */ /* 0x000fe2000001140d */
[----:B------:R-:W-:Y:S01]  /*2490*/  IMAD.IADD R7, R15, 0x1, R7 ;  /* 0x000000010f077824 */ /* 0x000fe200078e0207 */
[----:B------:R-:W-:Y:S01]  /*24a0*/  LOP3.LUT R4, R4, R79, RZ, 0x3c, !PT ;  /* 0x0000004f04047212 */ /* 0x000fe200078e3cff */
[----:B------:R-:W-:Y:S01]  /*24b0*/  IMAD.IADD R3, R3, 0x1, R15 ;  /* 0x0000000103037824 */ /* 0x000fe200078e020f */
[----:B------:R-:W-:Y:S01]  /*24c0*/  SHF.R.S32.HI R15, RZ, 0x1f, R41 ;  /* 0x0000001fff0f7819 */ /* 0x000fe20000011429 */
[----:B------:R-:W-:Y:S01]  /*24d0*/  IMAD.IADD R9, R21, 0x1, R9 ;  /* 0x0000000115097824 */ /* 0x000fe200078e0209 */
[----:B------:R-:W-:Y:S01]  /*24e0*/  LEA.HI R0, R0, R13, RZ, 0x3 ;  /* 0x0000000d00007211 */ /* 0x000fe200078f18ff */
[----:B------:R-:W-:-:S02]  /*24f0*/  IMAD R75, R165, 0x200, R4 ;  /* 0x00000200a54b7824 */ /* 0x000fc400078e0204 */
[----:B------:R-:W-:Y:S01]  /*2500*/  IMAD R10, R15, R44, RZ ;  /* 0x0000002c0f0a7224 */ /* 0x000fe200078e02ff */
[----:B------:R-:W-:Y:S01]  /*2510*/  LOP3.LUT R4, R83, 0x38, R0, 0xf8, !PT ;  /* 0x0000003853047812 */ /* 0x000fe200078ef800 */
[CC--:B------:R-:W-:Y:S01]  /*2520*/  IMAD.WIDE.U32 R26, R41.reuse, R32.reuse, R2 ;  /* 0x00000020291a7225 */ /* 0x0c0fe200078e0002 */
[----:B------:R-:W-:Y:S02]  /*2530*/  SHF.R.S32.HI R68, RZ, 0x3, R0 ;  /* 0x00000003ff447819 */ /* 0x000fe40000011400 */
[----:B------:R-:W-:Y:S01]  /*2540*/  LOP3.LUT R67, R0, 0xfffffff8, RZ, 0xc0, !PT ;  /* 0xfffffff800437812 */ /* 0x000fe200078ec0ff */
[----:B------:R-:W-:Y:S01]  /*2550*/  IMAD R29, R41, R45, R10 ;  /* 0x0000002d291d7224 */ /* 0x000fe200078e020a */
[----:B------:R-:W-:Y:S01]  /*2560*/  LOP3.LUT R0, R166, 0x38, R0, 0xf8, !PT ;  /* 0x00000038a6007812 */ /* 0x000fe200078ef800 */
[----:B------:R-:W-:Y:S01]  /*2570*/  IMAD R10, R15, R32, RZ ;  /* 0x000000200f0a7224 */ /* 0x000fe200078e02ff */
[----:B------:R-:W-:Y:S01]  /*2580*/  IADD3 R2, P2, R153, R12, RZ ;  /* 0x0000000c99027210 */ /* 0x000fe20007f5e0ff */
[----:B------:R-:W-:Y:S01]  /*2590*/  IMAD R13, R51, 0x60, RZ ;  /* 0x00000060330d7824 */ /* 0x000fe200078e02ff */
[----:B------:R-:W-:Y:S01]  /*25a0*/  LOP3.LUT R4, R4, R79, RZ, 0x3c, !PT ;  /* 0x0000004f04047212 */ /* 0x000fe200078e3cff */
[----:B------:R-:W-:Y:S01]  /*25b0*/  IMAD.WIDE.U32 R48, R41, R44, R8 ;  /* 0x0000002c29307225 */ /* 0x000fe200078e0008 */
[----:B------:R-:W-:-:S02]  /*25c0*/  LOP3.LUT R63, R0, R167, RZ, 0x3c, !PT ;  /* 0x000000a7003f7212 */ /* 0x000fc400078e3cff */
[----:B------:R-:W-:Y:S01]  /*25d0*/  SHF.R.S32.HI R62, RZ, 0x1f, R67 ;  /* 0x0000001fff3e7819 */ /* 0x000fe20000011443 */
[----:B------:R-:W-:Y:S01]  /*25e0*/  IMAD.WIDE.U32 R50, R50, 0x60, RZ ;  /* 0x0000006032327825 */ /* 0x000fe200078e00ff */
[----:B------:R-:W-:-:S03]  /*25f0*/  LOP3.LUT R0, R11, 0x40, RZ, 0xc0, !PT ;  /* 0x000000400b007812 */ /* 0x000fc600078ec0ff */
[----:B------:R-:W-:-:S04]  /*2600*/  IMAD.WIDE.U32 R44, R44, 0x60, RZ ;  /* 0x000000602c2c7825 */ /* 0x000fc800078e00ff */
[----:B------:R-:W-:Y:S02]  /*2610*/  IMAD R5, R41, R33, R10 ;  /* 0x0000002129057224 */ /* 0x000fe400078e020a */
[----:B------:R-:W-:Y:S02]  /*2620*/  IMAD R9, R33, 0x60, RZ ;  /* 0x0000006021097824 */ /* 0x000fe400078e02ff */
[----:B------:R-:W-:-:S04]  /*2630*/  IMAD.WIDE.U32 R42, R41, R32, R6 ;  /* 0x00000020292a7225 */ /* 0x000fc800078e0006 */
        /* <DEDUP_REMOVED lines=14> */
.L_x_2828:
        /* <DEDUP_REMOVED lines=68> */
.L_x_2785:
[----:B------:R-:W-:Y:S05]  /*2b60*/  BSYNC B1 ;  /* 0x0000000000017941 */ /* 0x000fea0003800000 */
.L_x_2784:
        /* <DEDUP_REMOVED lines=29> */
.L_x_2787:
[----:B------:R-:W-:Y:S05]  /*2d40*/  BSYNC B1 ;  /* 0x0000000000017941 */ /* 0x000fea0003800000 */
.L_x_2786:
        /* <DEDUP_REMOVED lines=33> */
.L_x_2788:
[----:B------:R-:W-:Y:S01]  /*2f60*/  IMAD R86, R152, 0x8, R145 ;  /* 0x0000000898567824 */ /* 0x000fe200078e0291 */
[----:B------:R-:W-:Y:S01]  /*2f70*/  SHF.L.U32 R107, R155, 0x1f, RZ ;  /* 0x0000001f9b6b7819 */ /* 0x000fe200000006ff */
[----:B------:R-:W-:Y:S03]  /*2f80*/  BSSY B1, `(.L_x_2789) ;  /* 0x0000003000017945 */ /* 0x000fe60003800000 */
[----:B------:R-:W0:Y:S02]  /*2f90*/  SYNCS.PHASECHK.TRANS64.TRYWAIT P6, [R86+URZ+0x32490], R107 ;  /* 0x0324906b560075a7 */ /* 0x000e2400080c017f */
[----:B0-----:R-:W-:Y:S05]  /*2fa0*/  @!P6 BRA `(.L_x_2790) ;  /* 0x0000031800d8e947 */ /* 0x001fea0003800000 */
.L_x_3104:
[----:B------:R-:W-:Y:S05]  /*2fb0*/  BSYNC B1 ;  /* 0x0000000000017941 */ /* 0x000fea0003800000 */
.L_x_2789:
        /* <DEDUP_REMOVED lines=54> */
.L_x_2796:
[----:B------:R-:W-:Y:S05]  /*3320*/  BSYNC B3 ;  /* 0x0000000000037941 */ /* 0x000fea0003800000 */
.L_x_2795:
[----:B--2---:R1:W-:Y:S02]  /*3330*/  STG.E.128 desc[UR56][R14.64], R4 ;  /* 0x000000040e007986 */ /* 0x0043e4000c101d38 */
.L_x_2794:
[----:B------:R-:W-:Y:S05]  /*3340*/  BSYNC B2 ;  /* 0x0000000000027941 */ /* 0x000fea0003800000 */
.L_x_2793:
        /* <DEDUP_REMOVED lines=52> */
.L_x_2798:
[----:B------:R-:W-:Y:S05]  /*3690*/  BSYNC B2 ;  /* 0x0000000000027941 */ /* 0x000fea0003800000 */
.L_x_2797:
[----:B--2---:R2:W-:Y:S02]  /*36a0*/  STG.E.128 desc[UR56][R14.64+0x40], R4 ;  /* 0x000040040e007986 */ /* 0x0045e4000c101d38 */
.L_x_2792:
[----:B------:R-:W-:Y:S05]  /*36b0*/  BSYNC B1 ;  /* 0x0000000000017941 */ /* 0x000fea0003800000 */
.L_x_2791:
        /* <DEDUP_REMOVED lines=15> */
[----:B------:R-:W-:Y:S01]  /*37b0*/  PRMT R106, R106, 0x5410, R31 ;  /* 0x000054106a6a7816 */ /* 0x000fe2000000001f */
[----:B------:R-:W-:Y:S01]  /*37c0*/  IMAD.U32 R33, R105, 0x10000, RZ ;  /* 0x0001000069217824 */ /* 0x000fe200078e00ff */
[----:B------:R-:W-:Y:S01]  /*37d0*/  LOP3.LUT R15, R6, 0xffff0000, RZ, 0xc0, !PT ;  /* 0xffff0000060f7812 */ /* 0x000fe200078ec0ff */
[----:B------:R-:W-:Y:S01]  /*37e0*/  IMAD.U32 R31, R108, 0x10000, RZ ;  /* 0x000100006c1f7824 */ /* 0x000fe200078e00ff */
[----:B------:R-:W-:Y:S01]  /*37f0*/  LOP3.LUT R29, R7, 0xffff0000, RZ, 0xc0, !PT ;  /* 0xffff0000071d7812 */ /* 0x000fe200078ec0ff */
[----:B------:R-:W-:Y:S01]  /*3800*/  IMAD.U32 R6, R5, 0x10000, RZ ;  /* 0x0001000005067824 */ /* 0x000fe200078e00ff */
[----:B------:R-:W-:Y:S01]  /*3810*/  PRMT R109, R109, 0x5410, R32 ;  /* 0x000054106d6d7816 */ /* 0x000fe20000000020 */
[----:B------:R-:W-:Y:S01]  /*3820*/  FMUL.FTZ R37, R15, R33 ;  /* 0x000000210f257220 */ /* 0x000fe20000410000 */
[----:B------:R-:W-:Y:S01]  /*3830*/  LOP3.LUT R7, R5, 0xffff0000, RZ, 0xc0, !PT ;  /* 0xffff000005077812 */ /* 0x000fe200078ec0ff */
[-C--:B------:R-:W-:Y:S01]  /*3840*/  FMUL.FTZ R15, R15, R31.reuse ;  /* 0x0000001f0f0f7220 */ /* 0x080fe20000410000 */
[----:B------:R-:W-:Y:S01]  /*3850*/  LOP3.LUT R32, R106, 0xffff0000, RZ, 0xc0, !PT ;  /* 0xffff00006a207812 */ /* 0x000fe200078ec0ff */
[----:B------:R-:W-:Y:S01]  /*3860*/  IMAD.U32 R5, R4, 0x10000, RZ ;  /* 0x0001000004057824 */ /* 0x000fe200078e00ff */
[----:B------:R-:W-:Y:S01]  /*3870*/  LOP3.LUT R30, R109, 0xffff0000, RZ, 0xc0, !PT ;  /* 0xffff00006d1e7812 */ /* 0x000fe200078ec0ff */
[----:B------:R-:W-:Y:S01]  /*3880*/  FFMA.FTZ R37, R14, R31, -R37 ;  /* 0x0000001f0e257223 */ /* 0x000fe20000010825 */
[----:B------:R-:W-:Y:S01]  /*3890*/  LOP3.LUT R105, R105, 0xffff0000, RZ, 0xc0, !PT ;  /* 0xffff000069697812 */ /* 0x000fe200078ec0ff */
[C---:B------:R-:W-:Y:S01]  /*38a0*/  FMUL.FTZ R35, R7.reuse, R32 ;  /* 0x0000002007237220 */ /* 0x040fe20000410000 */
[----:B------:R-:W-:Y:S01]  /*38b0*/  LOP3.LUT R108, R108, 0xffff0000, RZ, 0xc0, !PT ;  /* 0xffff00006c6c7812 */ /* 0x000fe200078ec0ff */
[-C--:B------:R-:W-:Y:S01]  /*38c0*/  FMUL.FTZ R7, R7, R30.reuse ;  /* 0x0000001e07077220 */ /* 0x080fe20000410000 */
[----:B------:R-:W-:Y:S01]  /*38d0*/  LOP3.LUT R4, R4, 0xffff0000, RZ, 0xc0, !PT ;  /* 0xffff000004047812 */ /* 0x000fe200078ec0ff */
[----:B------:R-:W-:Y:S01]  /*38e0*/  FFMA.FTZ R35, R6, R30, -R35 ;  /* 0x0000001e06237223 */ /* 0x000fe20000010823 */
[----:B------:R-:W-:Y:S01]  /*38f0*/  FFMA.FTZ R14, R14, R33, R15 ;  /* 0x000000210e0e7223 */ /* 0x000fe2000001000f */
[----:B------:R-:W-:-:S02]  /*3900*/  IMAD.U32 R106, R106, 0x10000, RZ ;  /* 0x000100006a6a7824 */ /* 0x000fc400078e00ff */
[----:B------:R-:W-:Y:S01]  /*3910*/  FMUL.FTZ R15, R29, R105 ;  /* 0x000000691d0f7220 */ /* 0x000fe20000410000 */
[----:B------:R-:W-:Y:S02]  /*3920*/  IMAD.U32 R109, R109, 0x10000, RZ ;  /* 0x000100006d6d7824 */ /* 0x000fe400078e00ff */
[----:B------:R-:W-:Y:S01]  /*3930*/  FMUL.FTZ R30, R29, R108 ;  /* 0x0000006c1d1e7220 */ /* 0x000fe20000410000 */
[----:B------:R-:W-:Y:S01]  /*3940*/  FFMA.FTZ R32, R6, R32, R7 ;  /* 0x0000002006207223 */ /* 0x000fe20000010007 */
        /* <DEDUP_REMOVED lines=12> */
.L_x_2803:
[----:B------:R-:W-:Y:S05]  /*3a10*/  BSYNC B2 ;  /* 0x0000000000027941 */ /* 0x000fea0003800000 */
.L_x_2802:
[----:B--2---:R3:W-:Y:S02]  /*3a20*/  STG.E.128 desc[UR56][R12.64], R4 ;  /* 0x000000040c007986 */ /* 0x0047e4000c101d38 */
.L_x_2801:
[----:B------:R-:W-:Y:S05]  /*3a30*/  BSYNC B1 ;  /* 0x0000000000017941 */ /* 0x000fea0003800000 */
.L_x_2800:
        /* <DEDUP_REMOVED lines=52> */
.L_x_2805:
[----:B------:R-:W-:Y:S05]  /*3d80*/  BSYNC B1 ;  /* 0x0000000000017941 */ /* 0x000fea0003800000 */
.L_x_2804:
[----:B--2---:R4:W-:Y:S01]  /*3d90*/  STG.E.128 desc[UR56][R12.64+0x40], R4 ;  /* 0x000040040c007986 */ /* 0x0049e2000c101d38 */
[----:B------:R-:W-:Y:S05]  /*3da0*/  BRA `(.L_x_2799) ;  /* 0x0000001400b87947 */ /* 0x000fea0003800000 */
.L_x_2783:
        /* <DEDUP_REMOVED lines=72> */
.L_x_2806:
        /* <DEDUP_REMOVED lines=9> */
.L_x_3105:
[----:B------:R-:W-:Y:S05]  /*42c0*/  BSYNC B1 ;  /* 0x0000000000017941 */ /* 0x000fea0003800000 */
.L_x_2807:
        /* <DEDUP_REMOVED lines=116> */
.L_x_2812:
[----:B------:R-:W-:Y:S05]  /*4a10*/  BSYNC B2 ;  /* 0x0000000000027941 */ /* 0x000fea0003800000 */
.L_x_2811:
        /* <DEDUP_REMOVED lines=12> */
.L_x_2810:
[----:B------:R-:W-:Y:S05]  /*4ae0*/  BSYNC B1 ;  /* 0x0000000000017941 */ /* 0x000fea0003800000 */
.L_x_2809:
        /* <DEDUP_REMOVED lines=17> */
[----:B------:R-:W-:Y:S01]  /*4c00*/  LOP3.LUT R13, R12, R167, RZ, 0x3c, !PT ;  /* 0x000000a70c0d7212 */ /* 0x000fe200078e3cff */
[----:B------:R-:W-:-:S04]  /*4c10*/  IMAD R12, R152, 0x1800, R63 ;  /* 0x00001800980c7824 */ /* 0x000fc800078e023f */
[----:B------:R-:W-:Y:S02]  /*4c20*/  IMAD.IADD R13, R168, 0x1, R13 ;  /* 0x00000001a80d7824 */ /* 0x000fe400078e020d */
        /* <DEDUP_REMOVED lines=98> */
.L_x_2814:
[----:B------:R-:W-:Y:S05]  /*5250*/  BSYNC B1 ;  /* 0x0000000000017941 */ /* 0x000fea0003800000 */
.L_x_2813:
        /* <DEDUP_REMOVED lines=10> */
.L_x_2782:
[----:B------:R-:W-:-:S13]  /*5300*/  ISETP.NE.AND P3, PT, R77, 0x3, PT ;  /* 0x000000034d00780c */ /* 0x000fda0003f65270 */
[----:B------:R-:W-:Y:S05]  /*5310*/  @!P3 BRA `(.L_x_2815) ;  /* 0x000000000004b947 */ /* 0x000fea0003800000 */
[----:B------:R-:W-:Y:S01]  /*5320*/  BPT.TRAP 0x1 ;  /* 0x000000040000795c */ /* 0x000fe20000300000 */
.L_x_2815:
[----:B------:R-:W-:Y:S01]  /*5330*/  IMAD R86, R152, 0x8, R145 ;  /* 0x0000000898567824 */ /* 0x000fe200078e0291 */
[----:B------:R-:W-:Y:S01]  /*5340*/  SHF.L.U32 R107, R155, 0x1f, RZ ;  /* 0x0000001f9b6b7819 */ /* 0x000fe200000006ff */
[----:B------:R-:W-:Y:S01]  /*5350*/  IMAD R97, R59, -0x60, R40 ;  /* 0xffffffa03b617824 */ /* 0x000fe200078e0228 */
[----:B------:R-:W-:Y:S02]  /*5360*/  BSSY B1, `(.L_x_2816) ;  /* 0x0000004000017945 */ /* 0x000fe40003800000 */
[----:B------:R-:W0:Y:S02]  /*5370*/  SYNCS.PHASECHK.TRANS64.TRYWAIT P4, [R86+URZ+0x32490], R107 ;  /* 0x0324906b560075a7 */ /* 0x000e24000808017f */
[----:B------:R-:W-:Y:S01]  /*5380*/  VIMNMX R97, R97, 0x60, PT ;  /* 0x0000006061617848 */ /* 0x000fe20003fe0100 */
[----:B0-----:R-:W-:Y:S06]  /*5390*/  @!P4 BRA `(.L_x_2817) ;  /* 0x000002f80004c947 */ /* 0x001fec0003800000 */
.L_x_3106:
[----:B------:R-:W-:Y:S05]  /*53a0*/  BSYNC B1 ;  /* 0x0000000000017941 */ /* 0x000fea0003800000 */
.L_x_2816:
        /* <DEDUP_REMOVED lines=8> */
.L_x_2819:
[----:B------:R-:W-:Y:S05]  /*5430*/  BSYNC B1 ;  /* 0x0000000000017941 */ /* 0x000fea0003800000 */
.L_x_2818:
[----:B------:R-:W-:Y:S05]  /*5440*/  @P4 BRA `(.L_x_2799) ;  /* 0x0000000000104947 */ /* 0x000fea0003800000 */
[----:B-1----:R-:W1:Y:S04]  /*5450*/  @!P1 LDS.128 R4, [R104+0x2000] ;  /* 0x0020000068049984 */ /* 0x002e680000000c00 */
[----:B------:R-:W2:Y:S04]  /*5460*/  @!P2 LDS.128 R8, [R102+0x2000] ;  /* 0x002000006608a984 */ /* 0x000ea80000000c00 */
[----:B-1----:R1:W-:Y:S04]  /*5470*/  @!P1 STG.E.128 desc[UR56][R12.64], R4 ;  /* 0x000000040c009986 */ /* 0x0023e8000c101d38 */
[----:B--2---:R1:W-:Y:S02]  /*5480*/  @!P2 STG.E.128 desc[UR56][R12.64+0x40], R8 ;  /* 0x000040080c00a986 */ /* 0x0043e4000c101d38 */
.L_x_2799:
[----:B------:R-:W-:Y:S05]  /*5490*/  BSYNC B0 ;  /* 0x0000000000007941 */ /* 0x000fea0003800000 */
.L_x_2781:
        /* <DEDUP_REMOVED lines=17> */
.L_x_2821:
[----:B------:R-:W-:Y:S05]  /*55b0*/  BSYNC B0 ;  /* 0x0000000000007941 */ /* 0x000fea0003800000 */
.L_x_2820:
[----:B------:R-:W2:Y:S01]  /*55c0*/  SYNCS.PHASECHK.TRANS64.TRYWAIT P3, [R86+URZ+0x324b0], R107 ;  /* 0x0324b06b560075a7 */ /* 0x000ea2000806017f */
[----:B------:R-:W-:Y:S01]  /*55d0*/  ULDC UR44, c[0x0][0x310] ;  /* 0x0000c400002c7ab9 */ /* 0x000fe20000000800 */
[----:B------:R-:W-:Y:S01]  /*55e0*/  ULDC.64 UR38, c[0x0][0x318] ;  /* 0x0000c60000267ab9 */ /* 0x000fe20000000a00 */
[----:B------:R-:W-:Y:S01]  /*55f0*/  ULDC.64 UR36, c[0x0][0x308] ;  /* 0x0000c20000247ab9 */ /* 0x000fe20000000a00 */
[----:B------:R-:W-:Y:S01]  /*5600*/  BSSY B0, `(.L_x_2822) ;  /* 0x0000003000007945 */ /* 0x000fe20003800000 */
[----:B------:R-:W-:-:S03]  /*5610*/  IMAD R5, R152, 0x6000, R75 ;  /* 0x0000600098057824 */ /* 0x000fc600078e024b */
[----:B--2---:R-:W-:Y:S05]  /*5620*/  @!P3 BRA `(.L_x_2823) ;  /* 0x000002f40074b947 */ /* 0x004fea0003800000 */
.L_x_3107:
[----:B------:R-:W-:Y:S05]  /*5630*/  BSYNC B0 ;  /* 0x0000000000007941 */ /* 0x000fea0003800000 */
.L_x_2822:
        /* <DEDUP_REMOVED lines=39> */
.L_x_2825:
[----:B------:R-:W-:Y:S05]  /*58b0*/  BSYNC B0 ;  /* 0x0000000000007941 */ /* 0x000fea0003800000 */
.L_x_2824:
        /* <DEDUP_REMOVED lines=37> */
.L_x_2827:
[----:B------:R-:W-:Y:S05]  /*5b10*/  BSYNC B0 ;  /* 0x0000000000007941 */ /* 0x000fea0003800000 */
.L_x_2826:
        /* <DEDUP_REMOVED lines=22> */
.L_x_2776:
[----:B------:R-:W1:Y:S01]  /*5c80*/  S2R R0, SR_TID.X ;  /* 0x0000000000007919 */ /* 0x000e620000002100 */
[----:B------:R-:W2:Y:S01]  /*5c90*/  LDC R12, c[0x0][0xa80] ;  /* 0x0002a000ff0c7b82 */ /* 0x000ea20000000800 */
[----:B------:R-:W-:Y:S02]  /*5ca0*/  IMAD.MOV.U32 R5, RZ, RZ, 0x100 ;  /* 0x00000100ff057424 */ /* 0x000fe400078e00ff */
[----:B------:R-:W-:Y:S01]  /*5cb0*/  IMAD.MOV.U32 R6, RZ, RZ, 0x1 ;  /* 0x00000001ff067424 */ /* 0x000fe200078e00ff */
[----:B------:R-:W-:Y:S01]  /*5cc0*/  STL [R1+0x70], R117 ;  /* 0x0000707501007387 */ /* 0x000fe20000100800 */
[----:B------:R-:W-:Y:S02]  /*5cd0*/  IMAD.MOV.U32 R7, RZ, RZ, RZ ;  /* 0x000000ffff077224 */ /* 0x000fe400078e00ff */
[----:B------:R-:W-:Y:S01]  /*5ce0*/  IMAD.MOV.U32 R14, RZ, RZ, 0x1 ;  /* 0x00000001ff0e7424 */ /* 0x000fe200078e00ff */
[----:B------:R-:W-:Y:S01]  /*5cf0*/  STL.128 [R1+0x230], RZ ;  /* 0x000230ff01007387 */ /* 0x000fe20000100c00 */
[----:B------:R-:W-:-:S02]  /*5d00*/  IMAD.MOV.U32 R15, RZ, RZ, RZ ;  /* 0x000000ffff0f7224 */ /* 0x000fc400078e00ff */
[----:B------:R-:W-:Y:S01]  /*5d10*/  IMAD.U32 R3, RZ, RZ, UR50 ;  /* 0x00000032ff037e24 */ /* 0x000fe2000f8e00ff */
[----:B------:R-:W-:Y:S01]  /*5d20*/  STL.128 [R1+0x240], RZ ;  /* 0x000240ff01007387 */ /* 0x000fe20000100c00 */
[----:B---34-:R-:W-:Y:S02]  /*5d30*/  IMAD.MOV.U32 R28, RZ, RZ, 0xc000 ;  /* 0x0000c000ff1c7424 */ /* 0x018fe400078e00ff */
[----:B------:R-:W-:Y:S01]  /*5d40*/  IMAD.U32 R29, RZ, RZ, UR50 ;  /* 0x00000032ff1d7e24 */ /* 0x000fe2000f8e00ff */
[----:B------:R-:W-:Y:S01]  /*5d50*/  STL.64 [R1+0x60], R14 ;  /* 0x0000600e01007387 */ /* 0x000fe20000100a00 */
[----:B------:R-:W-:Y:S02]  /*5d60*/  IMAD.MOV.U32 R31, RZ, RZ, 0x100 ;  /* 0x00000100ff1f7424 */ /* 0x000fe400078e00ff */
[----:B------:R-:W-:Y:S01]  /*5d70*/  IMAD.U32 R18, RZ, RZ, UR49 ;  /* 0x00000031ff127e24 */ /* 0x000fe2000f8e00ff */
[----:B------:R-:W-:Y:S01]  /*5d80*/  STL.128 [R1+0x260], RZ ;  /* 0x000260ff01007387 */ /* 0x000fe20000100c00 */
[----:B------:R-:W-:-:S03]  /*5d90*/  IMAD.U32 R32, RZ, RZ, UR49 ;  /* 0x00000031ff207e24 */ /* 0x000fc6000f8e00ff */
[----:B--2---:R-:W-:Y:S04]  /*5da0*/  STL [R1+0x250], R12 ;  /* 0x0002500c01007387 */ /* 0x004fe80000100800 */
[----:B------:R-:W-:Y:S01]  /*5db0*/  STL.128 [R1+0x270], RZ ;  /* 0x000270ff01007387 */ /* 0x000fe20000100c00 */
[----:B-1----:R-:W-:-:S03]  /*5dc0*/  LOP3.LUT R2, R0, 0x7f, RZ, 0xc0, !PT ;  /* 0x0000007f00027812 */ /* 0x002fc600078ec0ff */
[----:B------:R-:W-:Y:S01]  /*5dd0*/  STL.128 [R1+0x280], RZ ;  /* 0x000280ff01007387 */ /* 0x000fe20000100c00 */
[----:B------:R-:W-:Y:S01]  /*5de0*/  ISETP.NE.AND P1, PT, R2, RZ, PT ;  /* 0x000000ff0200720c */ /* 0x000fe20003f25270 */
[----:B------:R-:W1:Y:S01]  /*5df0*/  S2R R0, SR_SWINHI ;  /* 0x0000000000007919 */ /* 0x000e620000002f00 */
[----:B------:R-:W-:Y:S02]  /*5e00*/  IMAD.MOV.U32 R2, RZ, RZ, 0x3000 ;  /* 0x00003000ff027424 */ /* 0x000fe400078e00ff */
[----:B------:R-:W-:Y:S01]  /*5e10*/  SEL R4, RZ, 0x1, P1 ;  /* 0x00000001ff047807 */ /* 0x000fe20000800000 */
[----:B------:R-:W-:Y:S04]  /*5e20*/  STL.128 [R1+0x290], RZ ;  /* 0x000290ff01007387 */ /* 0x000fe80000100c00 */
[----:B------:R2:W-:Y:S01]  /*5e30*/  STL.128 [R1+0x20], R4 ;  /* 0x0000200401007387 */ /* 0x0005e20000100c00 */
[----:B------:R-:W-:-:S03]  /*5e40*/  IMAD.MOV.U32 R30, RZ, RZ, R4 ;  /* 0x000000ffff1e7224 */ /* 0x000fc600078e0004 */
[----:B------:R-:W-:Y:S04]  /*5e50*/  STL.128 [R1+0x2a0], RZ ;  /* 0x0002a0ff01007387 */ /* 0x000fe80000100c00 */
[----:B------:R-:W-:Y:S04]  /*5e60*/  STL.128 [R1+0x2b0], RZ ;  /* 0x0002b0ff01007387 */ /* 0x000fe80000100c00 */
[----:B------:R-:W-:Y:S04]  /*5e70*/  STL.128 [R1+0x2c0], RZ ;  /* 0x0002c0ff01007387 */ /* 0x000fe80000100c00 */
[----:B------:R-:W-:Y:S04]  /*5e80*/  STL.128 [R1+0x2d0], RZ ;  /* 0x0002d0ff01007387 */ /* 0x000fe80000100c00 */
[----:B------:R-:W-:Y:S01]  /*5e90*/  STL.128 [R1+0x2e0], RZ ;  /* 0x0002e0ff01007387 */ /* 0x000fe20000100c00 */
[----:B------:R-:W-:-:S02]  /*5ea0*/  MOV R26, R145 ;  /* 0x00000091001a7202 */ /* 0x000fc40000000f00 */
[----:B-1----:R-:W-:Y:S01]  /*5eb0*/  MOV R27, R0 ;  /* 0x00000000001b7202 */ /* 0x002fe20000000f00 */
[----:B------:R-:W-:Y:S01]  /*5ec0*/  STL.128 [R1+0x2f0], RZ ;  /* 0x0002f0ff01007387 */ /* 0x000fe20000100c00 */
[----:B------:R-:W-:-:S03]  /*5ed0*/  IADD3 R0, P3, R26, 0x32450, RZ ;  /* 0x000324501a007810 */ /* 0x000fc60007f7e0ff */
[----:B------:R-:W-:Y:S01]  /*5ee0*/  STL.128 [R1+0x300], RZ ;  /* 0x000300ff01007387 */ /* 0x000fe20000100c00 */
[C---:B------:R-:W-:Y:S02]  /*5ef0*/  IADD3 R10, P4, R26.reuse, 0x32460, RZ ;  /* 0x000324601a0a7810 */ /* 0x040fe40007f9e0ff */
[----:B------:R-:W-:Y:S01]  /*5f00*/  IADD3 R8, P1, R26, 0x32430, RZ ;  /* 0x000324301a087810 */ /* 0x000fe20007f3e0ff */
[--C-:B--2---:R-:W-:Y:S01]  /*5f10*/  IMAD.X R5, RZ, RZ, R27.reuse, P3 ;  /* 0x000000ffff057224 */ /* 0x104fe200018e061b */
[----:B------:R-:W-:Y:S01]  /*5f20*/  STL.128 [R1+0x310], RZ ;  /* 0x000310ff01007387 */ /* 0x000fe20000100c00 */
[----:B------:R-:W-:Y:S01]  /*5f30*/  IMAD.X R7, RZ, RZ, R27, P4 ;  /* 0x000000ffff077224 */ /* 0x000fe200020e061b */
[----:B------:R-:W-:Y:S01]  /*5f40*/  IADD3 R32, P3, R32, 0x260, RZ ;  /* 0x0000026020207810 */ /* 0x000fe20007f7e0ff */
[----:B------:R-:W-:Y:S01]  /*5f50*/  IMAD.MOV.U32 R4, RZ, RZ, R0 ;  /* 0x000000ffff047224 */ /* 0x000fe200078e0000 */
[----:B------:R-:W-:Y:S01]  /*5f60*/  STL.128 [R1+0x320], RZ ;  /* 0x000320ff01007387 */ /* 0x000fe20000100c00 */
[----:B------:R-:W-:-:S02]  /*5f70*/  IMAD.MOV.U32 R6, RZ, RZ, R10 ;  /* 0x000000ffff067224 */ /* 0x000fc400078e000a */
[----:B------:R-:W-:Y:S01]  /*5f80*/  IMAD.X R9, RZ, RZ, R27, P1 ;  /* 0x000000ffff097224 */ /* 0x000fe200008e061b */
[----:B------:R-:W-:Y:S04]  /*5f90*/  STL.128 [R1+0x330], RZ ;  /* 0x000330ff01007387 */ /* 0x000fe80000100c00 */
[----:B------:R1:W-:Y:S04]  /*5fa0*/  STL.128 [R1+0x40], R4 ;  /* 0x0000400401007387 */ /* 0x0003e80000100c00 */
[----:B------:R-:W-:Y:S04]  /*5fb0*/  STL.64 [R1+0x68], R6 ;  /* 0x0000680601007387 */ /* 0x000fe80000100a00 */
[----:B------:R-:W-:Y:S04]  /*5fc0*/  STL.64 [R1+0x8], R8 ;  /* 0x0000080801007387 */ /* 0x000fe80000100a00 */
[----:B------:R-:W-:Y:S01]  /*5fd0*/  STL.128 [R1+0x340], RZ ;  /* 0x000340ff01007387 */ /* 0x000fe20000100c00 */
[----:B-1----:R-:W1:Y:S03]  /*5fe0*/  LDC.64 R4, c[0x0][0xad8] ;  /* 0x0002b600ff047b82 */ /* 0x002e660000000a00 */
[----:B------:R-:W-:Y:S04]  /*5ff0*/  STL.128 [R1+0x350], RZ ;  /* 0x000350ff01007387 */ /* 0x000fe80000100c00 */
[----:B------:R-:W-:Y:S04]  /*6000*/  STL.128 [R1+0x360], RZ ;  /* 0x000360ff01007387 */ /* 0x000fe80000100c00 */
[----:B------:R-:W-:Y:S04]  /*6010*/  STL.128 [R1+0x370], RZ ;  /* 0x000370ff01007387 */ /* 0x000fe80000100c00 */
[----:B------:R-:W-:Y:S04]  /*6020*/  STL.128 [R1+0x380], RZ ;  /* 0x000380ff01007387 */ /* 0x000fe80000100c00 */
[----:B------:R-:W-:Y:S04]  /*6030*/  STL.128 [R1+0x390], RZ ;  /* 0x000390ff01007387 */ /* 0x000fe80000100c00 */
[----:B------:R-:W-:Y:S01]  /*6040*/  STL.128 [R1+0x3a0], RZ ;  /* 0x0003a0ff01007387 */ /* 0x000fe20000100c00 */
[----:B-1----:R-:W-:-:S03]  /*6050*/  ISETP.GE.AND P1, PT, R5, 0x1, PT ;  /* 0x000000010500780c */ /* 0x002fc60003f26270 */
[----:B------:R-:W-:Y:S01]  /*6060*/  STL.128 [R1+0x3b0], RZ ;  /* 0x0003b0ff01007387 */ /* 0x000fe20000100c00 */
[----:B------:R-:W-:-:S03]  /*6070*/  IMAD.IADD R0, R25, 0x1, R4 ;  /* 0x0000000119007824 */ /* 0x000fc600078e0204 */
[----:B------:R-:W-:Y:S04]  /*6080*/  STL.128 [R1+0x3c0], RZ ;  /* 0x0003c0ff01007387 */ /* 0x000fe80000100c00 */
        /* <DEDUP_REMOVED lines=9> */
[----:B------:R-:W-:Y:S04]  /*6120*/  STL.64 [R1], RZ ;  /* 0x000000ff01007387 */ /* 0x000fe80000100a00 */
[----:B------:R-:W-:Y:S04]  /*6130*/  STL.64 [R1+0x38], RZ ;  /* 0x000038ff01007387 */ /* 0x000fe80000100a00 */
[----:B------:R1:W-:Y:S04]  /*6140*/  STL.64 [R1+0x18], R2 ;  /* 0x0000180201007387 */ /* 0x0003e80000100a00 */
[----:B------:R2:W-:Y:S01]  /*6150*/  STL.128 [R1+0x50], R28 ;  /* 0x0000501c01007387 */ /* 0x0005e20000100c00 */
[----:B-1----:R-:W-:-:S05]  /*6160*/  IADD3 R2, P2, R26, 0x32440, RZ ;  /* 0x000324401a027810 */ /* 0x002fca0007f5e0ff */
[----:B------:R-:W-:Y:S01]  /*6170*/  IMAD.X R3, RZ, RZ, R27, P2 ;  /* 0x000000ffff037224 */ /* 0x000fe200010e061b */
[----:B------:R-:W-:Y:S01]  /*6180*/  IADD3 R18, P2, R18, 0x230, RZ ;  /* 0x0000023012127810 */ /* 0x000fe20007f5e0ff */
[----:B--2---:R-:W-:-:S03]  /*6190*/  IMAD.U32 R30, RZ, RZ, UR49 ;  /* 0x00000031ff1e7e24 */ /* 0x004fc6000f8e00ff */
[----:B------:R-:W-:Y:S02]  /*61a0*/  STL.64 [R1+0x10], R2 ;  /* 0x0000100201007387 */ /* 0x000fe40000100a00 */
[----:B------:R-:W-:Y:S02]  /*61b0*/  IADD3 R30, P4, R30, 0x38, RZ ;  /* 0x000000381e1e7810 */ /* 0x000fe40007f9e0ff */
[----:B------:R1:W-:Y:S02]  /*61c0*/  STL.64 [R1+0x30], R2 ;  /* 0x0000300201007387 */ /* 0x0003e40000100a00 */
[----:B-1----:R-:W-:-:S05]  /*61d0*/  IMAD.U32 R2, RZ, RZ, UR49 ;  /* 0x00000031ff027e24 */ /* 0x002fca000f8e00ff */
[----:B------:R-:W-:Y:S01]  /*61e0*/  IADD3 R2, P5, R2, 0x70, RZ ;  /* 0x0000007002027810 */ /* 0x000fe20007fbe0ff */
[----:B------:R-:W-:-:S12]  /*61f0*/  @P0 BRA `(.L_x_2829) ;  /* 0x00000000000c0947 */ /* 0x000fd80003800000 */
[----:B------:R-:W1:Y:S01]  /*6200*/  FENCE.VIEW.ASYNC.G ;  /* 0x00000000000073c6 */ /* 0x000e620000000100 */
[----:B------:R-:W-:Y:S05]  /*6210*/  WARPSYNC.ALL ;  /* 0x0000000000007948 */ /* 0x000fea0003800000 */
[----:B-1----:R-:W-:Y:S06]  /*6220*/  BAR.ARV 0xc, 0x120 ;  /* 0x0304800000007b1d */ /* 0x002fec0000002000 */
.L_x_2829:
[----:B------:R-:W-:Y:S02]  /*6230*/  IMAD.X R33, RZ, RZ, UR48, P2 ;  /* 0x00000030ff217e24 */ /* 0x000fe400090e06ff */
[----:B------:R-:W-:Y:S02]  /*6240*/  IMAD.X R37, RZ, RZ, UR48, P3 ;  /* 0x00000030ff257e24 */ /* 0x000fe400098e06ff */
[----:B------:R-:W-:Y:S02]  /*6250*/  IMAD.X R31, RZ, RZ, UR48, P4 ;  /* 0x00000030ff1f7e24 */ /* 0x000fe4000a0e06ff */
[----:B------:R-:W-:Y:S01]  /*6260*/  IMAD.X R73, RZ, RZ, UR48, P5 ;  /* 0x00000030ff497e24 */ /* 0x000fe2000a8e06ff */
        /* <DEDUP_REMOVED lines=12> */
.L_x_2832:
[----:B------:R-:W-:-:S13]  /*6330*/  ISETP.NE.AND P0, PT, R5, 0x1, PT ;  /* 0x000000010500780c */ /* 0x000fda0003f05270 */
[----:B------:R-:W1:Y:S02]  /*6340*/  @P0 LDC.64 R6, c[0x0][0xae0] ;  /* 0x0002b800ff060b82 */ /* 0x000e640000000a00 */
[----:B-1----:R-:W-:-:S05]  /*6350*/  @P0 IMAD.HI.U32 R4, R3, R6, RZ ;  /* 0x0000000603040227 */ /* 0x002fca00078e00ff */
[----:B------:R-:W-:-:S07]  /*6360*/  @P0 SHF.R.U32.HI R3, RZ, R7, R4 ;  /* 0x00000007ff030219 */ /* 0x000fce0000011604 */
.L_x_2833:
[----:B------:R-:W-:Y:S05]  /*6370*/  BSYNC B0 ;  /* 0x0000000000007941 */ /* 0x000fea0003800000 */
.L_x_2831:
[----:B------:R-:W-:-:S05]  /*6380*/  IMAD R3, R3, R5, R5 ;  /* 0x0000000503037224 */ /* 0x000fca00078e0205 */
[----:B------:R-:W-:-:S07]  /*6390*/  VIMNMX R0, R0, R3, PT ;  /* 0x0000000300007248 */ /* 0x000fce0003fe0100 */
.L_x_2830:
        /* <DEDUP_REMOVED lines=18> */
.L_x_2836:
[----:B------:R-:W-:-:S13]  /*64c0*/  ISETP.NE.AND P0, PT, R5, 0x1, PT ;  /* 0x000000010500780c */ /* 0x000fda0003f05270 */
[----:B------:R-:W1:Y:S02]  /*64d0*/  @P0 LDC.64 R6, c[0x0][0xae0] ;  /* 0x0002b800ff060b82 */ /* 0x000e640000000a00 */
[----:B-1----:R-:W-:-:S05]  /*64e0*/  @P0 IMAD.HI.U32 R6, R19, R6, RZ ;  /* 0x0000000613060227 */ /* 0x002fca00078e00ff */
[----:B------:R-:W-:-:S07]  /*64f0*/  @P0 SHF.R.U32.HI R19, RZ, R7, R6 ;  /* 0x00000007ff130219 */ /* 0x000fce0000011606 */
.L_x_2837:
[----:B------:R-:W-:Y:S05]  /*6500*/  BSYNC B0 ;  /* 0x0000000000007941 */ /* 0x000fea0003800000 */
.L_x_2835:
[----:B------:R-:W-:-:S05]  /*6510*/  IMAD R5, R19, R5, RZ ;  /* 0x0000000513057224 */ /* 0x000fca00078e02ff */
[----:B------:R-:W-:-:S07]  /*6520*/  VIMNMX R0, R0, R5, !PT ;  /* 0x0000000500007248 */ /* 0x000fce0007fe0100 */
.L_x_2834:
[----:B------:R-:W-:Y:S01]  /*6530*/  IMAD.HI R0, R0, 0x2aaaaaab, RZ ;  /* 0x2aaaaaab00007827 */ /* 0x000fe200078e02ff */
[----:B------:R-:W-:-:S04]  /*6540*/  PLOP3.LUT P0, PT, PT, PT, PT, 0x80, 0x0 ;  /* 0x000000000000781c */ /* 0x000fc80003f0f070 */
[----:B------:R-:W-:-:S04]  /*6550*/  SHF.R.U32.HI R3, RZ, 0x1f, R0 ;  /* 0x0000001fff037819 */ /* 0x000fc80000011600 */
[----:B------:R-:W-:-:S04]  /*6560*/  LEA.HI.SX32 R3, R0, R3, 0x1c ;  /* 0x0000000300037211 */ /* 0x000fc800078fe2ff */
[----:B------:R-:W-:-:S04]  /*6570*/  VIMNMX R164, RZ, R3, !PT ;  /* 0x00000003ffa47248 */ /* 0x000fc80007fe0100 */
[----:B------:R-:W-:-:S13]  /*6580*/  ISETP.GT.AND P1, PT, R178, R164, PT ;  /* 0x000000a4b200720c */ /* 0x000fda0003f24270 */
[----:B------:R-:W-:Y:S05]  /*6590*/  @!P1 BRA `(.L_x_2838) ;  /* 0x0000025400bc9947 */ /* 0x000fea0003800000 */
[----:B------:R1:W-:Y:S01]  /*65a0*/  STL.64 [R1+0x78], RZ ;  /* 0x000078ff01007387 */ /* 0x0003e20000100a00 */
[----:B------:R-:W-:Y:S01]  /*65b0*/  IMAD.U32 R52, RZ, RZ, UR49 ;  /* 0x00000031ff347e24 */ /* 0x000fe2000f8e00ff */
[----:B------:R-:W-:Y:S01]  /*65c0*/  UMOV UR4, 0xffffffff ;  /* 0xffffffff00047882 */ /* 0x000fe20000000000 */
[----:B------:R-:W-:Y:S02]  /*65d0*/  IMAD.U32 R57, RZ, RZ, UR49 ;  /* 0x00000031ff397e24 */ /* 0x000fe4000f8e00ff */
[----:B------:R-:W-:Y:S01]  /*65e0*/  IMAD.U32 R28, RZ, RZ, UR49 ;  /* 0x00000031ff1c7e24 */ /* 0x000fe2000f8e00ff */
[----:B------:R-:W-:Y:S01]  /*65f0*/  IADD3 R52, P1, R52, 0x118, RZ ;  /* 0x0000011834347810 */ /* 0x000fe20007f3e0ff */
        /* <DEDUP_REMOVED lines=10> */
[----:B------:R-:W-:-:S02]  /*66a0*/  IMAD.U32 R24, RZ, RZ, UR49 ;  /* 0x00000031ff187e24 */ /* 0x000fc4000f8e00ff */
[----:B------:R-:W-:Y:S01]  /*66b0*/  IMAD.X R53, RZ, RZ, UR48, P1 ;  /* 0x00000030ff357e24 */ /* 0x000fe200088e06ff */
[----:B------:R-:W-:Y:S01]  /*66c0*/  IADD3 R54, P1, R54, 0x88, RZ ;  /* 0x0000008836367810 */ /* 0x000fe20007f3e0ff */
[----:B------:R-:W-:Y:S01]  /*66d0*/  IMAD.X R58, RZ, RZ, UR48, P5 ;  /* 0x00000030ff3a7e24 */ /* 0x000fe2000a8e06ff */
[----:B------:R-:W-:Y:S01]  /*66e0*/  IADD3 R63, P5, R63, 0x80, RZ ;  /* 0x000000803f3f7810 */ /* 0x000fe20007fbe0ff */
[----:B------:R-:W-:Y:S01]  /*66f0*/  IMAD.X R29, RZ, RZ, UR48, P4 ;  /* 0x00000030ff1d7e24 */ /* 0x000fe2000a0e06ff */
[----:B------:R-:W-:Y:S01]  /*6700*/  IADD3 R24, P4, R24, 0x78, RZ ;  /* 0x0000007818187810 */ /* 0x000fe20007f9e0ff */
[----:B------:R-:W-:Y:S02]  /*6710*/  IMAD.X R62, RZ, RZ, UR48, P0 ;  /* 0x00000030ff3e7e24 */ /* 0x000fe400080e06ff */
[----:B------:R-:W-:Y:S02]  /*6720*/  IMAD.X R56, RZ, RZ, UR48, P3 ;  /* 0x00000030ff387e24 */ /* 0x000fe400098e06ff */
[----:B------:R-:W-:-:S02]  /*6730*/  IMAD.X R60, RZ, RZ, UR48, P2 ;  /* 0x00000030ff3c7e24 */ /* 0x000fc400090e06ff */
[----:B------:R-:W-:Y:S02]  /*6740*/  IMAD.X R55, RZ, RZ, UR48, P1 ;  /* 0x00000030ff377e24 */ /* 0x000fe400088e06ff */
[----:B------:R-:W-:Y:S02]  /*6750*/  IMAD.X R64, RZ, RZ, UR48, P5 ;  /* 0x00000030ff407e24 */ /* 0x000fe4000a8e06ff */
[----:B------:R-:W-:Y:S01]  /*6760*/  IMAD.X R25, RZ, RZ, UR48, P4 ;  /* 0x00000030ff197e24 */ /* 0x000fe2000a0e06ff */
[----:B-1----:R-:W-:Y:S06]  /*6770*/  BRA.DIV UR4, `(.L_x_2839) ;  /* 0x000002e604347947 */ /* 0x002fec000b800000 */
[----:B------:R1:W2:Y:S02]  /*6780*/  SHFL.IDX PT, R14, R213, RZ, 0x1f ;  /* 0x00001fffd50e7589 */ /* 0x0002a400000e0000 */
.L_x_3110:
[----:B--2---:R-:W-:Y:S01]  /*6790*/  LEA.HI R0, R14, R14, RZ, 0x1 ;  /* 0x0000000e0e007211 */ /* 0x004fe200078f08ff */
[C---:B------:R-:W-:Y:S01]  /*67a0*/  VIADD R43, R145.reuse, 0x18400 ;  /* 0x00018400912b7836 */ /* 0x040fe20000000000 */
[----:B------:R-:W-:Y:S01]  /*67b0*/  STL.128 [R1+0xb0], RZ ;  /* 0x0000b0ff01007387 */ /* 0x000fe20000100c00 */
[C---:B------:R-:W-:Y:S01]  /*67c0*/  VIADD R8, R145.reuse, 0x400 ;  /* 0x0000040091087836 */ /* 0x040fe20000000000 */
[----:B------:R-:W-:Y:S01]  /*67d0*/  LOP3.LUT R3, R0, 0x7fffe, RZ, 0xc0, !PT ;  /* 0x0007fffe00037812 */ /* 0x000fe200078ec0ff */
[----:B------:R-:W-:Y:S01]  /*67e0*/  IMAD.MOV.U32 R4, RZ, RZ, 0x1 ;  /* 0x00000001ff047424 */ /* 0x000fe200078e00ff */
[----:B------:R-:W-:Y:S01]  /*67f0*/  STL.128 [R1+0xc0], RZ ;  /* 0x0000c0ff01007387 */ /* 0x000fe20000100c00 */
[----:B------:R-:W-:Y:S01]  /*6800*/  IMAD.MOV.U32 R5, RZ, RZ, RZ ;  /* 0x000000ffff057224 */ /* 0x000fe200078e00ff */
[----:B------:R-:W-:Y:S01]  /*6810*/  SHF.R.U32.HI R8, RZ, 0x4, R8 ;  /* 0x00000004ff087819 */ /* 0x000fe20000011608 */
[----:B------:R-:W-:Y:S01]  /*6820*/  IMAD.IADD R0, R14, 0x1, -R3 ;  /* 0x000000010e007824 */ /* 0x000fe200078e0a03 */
[----:B------:R-:W-:Y:S01]  /*6830*/  STL.128 [R1+0xd0], RZ ;  /* 0x0000d0ff01007387 */ /* 0x000fe20000100c00 */
[----:B------:R-:W-:Y:S01]  /*6840*/  VIADD R3, R145, 0x1c400 ;  /* 0x0001c40091037836 */ /* 0x000fe20000000000 */
[----:B------:R-:W-:Y:S01]  /*6850*/  LOP3.LUT R8, R8, 0x3fff, RZ, 0xc0, !PT ;  /* 0x00003fff08087812 */ /* 0x000fe200078ec0ff */
[----:B------:R-:W-:Y:S01]  /*6860*/  IMAD R0, R0, 0x2000, R43 ;  /* 0x0000200000007824 */ /* 0x000fe200078e022b */
[----:B------:R-:W-:Y:S01]  /*6870*/  STL.128 [R1+0xe0], RZ ;  /* 0x0000e0ff01007387 */ /* 0x000fe20000100c00 */
[----:B------:R-:W-:Y:S01]  /*6880*/  IMAD.MOV.U32 R6, RZ, RZ, 0x1 ;  /* 0x00000001ff067424 */ /* 0x000fe200078e00ff */
[----:B------:R-:W-:Y:S01]  /*6890*/  SHF.R.U32.HI R3, RZ, 0x4, R3 ;  /* 0x00000004ff037819 */ /* 0x000fe20000011603 */
[----:B------:R-:W-:Y:S01]  /*68a0*/  VIADD R9, R0, 0xa000 ;  /* 0x0000a00000097836 */ /* 0x000fe20000000000 */
[----:B------:R-:W-:Y:S01]  /*68b0*/  SHF.R.U32.HI R0, RZ, 0x4, R0 ;  /* 0x00000004ff007819 */ /* 0x000fe20000011600 */
[----:B------:R-:W-:Y:S01]  /*68c0*/  IMAD.MOV.U32 R7, RZ, RZ, RZ ;  /* 0x000000ffff077224 */ /* 0x000fe200078e00ff */
[----:B------:R-:W-:Y:S01]  /*68d0*/  LOP3.LUT R3, R3, 0x3fff, RZ, 0xc0, !PT ;  /* 0x00003fff03037812 */ /* 0x000fe200078ec0ff */
[----:B------:R-:W-:Y:S01]  /*68e0*/  IMAD.MOV.U32 R12, RZ, RZ, 0x1 ;  /* 0x00000001ff0c7424 */ /* 0x000fe200078e00ff */
[----:B------:R-:W-:Y:S01]  /*68f0*/  SHF.R.U32.HI R9, RZ, 0x4, R9 ;  /* 0x00000004ff097819 */ /* 0x000fe20000011609 */
[----:B------:R-:W-:Y:S01]  /*6900*/  IMAD.MOV.U32 R13, RZ, RZ, RZ ;  /* 0x000000ffff0d7224 */ /* 0x000fe200078e00ff */
[----:B------:R-:W-:Y:S01]  /*6910*/  LOP3.LUT R3, R3, 0x10000, RZ, 0xfc, !PT ;  /* 0x0001000003037812 */ /* 0x000fe200078efcff */
[----:B------:R2:W-:Y:S01]  /*6920*/  STL.128 [R1+0x80], R4 ;  /* 0x0000800401007387 */ /* 0x0005e20000100c00 */
[----:B------:R-:W-:Y:S01]  /*6930*/  LOP3.LUT R9, R9, 0x3fff, RZ, 0xc0, !PT ;  /* 0x00003fff09097812 */ /* 0x000fe200078ec0ff */
[----:B------:R-:W-:Y:S01]  /*6940*/  IMAD.MOV.U32 R11, RZ, RZ, 0x40000040 ;  /* 0x40000040ff0b7424 */ /* 0x000fe200078e00ff */
[----:B------:R-:W-:Y:S01]  /*6950*/  LOP3.LUT R0, R0, 0x3fff, RZ, 0xc0, !PT ;  /* 0x00003fff00007812 */ /* 0x000fe200078ec0ff */
[----:B------:R3:W-:Y:S01]  /*6960*/  STL.64 [R1+0x90], R12 ;  /* 0x0000900c01007387 */ /* 0x0007e20000100a00 */
[----:B------:R-:W-:Y:S01]  /*6970*/  LOP3.LUT R10, R8, 0x10000, RZ, 0xfc, !PT ;  /* 0x00010000080a7812 */ /* 0x000fe200078efcff */
[----:B------:R-:W-:Y:S01]  /*6980*/  IMAD.U32 R34, RZ, RZ, UR49 ;  /* 0x00000031ff227e24 */ /* 0x000fe2000f8e00ff */
[----:B------:R-:W-:Y:S01]  /*6990*/  LOP3.LUT P0, RZ, R43, 0x1bf, RZ, 0xc0, !PT ;  /* 0x000001bf2bff7812 */ /* 0x000fe2000780c0ff */
[----:B------:R4:W-:Y:S01]  /*69a0*/  STL.128 [R1+0xf0], RZ ;  /* 0x0000f0ff01007387 */ /* 0x0009e20000100c00 */
[----:B------:R-:W-:Y:S02]  /*69b0*/  BSSY B6, `(.L_x_2840) ;  /* 0x0000020000067945 */ /* 0x000fe40003800000 */
[----:B------:R-:W-:Y:S01]  /*69c0*/  IADD3 R34, P1, R34, 0xb0, RZ ;  /* 0x000000b022227810 */ /* 0x000fe20007f3e0ff */
[----:B------:R4:W-:Y:S01]  /*69d0*/  STL.128 [R1+0x100], RZ ;  /* 0x000100ff01007387 */ /* 0x0009e20000100c00 */
[----:B--2---:R-:W-:Y:S01]  /*69e0*/  LOP3.LUT R6, R8, 0x3000000, RZ, 0xfc, !PT ;  /* 0x0300000008067812 */ /* 0x004fe200078efcff */
[----:B------:R-:W-:Y:S01]  /*69f0*/  IMAD.MOV.U32 R4, RZ, RZ, R3 ;  /* 0x000000ffff047224 */ /* 0x000fe200078e0003 */
[----:B------:R-:W-:Y:S01]  /*6a00*/  LOP3.LUT R8, R9, 0x10000, RZ, 0xfc, !PT ;  /* 0x0001000009087812 */ /* 0x000fe200078efcff */
[----:B------:R-:W-:Y:S01]  /*6a10*/  IMAD.MOV.U32 R5, RZ, RZ, 0x40000040 ;  /* 0x40000040ff057424 */ /* 0x000fe200078e00ff */
[----:B---3--:R-:W-:Y:S01]  /*6a20*/  LOP3.LUT R12, R0, 0x10000, RZ, 0xfc, !PT ;  /* 0x00010000000c7812 */ /* 0x008fe200078efcff */
[----:B------:R-:W-:-:S02]  /*6a30*/  IMAD.MOV.U32 R7, RZ, RZ, 0x40000040 ;  /* 0x40000040ff077424 */ /* 0x000fc400078e00ff */
[----:B------:R-:W-:Y:S02]  /*6a40*/  IMAD.MOV.U32 R13, RZ, RZ, 0x40000040 ;  /* 0x40000040ff0d7424 */ /* 0x000fe400078e00ff */
[----:B------:R-:W-:Y:S01]  /*6a50*/  IMAD.MOV.U32 R9, RZ, RZ, 0x40000040 ;  /* 0x40000040ff097424 */ /* 0x000fe200078e00ff */
[----:B------:R4:W-:Y:S01]  /*6a60*/  STL.128 [R1+0xa0], R4 ;  /* 0x0000a00401007387 */ /* 0x0009e20000100c00 */
[----:B------:R-:W-:-:S03]  /*6a70*/  IMAD.X R35, RZ, RZ, UR48, P1 ;  /* 0x00000030ff237e24 */ /* 0x000fc600088e06ff */
[----:B------:R4:W-:Y:S04]  /*6a80*/  STL.64 [R1+0x98], R12 ;  /* 0x0000980c01007387 */ /* 0x0009e80000100a00 */
[----:B------:R4:W-:Y:S01]  /*6a90*/  STL.128 [R1+0x110], R8 ;  /* 0x0001100801007387 */ /* 0x0009e20000100c00 */
[----:B------:R-:W-:Y:S05]  /*6aa0*/  @!P0 BRA `(.L_x_2841) ;  /* 0x0000000000408947 */ /* 0x000fea0003800000 */
[----:B------:R-:W-:Y:S01]  /*6ab0*/  MOV R0, 0x0 ;  /* 0x0000000000007802 */ /* 0x000fe20000000f00 */
[----:B------:R-:W-:Y:S01]  /*6ac0*/  ULDC.64 UR4, c[0x4][0x90] ;  /* 0x0100240000047ab9 */ /* 0x000fe20000000a00 */
[----:B------:R-:W-:Y:S01]  /*6ad0*/  ULDC.64 UR6, c[0x4][0x98] ;  /* 0x0100260000067ab9 */ /* 0x000fe20000000a00 */
[----:B----4-:R-:W-:Y:S01]  /*6ae0*/  IMAD.U32 R4, RZ, RZ, UR4 ;  /* 0x00000004ff047e24 */ /* 0x010fe2000f8e00ff */
[----:B------:R2:W3:Y:S01]  /*6af0*/  LDC.64 R14, c[0x4][R0] ;  /* 0x01000000000e7b82 */ /* 0x0004e20000000a00 */
        /* <DEDUP_REMOVED lines=8> */
[----:B--2---:R-:W-:-:S07]  /*6b80*/  IMAD.MOV.U32 R13, RZ, RZ, RZ ;  /* 0x000000ffff0d7224 */ /* 0x004fce00078e00ff */
[----:B------:R-:W-:-:S07]  /*6b90*/  LEPC R20, `(.L_x_2841) ;  /* 0x000000001014794e */ /* 0x000fce0000000000 */
[----:B01-3-5:R-:W-:Y:S05]  /*6ba0*/  CALL.ABS.NOINC R14 ;  /* 0x000000000e007343 */ /* 0x02bfea0003c00000 */
.L_x_2841:
[----:B------:R-:W-:Y:S05]  /*6bb0*/  BSYNC B6 ;  /* 0x0000000000067941 */ /* 0x000fea0003800000 */
.L_x_2840:
[----:B------:R-:W2:Y:S01]  /*6bc0*/  S2R R19, SR_TID.X ;  /* 0x0000000000137919 */ /* 0x000ea20000002100 */
[----:B----4-:R-:W3:Y:S01]  /*6bd0*/  LDC.64 R10, c[0x0][0xad8] ;  /* 0x0002b600ff0a7b82 */ /* 0x010ee20000000a00 */
[----:B------:R-:W-:Y:S01]  /*6be0*/  UIADD3 UR5, UP0, UR49, 0x120, URZ ;  /* 0x0000012031057890 */ /* 0x000fe2000ff1e03f */
[----:B------:R-:W-:Y:S01]  /*6bf0*/  IMAD.MOV.U32 R8, RZ, RZ, RZ ;  /* 0x000000ffff087224 */ /* 0x000fe200078e00ff */
[----:B------:R4:W-:Y:S01]  /*6c00*/  STL.64 [R1+0x130], R24 ;  /* 0x0001301801007387 */ /* 0x0009e20000100a00 */
[----:B------:R-:W-:Y:S01]  /*6c10*/  IMAD.U32 R38, RZ, RZ, UR49 ;  /* 0x00000031ff267e24 */ /* 0x000fe2000f8e00ff */
[----:B------:R-:W-:Y:S01]  /*6c20*/  UIADD3.X UR6, URZ, UR48, URZ, UP0, !UPT ;  /* 0x000000303f067290 */ /* 0x000fe200087fe43f */
[----:B------:R-:W-:Y:S01]  /*6c30*/  IMAD.U32 R72, RZ, RZ, UR49 ;  /* 0x00000031ff487e24 */ /* 0x000fe2000f8e00ff */
[----:B------:R-:W-:Y:S01]  /*6c40*/  UIADD3 UR4, UP0, UR49, 0x16c, URZ ;  /* 0x0000016c31047890 */ /* 0x000fe2000ff1e03f */
[----:B------:R-:W0:Y:S01]  /*6c50*/  LDC.64 R44, c[0x0][0xae0] ;  /* 0x0002b800ff2c7b82 */ /* 0x000e220000000a00 */
[----:B------:R-:W-:Y:S01]  /*6c60*/  IMAD.U32 R12, RZ, RZ, UR5 ;  /* 0x00000005ff0c7e24 */ /* 0x000fe2000f8e00ff */
[----:B------:R4:W-:Y:S01]  /*6c70*/  STL.64 [R1+0x120], R182 ;  /* 0x000120b601007387 */ /* 0x0009e20000100a00 */
[----:B------:R-:W-:Y:S01]  /*6c80*/  UIADD3.X UR5, URZ, UR48, URZ, UP0, !UPT ;  /* 0x000000303f057290 */ /* 0x000fe200087fe43f */
[----:B------:R-:W-:Y:S01]  /*6c90*/  IMAD.U32 R13, RZ, RZ, UR6 ;  /* 0x00000006ff0d7e24 */ /* 0x000fe2000f8e00ff */
[----:B------:R-:W-:Y:S01]  /*6ca0*/  IADD3 R38, P1, R38, 0x170, RZ ;  /* 0x0000017026267810 */ /* 0x000fe20007f3e0ff */
[----:B------:R-:W-:Y:S01]  /*6cb0*/  IMAD.U32 R14, RZ, RZ, UR4 ;  /* 0x00000004ff0e7e24 */ /* 0x000fe2000f8e00ff */
[----:B------:R4:W-:Y:S01]  /*6cc0*/  STL.U8 [R1+0x138], RZ ;  /* 0x000138ff01007387 */ /* 0x0009e20000100000 */
[----:B------:R-:W1:Y:S01]  /*6cd0*/  LDC.64 R20, c[0x0][0xad0] ;  /* 0x0002b400ff147b82 */ /* 0x000e620000000a00 */
[----:B------:R-:W-:Y:S01]  /*6ce0*/  IMAD.U32 R15, RZ, RZ, UR5 ;  /* 0x00000005ff0f7e24 */ /* 0x000fe2000f8e00ff */
[----:B------:R-:W-:Y:S01]  /*6cf0*/  ULDC UR4, c[0x0][0x3d4] ;  /* 0x0000f50000047ab9 */ /* 0x000fe20000000800 */
[----:B------:R4:W-:Y:S01]  /*6d00*/  STL.64 [R1+0x128], R12 ;  /* 0x0001280c01007387 */ /* 0x0009e20000100a00 */
[----:B------:R-:W-:Y:S01]  /*6d10*/  ISETP.LT.AND P0, PT, RZ, UR4, PT ;  /* 0x00000004ff007c0c */ /* 0x000fe2000bf01270 */
[----:B------:R-:W-:Y:S01]  /*6d20*/  IMAD.U32 R36, RZ, RZ, UR49 ;  /* 0x00000031ff247e24 */ /* 0x000fe2000f8e00ff */
[----:B------:R-:W-:Y:S01]  /*6d30*/  IADD3 R72, P2, R72, 0x13c, RZ ;  /* 0x0000013c48487810 */ /* 0x000fe20007f5e0ff */
[----:B------:R4:W-:Y:S01]  /*6d40*/  STL.64 [R1+0x170], R14 ;  /* 0x0001700e01007387 */ /* 0x0009e20000100a00 */
[----:B------:R-:W4:Y:S01]  /*6d50*/  LDC R6, c[0x0][0x430] ;  /* 0x00010c00ff067b82 */ /* 0x000f220000000800 */
[----:B---3--:R-:W-:Y:S01]  /*6d60*/  IMAD.MOV.U32 R159, RZ, RZ, R10 ;  /* 0x000000ffff9f7224 */ /* 0x008fe200078e000a */
[----:B------:R-:W-:Y:S01]  /*6d70*/  IADD3 R36, P4, R36, 0x128, RZ ;  /* 0x0000012824247810 */ /* 0x000fe20007f9e0ff */
[----:B------:R-:W-:-:S02]  /*6d80*/  IMAD.MOV.U32 R9, RZ, RZ, R11 ;  /* 0x000000ffff097224 */ /* 0x000fc400078e000b */
[----:B------:R-:W-:Y:S02]  /*6d90*/  IMAD.X R67, RZ, RZ, UR48, P1 ;  /* 0x00000030ff437e24 */ /* 0x000fe400088e06ff */
[----:B--2---:R-:W-:Y:S01]  /*6da0*/  VIADD R192, R19, 0xffffff80 ;  /* 0xffffff8013c07836 */ /* 0x004fe20000000000 */
[----:B------:R-:W4:Y:S01]  /*6db0*/  LDC.64 R4, c[0x0][0x428] ;  /* 0x00010a00ff047b82 */ /* 0x000f220000000a00 */
[----:B0-----:R-:W-:Y:S02]  /*6dc0*/  IMAD.MOV.U32 R10, RZ, RZ, R44 ;  /* 0x000000ffff0a7224 */ /* 0x001fe400078e002c */
[----:B------:R-:W-:Y:S01]  /*6dd0*/  IMAD.MOV.U32 R11, RZ, RZ, R45 ;  /* 0x000000ffff0b7224 */ /* 0x000fe200078e002d */
[----:B------:R0:W-:Y:S01]  /*6de0*/  STL [R1+0x13c], R192 ;  /* 0x00013cc001007387 */ /* 0x0001e20000100800 */
[----:B------:R-:W-:Y:S02]  /*6df0*/  IMAD.U32 R19, RZ, RZ, UR49 ;  /* 0x00000031ff137e24 */ /* 0x000fe4000f8e00ff */
[----:B------:R-:W-:Y:S01]  /*6e00*/  IMAD.X R75, RZ, RZ, UR48, P2 ;  /* 0x00000030ff4b7e24 */ /* 0x000fe200090e06ff */
[----:B------:R0:W-:Y:S01]  /*6e10*/  STL.128 [R1+0x150], R8 ;  /* 0x0001500801007387 */ /* 0x0001e20000100c00 */
[----:B-1----:R-:W-:Y:S01]  /*6e20*/  IMAD.MOV.U32 R158, RZ, RZ, R21 ;  /* 0x000000ffff9e7224 */ /* 0x002fe200078e0015 */
[----:B------:R-:W-:Y:S01]  /*6e30*/  IADD3 R19, P3, R19, 0x138, RZ ;  /* 0x0000013813137810 */ /* 0x000fe20007f7e0ff */
[----:B------:R-:W-:-:S02]  /*6e40*/  IMAD.MOV.U32 R7, RZ, RZ, R20 ;  /* 0x000000ffff077224 */ /* 0x000fc400078e0014 */
[----:B------:R-:W-:Y:S01]  /*6e50*/  IMAD.X R65, RZ, RZ, UR48, P4 ;  /* 0x00000030ff417e24 */ /* 0x000fe2000a0e06ff */
[----:B------:R0:W-:Y:S01]  /*6e60*/  STL.128 [R1+0x140], R156 ;  /* 0x0001409c01007387 */ /* 0x0001e20000100c00 */
[----:B------:R-:W-:-:S03]  /*6e70*/  IMAD.X R66, RZ, RZ, UR48, P3 ;  /* 0x00000030ff427e24 */ /* 0x000fc600098e06ff */
[----:B----4-:R0:W-:Y:S01]  /*6e80*/  STL.128 [R1+0x160], R4 ;  /* 0x0001600401007387 */ /* 0x0101e20000100c00 */
[----:B------:R-:W-:Y:S05]  /*6e90*/  @P0 BRA `(.L_x_2842) ;  /* 0x0000000000400947 */ /* 0x000fea0003800000 */
[----:B------:R-:W2:Y:S02]  /*6ea0*/  LDL R3, [R1+0x224] ;  /* 0x0002240001037983 */ /* 0x000ea40000100800 */
[----:B--2---:R-:W-:-:S04]  /*6eb0*/  LEA.HI R0, R3, R3, RZ, 0x1 ;  /* 0x0000000303007211 */ /* 0x004fc800078f08ff */
        /* <DEDUP_REMOVED lines=8> */
.L_x_2845:
[----:B--2---:R2:W3:Y:S02]  /*6f40*/  SYNCS.PHASECHK.TRANS64.TRYWAIT P0, [R145+URZ+0x32400], R0 ;  /* 0x03240000910075a7 */ /* 0x0044e4000800017f */
[----:B---3--:R-:W-:Y:S05]  /*6f50*/  @!P0 NANOSLEEP.SYNCS 0x989680 ;  /* 0x009896800000895d */ /* 0x008fea0003900000 */
[----:B------:R-:W3:Y:S02]  /*6f60*/  @!P0 SYNCS.PHASECHK.TRANS64 P0, [R145+URZ+0x32400], R0 ;  /* 0x03240000910085a7 */ /* 0x000ee4000800007f */
[----:B---3--:R-:W-:Y:S05]  /*6f70*/  @!P0 BRA `(.L_x_2845) ;  /* 0xfffffffc00f08947 */ /* 0x008fea000383ffff */
.L_x_2844:
[----:B------:R-:W-:Y:S05]  /*6f80*/  BSYNC B0 ;  /* 0x0000000000007941 */ /* 0x000fea0003800000 */
.L_x_2843:
[----:B------:R-:W-:Y:S05]  /*6f90*/  BRA `(.L_x_2846) ;  /* 0x0000003000107947 */ /* 0x000fea0003800000 */
.L_x_2842:
[----:B------:R-:W1:Y:S01]  /*6fa0*/  LDC.64 R12, c[0x0][0x3d8] ;  /* 0x0000f600ff0c7b82 */ /* 0x000e620000000a00 */
[----:B-----5:R-:W-:Y:S01]  /*6fb0*/  SHF.R.S32.HI R3, RZ, 0x1f, R41 ;  /* 0x0000001fff037819 */ /* 0x020fe20000011429 */
[----:B------:R-:W-:Y:S01]  /*6fc0*/  IMAD.SHL.U32 R24, R191, 0x4, RZ ;  /* 0x00000004bf187824 */ /* 0x000fe200078e00ff */
[----:B------:R-:W-:Y:S01]  /*6fd0*/  LOP3.LUT P0, RZ, R43, 0x3ff, RZ, 0xc0, !PT ;  /* 0x000003ff2bff7812 */ /* 0x000fe2000780c0ff */
[----:B0-----:R-:W-:Y:S01]  /*6fe0*/  IMAD.MOV.U32 R4, RZ, RZ, R22 ;  /* 0x000000ffff047224 */ /* 0x001fe200078e0016 */
[----:B------:R-:W-:Y:S01]  /*6ff0*/  BSSY B6, `(.L_x_2847) ;  /* 0x0000031000067945 */ /* 0x000fe20003800000 */
[----:B------:R-:W-:Y:S01]  /*7000*/  IMAD.MOV.U32 R5, RZ, RZ, R23 ;  /* 0x000000ffff057224 */ /* 0x000fe200078e0017 */
[----:B------:R-:W-:Y:S01]  /*7010*/  SHF.R.S32.HI R25, RZ, 0x1f, R24 ;  /* 0x0000001fff197819 */ /* 0x000fe20000011418 */
[----:B------:R-:W0:Y:S01]  /*7020*/  LDC.64 R14, c[0x0][0x3e8] ;  /* 0x0000fa00ff0e7b82 */ /* 0x000e220000000a00 */
[-C--:B-1----:R-:W-:Y:S01]  /*7030*/  IMAD R0, R3, R12.reuse, RZ ;  /* 0x0000000c03007224 */ /* 0x082fe200078e02ff */
[----:B------:R-:W-:Y:S01]  /*7040*/  SHF.L.U64.HI R82, R12, 0x6, R13 ;  /* 0x000000060c527819 */ /* 0x000fe2000001020d */
[----:B------:R-:W-:-:S04]  /*7050*/  IMAD.WIDE.U32 R42, R41, R12, RZ ;  /* 0x0000000c292a7225 */ /* 0x000fc800078e00ff */
[----:B------:R-:W-:Y:S01]  /*7060*/  IMAD.WIDE.U32 R8, R153, R12, R4 ;  /* 0x0000000c99087225 */ /* 0x000fe200078e0004 */
[----:B0-----:R-:W-:-:S03]  /*7070*/  SHF.L.U64.HI R85, R14, 0x6, R15 ;  /* 0x000000060e557819 */ /* 0x001fc6000001020f */
[----:B------:R-:W-:Y:S01]  /*7080*/  IMAD R6, R3, R14, RZ ;  /* 0x0000000e03067224 */ /* 0x000fe200078e02ff */
[----:B------:R-:W-:Y:S01]  /*7090*/  IADD3 R44, P3, R8, R42, RZ ;  /* 0x0000002a082c7210 */ /* 0x000fe20007f7e0ff */
[----:B------:R-:W-:-:S04]  /*70a0*/  IMAD.WIDE.U32 R10, R153, R14, R4 ;  /* 0x0000000e990a7225 */ /* 0x000fc800078e0004 */
[C---:B------:R-:W-:Y:S02]  /*70b0*/  IMAD R45, R41.reuse, R13, R0 ;  /* 0x0000000d292d7224 */ /* 0x040fe400078e0200 */
[----:B------:R-:W-:Y:S02]  /*70c0*/  IMAD R47, R41, R15, R6 ;  /* 0x0000000f292f7224 */ /* 0x000fe400078e0206 */
[C---:B------:R-:W-:Y:S02]  /*70d0*/  IMAD R20, R161.reuse, R12, RZ ;  /* 0x0000000ca1147224 */ /* 0x040fe400078e02ff */
[-C--:B------:R-:W-:Y:S02]  /*70e0*/  IMAD R46, R161, R14.reuse, RZ ;  /* 0x0000000ea12e7224 */ /* 0x080fe400078e02ff */
[----:B------:R-:W-:-:S04]  /*70f0*/  IMAD.WIDE.U32 R40, R41, R14, RZ ;  /* 0x0000000e29287225 */ /* 0x000fc800078e00ff */
[----:B------:R-:W-:Y:S01]  /*7100*/  IMAD.WIDE.U32 R4, R153, R12, R24 ;  /* 0x0000000c99047225 */ /* 0x000fe200078e0018 */
[----:B------:R-:W-:-:S03]  /*7110*/  IADD3 R51, P4, R10, R40, RZ ;  /* 0x000000280a337210 */ /* 0x000fc60007f9e0ff */
[----:B------:R-:W-:Y:S01]  /*7120*/  IMAD.WIDE.U32 R6, R153, R14, R24 ;  /* 0x0000000e99067225 */ /* 0x000fe200078e0018 */
[----:B------:R-:W-:-:S03]  /*7130*/  IADD3 R80, P1, R4, R42, RZ ;  /* 0x0000002a04507210 */ /* 0x000fc60007f3e0ff */
[C---:B------:R-:W-:Y:S01]  /*7140*/  IMAD R20, R153.reuse, R13, R20 ;  /* 0x0000000d99147224 */ /* 0x040fe200078e0214 */
[----:B------:R-:W-:Y:S01]  /*7150*/  IADD3 R81, P2, R6, R40, RZ ;  /* 0x0000002806517210 */ /* 0x000fe20007f5e0ff */
[----:B------:R-:W-:Y:S02]  /*7160*/  IMAD R46, R153, R15, R46 ;  /* 0x0000000f992e7224 */ /* 0x000fe400078e022e */
[----:B------:R-:W-:Y:S02]  /*7170*/  IMAD.IADD R45, R45, 0x1, R43 ;  /* 0x000000012d2d7824 */ /* 0x000fe400078e022b */
[----:B------:R-:W-:Y:S02]  /*7180*/  IMAD.IADD R47, R47, 0x1, R41 ;  /* 0x000000012f2f7824 */ /* 0x000fe400078e0229 */
[----:B------:R-:W-:Y:S01]  /*7190*/  IMAD.SHL.U32 R84, R12, 0x40, RZ ;  /* 0x000000400c547824 */ /* 0x000fe200078e00ff */
[C---:B------:R-:W-:Y:S01]  /*71a0*/  IADD3.X R49, R45.reuse, R20, R9, P3, !PT ;  /* 0x000000142d317210 */ /* 0x040fe20001ffe409 */
[----:B------:R-:W-:Y:S01]  /*71b0*/  IMAD.SHL.U32 R86, R14, 0x40, RZ ;  /* 0x000000400e567824 */ /* 0x000fe200078e00ff */
[----:B------:R-:W-:-:S02]  /*71c0*/  IADD3.X R79, R45, R5, R20, P1, !PT ;  /* 0x000000052d4f7210 */ /* 0x000fc40000ffe414 */
[C---:B------:R-:W-:Y:S02]  /*71d0*/  IADD3.X R69, R47.reuse, R46, R11, P4, !PT ;  /* 0x0000002e2f457210 */ /* 0x040fe400027fe40b */
        /* <DEDUP_REMOVED lines=18> */
.L_x_2848:
[----:B------:R-:W-:Y:S05]  /*7300*/  BSYNC B6 ;  /* 0x0000000000067941 */ /* 0x000fea0003800000 */
.L_x_2847:
[----:B------:R-:W2:Y:S01]  /*7310*/  LDL R15, [R1+0x70] ;  /* 0x00007000010f7983 */ /* 0x000ea20000100800 */
[----:B------:R-:W0:Y:S01]  /*7320*/  LDC.64 R4, c[0x0][0x3e8] ;  /* 0x0000fa00ff047b82 */ /* 0x000e220000000a00 */
[----:B------:R-:W-:Y:S01]  /*7330*/  ULDC.U8 UR4, c[0x0][0x3f0] ;  /* 0x0000fc0000047ab9 */ /* 0x000fe20000000000 */
[----:B------:R-:W-:Y:S01]  /*7340*/  BSSY B0, `(.L_x_2849) ;  /* 0x00002c1000007945 */ /* 0x000fe20003800000 */
[----:B------:R-:W-:-:S05]  /*7350*/  ISETP.NE.AND P0, PT, RZ, UR4, PT ;  /* 0x00000004ff007c0c */ /* 0x000fca000bf05270 */
[----:B------:R-:W1:Y:S01]  /*7360*/  LDC.64 R6, c[0x0][0x3d8] ;  /* 0x0000f600ff067b82 */ /* 0x000e620000000a00 */
[----:B--2---:R-:W-:Y:S01]  /*7370*/  SHF.R.S32.HI R3, RZ, 0x1f, R15 ;  /* 0x0000001fff037819 */ /* 0x004fe2000001140f */
[----:B0-----:R-:W-:-:S04]  /*7380*/  IMAD.WIDE.U32 R10, R15, R4, RZ ;  /* 0x000000040f0a7225 */ /* 0x001fc800078e00ff */
[C---:B------:R-:W-:Y:S02]  /*7390*/  IMAD R12, R3.reuse, R4, RZ ;  /* 0x00000004030c7224 */ /* 0x040fe400078e02ff */
[-C--:B-1----:R-:W-:Y:S02]  /*73a0*/  IMAD R0, R3, R6.reuse, RZ ;  /* 0x0000000603007224 */ /* 0x082fe400078e02ff */
[C---:B------:R-:W-:Y:S02]  /*73b0*/  IMAD R13, R15.reuse, R5, R12 ;  /* 0x000000050f0d7224 */ /* 0x040fe400078e020c */
[----:B------:R-:W-:-:S04]  /*73c0*/  IMAD.WIDE.U32 R8, R15, R6, RZ ;  /* 0x000000060f087225 */ /* 0x000fc800078e00ff */
[----:B------:R-:W-:Y:S02]  /*73d0*/  IMAD R3, R15, R7, R0 ;  /* 0x000000070f037224 */ /* 0x000fe400078e0200 */
[----:B------:R-:W-:Y:S02]  /*73e0*/  IMAD.IADD R13, R11, 0x1, R13 ;  /* 0x000000010b0d7824 */ /* 0x000fe400078e020d */
[----:B------:R-:W-:Y:S02]  /*73f0*/  IMAD.IADD R3, R9, 0x1, R3 ;  /* 0x0000000109037824 */ /* 0x000fe400078e0203 */
[----:B------:R-:W-:Y:S01]  /*7400*/  IMAD R0, R15, -0x80, R156 ;  /* 0xffffff800f007824 */ /* 0x000fe200078e029c */
[C---:B------:R-:W-:Y:S01]  /*7410*/  SHF.L.U64.HI R76, R10.reuse, 0x7, R13 ;  /* 0x000000070a4c7819 */ /* 0x040fe2000001020d */
[----:B------:R-:W-:Y:S01]  /*7420*/  IMAD.SHL.U32 R74, R10, 0x80, RZ ;  /* 0x000000800a4a7824 */ /* 0x000fe200078e00ff */
[C---:B------:R-:W-:Y:S01]  /*7430*/  SHF.L.U64.HI R78, R8.reuse, 0x7, R3 ;  /* 0x00000007084e7819 */ /* 0x040fe20000010203 */
[----:B------:R-:W-:Y:S01]  /*7440*/  IMAD.SHL.U32 R77, R8, 0x80, RZ ;  /* 0x00000080084d7824 */ /* 0x000fe200078e00ff */
[----:B------:R-:W-:Y:S01]  /*7450*/  VIMNMX R10, R0, 0x80, PT ;  /* 0x00000080000a7848 */ /* 0x000fe20003fe0100 */
[----:B------:R-:W-:Y:S06]  /*7460*/  @!P0 BRA `(.L_x_2850) ;  /* 0x0000001400b48947 */ /* 0x000fec0003800000 */
[----:B------:R0:W5:Y:S01]  /*7470*/  LDL R70, [R1+0x224] ;  /* 0x0002240001467983 */ /* 0x0001620000100800 */
[----:B------:R-:W1:Y:S01]  /*7480*/  LDC R0, c[0x0][0x428] ;  /* 0x00010a00ff007b82 */ /* 0x000e620000000800 */
[-C--:B------:R-:W-:Y:S01]  /*7490*/  ISETP.GE.AND P1, PT, R153, R10.reuse, PT ;  /* 0x0000000a9900720c */ /* 0x080fe20003f26270 */
[----:B------:R-:W-:Y:S01]  /*74a0*/  BSSY B1, `(.L_x_2851) ;  /* 0x000002d000017945 */ /* 0x000fe20003800000 */
[----:B------:R-:W-:Y:S01]  /*74b0*/  ISETP.GE.AND P0, PT, R154, R10, PT ;  /* 0x0000000a9a00720c */ /* 0x000fe20003f06270 */
        /* <DEDUP_REMOVED lines=10> */
[----:B------:R-:W-:Y:S02]  /*7560*/  CS2R R50, SRZ ;  /* 0x0000000000327805 */ /* 0x000fe4000001ff00 */
[----:B-1----:R-:W-:Y:S01]  /*7570*/  ISETP.NE.AND P2, PT, R0, 0x1, PT ;  /* 0x000000010000780c */ /* 0x002fe20003f45270 */
[----:B------:R-:W-:-:S04]  /*7580*/  IMAD R0, R15, 0x80, R153 ;  /* 0x000000800f007824 */ /* 0x000fc800078e0299 */
[----:B------:R-:W-:-:S08]  /*7590*/  IMAD R0, R191, 0x40, R0 ;  /* 0x00000040bf007824 */ /* 0x000fd000078e0200 */
[----:B------:R-:W1:Y:S08]  /*75a0*/  @P2 LDC R3, c[0x0][0x42c] ;  /* 0x00010b00ff032b82 */ /* 0x000e700000000800 */
[----:B------:R-:W2:Y:S01]  /*75b0*/  @P2 LDC R8, c[0x0][0x430] ;  /* 0x00010c00ff082b82 */ /* 0x000ea20000000800 */
[----:B-1----:R-:W-:-:S05]  /*75c0*/  @P2 IMAD.HI.U32 R3, R0, R3, RZ ;  /* 0x0000000300032227 */ /* 0x002fca00078e00ff */
[----:B--2---:R-:W-:Y:S02]  /*75d0*/  @P2 SHF.R.U32.HI R0, RZ, R8, R3 ;  /* 0x00000008ff002219 */ /* 0x004fe40000011603 */
[----:B------:R-:W-:Y:S02]  /*75e0*/  CS2R R8, SRZ ;  /* 0x0000000000087805 */ /* 0x000fe4000001ff00 */
[----:B------:R-:W-:Y:S01]  /*75f0*/  SHF.R.S32.HI R71, RZ, 0x1f, R0 ;  /* 0x0000001fff477819 */ /* 0x000fe20000011400 */
[----:B0-----:R-:W-:Y:S06]  /*7600*/  @P1 BRA `(.L_x_2852) ;  /* 0x0000000000581947 */ /* 0x001fec0003800000 */
[----:B------:R-:W-:Y:S01]  /*7610*/  VIADD R14, R24, 0x10 ;  /* 0x00000010180e7836 */ /* 0x000fe20000000000 */
[----:B------:R-:W-:Y:S01]  /*7620*/  IADD3 R15, P3, R77, R80, RZ ;  /* 0x000000504d0f7210 */ /* 0x000fe20007f7e0ff */
[----:B------:R-:W-:Y:S01]  /*7630*/  ULDC UR4, c[0x0][0x3d4] ;  /* 0x0000f50000047ab9 */ /* 0x000fe20000000800 */
[----:B------:R-:W-:Y:S01]  /*7640*/  IADD3 R3, P4, R74, R81, RZ ;  /* 0x000000514a037210 */ /* 0x000fe20007f9e0ff */
[----:B------:R-:W-:Y:S01]  /*7650*/  ULDC.64 UR6, c[0x0][0x3c8] ;  /* 0x0000f20000067ab9 */ /* 0x000fe20000000a00 */
[----:B------:R-:W-:Y:S01]  /*7660*/  ISETP.GE.AND P1, PT, R14, UR4, PT ;  /* 0x000000040e007c0c */ /* 0x000fe2000bf26270 */
[----:B------:R-:W-:Y:S01]  /*7670*/  ULDC.64 UR8, c[0x0][0x3e0] ;  /* 0x0000f80000087ab9 */ /* 0x000fe20000000a00 */
[----:B------:R-:W-:Y:S01]  /*7680*/  ISETP.GE.AND P2, PT, R24, UR4, PT ;  /* 0x0000000418007c0c */ /* 0x000fe2000bf46270 */
[----:B------:R-:W-:Y:S01]  /*7690*/  IMAD.X R46, R78, 0x1, R79, P3 ;  /* 0x000000014e2e7824 */ /* 0x000fe200018e064f */
[----:B------:R-:W-:Y:S01]  /*76a0*/  LEA R14, P3, R15, UR6, 0x1 ;  /* 0x000000060f0e7c11 */ /* 0x000fe2000f8608ff */
[----:B------:R-:W-:Y:S01]  /*76b0*/  IMAD.X R44, R76, 0x1, R83, P4 ;  /* 0x000000014c2c7824 */ /* 0x000fe200020e0653 */
[----:B------:R-:W-:-:S02]  /*76c0*/  LEA R68, P4, R3, UR8, 0x1 ;  /* 0x0000000803447c11 */ /* 0x000fc4000f8808ff */
[----:B------:R-:W-:Y:S02]  /*76d0*/  CS2R R48, SRZ ;  /* 0x0000000000307805 */ /* 0x000fe4000001ff00 */
[----:B------:R-:W-:Y:S02]  /*76e0*/  LEA.HI.X R15, R15, UR7, R46, 0x1, P3 ;  /* 0x000000070f0f7c11 */ /* 0x000fe400098f0c2e */
[----:B------:R-:W-:Y:S02]  /*76f0*/  CS2R R50, SRZ ;  /* 0x0000000000327805 */ /* 0x000fe4000001ff00 */
[----:B------:R-:W-:Y:S02]  /*7700*/  LEA.HI.X R69, R3, UR9, R44, 0x1, P4 ;  /* 0x0000000903457c11 */ /* 0x000fe4000a0f0c2c */
[----:B------:R-:W-:Y:S02]  /*7710*/  CS2R R44, SRZ ;  /* 0x00000000002c7805 */ /* 0x000fe4000001ff00 */
[----:B------:R-:W-:Y:S01]  /*7720*/  CS2R R46, SRZ ;  /* 0x00000000002e7805 */ /* 0x000fe2000001ff00 */
[----:B------:R0:W5:Y:S04]  /*7730*/  @!P2 LDG.E.64 R48, desc[UR56][R14.64] ;  /* 0x000000380e30a981 */ /* 0x000168000c1e1b00 */
[----:B------:R0:W5:Y:S04]  /*7740*/  @!P1 LDG.E.64 R44, desc[UR56][R14.64+0x20] ;  /* 0x000020380e2c9981 */ /* 0x000168000c1e1b00 */
[----:B------:R0:W5:Y:S04]  /*7750*/  @!P2 LDG.E.64 R50, desc[UR56][R68.64] ;  /* 0x000000384432a981 */ /* 0x000168000c1e1b00 */
[----:B------:R0:W5:Y:S02]  /*7760*/  @!P1 LDG.E.64 R46, desc[UR56][R68.64+0x20] ;  /* 0x00002038442e9981 */ /* 0x000164000c1e1b00 */
.L_x_2852:
[----:B------:R-:W-:Y:S05]  /*7770*/  BSYNC B1 ;  /* 0x0000000000017941 */ /* 0x000fea0003800000 */
.L_x_2851:
        /* <DEDUP_REMOVED lines=15> */
[----:B------:R-:W-:Y:S02]  /*7870*/  LEA R68, P1, R3, UR4, 0x1 ;  /* 0x0000000403447c11 */ /* 0x000fe4000f8208ff */
[----:B------:R-:W-:Y:S02]  /*7880*/  LEA.HI.X R15, R9, UR7, R20, 0x1, P0 ;  /* 0x00000007090f7c11 */ /* 0x000fe400080f0c14 */
[----:B------:R-:W-:Y:S02]  /*7890*/  CS2R R20, SRZ ;  /* 0x0000000000147805 */ /* 0x000fe4000001ff00 */
[----:B------:R-:W-:-:S02]  /*78a0*/  LEA.HI.X R69, R3, UR5, R8, 0x1, P1 ;  /* 0x0000000503457c11 */ /* 0x000fc400088f0c08 */
[----:B------:R-:W-:Y:S01]  /*78b0*/  CS2R R8, SRZ ;  /* 0x0000000000087805 */ /* 0x000fe2000001ff00 */
[----:B------:R1:W5:Y:S05]  /*78c0*/  @!P2 LDG.E.64 R40, desc[UR56][R14.64] ;  /* 0x000000380e28a981 */ /* 0x00036a000c1e1b00 */
[----:B------:R1:W5:Y:S04]  /*78d0*/  @!P3 LDG.E.64 R8, desc[UR56][R14.64+0x20] ;  /* 0x000020380e08b981 */ /* 0x000368000c1e1b00 */
[----:B------:R1:W5:Y:S04]  /*78e0*/  @!P2 LDG.E.64 R42, desc[UR56][R68.64] ;  /* 0x00000038442aa981 */ /* 0x000368000c1e1b00 */
[----:B------:R1:W5:Y:S02]  /*78f0*/  @!P3 LDG.E.64 R20, desc[UR56][R68.64+0x20] ;  /* 0x000020384414b981 */ /* 0x000364000c1e1b00 */
.L_x_2854:
[----:B------:R-:W-:Y:S05]  /*7900*/  BSYNC B1 ;  /* 0x0000000000017941 */ /* 0x000fea0003800000 */
.L_x_2853:
[----:B-----5:R-:W-:Y:S01]  /*7910*/  LEA.HI R3, R70, R70, RZ, 0x1 ;  /* 0x0000004646037211 */ /* 0x020fe200078f08ff */
[CC--:B------:R-:W-:Y:S01]  /*7920*/  IMAD.WIDE.U32 R10, R0.reuse, R6.reuse, R10 ;  /* 0x00000006000a7225 */ /* 0x0c0fe200078e000a */
[----:B------:R-:W-:Y:S01]  /*7930*/  ULDC.64 UR4, c[0x0][0x3c8] ;  /* 0x0000f20000047ab9 */ /* 0x000fe20000000a00 */
[----:B------:R-:W-:Y:S01]  /*7940*/  ULDC.64 UR6, c[0x0][0x3e0] ;  /* 0x0000f80000067ab9 */ /* 0x000fe20000000a00 */
[----:B------:R-:W-:Y:S01]  /*7950*/  LOP3.LUT R3, R3, 0xfffffffe, RZ, 0xc0, !PT ;  /* 0xfffffffe03037812 */ /* 0x000fe200078ec0ff */
[C---:B------:R-:W-:Y:S02]  /*7960*/  IMAD R6, R71.reuse, R6, RZ ;  /* 0x0000000647067224 */ /* 0x040fe400078e02ff */
[-C--:B------:R-:W-:Y:S02]  /*7970*/  IMAD R71, R71, R4.reuse, RZ ;  /* 0x0000000447477224 */ /* 0x080fe400078e02ff */
[C---:B------:R-:W-:Y:S02]  /*7980*/  IMAD R7, R0.reuse, R7, R6 ;  /* 0x0000000700077224 */ /* 0x040fe400078e0206 */
[----:B------:R-:W-:Y:S01]  /*7990*/  IMAD.WIDE.U32 R12, R0, R4, R12 ;  /* 0x00000004000c7225 */ /* 0x000fe200078e000c */
[----:B------:R-:W-:Y:S01]  /*79a0*/  LEA R4, P0, R10, UR4, 0x1 ;  /* 0x000000040a047c11 */ /* 0x000fe2000f8008ff */
[----:B------:R-:W-:-:S02]  /*79b0*/  UMOV UR4, 0xffffffff ;  /* 0xffffffff00047882 */ /* 0x000fc40000000000 */
[----:B------:R-:W-:Y:S01]  /*79c0*/  IMAD R71, R0, R5, R71 ;  /* 0x0000000500477224 */ /* 0x000fe200078e0247 */
[----:B------:R-:W-:Y:S01]  /*79d0*/  LEA R0, P1, R12, UR6, 0x1 ;  /* 0x000000060c007c11 */ /* 0x000fe2000f8208ff */
[----:B------:R-:W-:Y:S02]  /*79e0*/  IMAD.IADD R3, R70, 0x1, -R3 ;  /* 0x0000000146037824 */ /* 0x000fe400078e0a03 */
[----:B------:R-:W-:Y:S02]  /*79f0*/  IMAD.IADD R5, R11, 0x1, R7 ;  /* 0x000000010b057824 */ /* 0x000fe400078e0207 */
[----:B------:R-:W-:Y:S01]  /*7a00*/  IMAD.IADD R7, R13, 0x1, R71 ;  /* 0x000000010d077824 */ /* 0x000fe200078e0247 */
[----:B------:R-:W-:Y:S02]  /*7a10*/  SHF.L.U32 R6, R3, 0x1f, RZ ;  /* 0x0000001f03067819 */ /* 0x000fe400000006ff */
[----:B------:R-:W-:Y:S02]  /*7a20*/  LEA.HI.X R5, R10, UR5, R5, 0x1, P0 ;  /* 0x000000050a057c11 */ /* 0x000fe400080f0c05 */
[----:B------:R-:W-:Y:S01]  /*7a30*/  LEA.HI.X R3, R12, UR7, R7, 0x1, P1 ;  /* 0x000000070c037c11 */ /* 0x000fe200088f0c07 */
[----:B------:R-:W-:Y:S06]  /*7a40*/  BRA.DIV UR4, `(.L_x_2855) ;  /* 0x000002d204a87947 */ /* 0x000fec000b800000 */
.L_x_3113:
[----:B------:R-:W-:-:S03]  /*7a50*/  UMOV UR4, 0xffffffff ;  /* 0xffffffff00047882 */ /* 0x000fc60000000000 */
[----:B------:R-:W-:Y:S05]  /*7a60*/  BRA.DIV UR4, `(.L_x_2856) ;  /* 0x000002d204c87947 */ /* 0x000fea000b800000 */
.L_x_3116:
[----:B------:R-:W-:-:S03]  /*7a70*/  UMOV UR4, 0xffffffff ;  /* 0xffffffff00047882 */ /* 0x000fc60000000000 */
[----:B------:R-:W-:Y:S05]  /*7a80*/  BRA.DIV UR4, `(.L_x_2857) ;  /* 0x000002d204e87947 */ /* 0x000fea000b800000 */
.L_x_3119:
[----:B------:R-:W-:-:S03]  /*7a90*/  UMOV UR4, 0xffffffff ;  /* 0xffffffff00047882 */ /* 0x000fc60000000000 */
[----:B------:R-:W-:Y:S05]  /*7aa0*/  BRA.DIV UR4, `(.L_x_2858) ;  /* 0x000002d604087947 */ /* 0x000fea000b800000 */
.L_x_3122:
[----:B------:R-:W-:-:S03]  /*7ab0*/  UMOV UR4, 0xffffffff ;  /* 0xffffffff00047882 */ /* 0x000fc60000000000 */
[----:B------:R-:W-:Y:S05]  /*7ac0*/  BRA.DIV UR4, `(.L_x_2859) ;  /* 0x000002d604287947 */ /* 0x000fea000b800000 */
.L_x_3125:
[----:B------:R-:W-:-:S03]  /*7ad0*/  UMOV UR4, 0xffffffff ;  /* 0xffffffff00047882 */ /* 0x000fc60000000000 */
[----:B------:R-:W-:Y:S05]  /*7ae0*/  BRA.DIV UR4, `(.L_x_2860) ;  /* 0x000002d604487947 */ /* 0x000fea000b800000 */
.L_x_3128:
[----:B------:R-:W-:-:S03]  /*7af0*/  UMOV UR4, 0xffffffff ;  /* 0xffffffff00047882 */ /* 0x000fc60000000000 */
[----:B------:R-:W-:Y:S05]  /*7b00*/  BRA.DIV UR4, `(.L_x_2861) ;  /* 0x000002d604687947 */ /* 0x000fea000b800000 */
.L_x_3131:
[----:B------:R-:W-:-:S03]  /*7b10*/  UMOV UR4, 0xffffffff ;  /* 0xffffffff00047882 */ /* 0x000fc60000000000 */
[----:B------:R-:W-:Y:S05]  /*7b20*/  BRA.DIV UR4, `(.L_x_2862) ;  /* 0x000002d604887947 */ /* 0x000fea000b800000 */
.L_x_3134:
[----:B------:R-:W2:Y:S01]  /*7b30*/  SYNCS.PHASECHK.TRANS64.TRYWAIT P0, [R145+URZ+0x32400], R6 ;  /* 0x03240006910075a7 */ /* 0x000ea2000800017f */
[----:B------:R-:W-:Y:S04]  /*7b40*/  BSSY B1, `(.L_x_2863) ;  /* 0x0000002000017945 */ /* 0x000fe80003800000 */
[----:B--2---:R-:W-:Y:S05]  /*7b50*/  @!P0 BRA `(.L_x_2864) ;  /* 0x000002d400a48947 */ /* 0x004fea0003800000 */
.L_x_3135:
[----:B------:R-:W-:Y:S05]  /*7b60*/  BSYNC B1 ;  /* 0x0000000000017941 */ /* 0x000fea0003800000 */
.L_x_2863:
[----:B------:R-:W3:Y:S01]  /*7b70*/  LDL R5, [R1+0x70] ;  /* 0x0000700001057983 */ /* 0x000ee20000100800 */
[C---:B------:R-:W-:Y:S01]  /*7b80*/  IMAD.SHL.U32 R0, R179.reuse, 0x40, RZ ;  /* 0x00000040b3007824 */ /* 0x040fe200078e00ff */
[----:B------:R-:W-:Y:S01]  /*7b90*/  LOP3.LUT P0, RZ, R179, 0x4, RZ, 0xc0, !PT ;  /* 0x00000004b3ff7812 */ /* 0x000fe2000780c0ff */
[----:B------:R-:W-:Y:S01]  /*7ba0*/  IMAD.MOV.U32 R4, RZ, RZ, R44 ;  /* 0x000000ffff047224 */ /* 0x000fe200078e002c */
[----:B------:R-:W-:Y:S01]  /*7bb0*/  BSSY B1, `(.L_x_2865) ;  /* 0x0000091000017945 */ /* 0x000fe20003800000 */
[----:B------:R-:W-:Y:S01]  /*7bc0*/  IMAD.MOV.U32 R7, RZ, RZ, R46 ;  /* 0x000000ffff077224 */ /* 0x000fe200078e002e */
[----:B------:R-:W-:Y:S01]  /*7bd0*/  LOP3.LUT R3, R0, 0x1c0, RZ, 0xc0, !PT ;  /* 0x000001c000037812 */ /* 0x000fe200078ec0ff */
[----:B--2---:R-:W-:-:S03]  /*7be0*/  IMAD.MOV.U32 R6, RZ, RZ, R49 ;  /* 0x000000ffff067224 */ /* 0x004fc600078e0031 */
[----:B------:R-:W-:Y:S02]  /*7bf0*/  LOP3.LUT R0, R3, 0x18, R22, 0xf8, !PT ;  /* 0x0000001803007812 */ /* 0x000fe400078ef816 */
[----:B------:R-:W-:Y:S02]  /*7c00*/  SHF.R.U32.HI R3, RZ, 0x3, R3 ;  /* 0x00000003ff037819 */ /* 0x000fe40000011603 */
[----:B------:R-:W-:Y:S01]  /*7c10*/  PRMT R12, R12, 0x5410, R7 ;  /* 0x000054100c0c7816 */ /* 0x000fe20000000007 */
[----:B------:R-:W-:Y:S01]  /*7c20*/  IMAD.MOV.U32 R7, RZ, RZ, R51 ;  /* 0x000000ffff077224 */ /* 0x000fe200078e0033 */
[----:B------:R-:W-:Y:S01]  /*7c30*/  LOP3.LUT R0, R0, R3, RZ, 0x3c, !PT ;  /* 0x0000000300007212 */ /* 0x000fe200078e3cff */
[----:B------:R-:W-:Y:S01]  /*7c40*/  IMAD.MOV.U32 R3, RZ, RZ, R45 ;  /* 0x000000ffff037224 */ /* 0x000fe200078e002d */
[----:B------:R-:W-:Y:S01]  /*7c50*/  PRMT R11, R11, 0x5410, R6 ;  /* 0x000054100b0b7816 */ /* 0x000fe20000000006 */
[----:B------:R-:W-:Y:S01]  /*7c60*/  IMAD.MOV.U32 R6, RZ, RZ, R50 ;  /* 0x000000ffff067224 */ /* 0x000fe200078e0032 */
[----:B------:R-:W-:Y:S01]  /*7c70*/  PRMT R13, R13, 0x5410, R7 ;  /* 0x000054100d0d7816 */ /* 0x000fe20000000007 */
[----:B------:R-:W-:-:S02]  /*7c80*/  IMAD R0, R165, 0x200, R0 ;  /* 0x00000200a5007824 */ /* 0x000fc400078e0200 */
[----:B------:R-:W-:Y:S01]  /*7c90*/  IMAD.MOV.U32 R7, RZ, RZ, R40 ;  /* 0x000000ffff077224 */ /* 0x000fe200078e0028 */
[----:B01----:R-:W-:Y:S01]  /*7ca0*/  PRMT R15, R6, 0x7610, R15 ;  /* 0x00007610060f7816 */ /* 0x003fe2000000000f */
[----:B------:R-:W-:Y:S01]  /*7cb0*/  IMAD R145, R0, 0x2, R145 ;  /* 0x0000000200917824 */ /* 0x000fe200078e0291 */
[----:B------:R-:W-:Y:S01]  /*7cc0*/  PRMT R0, R4, 0x7610, R0 ;  /* 0x0000761004007816 */ /* 0x000fe20000000000 */
[----:B------:R-:W-:Y:S01]  /*7cd0*/  IMAD.MOV.U32 R4, RZ, RZ, R48 ;  /* 0x000000ffff047224 */ /* 0x000fe200078e0030 */
[----:B------:R-:W-:Y:S01]  /*7ce0*/  PRMT R80, R7, 0x7610, R80 ;  /* 0x0000761007507816 */ /* 0x000fe20000000050 */
[C---:B------:R-:W-:Y:S01]  /*7cf0*/  VIADD R14, R145.reuse, 0x18400 ;  /* 0x00018400910e7836 */ /* 0x040fe20000000000 */
[----:B------:R-:W-:Y:S01]  /*7d00*/  PRMT R0, R0, 0x5410, R3 ;  /* 0x0000541000007816 */ /* 0x000fe20000000003 */
[----:B------:R-:W-:Y:S01]  /*7d10*/  VIADD R3, R145, 0x18440 ;  /* 0x0001844091037836 */ /* 0x000fe20000000000 */
[----:B------:R-:W-:Y:S01]  /*7d20*/  PRMT R10, R10, 0x5410, R4 ;  /* 0x000054100a0a7816 */ /* 0x000fe20000000004 */
[----:B------:R-:W-:-:S02]  /*7d30*/  IMAD.MOV.U32 R4, RZ, RZ, R47 ;  /* 0x000000ffff047224 */ /* 0x000fc400078e002f */
[----:B------:R-:W-:Y:S02]  /*7d40*/  @P0 VIADD R3, R14, 0xffffffc0 ;  /* 0xffffffc00e030836 */ /* 0x000fe40000000000 */
[----:B------:R-:W-:Y:S01]  /*7d50*/  IMAD.MOV.U32 R6, RZ, RZ, R9 ;  /* 0x000000ffff067224 */ /* 0x000fe200078e0009 */
[----:B------:R-:W-:Y:S01]  /*7d60*/  PRMT R78, R4, 0x7610, R78 ;  /* 0x00007610044e7816 */ /* 0x000fe2000000004e */
[----:B------:R-:W-:Y:S02]  /*7d70*/  IMAD.MOV.U32 R4, RZ, RZ, R8 ;  /* 0x000000ffff047224 */ /* 0x000fe400078e0008 */
[----:B------:R-:W-:Y:S01]  /*7d80*/  IMAD.MOV.U32 R7, RZ, RZ, R43 ;  /* 0x000000ffff077224 */ /* 0x000fe200078e002b */
[----:B------:R-:W-:Y:S01]  /*7d90*/  PRMT R11, R6, 0x7610, R11 ;  /* 0x00007610060b7816 */ /* 0x000fe2000000000b */
[----:B------:R-:W-:Y:S01]  /*7da0*/  IMAD.MOV.U32 R6, RZ, RZ, R42 ;  /* 0x000000ffff067224 */ /* 0x000fe200078e002a */
[----:B------:R-:W-:Y:S01]  /*7db0*/  PRMT R13, R4, 0x7610, R13 ;  /* 0x00007610040d7816 */ /* 0x000fe2000000000d */
[----:B------:R-:W-:Y:S01]  /*7dc0*/  IMAD.MOV.U32 R4, RZ, RZ, R41 ;  /* 0x000000ffff047224 */ /* 0x000fe200078e0029 */
[----:B------:R-:W-:-:S02]  /*7dd0*/  PRMT R81, R7, 0x7610, R81 ;  /* 0x0000761007517816 */ /* 0x000fc40000000051 */
[----:B------:R-:W-:Y:S02]  /*7de0*/  PRMT R80, R80, 0x5410, R6 ;  /* 0x0000541050507816 */ /* 0x000fe40000000006 */
[----:B------:R-:W-:Y:S01]  /*7df0*/  PRMT R78, R78, 0x5410, R4 ;  /* 0x000054104e4e7816 */ /* 0x000fe20000000004 */
[----:B------:R-:W-:-:S05]  /*7e00*/  IMAD.MOV.U32 R4, RZ, RZ, R20 ;  /* 0x000000ffff047224 */ /* 0x000fca00078e0014 */
[----:B------:R-:W-:Y:S01]  /*7e10*/  PRMT R12, R4, 0x7610, R12 ;  /* 0x00007610040c7816 */ /* 0x000fe2000000000c */
[----:B---3--:R-:W-:-:S05]  /*7e20*/  IMAD R5, R5, -0x80, R156 ;  /* 0xffffff8005057824 */ /* 0x008fca00078e029c */
[----:B------:R-:W-:Y:S01]  /*7e30*/  VIMNMX R76, R5, 0x80, PT ;  /* 0x00000080054c7848 */ /* 0x000fe20003fe0100 */
[----:B------:R-:W-:-:S03]  /*7e40*/  IMAD.MOV.U32 R5, RZ, RZ, R21 ;  /* 0x000000ffff057224 */ /* 0x000fc600078e0015 */
[----:B------:R-:W-:Y:S02]  /*7e50*/  ISETP.GE.AND P0, PT, R153, R76, PT ;  /* 0x0000004c9900720c */ /* 0x000fe40003f06270 */
[----:B------:R-:W-:-:S11]  /*7e60*/  PRMT R10, R5, 0x7610, R10 ;  /* 0x00007610050a7816 */ /* 0x000fd6000000000a */
[----:B------:R-:W-:Y:S05]  /*7e70*/  @P0 BRA `(.L_x_2866) ;  /* 0x0000000400900947 */ /* 0x000fea0003800000 */
[----:B------:R-:W0:Y:S01]  /*7e80*/  LDC R5, c[0x0][0x3d4] ;  /* 0x0000f500ff057b82 */ /* 0x000e220000000800 */
[C---:B------:R-:W-:Y:S01]  /*7e90*/  VIADD R4, R24.reuse, 0x10 ;  /* 0x0000001018047836 */ /* 0x040fe20000000000 */
[----:B------:R-:W-:Y:S01]  /*7ea0*/  BSSY B2, `(.L_x_2867) ;  /* 0x0000032000027945 */ /* 0x000fe20003800000 */
[----:B0-----:R-:W-:-:S03]  /*7eb0*/  ISETP.GE.AND P0, PT, R24, R5, PT ;  /* 0x000000051800720c */ /* 0x001fc60003f06270 */
[----:B------:R-:W-:-:S10]  /*7ec0*/  ISETP.GE.AND P1, PT, R4, R5, PT ;  /* 0x000000050400720c */ /* 0x000fd40003f26270 */
[----:B------:R-:W-:Y:S05]  /*7ed0*/  @P0 BRA `(.L_x_2868) ;  /* 0x0000000000b80947 */ /* 0x000fea0003800000 */
[----:B------:R-:W0:Y:S01]  /*7ee0*/  LDS.128 R4, [R145+0x18400] ;  /* 0x0184000091047984 */ /* 0x000e220000000c00 */
        /* <DEDUP_REMOVED lines=8> */
[----:B------:R-:W-:Y:S01]  /*7f70*/  LOP3.LUT R70, R70, 0xffff0000, RZ, 0xc0, !PT ;  /* 0xffff000046467812 */ /* 0x000fe200078ec0ff */
[C---:B------:R-:W-:Y:S01]  /*7f80*/  IMAD.U32 R68, R51.reuse, 0x10000, RZ ;  /* 0x0001000033447824 */ /* 0x040fe200078e00ff */
[----:B------:R-:W-:Y:S02]  /*7f90*/  PRMT R50, R10, 0x5432, R14 ;  /* 0x000054320a327816 */ /* 0x000fe4000000000e */
        /* <DEDUP_REMOVED lines=34> */
.L_x_2868:
[----:B------:R-:W-:Y:S05]  /*81c0*/  BSYNC B2 ;  /* 0x0000000000027941 */ /* 0x000fea0003800000 */
.L_x_2867:
[----:B------:R-:W-:Y:S05]  /*81d0*/  @P1 BRA `(.L_x_2866) ;  /* 0x0000000000b81947 */ /* 0x000fea0003800000 */
[----:B0-----:R-:W0:Y:S01]  /*81e0*/  LDS.128 R4, [R3] ;  /* 0x0000000003047984 */ /* 0x001e220000000c00 */
        /* <DEDUP_REMOVED lines=10> */
[----:B------:R-:W-:Y:S02]  /*8290*/  LOP3.LUT R46, R46, 0xffff0000, RZ, 0xc0, !PT ;  /* 0xffff00002e2e7812 */ /* 0x000fe400078ec0ff */
[----:B------:R-:W-:Y:S02]  /*82a0*/  PRMT R48, R12, 0x5432, R48 ;  /* 0x000054320c307816 */ /* 0x000fe40000000030 */
[C---:B0-----:R-:W-:Y:S01]  /*82b0*/  LOP3.LUT R15, R6.reuse, 0xffff0000, RZ, 0xc0, !PT ;  /* 0xffff0000060f7812 */ /* 0x041fe200078ec0ff */
[C---:B------:R-:W-:Y:S01]  /*82c0*/  IMAD.U32 R44, R7.reuse, 0x10000, RZ ;  /* 0x00010000072c7824 */ /* 0x040fe200078e00ff */
[----:B------:R-:W-:Y:S01]  /*82d0*/  LOP3.LUT R7, R7, 0xffff0000, RZ, 0xc0, !PT ;  /* 0xffff000007077812 */ /* 0x000fe200078ec0ff */
[----:B------:R-:W-:-:S02]  /*82e0*/  IMAD.U32 R14, R6, 0x10000, RZ ;  /* 0x00010000060e7824 */ /* 0x000fc400078e00ff */
[CC--:B------:R-:W-:Y:S01]  /*82f0*/  FMUL.FTZ R51, R15.reuse, R50.reuse ;  /* 0x000000320f337220 */ /* 0x0c0fe20000410000 */
[----:B------:R-:W-:Y:S01]  /*8300*/  FMUL.FTZ R15, R15, R47 ;  /* 0x0000002f0f0f7220 */ /* 0x000fe20000410000 */
[C---:B------:R-:W-:Y:S01]  /*8310*/  FMUL.FTZ R71, R7.reuse, R49 ;  /* 0x0000003107477220 */ /* 0x040fe20000410000 */
[----:B------:R-:W-:Y:S02]  /*8320*/  IMAD.U32 R0, R4, 0x10000, RZ ;  /* 0x0001000004007824 */ /* 0x000fe400078e00ff */
[C---:B------:R-:W-:Y:S01]  /*8330*/  FFMA.FTZ R68, R14.reuse, R47, -R51 ;  /* 0x0000002f0e447223 */ /* 0x040fe20000010833 */
[----:B------:R-:W-:Y:S01]  /*8340*/  FFMA.FTZ R69, R14, R50, R15 ;  /* 0x000000320e457223 */ /* 0x000fe2000001000f */
[-C--:B------:R-:W-:Y:S01]  /*8350*/  FMUL.FTZ R47, R7, R46.reuse ;  /* 0x0000002e072f7220 */ /* 0x080fe20000410000 */
[C---:B------:R-:W-:Y:S01]  /*8360*/  IMAD.U32 R6, R5.reuse, 0x10000, RZ ;  /* 0x0001000005067824 */ /* 0x040fe200078e00ff */
[----:B------:R-:W-:Y:S01]  /*8370*/  LOP3.LUT R4, R4, 0xffff0000, RZ, 0xc0, !PT ;  /* 0xffff000004047812 */ /* 0x000fe200078ec0ff */
[C---:B------:R-:W-:Y:S01]  /*8380*/  IMAD.U32 R15, R48.reuse, 0x10000, RZ ;  /* 0x00010000300f7824 */ /* 0x040fe200078e00ff */
[----:B------:R-:W-:Y:S01]  /*8390*/  LOP3.LUT R5, R5, 0xffff0000, RZ, 0xc0, !PT ;  /* 0xffff000005057812 */ /* 0x000fe200078ec0ff */
[C---:B------:R-:W-:Y:S01]  /*83a0*/  IMAD.U32 R7, R45.reuse, 0x10000, RZ ;  /* 0x000100002d077824 */ /* 0x040fe200078e00ff */
[----:B------:R-:W-:Y:S01]  /*83b0*/  LOP3.LUT R48, R48, 0xffff0000, RZ, 0xc0, !PT ;  /* 0xffff000030307812 */ /* 0x000fe200078ec0ff */
[C---:B------:R-:W-:Y:S01]  /*83c0*/  FFMA.FTZ R71, R44.reuse, R46, -R71 ;  /* 0x0000002e2c477223 */ /* 0x040fe20000010847 */
[----:B------:R-:W-:Y:S01]  /*83d0*/  LOP3.LUT R45, R45, 0xffff0000, RZ, 0xc0, !PT ;  /* 0xffff00002d2d7812 */ /* 0x000fe200078ec0ff */
[----:B------:R-:W-:Y:S01]  /*83e0*/  FFMA.FTZ R44, R44, R49, R47 ;  /* 0x000000312c2c7223 */ /* 0x000fe2000001002f */
[C---:B------:R-:W-:Y:S01]  /*83f0*/  FMUL.FTZ R47, R4.reuse, R15 ;  /* 0x0000000f042f7220 */ /* 0x040fe20000410000 */
[----:B------:R-:W-:Y:S01]  /*8400*/  FMUL.FTZ R14, R4, R7 ;  /* 0x00000007040e7220 */ /* 0x000fe20000410000 */
[CC--:B------:R-:W-:Y:S01]  /*8410*/  FMUL.FTZ R49, R5.reuse, R48.reuse ;  /* 0x0000003005317220 */ /* 0x0c0fe20000410000 */
        /* <DEDUP_REMOVED lines=10> */
.L_x_2866:
[----:B------:R-:W-:Y:S05]  /*84c0*/  BSYNC B1 ;  /* 0x0000000000017941 */ /* 0x000fea0003800000 */
.L_x_2865:
[----:B------:R-:W-:-:S13]  /*84d0*/  ISETP.GE.AND P0, PT, R154, R76, PT ;  /* 0x0000004c9a00720c */ /* 0x000fda0003f06270 */
[----:B------:R-:W-:Y:S05]  /*84e0*/  @P0 BRA `(.L_x_2869) ;  /* 0x0000001800980947 */ /* 0x000fea0003800000 */
[----:B01----:R-:W0:Y:S01]  /*84f0*/  LDC R5, c[0x0][0x3d4] ;  /* 0x0000f500ff057b82 */ /* 0x003e220000000800 */
[C---:B------:R-:W-:Y:S01]  /*8500*/  VIADD R0, R24.reuse, 0x10 ;  /* 0x0000001018007836 */ /* 0x040fe20000000000 */
[----:B------:R-:W-:Y:S01]  /*8510*/  BSSY B1, `(.L_x_2870) ;  /* 0x0000032000017945 */ /* 0x000fe20003800000 */
[----:B0-----:R-:W-:-:S03]  /*8520*/  ISETP.GE.AND P0, PT, R24, R5, PT ;  /* 0x000000051800720c */ /* 0x001fc60003f06270 */
[----:B------:R-:W-:-:S10]  /*8530*/  ISETP.GE.AND P1, PT, R0, R5, PT ;  /* 0x000000050000720c */ /* 0x000fd40003f26270 */
[----:B------:R-:W-:Y:S05]  /*8540*/  @P0 BRA `(.L_x_2871) ;  /* 0x0000000000b80947 */ /* 0x000fea0003800000 */
[----:B------:R-:W0:Y:S01]  /*8550*/  LDS.128 R4, [R145+0x1a400] ;  /* 0x01a4000091047984 */ /* 0x000e220000000c00 */
[----:B------:R-:W-:Y:S02]  /*8560*/  SHF.R.U64 R42, R42, 0x10, R43 ;  /* 0x000000102a2a7819 */ /* 0x000fe4000000122b */
[----:B------:R-:W-:Y:S02]  /*8570*/  SHF.R.U64 R25, R40, 0x10, R41 ;  /* 0x0000001028197819 */ /* 0x000fe40000001229 */
[----:B------:R-:W-:Y:S02]  /*8580*/  SHF.R.U32.HI R43, RZ, 0x10, R43 ;  /* 0x00000010ff2b7819 */ /* 0x000fe4000001162b */
[----:B------:R-:W-:Y:S02]  /*8590*/  SHF.R.U32.HI R40, RZ, 0x10, R41 ;  /* 0x00000010ff287819 */ /* 0x000fe40000011629 */
        /* <DEDUP_REMOVED lines=41> */
.L_x_2871:
[----:B------:R-:W-:Y:S05]  /*8830*/  BSYNC B1 ;  /* 0x0000000000017941 */ /* 0x000fea0003800000 */
.L_x_2870:
        /* <DEDUP_REMOVED lines=18> */
[C---:B------:R-:W-:Y:S01]  /*8960*/  FMUL.FTZ R21, R9.reuse, R20 ;  /* 0x0000001409157220 */ /* 0x040fe20000410000 */
[-C--:B------:R-:W-:Y:S01]  /*8970*/  FMUL.FTZ R9, R9, R12.reuse ;  /* 0x0000000c09097220 */ /* 0x080fe20000410000 */
        /* <DEDUP_REMOVED lines=26> */
[----:B------:R2:W-:Y:S01]  /*8b20*/  STS.128 [R3+0x2000], R4 ;  /* 0x0020000403007388 */ /* 0x0005e20000000c00 */
[----:B------:R-:W-:Y:S05]  /*8b30*/  BRA `(.L_x_2869) ;  /* 0x0000001400047947 */ /* 0x000fea0003800000 */
.L_x_2850:
[----:B------:R0:W5:Y:S01]  /*8b40*/  LDL R48, [R1+0x224] ;  /* 0x0002240001307983 */ /* 0x0001620000100800 */
[----:B------:R-:W1:Y:S01]  /*8b50*/  LDC R0, c[0x0][0x428] ;  /* 0x00010a00ff007b82 */ /* 0x000e620000000800 */
[----:B------:R-:W-:Y:S01]  /*8b60*/  IMAD.MOV.U32 R11, RZ, RZ, R47 ;  /* 0x000000ffff0b7224 */ /* 0x000fe200078e002f */
[----:B------:R-:W-:Y:S01]  /*8b70*/  ULDC.64 UR4, c[0x0][0x3c8] ;  /* 0x0000f20000047ab9 */ /* 0x000fe20000000a00 */
[----:B------:R-:W-:Y:S01]  /*8b80*/  IMAD.MOV.U32 R43, RZ, RZ, R45 ;  /* 0x000000ffff2b7224 */ /* 0x000fe200078e002d */
[----:B------:R-:W-:-:S04]  /*8b90*/  ULDC.64 UR6, c[0x0][0x3e0] ;  /* 0x0000f80000067ab9 */ /* 0x000fc80000000a00 */
[----:B------:R-:W2:Y:S01]  /*8ba0*/  LDC R3, c[0x0][0x3d4] ;  /* 0x0000f500ff037b82 */ /* 0x000ea20000000800 */
[----:B-1----:R-:W-:Y:S01]  /*8bb0*/  ISETP.NE.AND P3, PT, R0, 0x1, PT ;  /* 0x000000010000780c */ /* 0x002fe20003f65270 */
[----:B------:R-:W-:-:S04]  /*8bc0*/  IMAD R0, R15, 0x80, R153 ;  /* 0x000000800f007824 */ /* 0x000fc800078e0299 */
[----:B------:R-:W-:Y:S01]  /*8bd0*/  IMAD R0, R191, 0x40, R0 ;  /* 0x00000040bf007824 */ /* 0x000fe200078e0200 */
[----:B--2---:R-:W-:-:S04]  /*8be0*/  ISETP.GE.AND P0, PT, R22, R3, PT ;  /* 0x000000031600720c */ /* 0x004fc80003f06270 */
[----:B------:R-:W-:-:S03]  /*8bf0*/  ISETP.GE.OR P1, PT, R154, R10, P0 ;  /* 0x0000000a9a00720c */ /* 0x000fc60000726670 */
[----:B------:R-:W1:Y:S01]  /*8c00*/  @P3 LDC R9, c[0x0][0x42c] ;  /* 0x00010b00ff093b82 */ /* 0x000e620000000800 */
[----:B------:R-:W-:Y:S01]  /*8c10*/  ISETP.GE.OR P2, PT, R153, R10, P0 ;  /* 0x0000000a9900720c */ /* 0x000fe20000746670 */
[----:B------:R-:W-:-:S06]  /*8c20*/  IMAD.MOV.U32 R10, RZ, RZ, R40 ;  /* 0x000000ffff0a7224 */ /* 0x000fcc00078e0028 */
[----:B------:R-:W2:Y:S06]  /*8c30*/  @P3 LDC R8, c[0x0][0x430] ;  /* 0x00010c00ff083b82 */ /* 0x000eac0000000800 */
[----:B------:R-:W-:Y:S02]  /*8c40*/  @!P2 IADD3 R14, P5, R77, R44, RZ ;  /* 0x0000002c4d0ea210 */ /* 0x000fe40007fbe0ff */
[----:B------:R-:W3:Y:S03]  /*8c50*/  @!P1 LDC.64 R46, c[0x0][0x3c8] ;  /* 0x0000f200ff2e9b82 */ /* 0x000ee60000000a00 */
[----:B------:R-:W-:Y:S01]  /*8c60*/  @!P2 IMAD.X R21, R78, 0x1, R49, P5 ;  /* 0x000000014e15a824 */ /* 0x000fe200028e0631 */
[----:B------:R-:W-:Y:S01]  /*8c70*/  @!P2 IADD3 R12, P5, R74, R51, RZ ;  /* 0x000000334a0ca210 */ /* 0x000fe20007fbe0ff */
[----:B-1----:R-:W-:-:S03]  /*8c80*/  @P3 IMAD.HI.U32 R9, R0, R9, RZ ;  /* 0x0000000900093227 */ /* 0x002fc600078e00ff */
[----:B------:R-:W1:Y:S01]  /*8c90*/  @!P1 LDC.64 R70, c[0x0][0x3e0] ;  /* 0x0000f800ff469b82 */ /* 0x000e620000000a00 */
[----:B------:R-:W-:Y:S01]  /*8ca0*/  @!P2 IMAD.X R15, R76, 0x1, R69, P5 ;  /* 0x000000014c0fa824 */ /* 0x000fe200028e0645 */
[----:B--2---:R-:W-:Y:S02]  /*8cb0*/  @P3 SHF.R.U32.HI R0, RZ, R8, R9 ;  /* 0x00000008ff003219 */ /* 0x004fe40000011609 */
[----:B------:R-:W-:Y:S02]  /*8cc0*/  @!P1 IADD3 R45, P3, P4, R44, R84, R77 ;  /* 0x000000542c2d9210 */ /* 0x000fe40007c7e04d */
[----:B------:R-:W-:Y:S01]  /*8cd0*/  SHF.R.S32.HI R13, RZ, 0x1f, R0 ;  /* 0x0000001fff0d7819 */ /* 0x000fe20000011400 */
[----:B------:R-:W-:Y:S01]  /*8ce0*/  IMAD.WIDE.U32 R8, R0, R6, R42 ;  /* 0x0000000600087225 */ /* 0x000fe200078e002a */
[----:B------:R-:W-:Y:S02]  /*8cf0*/  @!P1 IADD3.X R50, R49, R82, R78, P3, P4 ;  /* 0x0000005231329210 */ /* 0x000fe40001fe844e */
[----:B------:R-:W-:Y:S01]  /*8d00*/  @!P1 IADD3 R40, P3, P4, R51, R86, R74 ;  /* 0x0000005633289210 */ /* 0x000fe20007c7e04a */
[----:B------:R-:W-:-:S02]  /*8d10*/  IMAD R24, R13, R6, RZ ;  /* 0x000000060d187224 */ /* 0x000fc400078e02ff */
[-C--:B------:R-:W-:Y:S01]  /*8d20*/  IMAD R13, R13, R4.reuse, RZ ;  /* 0x000000040d0d7224 */ /* 0x080fe200078e02ff */
[----:B------:R-:W-:Y:S01]  /*8d30*/  @!P1 IADD3.X R41, R69, R85, R76, P3, P4 ;  /* 0x0000005545299210 */ /* 0x000fe20001fe844c */
[----:B------:R-:W-:Y:S01]  /*8d40*/  IMAD R7, R0, R7, R24 ;  /* 0x0000000700077224 */ /* 0x000fe200078e0218 */
[----:B------:R-:W-:Y:S01]  /*8d50*/  LEA R6, P4, R8, UR4, 0x1 ;  /* 0x0000000408067c11 */ /* 0x000fe2000f8808ff */
[----:B------:R-:W-:Y:S01]  /*8d60*/  IMAD.WIDE.U32 R10, R0, R4, R10 ;  /* 0x00000004000a7225 */ /* 0x000fe200078e000a */
[C---:B------:R-:W-:Y:S01]  /*8d70*/  @!P2 LEA R20, P3, R14.reuse, UR4, 0x1 ;  /* 0x000000040e14ac11 */ /* 0x040fe2000f8608ff */
[----:B------:R-:W-:Y:S02]  /*8d80*/  UMOV UR4, 0xffffffff ;  /* 0xffffffff00047882 */ /* 0x000fe40000000000 */
[----:B------:R-:W-:Y:S01]  /*8d90*/  IMAD.IADD R7, R9, 0x1, R7 ;  /* 0x0000000109077824 */ /* 0x000fe200078e0207 */
[----:B------:R-:W-:Y:S01]  /*8da0*/  @!P2 LEA.HI.X R21, R14, UR5, R21, 0x1, P3 ;  /* 0x000000050e15ac11 */ /* 0x000fe200098f0c15 */
[----:B------:R-:W-:Y:S01]  /*8db0*/  IMAD R13, R0, R5, R13 ;  /* 0x00000005000d7224 */ /* 0x000fe200078e020d */
[----:B------:R-:W-:-:S02]  /*8dc0*/  @!P2 LEA R24, P3, R12, UR6, 0x1 ;  /* 0x000000060c18ac11 */ /* 0x000fc4000f8608ff */
[----:B------:R-:W-:Y:S01]  /*8dd0*/  LEA.HI.X R5, R8, UR5, R7, 0x1, P4 ;  /* 0x0000000508057c11 */ /* 0x000fe2000a0f0c07 */
[----:B------:R-:W-:Y:S01]  /*8de0*/  IMAD.IADD R7, R11, 0x1, R13 ;  /* 0x000000010b077824 */ /* 0x000fe200078e020d */
[----:B------:R-:W-:Y:S02]  /*8df0*/  LEA R0, P5, R10, UR6, 0x1 ;  /* 0x000000060a007c11 */ /* 0x000fe4000f8a08ff */
[----:B------:R-:W-:Y:S02]  /*8e00*/  @!P2 LEA.HI.X R25, R12, UR7, R15, 0x1, P3 ;  /* 0x000000070c19ac11 */ /* 0x000fe400098f0c0f */
[----:B------:R-:W-:Y:S02]  /*8e10*/  LEA.HI.X R4, R10, UR7, R7, 0x1, P5 ;  /* 0x000000070a047c11 */ /* 0x000fe4000a8f0c07 */
[----:B---3--:R-:W-:Y:S02]  /*8e20*/  @!P1 LEA R44, P3, R45, R46, 0x1 ;  /* 0x0000002e2d2c9211 */ /* 0x008fe400078608ff */
[----:B-1----:R-:W-:Y:S01]  /*8e30*/  @!P1 LEA R46, P4, R40, R70, 0x1 ;  /* 0x00000046282e9211 */ /* 0x002fe200078808ff */
[----:B0-----:R-:W-:-:S12]  /*8e40*/  BRA.DIV UR4, `(.L_x_2872) ;  /* 0x000002c204fc7947 */ /* 0x001fd8000b800000 */
.L_x_3138:
[----:B------:R-:W-:-:S03]  /*8e50*/  UMOV UR4, 0xffffffff ;  /* 0xffffffff00047882 */ /* 0x000fc60000000000 */
[----:B------:R-:W-:Y:S05]  /*8e60*/  BRA.DIV UR4, `(.L_x_2873) ;  /* 0x000002c6041c7947 */ /* 0x000fea000b800000 */
.L_x_3141:
[----:B------:R-:W-:-:S03]  /*8e70*/  UMOV UR4, 0xffffffff ;  /* 0xffffffff00047882 */ /* 0x000fc60000000000 */
[----:B------:R-:W-:Y:S05]  /*8e80*/  BRA.DIV UR4, `(.L_x_2874) ;  /* 0x000002c6043c7947 */ /* 0x000fea000b800000 */
.L_x_3144:
[----:B------:R-:W-:-:S03]  /*8e90*/  UMOV UR4, 0xffffffff ;  /* 0xffffffff00047882 */ /* 0x000fc60000000000 */
[----:B------:R-:W-:Y:S05]  /*8ea0*/  BRA.DIV UR4, `(.L_x_2875) ;  /* 0x000002c6045c7947 */ /* 0x000fea000b800000 */
.L_x_3147:
[----:B------:R-:W-:-:S03]  /*8eb0*/  UMOV UR4, 0xffffffff ;  /* 0xffffffff00047882 */ /* 0x000fc60000000000 */
[----:B------:R-:W-:Y:S05]  /*8ec0*/  BRA.DIV UR4, `(.L_x_2876) ;  /* 0x000002c6047c7947 */ /* 0x000fea000b800000 */
.L_x_3150:
[----:B------:R-:W-:-:S03]  /*8ed0*/  UMOV UR4, 0xffffffff ;  /* 0xffffffff00047882 */ /* 0x000fc60000000000 */
[----:B------:R-:W-:Y:S05]  /*8ee0*/  BRA.DIV UR4, `(.L_x_2877) ;  /* 0x000002c6049c7947 */ /* 0x000fea000b800000 */
.L_x_3153:
[----:B------:R-:W-:-:S03]  /*8ef0*/  UMOV UR4, 0xffffffff ;  /* 0xffffffff00047882 */ /* 0x000fc60000000000 */
[----:B------:R-:W-:Y:S05]  /*8f00*/  BRA.DIV UR4, `(.L_x_2878) ;  /* 0x000002c604bc7947 */ /* 0x000fea000b800000 */
.L_x_3156:
[----:B------:R-:W-:-:S03]  /*8f10*/  UMOV UR4, 0xffffffff ;  /* 0xffffffff00047882 */ /* 0x000fc60000000000 */
[----:B------:R-:W-:Y:S05]  /*8f20*/  BRA.DIV UR4, `(.L_x_2879) ;  /* 0x000002c604dc7947 */ /* 0x000fea000b800000 */
.L_x_3159:
[----:B-----5:R-:W-:Y:S02]  /*8f30*/  LEA.HI R0, R48, R48, RZ, 0x1 ;  /* 0x0000003030007211 */ /* 0x020fe400078f08ff */
[----:B------:R-:W-:Y:S02]  /*8f40*/  CS2R R12, SRZ ;  /* 0x00000000000c7805 */ /* 0x000fe4000001ff00 */
[----:B------:R-:W-:Y:S02]  /*8f50*/  @!P1 LEA.HI.X R45, R45, R47, R50, 0x1, P3 ;  /* 0x0000002f2d2d9211 */ /* 0x000fe400018f0c32 */
[----:B------:R-:W-:Y:S02]  /*8f60*/  CS2R R14, SRZ ;  /* 0x00000000000e7805 */ /* 0x000fe4000001ff00 */
[----:B------:R-:W-:Y:S02]  /*8f70*/  LOP3.LUT R5, R0, 0xfffffffe, RZ, 0xc0, !PT ;  /* 0xfffffffe00057812 */ /* 0x000fe400078ec0ff */
[----:B------:R-:W-:-:S02]  /*8f80*/  CS2R R42, SRZ ;  /* 0x00000000002a7805 */ /* 0x000fc4000001ff00 */
[----:B------:R-:W-:Y:S02]  /*8f90*/  @!P1 LEA.HI.X R47, R40, R71, R41, 0x1, P4 ;  /* 0x00000047282f9211 */ /* 0x000fe400020f0c29 */
[----:B------:R-:W-:Y:S01]  /*8fa0*/  CS2R R40, SRZ ;  /* 0x0000000000287805 */ /* 0x000fe2000001ff00 */
[----:B------:R-:W-:Y:S01]  /*8fb0*/  IMAD.IADD R48, R48, 0x1, -R5 ;  /* 0x0000000130307824 */ /* 0x000fe200078e0a05 */
[----:B------:R-:W-:Y:S02]  /*8fc0*/  CS2R R8, SRZ ;  /* 0x0000000000087805 */ /* 0x000fe4000001ff00 */
[----:B------:R-:W-:Y:S02]  /*8fd0*/  CS2R R10, SRZ ;  /* 0x00000000000a7805 */ /* 0x000fe4000001ff00 */
[----:B------:R-:W-:Y:S02]  /*8fe0*/  CS2R R4, SRZ ;  /* 0x0000000000047805 */ /* 0x000fe4000001ff00 */
[----:B------:R-:W-:-:S02]  /*8ff0*/  CS2R R6, SRZ ;  /* 0x0000000000067805 */ /* 0x000fc4000001ff00 */
[----:B------:R-:W-:Y:S01]  /*9000*/  SHF.L.U32 R48, R48, 0x1f, RZ ;  /* 0x0000001f30307819 */ /* 0x000fe200000006ff */
[----:B------:R0:W5:Y:S04]  /*9010*/  @!P2 LDG.E.128 R12, desc[UR56][R20.64] ;  /* 0x00000038140ca981 */ /* 0x000168000c1e1d00 */
[----:B------:R0:W5:Y:S04]  /*9020*/  @!P2 LDG.E.128 R40, desc[UR56][R24.64] ;  /* 0x000000381828a981 */ /* 0x000168000c1e1d00 */
[----:B------:R0:W5:Y:S04]  /*9030*/  @!P1 LDG.E.128 R8, desc[UR56][R44.64] ;  /* 0x000000382c089981 */ /* 0x000168000c1e1d00 */
[----:B------:R0:W5:Y:S01]  /*9040*/  @!P1 LDG.E.128 R4, desc[UR56][R46.64] ;  /* 0x000000382e049981 */ /* 0x000162000c1e1d00 */
[----:B------:R-:W1:Y:S01]  /*9050*/  SYNCS.PHASECHK.TRANS64.TRYWAIT P1, [R145+URZ+0x32400], R48 ;  /* 0x03240030910075a7 */ /* 0x000e62000802017f */
[----:B------:R-:W-:Y:S04]  /*9060*/  BSSY B1, `(.L_x_2880) ;  /* 0x0000002000017945 */ /* 0x000fe80003800000 */
[----:B01----:R-:W-:Y:S05]  /*9070*/  @!P1 BRA `(.L_x_2881) ;  /* 0x000002c400b09947 */ /* 0x003fea0003800000 */
.L_x_3160:
[----:B------:R-:W-:Y:S05]  /*9080*/  BSYNC B1 ;  /* 0x0000000000017941 */ /* 0x000fea0003800000 */
.L_x_2880:
[----:B------:R-:W2:Y:S01]  /*9090*/  LDL R45, [R1+0x70] ;  /* 0x00007000012d7983 */ /* 0x000ea20000100800 */
[----:B-----5:R-:W-:Y:S01]  /*90a0*/  IMAD.MOV.U32 R0, RZ, RZ, R12 ;  /* 0x000000ffff007224 */ /* 0x020fe200078e000c */
[----:B------:R-:W-:Y:S01]  /*90b0*/  BSSY B1, `(.L_x_2882) ;  /* 0x0000086000017945 */ /* 0x000fe20003800000 */
[----:B------:R-:W-:Y:S02]  /*90c0*/  IMAD.MOV.U32 R25, RZ, RZ, R40 ;  /* 0x000000ffff197224 */ /* 0x000fe400078e0028 */
[----:B------:R-:W-:Y:S02]  /*90d0*/  IMAD.MOV.U32 R44, RZ, RZ, R41 ;  /* 0x000000ffff2c7224 */ /* 0x000fe400078e0029 */
[----:B------:R-:W-:Y:S01]  /*90e0*/  IMAD.MOV.U32 R20, RZ, RZ, R13 ;  /* 0x000000ffff147224 */ /* 0x000fe200078e000d */
[----:B------:R-:W-:Y:S01]  /*90f0*/  PRMT R0, R0, 0x5410, R25 ;  /* 0x0000541000007816 */ /* 0x000fe20000000019 */
[----:B------:R-:W-:Y:S01]  /*9100*/  IMAD.MOV.U32 R25, RZ, RZ, R42 ;  /* 0x000000ffff197224 */ /* 0x000fe200078e002a */
[----:B------:R-:W-:Y:S01]  /*9110*/  PRMT R80, R44, 0x7610, R80 ;  /* 0x000076102c507816 */ /* 0x000fe20000000050 */
[----:B------:R-:W-:-:S02]  /*9120*/  IMAD.MOV.U32 R44, RZ, RZ, R8 ;  /* 0x000000ffff2c7224 */ /* 0x000fc400078e0008 */
[----:B------:R-:W-:Y:S01]  /*9130*/  IMAD.MOV.U32 R46, RZ, RZ, R9 ;  /* 0x000000ffff2e7224 */ /* 0x000fe200078e0009 */
[--C-:B------:R-:W-:Y:S01]  /*9140*/  PRMT R20, R20, 0x5410, R25.reuse ;  /* 0x0000541014147816 */ /* 0x100fe20000000019 */
[----:B------:R-:W-:Y:S01]  /*9150*/  IMAD.MOV.U32 R47, RZ, RZ, R10 ;  /* 0x000000ffff2f7224 */ /* 0x000fe200078e000a */
[----:B------:R-:W-:Y:S01]  /*9160*/  PRMT R25, R44, 0x7610, R25 ;  /* 0x000076102c197816 */ /* 0x000fe20000000019 */
[----:B------:R-:W-:Y:S01]  /*9170*/  IMAD.MOV.U32 R44, RZ, RZ, R4 ;  /* 0x000000ffff2c7224 */ /* 0x000fe200078e0004 */
[----:B------:R-:W-:Y:S01]  /*9180*/  PRMT R68, R46, 0x7610, R68 ;  /* 0x000076102e447816 */ /* 0x000fe20000000044 */
[----:B------:R-:W-:Y:S01]  /*9190*/  IMAD.MOV.U32 R46, RZ, RZ, R11 ;  /* 0x000000ffff2e7224 */ /* 0x000fe200078e000b */
[----:B------:R-:W-:Y:S01]  /*91a0*/  PRMT R86, R47, 0x7610, R86 ;  /* 0x000076102f567816 */ /* 0x000fe20000000056 */
[----:B------:R-:W-:Y:S02]  /*91b0*/  IMAD.MOV.U32 R21, RZ, RZ, R14 ;  /* 0x000000ffff157224 */ /* 0x000fe400078e000e */
[----:B------:R-:W-:Y:S01]  /*91c0*/  IMAD.MOV.U32 R24, RZ, RZ, R15 ;  /* 0x000000ffff187224 */ /* 0x000fe200078e000f */
[----:B------:R-:W-:Y:S01]  /*91d0*/  PRMT R84, R44, 0x5410, R46 ;  /* 0x000054102c547816 */ /* 0x000fe2000000002e */
[----:B------:R-:W-:-:S02]  /*91e0*/  IMAD.MOV.U32 R44, RZ, RZ, R43 ;  /* 0x000000ffff2c7224 */ /* 0x000fc400078e002b */
[----:B------:R-:W-:Y:S02]  /*91f0*/  IMAD.MOV.U32 R87, RZ, RZ, R6 ;  /* 0x000000ffff577224 */ /* 0x000fe400078e0006 */
[----:B------:R-:W-:Y:S01]  /*9200*/  IMAD.MOV.U32 R88, RZ, RZ, R7 ;  /* 0x000000ffff587224 */ /* 0x000fe200078e0007 */
[----:B------:R-:W-:Y:S01]  /*9210*/  PRMT R81, R44, 0x7610, R81 ;  /* 0x000076102c517816 */ /* 0x000fe20000000051 */
[----:B--2---:R-:W-:-:S05]  /*9220*/  IMAD R45, R45, -0x80, R156 ;  /* 0xffffff802d2d7824 */ /* 0x004fca00078e029c */
[----:B------:R-:W-:-:S04]  /*9230*/  VIMNMX R45, R45, 0x80, PT ;  /* 0x000000802d2d7848 */ /* 0x000fc80003fe0100 */
[-C--:B------:R-:W-:Y:S02]  /*9240*/  ISETP.GE.OR P1, PT, R153, R45.reuse, P0 ;  /* 0x0000002d9900720c */ /* 0x080fe40000726670 */
[----:B------:R-:W-:Y:S01]  /*9250*/  ISETP.GE.OR P0, PT, R154, R45, P0 ;  /* 0x0000002d9a00720c */ /* 0x000fe20000706670 */
[----:B------:R-:W-:-:S05]  /*9260*/  IMAD.MOV.U32 R45, RZ, RZ, R5 ;  /* 0x000000ffff2d7224 */ /* 0x000fca00078e0005 */
[----:B------:R-:W-:-:S05]  /*9270*/  PRMT R85, R45, 0x7610, R85 ;  /* 0x000076102d557816 */ /* 0x000fca0000000055 */
[----:B------:R-:W-:Y:S05]  /*9280*/  @P1 BRA `(.L_x_2883) ;  /* 0x0000000400a01947 */ /* 0x000fea0003800000 */
[----:B------:R-:W-:Y:S01]  /*9290*/  IMAD.SHL.U32 R44, R179, 0x40, RZ ;  /* 0x00000040b32c7824 */ /* 0x000fe200078e00ff */
[----:B------:R-:W-:Y:S01]  /*92a0*/  SHF.R.U64 R69, R12, 0x10, R13 ;  /* 0x000000100c457819 */ /* 0x000fe2000000120d */
[----:B------:R-:W-:Y:S01]  /*92b0*/  IMAD.IADD R45, R22, 0x1, R3 ;  /* 0x00000001162d7824 */ /* 0x000fe200078e0203 */
[----:B------:R-:W-:Y:S02]  /*92c0*/  SHF.R.U64 R76, R40, 0x10, R41 ;  /* 0x00000010284c7819 */ /* 0x000fe40000001229 */
[----:B------:R-:W-:Y:S02]  /*92d0*/  LOP3.LUT R46, R44, 0x1c0, RZ, 0xc0, !PT ;  /* 0x000001c02c2e7812 */ /* 0x000fe400078ec0ff */
[----:B------:R-:W-:Y:S02]  /*92e0*/  SHF.R.U64 R12, R14, 0x10, R15 ;  /* 0x000000100e0c7819 */ /* 0x000fe4000000120f */
[----:B------:R-:W-:Y:S02]  /*92f0*/  LOP3.LUT R44, R46, 0x38, R22, 0xf8, !PT ;  /* 0x000000382e2c7812 */ /* 0x000fe400078ef816 */
[----:B------:R-:W-:-:S02]  /*9300*/  SHF.R.U32.HI R47, RZ, 0x3, R46 ;  /* 0x00000003ff2f7819 */ /* 0x000fc4000001162e */
[----:B------:R-:W-:Y:S02]  /*9310*/  LOP3.LUT R45, R46, 0x38, R45, 0xf8, !PT ;  /* 0x000000382e2d7812 */ /* 0x000fe400078ef82d */
[-C--:B------:R-:W-:Y:S02]  /*9320*/  LOP3.LUT R44, R44, R47.reuse, RZ, 0x3c, !PT ;  /* 0x0000002f2c2c7212 */ /* 0x080fe400078e3cff */
[----:B------:R-:W-:Y:S02]  /*9330*/  LOP3.LUT R46, R45, R47, RZ, 0x3c, !PT ;  /* 0x0000002f2d2e7212 */ /* 0x000fe400078e3cff */
[----:B------:R-:W-:Y:S01]  /*9340*/  SHF.R.U32.HI R15, RZ, 0x10, R15 ;  /* 0x00000010ff0f7819 */ /* 0x000fe2000001160f */
[C---:B------:R-:W-:Y:S01]  /*9350*/  IMAD R44, R165.reuse, 0x200, R44 ;  /* 0x00000200a52c7824 */ /* 0x040fe200078e022c */
[----:B------:R-:W-:Y:S01]  /*9360*/  SHF.R.U32.HI R13, RZ, 0x10, R13 ;  /* 0x00000010ff0d7819 */ /* 0x000fe2000001160d */
[----:B0-----:R-:W-:Y:S01]  /*9370*/  IMAD R48, R165, 0x200, R46 ;  /* 0x00000200a5307824 */ /* 0x001fe200078e022e */
[----:B------:R-:W-:Y:S01]  /*9380*/  SHF.R.U64 R78, R42, 0x10, R43 ;  /* 0x000000102a4e7819 */ /* 0x000fe2000000122b */
[--C-:B------:R-:W-:Y:S01]  /*9390*/  IMAD R82, R44, 0x2, R145.reuse ;  /* 0x000000022c527824 */ /* 0x100fe200078e0291 */
[----:B------:R-:W-:Y:S01]  /*93a0*/  PRMT R76, R0, 0x5432, R76 ;  /* 0x00005432004c7816 */ /* 0x000fe2000000004c */
[----:B------:R-:W-:Y:S01]  /*93b0*/  IMAD R83, R48, 0x2, R145 ;  /* 0x0000000230537824 */ /* 0x000fe200078e0291 */
[----:B------:R-:W-:-:S02]  /*93c0*/  PRMT R69, R0, 0x5410, R69 ;  /* 0x0000541000457816 */ /* 0x000fc40000000045 */
[----:B------:R-:W0:Y:S01]  /*93d0*/  LDS.128 R44, [R82+0x18400] ;  /* 0x01840000522c7984 */ /* 0x000e220000000c00 */
[----:B------:R-:W-:Y:S02]  /*93e0*/  PRMT R74, R24, 0x5410, R15 ;  /* 0x00005410184a7816 */ /* 0x000fe4000000000f */
[C---:B------:R-:W-:Y:S01]  /*93f0*/  PRMT R70, R20.reuse, 0x5410, R13 ;  /* 0x0000541014467816 */ /* 0x040fe2000000000d */
[----:B------:R-:W1:Y:S01]  /*9400*/  LDS.128 R48, [R83+0x18400] ;  /* 0x0184000053307984 */ /* 0x000e620000000c00 */
[----:B------:R-:W-:Y:S02]  /*9410*/  PRMT R71, R21, 0x5410, R12 ;  /* 0x0000541015477816 */ /* 0x000fe4000000000c */
[----:B------:R-:W-:Y:S02]  /*9420*/  PRMT R78, R20, 0x5432, R78 ;  /* 0x00005432144e7816 */ /* 0x000fe4000000004e */
[----:B------:R-:W-:Y:S02]  /*9430*/  SHF.R.U32.HI R79, RZ, 0x10, R43 ;  /* 0x00000010ff4f7819 */ /* 0x000fe4000001162b */
[----:B------:R-:W-:-:S02]  /*9440*/  SHF.R.U32.HI R77, RZ, 0x10, R41 ;  /* 0x00000010ff4d7819 */ /* 0x000fc40000011629 */
[----:B------:R-:W-:Y:S02]  /*9450*/  PRMT R79, R81, 0x5410, R79 ;  /* 0x00005410514f7816 */ /* 0x000fe4000000004f */
[----:B------:R-:W-:Y:S01]  /*9460*/  PRMT R77, R80, 0x5410, R77 ;  /* 0x00005410504d7816 */ /* 0x000fe2000000004d */
[C---:B0-----:R-:W-:Y:S01]  /*9470*/  IMAD.U32 R14, R46.reuse, 0x10000, RZ ;  /* 0x000100002e0e7824 */ /* 0x041fe200078e00ff */
[----:B------:R-:W-:Y:S01]  /*9480*/  LOP3.LUT R15, R46, 0xffff0000, RZ, 0xc0, !PT ;  /* 0xffff00002e0f7812 */ /* 0x000fe200078ec0ff */
[C---:B------:R-:W-:Y:S01]  /*9490*/  IMAD.U32 R0, R44.reuse, 0x10000, RZ ;  /* 0x000100002c007824 */ /* 0x040fe200078e00ff */
[----:B------:R-:W-:Y:S01]  /*94a0*/  LOP3.LUT R12, R44, 0xffff0000, RZ, 0xc0, !PT ;  /* 0xffff00002c0c7812 */ /* 0x000fe200078ec0ff */
[C---:B------:R-:W-:Y:S01]  /*94b0*/  IMAD.U32 R20, R47.reuse, 0x10000, RZ ;  /* 0x000100002f147824 */ /* 0x040fe200078e00ff */
[----:B------:R-:W-:Y:S01]  /*94c0*/  LOP3.LUT R46, R47, 0xffff0000, RZ, 0xc0, !PT ;  /* 0xffff00002f2e7812 */ /* 0x000fe200078ec0ff */
[C---:B------:R-:W-:Y:S01]  /*94d0*/  IMAD.U32 R13, R45.reuse, 0x10000, RZ ;  /* 0x000100002d0d7824 */ /* 0x040fe200078e00ff */
[----:B------:R-:W-:Y:S01]  /*94e0*/  LOP3.LUT R44, R45, 0xffff0000, RZ, 0xc0, !PT ;  /* 0xffff00002d2c7812 */ /* 0x000fe200078ec0ff */
[C---:B-1----:R-:W-:Y:S01]  /*94f0*/  IMAD.U32 R21, R48.reuse, 0x10000, RZ ;  /* 0x0001000030157824 */ /* 0x042fe200078e00ff */
[----:B------:R-:W-:Y:S01]  /*9500*/  LOP3.LUT R24, R48, 0xffff0000, RZ, 0xc0, !PT ;  /* 0xffff000030187812 */ /* 0x000fe200078ec0ff */
[----:B------:R-:W-:Y:S01]  /*9510*/  IMAD.U32 R47, R76, 0x10000, RZ ;  /* 0x000100004c2f7824 */ /* 0x000fe200078e00ff */
[----:B------:R-:W-:Y:S01]  /*9520*/  LOP3.LUT R48, R49, 0xffff0000, RZ, 0xc0, !PT ;  /* 0xffff000031307812 */ /* 0x000fe200078ec0ff */
[C---:B------:R-:W-:Y:S01]  /*9530*/  IMAD.U32 R45, R69.reuse, 0x10000, RZ ;  /* 0x00010000452d7824 */ /* 0x040fe200078e00ff */
[----:B------:R-:W-:Y:S01]  /*9540*/  LOP3.LUT R69, R69, 0xffff0000, RZ, 0xc0, !PT ;  /* 0xffff000045457812 */ /* 0x000fe200078ec0ff */
[----:B------:R-:W-:Y:S01]  /*9550*/  FMUL.FTZ R81, R21, R47 ;  /* 0x0000002f15517220 */ /* 0x000fe20000410000 */
[----:B------:R-:W-:-:S02]  /*9560*/  IMAD.U32 R40, R49, 0x10000, RZ ;  /* 0x0001000031287824 */ /* 0x000fc400078e00ff */
[-C--:B------:R-:W-:Y:S01]  /*9570*/  FMUL.FTZ R21, R21, R45.reuse ;  /* 0x0000002d15157220 */ /* 0x080fe20000410000 */
[----:B------:R-:W-:Y:S01]  /*9580*/  LOP3.LUT R49, R76, 0xffff0000, RZ, 0xc0, !PT ;  /* 0xffff00004c317812 */ /* 0x000fe200078ec0ff */
[C---:B------:R-:W-:Y:S01]  /*9590*/  FFMA.FTZ R81, R0.reuse, R45, -R81 ;  /* 0x0000002d00517223 */ /* 0x040fe20000010851 */
[C---:B------:R-:W-:Y:S02]  /*95a0*/  IMAD.U32 R45, R77.reuse, 0x10000, RZ ;  /* 0x000100004d2d7824 */ /* 0x040fe400078e00ff */
[----:B------:R-:W-:Y:S01]  /*95b0*/  FFMA.FTZ R47, R0, R47, R21 ;  /* 0x0000002f002f7223 */ /* 0x000fe20000010015 */
[----:B------:R-:W-:Y:S02]  /*95c0*/  IMAD.U32 R0, R70, 0x10000, RZ ;  /* 0x0001000046007824 */ /* 0x000fe400078e00ff */
[----:B------:R-:W-:Y:S01]  /*95d0*/  FMUL.FTZ R21, R24, R69 ;  /* 0x0000004518157220 */ /* 0x000fe20000410000 */
[----:B------:R-:W-:Y:S01]  /*95e0*/  LOP3.LUT R77, R77, 0xffff0000, RZ, 0xc0, !PT ;  /* 0xffff00004d4d7812 */ /* 0x000fe200078ec0ff */
[C---:B------:R-:W-:Y:S01]  /*95f0*/  FMUL.FTZ R76, R40.reuse, R45 ;  /* 0x0000002d284c7220 */ /* 0x040fe20000410000 */
[-C--:B------:R-:W-:Y:S01]  /*9600*/  FMUL.FTZ R80, R40, R0.reuse ;  /* 0x0000000028507220 */ /* 0x080fe20000410000 */
[----:B------:R-:W-:Y:S01]  /*9610*/  FFMA.FTZ R40, R12, R49, R21 ;  /* 0x000000310c287223 */ /* 0x000fe20000010015 */
[C---:B------:R-:W-:Y:S01]  /*9620*/  IMAD.U32 R41, R50.reuse, 0x10000, RZ ;  /* 0x0001000032297824 */ /* 0x040fe200078e00ff */
[----:B------:R-:W-:Y:S01]  /*9630*/  LOP3.LUT R42, R50, 0xffff0000, RZ, 0xc0, !PT ;  /* 0xffff0000322a7812 */ /* 0x000fe200078ec0ff */
[----:B------:R-:W-:Y:S01]  /*9640*/  FFMA.FTZ R80, R13, R45, R80 ;  /* 0x0000002d0d507223 */ /* 0x000fe20000010050 */
[----:B------:R-:W-:Y:S01]  /*9650*/  LOP3.LUT R21, R70, 0xffff0000, RZ, 0xc0, !PT ;  /* 0xffff000046157812 */ /* 0x000fe200078ec0ff */
[C---:B------:R-:W-:Y:S01]  /*9660*/  IMAD.U32 R43, R51.reuse, 0x10000, RZ ;  /* 0x00010000332b7824 */ /* 0x040fe200078e00ff */
[----:B------:R-:W-:Y:S01]  /*9670*/  LOP3.LUT R50, R51, 0xffff0000, RZ, 0xc0, !PT ;  /* 0xffff000033327812 */ /* 0x000fe200078ec0ff */
[----:B------:R-:W-:Y:S01]  /*9680*/  FFMA.FTZ R76, R13, R0, -R76 ;  /* 0x000000000d4c7223 */ /* 0x000fe2000001084c */
[----:B------:R-:W-:Y:S01]  /*9690*/  FMUL.FTZ R45, R48, R77 ;  /* 0x0000004d302d7220 */ /* 0x000fe20000410000 */
[----:B------:R-:W-:Y:S01]  /*96a0*/  FMUL.FTZ R51, R24, R49 ;  /* 0x0000003118337220 */ /* 0x000fe20000410000 */
[----:B------:R-:W-:-:S02]  /*96b0*/  IMAD.U32 R0, R71, 0x10000, RZ ;  /* 0x0001000047007824 */ /* 0x000fc400078e00ff */
[-C--:B------:R-:W-:Y:S01]  /*96c0*/  FMUL.FTZ R49, R48, R21.reuse ;  /* 0x0000001530317220 */ /* 0x080fe20000410000 */
[----:B------:R-:W-:Y:S02]  /*96d0*/  IMAD.U32 R13, R78, 0x10000, RZ ;  /* 0x000100004e0d7824 */ /* 0x000fe400078e00ff */
[----:B------:R-:W-:Y:S01]  /*96e0*/  FFMA.FTZ R45, R44, R21, -R45 ;  /* 0x000000152c2d7223 */ /* 0x000fe2000001082d */
[----:B------:R-:W-:Y:S01]  /*96f0*/  FFMA.FTZ R24, R12, R69, -R51 ;  /* 0x000000450c187223 */ /* 0x000fe20000010833 */
[----:B------:R-:W-:Y:S02]  /*9700*/  IMAD.U32 R21, R79, 0x10000, RZ ;  /* 0x000100004f157824 */ /* 0x000fe400078e00ff */
[C---:B------:R-:W-:Y:S01]  /*9710*/  FMUL.FTZ R48, R41.reuse, R0 ;  /* 0x0000000029307220 */ /* 0x040fe20000410000 */
[----:B------:R-:W-:Y:S02]  /*9720*/  IMAD.U32 R12, R74, 0x10000, RZ ;  /* 0x000100004a0c7824 */ /* 0x000fe400078e00ff */
[----:B------:R-:W-:Y:S01]  /*9730*/  FMUL.FTZ R51, R41, R13 ;  /* 0x0000000d29337220 */ /* 0x000fe20000410000 */
[----:B------:R-:W-:Y:S01]  /*9740*/  FFMA.FTZ R41, R44, R77, R49 ;  /* 0x0000004d2c297223 */ /* 0x000fe20000010031 */
[C---:B------:R-:W-:Y:S01]  /*9750*/  FMUL.FTZ R49, R43.reuse, R21 ;  /* 0x000000152b317220 */ /* 0x040fe20000410000 */
[----:B------:R-:W-:Y:S01]  /*9760*/  FFMA.FTZ R48, R14, R13, R48 ;  /* 0x0000000d0e307223 */ /* 0x000fe20000010030 */
[----:B------:R-:W-:Y:S01]  /*9770*/  LOP3.LUT R78, R78, 0xffff0000, RZ, 0xc0, !PT ;  /* 0xffff00004e4e7812 */ /* 0x000fe200078ec0ff */
[----:B------:R-:W-:Y:S01]  /*9780*/  FMUL.FTZ R43, R43, R12 ;  /* 0x0000000c2b2b7220 */ /* 0x000fe20000410000 */
[----:B------:R-:W-:Y:S01]  /*9790*/  LOP3.LUT R79, R79, 0xffff0000, RZ, 0xc0, !PT ;  /* 0xffff00004f4f7812 */ /* 0x000fe200078ec0ff */
[----:B------:R-:W-:Y:S01]  /*97a0*/  FFMA.FTZ R51, R14, R0, -R51 ;  /* 0x000000000e337223 */ /* 0x000fe20000010833 */
[----:B------:R-:W-:Y:S01]  /*97b0*/  LOP3.LUT R71, R71, 0xffff0000, RZ, 0xc0, !PT ;  /* 0xffff000047477812 */ /* 0x000fe200078ec0ff */
[----:B------:R-:W-:Y:S01]  /*97c0*/  FFMA.FTZ R43, R20, R21, R43 ;  /* 0x00000015142b7223 */ /* 0x000fe2000001002b */
[----:B------:R-:W-:Y:S01]  /*97d0*/  LOP3.LUT R13, R74, 0xffff0000, RZ, 0xc0, !PT ;  /* 0xffff00004a0d7812 */ /* 0x000fe200078ec0ff */
[----:B------:R-:W-:Y:S01]  /*97e0*/  FMUL.FTZ R0, R42, R78 ;  /* 0x0000004e2a007220 */ /* 0x000fe20000410000 */
[----:B------:R-:W-:Y:S01]  /*97f0*/  FMUL.FTZ R69, R50, R79 ;  /* 0x0000004f32457220 */ /* 0x000fe20000410000 */
[----:B------:R-:W-:Y:S01]  /*9800*/  FMUL.FTZ R21, R42, R71 ;  /* 0x000000472a157220 */ /* 0x000fe20000410000 */
[----:B------:R-:W-:Y:S01]  /*9810*/  FFMA.FTZ R49, R20, R12, -R49 ;  /* 0x0000000c14317223 */ /* 0x000fe20000010831 */
[----:B------:R-:W-:Y:S01]  /*9820*/  FMUL.FTZ R50, R50, R13 ;  /* 0x0000000d32327220 */ /* 0x000fe20000410000 */
        /* <DEDUP_REMOVED lines=14> */
.L_x_2883:
[----:B------:R-:W-:Y:S05]  /*9910*/  BSYNC B1 ;  /* 0x0000000000017941 */ /* 0x000fea0003800000 */
.L_x_2882:
[----:B------:R-:W-:Y:S01]  /*9920*/  PRMT R20, R87, 0x5410, R88 ;  /* 0x0000541057147816 */ /* 0x000fe20000000058 */
[----:B------:R-:W-:Y:S06]  /*9930*/  @P0 BRA `(.L_x_2869) ;  /* 0x0000000400840947 */ /* 0x000fec0003800000 */
[----:B------:R-:W-:Y:S01]  /*9940*/  IMAD.IADD R3, R22, 0x1, R3 ;  /* 0x0000000116037824 */ /* 0x000fe200078e0203 */
[----:B-1----:R-:W1:Y:S01]  /*9950*/  LDS.128 R12, [R210+0x18400] ;  /* 0x01840000d20c7984 */ /* 0x002e620000000c00 */
[----:B------:R-:W-:Y:S02]  /*9960*/  SHF.R.U64 R45, R4, 0x10, R5 ;  /* 0x00000010042d7819 */ /* 0x000fe40000001205 */
[----:B------:R-:W-:Y:S02]  /*9970*/  SHF.R.U64 R8, R8, 0x10, R9 ;  /* 0x0000001008087819 */ /* 0x000fe40000001209 */
[----:B------:R-:W-:Y:S02]  /*9980*/  LOP3.LUT R0, R166, 0x38, R3, 0xf8, !PT ;  /* 0x00000038a6007812 */ /* 0x000fe400078ef803 */
[----:B------:R-:W-:Y:S02]  /*9990*/  SHF.R.U32.HI R9, RZ, 0x10, R9 ;  /* 0x00000010ff097819 */ /* 0x000fe40000011609 */
[----:B------:R-:W-:-:S02]  /*99a0*/  LOP3.LUT R3, R0, R167, RZ, 0x3c, !PT ;  /* 0x000000a700037212 */ /* 0x000fc400078e3cff */
[----:B------:R-:W-:Y:S02]  /*99b0*/  PRMT R45, R84, 0x5410, R45 ;  /* 0x00005410542d7816 */ /* 0x000fe4000000002d */
[----:B------:R-:W-:Y:S01]  /*99c0*/  SHF.R.U32.HI R47, RZ, 0x10, R5 ;  /* 0x00000010ff2f7819 */ /* 0x000fe20000011605 */
[----:B------:R-:W-:Y:S01]  /*99d0*/  IMAD.IADD R0, R168, 0x1, R3 ;  /* 0x00000001a8007824 */ /* 0x000fe200078e0203 */
[----:B------:R-:W-:Y:S01]  /*99e0*/  PRMT R25, R25, 0x5410, R8 ;  /* 0x0000541019197816 */ /* 0x000fe20000000008 */
[----:B------:R-:W-:Y:S01]  /*99f0*/  IMAD.U32 R46, R45, 0x10000, RZ ;  /* 0x000100002d2e7824 */ /* 0x000fe200078e00ff */
[----:B------:R-:W-:Y:S01]  /*9a00*/  PRMT R68, R68, 0x5410, R9 ;  /* 0x0000541044447816 */ /* 0x000fe20000000009 */
[----:B------:R-:W-:Y:S01]  /*9a10*/  IMAD R0, R0, 0x2, R145 ;  /* 0x0000000200007824 */ /* 0x000fe200078e0291 */
[----:B------:R-:W-:Y:S01]  /*9a20*/  PRMT R47, R85, 0x5410, R47 ;  /* 0x00005410552f7816 */ /* 0x000fe2000000002f */
[----:B------:R-:W-:Y:S01]  /*9a30*/  IMAD.U32 R24, R25, 0x10000, RZ ;  /* 0x0001000019187824 */ /* 0x000fe200078e00ff */
[----:B------:R-:W-:-:S02]  /*9a40*/  SHF.R.U32.HI R44, RZ, 0x10, R11 ;  /* 0x00000010ff2c7819 */ /* 0x000fc4000001160b */
[----:B------:R-:W2:Y:S01]  /*9a50*/  LDS.128 R40, [R0+0x18400] ;  /* 0x0184000000287984 */ /* 0x000ea20000000c00 */
[----:B------:R-:W-:Y:S01]  /*9a60*/  SHF.R.U32.HI R50, RZ, 0x10, R7 ;  /* 0x00000010ff327819 */ /* 0x000fe20000011607 */
[----:B0-----:R-:W-:Y:S01]  /*9a70*/  IMAD.U32 R48, R47, 0x10000, RZ ;  /* 0x000100002f307824 */ /* 0x001fe200078e00ff */
[----:B------:R-:W-:Y:S02]  /*9a80*/  SHF.R.U64 R21, R10, 0x10, R11 ;  /* 0x000000100a157819 */ /* 0x000fe4000000120b */
[----:B------:R-:W-:Y:S02]  /*9a90*/  SHF.R.U64 R49, R6, 0x10, R7 ;  /* 0x0000001006317819 */ /* 0x000fe40000001207 */
[----:B------:R-:W-:Y:S02]  /*9aa0*/  PRMT R44, R84, 0x5432, R44 ;  /* 0x00005432542c7816 */ /* 0x000fe4000000002c */
[C---:B------:R-:W-:Y:S02]  /*9ab0*/  PRMT R50, R20.reuse, 0x5432, R50 ;  /* 0x0000543214327816 */ /* 0x040fe40000000032 */
[----:B------:R-:W-:-:S02]  /*9ac0*/  PRMT R49, R20, 0x5410, R49 ;  /* 0x0000541014317816 */ /* 0x000fc40000000031 */
[----:B------:R-:W-:Y:S02]  /*9ad0*/  LOP3.LUT R45, R45, 0xffff0000, RZ, 0xc0, !PT ;  /* 0xffff00002d2d7812 */ /* 0x000fe400078ec0ff */
[----:B------:R-:W-:Y:S01]  /*9ae0*/  LOP3.LUT R25, R25, 0xffff0000, RZ, 0xc0, !PT ;  /* 0xffff000019197812 */ /* 0x000fe200078ec0ff */
[C---:B-1----:R-:W-:Y:S01]  /*9af0*/  IMAD.U32 R3, R12.reuse, 0x10000, RZ ;  /* 0x000100000c037824 */ /* 0x042fe200078e00ff */
[----:B------:R-:W-:Y:S01]  /*9b00*/  LOP3.LUT R4, R12, 0xffff0000, RZ, 0xc0, !PT ;  /* 0xffff00000c047812 */ /* 0x000fe200078ec0ff */
[----:B------:R-:W-:Y:S01]  /*9b10*/  IMAD.U32 R5, R13, 0x10000, RZ ;  /* 0x000100000d057824 */ /* 0x000fe200078e00ff */
[----:B------:R-:W-:Y:S01]  /*9b20*/  PRMT R21, R86, 0x5410, R21 ;  /* 0x0000541056157816 */ /* 0x000fe20000000015 */
[----:B------:R-:W-:Y:S01]  /*9b30*/  IMAD.U32 R8, R15, 0x10000, RZ ;  /* 0x000100000f087824 */ /* 0x000fe200078e00ff */
[----:B------:R-:W-:Y:S01]  /*9b40*/  LOP3.LUT R12, R13, 0xffff0000, RZ, 0xc0, !PT ;  /* 0xffff00000d0c7812 */ /* 0x000fe200078ec0ff */
[----:B------:R-:W-:Y:S01]  /*9b50*/  IMAD.U32 R6, R14, 0x10000, RZ ;  /* 0x000100000e067824 */ /* 0x000fe200078e00ff */
[----:B------:R-:W-:-:S02]  /*9b60*/  LOP3.LUT R47, R47, 0xffff0000, RZ, 0xc0, !PT ;  /* 0xffff00002f2f7812 */ /* 0x000fc400078ec0ff */
[----:B------:R-:W-:Y:S02]  /*9b70*/  LOP3.LUT R7, R14, 0xffff0000, RZ, 0xc0, !PT ;  /* 0xffff00000e077812 */ /* 0x000fe400078ec0ff */
[----:B------:R-:W-:Y:S01]  /*9b80*/  LOP3.LUT R14, R15, 0xffff0000, RZ, 0xc0, !PT ;  /* 0xffff00000f0e7812 */ /* 0x000fe200078ec0ff */
[C---:B--2---:R-:W-:Y:S01]  /*9b90*/  IMAD.U32 R9, R40.reuse, 0x10000, RZ ;  /* 0x0001000028097824 */ /* 0x044fe200078e00ff */
        /* <DEDUP_REMOVED lines=8> */
[----:B------:R-:W-:Y:S02]  /*9c20*/  IMAD.U32 R24, R68, 0x10000, RZ ;  /* 0x0001000044187824 */ /* 0x000fe400078e00ff */
[----:B------:R-:W-:Y:S01]  /*9c30*/  FFMA.FTZ R74, R3, R46, R74 ;  /* 0x0000002e034a7223 */ /* 0x000fe2000001004a */
[----:B------:R-:W-:Y:S01]  /*9c40*/  IMAD.U32 R9, R50, 0x10000, RZ ;  /* 0x0001000032097824 */ /* 0x000fe200078e00ff */
[----:B------:R-:W-:Y:S01]  /*9c50*/  LOP3.LUT R15, R42, 0xffff0000, RZ, 0xc0, !PT ;  /* 0xffff00002a0f7812 */ /* 0x000fe200078ec0ff */
[----:B------:R-:W-:Y:S02]  /*9c60*/  IMAD.U32 R3, R44, 0x10000, RZ ;  /* 0x000100002c037824 */ /* 0x000fe400078e00ff */
[-C--:B------:R-:W-:Y:S01]  /*9c70*/  FMUL.FTZ R46, R11, R24.reuse ;  /* 0x000000180b2e7220 */ /* 0x080fe20000410000 */
[C---:B------:R-:W-:Y:S01]  /*9c80*/  FFMA.FTZ R76, R5.reuse, R24, -R76 ;  /* 0x00000018054c7223 */ /* 0x040fe2000001084c */
[C---:B------:R-:W-:Y:S01]  /*9c90*/  FMUL.FTZ R11, R20.reuse, R9 ;  /* 0x00000009140b7220 */ /* 0x040fe20000410000 */
[----:B------:R-:W-:Y:S01]  /*9ca0*/  FMUL.FTZ R24, R20, R3 ;  /* 0x0000000314187220 */ /* 0x000fe20000410000 */
[----:B------:R-:W-:Y:S01]  /*9cb0*/  FFMA.FTZ R46, R5, R48, R46 ;  /* 0x00000030052e7223 */ /* 0x000fe2000001002e */
[----:B------:R-:W-:Y:S01]  /*9cc0*/  FMUL.FTZ R5, R10, R45 ;  /* 0x0000002d0a057220 */ /* 0x000fe20000410000 */
[C---:B------:R-:W-:Y:S01]  /*9cd0*/  FFMA.FTZ R20, R8.reuse, R3, -R11 ;  /* 0x0000000308147223 */ /* 0x040fe2000001080b */
[----:B------:R-:W-:Y:S01]  /*9ce0*/  FFMA.FTZ R24, R8, R9, R24 ;  /* 0x0000000908187223 */ /* 0x000fe20000010018 */
[----:B------:R-:W-:-:S02]  /*9cf0*/  IMAD.U32 R13, R42, 0x10000, RZ ;  /* 0x000100002a0d7824 */ /* 0x000fc400078e00ff */
[-C--:B------:R-:W-:Y:S01]  /*9d00*/  FMUL.FTZ R9, R10, R25.reuse ;  /* 0x000000190a097220 */ /* 0x080fe20000410000 */
[----:B------:R-:W-:Y:S02]  /*9d10*/  IMAD.U32 R8, R49, 0x10000, RZ ;  /* 0x0001000031087824 */ /* 0x000fe400078e00ff */
[----:B------:R-:W-:Y:S01]  /*9d20*/  FFMA.FTZ R25, R4, R25, -R5 ;  /* 0x0000001904197223 */ /* 0x000fe20000010805 */
[----:B------:R-:W-:Y:S01]  /*9d30*/  IMAD.U32 R5, R21, 0x10000, RZ ;  /* 0x0001000015057824 */ /* 0x000fe200078e00ff */
[----:B------:R-:W-:Y:S01]  /*9d40*/  LOP3.LUT R3, R68, 0xffff0000, RZ, 0xc0, !PT ;  /* 0xffff000044037812 */ /* 0x000fe200078ec0ff */
[CC--:B------:R-:W-:Y:S01]  /*9d50*/  FMUL.FTZ R41, R13.reuse, R8.reuse ;  /* 0x000000080d297220 */ /* 0x0c0fe20000410000 */
[----:B------:R-:W-:Y:S01]  /*9d60*/  FMUL.FTZ R11, R40, R47 ;  /* 0x0000002f280b7220 */ /* 0x000fe20000410000 */
[----:B------:R-:W-:Y:S01]  /*9d70*/  FFMA.FTZ R9, R4, R45, R9 ;  /* 0x0000002d04097223 */ /* 0x000fe20000010009 */
[-C--:B------:R-:W-:Y:S01]  /*9d80*/  FMUL.FTZ R13, R13, R5.reuse ;  /* 0x000000050d0d7220 */ /* 0x080fe20000410000 */
[----:B------:R-:W-:Y:S01]  /*9d90*/  LOP3.LUT R10, R49, 0xffff0000, RZ, 0xc0, !PT ;  /* 0xffff0000310a7812 */ /* 0x000fe200078ec0ff */
[----:B------:R-:W-:Y:S01]  /*9da0*/  FFMA.FTZ R41, R6, R5, -R41 ;  /* 0x0000000506297223 */ /* 0x000fe20000010829 */
[----:B------:R-:W-:Y:S01]  /*9db0*/  LOP3.LUT R4, R21, 0xffff0000, RZ, 0xc0, !PT ;  /* 0xffff000015047812 */ /* 0x000fe200078ec0ff */
[-C--:B------:R-:W-:Y:S01]  /*9dc0*/  FMUL.FTZ R40, R40, R3.reuse ;  /* 0x0000000328287220 */ /* 0x080fe20000410000 */
[----:B------:R-:W-:Y:S01]  /*9dd0*/  LOP3.LUT R42, R43, 0xffff0000, RZ, 0xc0, !PT ;  /* 0xffff00002b2a7812 */ /* 0x000fe200078ec0ff */
[----:B------:R-:W-:Y:S01]  /*9de0*/  FFMA.FTZ R11, R12, R3, -R11 ;  /* 0x000000030c0b7223 */ /* 0x000fe2000001080b */
[----:B------:R-:W-:Y:S01]  /*9df0*/  LOP3.LUT R5, R50, 0xffff0000, RZ, 0xc0, !PT ;  /* 0xffff000032057812 */ /* 0x000fe200078ec0ff */
[----:B------:R-:W-:Y:S01]  /*9e00*/  FFMA.FTZ R13, R6, R8, R13 ;  /* 0x00000008060d7223 */ /* 0x000fe2000001000d */
[----:B------:R-:W-:Y:S01]  /*9e10*/  LOP3.LUT R3, R44, 0xffff0000, RZ, 0xc0, !PT ;  /* 0xffff00002c037812 */ /* 0x000fe200078ec0ff */
[C---:B------:R-:W-:Y:S01]  /*9e20*/  FMUL.FTZ R6, R15.reuse, R10 ;  /* 0x0000000a0f067220 */ /* 0x040fe20000410000 */
[-C--:B------:R-:W-:Y:S01]  /*9e30*/  FMUL.FTZ R15, R15, R4.reuse ;  /* 0x000000040f0f7220 */ /* 0x080fe20000410000 */
[----:B------:R-:W-:Y:S01]  /*9e40*/  FMUL.FTZ R21, R42, R5 ;  /* 0x000000052a157220 */ /* 0x000fe20000410000 */
[----:B------:R-:W-:Y:S01]  /*9e50*/  FFMA.FTZ R47, R12, R47, R40 ;  /* 0x0000002f0c2f7223 */ /* 0x000fe20000010028 */
        /* <DEDUP_REMOVED lines=15> */
.L_x_2869:
[----:B------:R-:W-:Y:S05]  /*9f50*/  BSYNC B0 ;  /* 0x0000000000007941 */ /* 0x000fea0003800000 */
.L_x_2849:
[----:B------:R-:W-:Y:S01]  /*9f60*/  @!PT LDS RZ, [RZ] ;  /* 0x00000000fffff984 */ /* 0x000fe20000000800 */
[----:B------:R-:W-:Y:S01]  /*9f70*/  @!PT LDS RZ, [RZ] ;  /* 0x00000000fffff984 */ /* 0x000fe20000000800 */
[----:B------:R-:W-:Y:S01]  /*9f80*/  @!PT LDS RZ, [RZ] ;  /* 0x00000000fffff984 */ /* 0x000fe20000000800 */
[----:B------:R-:W-:Y:S01]  /*9f90*/  @!PT LDS RZ, [RZ] ;  /* 0x00000000fffff984 */ /* 0x000fe20000000800 */
[----:B------:R4:W-:Y:S06]  /*9fa0*/  MEMBAR.ALL.CTA ;  /* 0x0000000000007992 */ /* 0x0009ec0000008000 */
[----:B----4-:R-:W4:Y:S01]  /*9fb0*/  FENCE.VIEW.ASYNC.S ;  /* 0x00000000000073c6 */ /* 0x010f220000000000 */
[----:B------:R-:W-:Y:S05]  /*9fc0*/  WARPSYNC.ALL ;  /* 0x0000000000007948 */ /* 0x000fea0003800000 */
[----:B----4-:R-:W-:Y:S06]  /*9fd0*/  BAR.SYNC.DEFER_BLOCKING 0xd, 0x100 ;  /* 0x0344000000007b1d */ /* 0x010fec0000010000 */
.L_x_2846:
[----:B0123--:R-:W-:Y:S01]  /*9fe0*/  IMAD.MOV.U32 R4, RZ, RZ, R63 ;  /* 0x000000ffff047224 */ /* 0x00ffe200078e003f */
[----:B------:R-:W-:Y:S05]  /*9ff0*/  WARPSYNC.ALL ;  /* 0x0000000000007948 */ /* 0x000fea0003800000 */
[----:B------:R-:W-:Y:S01]  /*a000*/  IMAD.MOV.U32 R5, RZ, RZ, R64 ;  /* 0x000000ffff057224 */ /* 0x000fe200078e0040 */
[----:B------:R-:W-:Y:S01]  /*a010*/  UIADD3 UR4, UP0, UR49, 0x460, URZ ;  /* 0x0000046031047890 */ /* 0x000fe2000ff1e03f */
[----:B------:R-:W-:Y:S01]  /*a020*/  IMAD.MOV.U32 R6, RZ, RZ, R19 ;  /* 0x000000ffff067224 */ /* 0x000fe200078e0013 */
[----:B------:R0:W-:Y:S01]  /*a030*/  STL.64 [R1+0x210], R28 ;  /* 0x0002101c01007387 */ /* 0x0001e20000100a00 */
[----:B------:R-:W-:Y:S01]  /*a040*/  IMAD.MOV.U32 R7, RZ, RZ, R66 ;  /* 0x000000ffff077224 */ /* 0x000fe200078e0042 */
[----:B------:R-:W-:Y:S01]  /*a050*/  UIADD3.X UR5, URZ, UR48, URZ, UP0, !UPT ;  /* 0x000000303f057290 */ /* 0x000fe200087fe43f */
[----:B------:R-:W-:Y:S01]  /*a060*/  IMAD.U32 R0, RZ, RZ, UR41 ;  /* 0x00000029ff007e24 */ /* 0x000fe2000f8e00ff */
[----:B------:R-:W-:Y:S01]  /*a070*/  BSSY B0, `(.L_x_2884) ;  /* 0x000002a000007945 */ /* 0x000fe20003800000 */
[----:B------:R-:W-:Y:S01]  /*a080*/  IMAD.U32 R3, RZ, RZ, UR43 ;  /* 0x0000002bff037e24 */ /* 0x000fe2000f8e00ff */
[----:B------:R1:W-:Y:S01]  /*a090*/  STL.128 [R1+0x180], R4 ;  /* 0x0001800401007387 */ /* 0x0003e20000100c00 */
[----:B------:R-:W-:Y:S01]  /*a0a0*/  IMAD.MOV.U32 R24, RZ, RZ, R61 ;  /* 0x000000ffff187224 */ /* 0x000fe200078e003d */
[----:B------:R-:W-:Y:S01]  /*a0b0*/  MOV R216, 0xa310 ;  /* 0x0000a31000d87802 */ /* 0x000fe20000000f00 */
[----:B------:R-:W-:-:S02]  /*a0c0*/  IMAD.MOV.U32 R25, RZ, RZ, R62 ;  /* 0x000000ffff197224 */ /* 0x000fc400078e003e */
[----:B------:R-:W-:Y:S02]  /*a0d0*/  IMAD.MOV.U32 R8, RZ, RZ, R59 ;  /* 0x000000ffff087224 */ /* 0x000fe400078e003b */
[----:B------:R-:W-:Y:S01]  /*a0e0*/  IMAD.MOV.U32 R9, RZ, RZ, R60 ;  /* 0x000000ffff097224 */ /* 0x000fe200078e003c */
[----:B------:R-:W-:Y:S01]  /*a0f0*/  STL.128 [R1+0x1a0], R24 ;  /* 0x0001a01801007387 */ /* 0x000fe20000100c00 */
[----:B------:R-:W-:Y:S02]  /*a100*/  IMAD.MOV.U32 R10, RZ, RZ, R57 ;  /* 0x000000ffff0a7224 */ /* 0x000fe400078e0039 */
[----:B------:R-:W-:Y:S02]  /*a110*/  IMAD.MOV.U32 R11, RZ, RZ, R58 ;  /* 0x000000ffff0b7224 */ /* 0x000fe400078e003a */
[----:B------:R-:W-:Y:S02]  /*a120*/  IMAD.MOV.U32 R19, RZ, RZ, R56 ;  /* 0x000000ffff137224 */ /* 0x000fe400078e0038 */
[----:B0-----:R-:W-:Y:S01]  /*a130*/  IMAD.MOV.U32 R28, RZ, RZ, R0 ;  /* 0x000000ffff1c7224 */ /* 0x001fe200078e0000 */
[----:B------:R-:W-:Y:S01]  /*a140*/  STL.128 [R1+0x1c0], R8 ;  /* 0x0001c00801007387 */ /* 0x000fe20000100c00 */
[----:B-1----:R-:W-:-:S02]  /*a150*/  IMAD.MOV.U32 R4, RZ, RZ, R38 ;  /* 0x000000ffff047224 */ /* 0x002fc400078e0026 */
[----:B------:R-:W-:Y:S02]  /*a160*/  IMAD.MOV.U32 R5, RZ, RZ, R67 ;  /* 0x000000ffff057224 */ /* 0x000fe400078e0043 */
[----:B------:R-:W-:Y:S02]  /*a170*/  IMAD.MOV.U32 R6, RZ, RZ, R18 ;  /* 0x000000ffff067224 */ /* 0x000fe400078e0012 */
[----:B------:R-:W-:Y:S02]  /*a180*/  IMAD.MOV.U32 R7, RZ, RZ, R33 ;  /* 0x000000ffff077224 */ /* 0x000fe400078e0021 */
[----:B------:R-:W-:Y:S02]  /*a190*/  IMAD.MOV.U32 R33, RZ, RZ, R55 ;  /* 0x000000ffff217224 */ /* 0x000fe400078e0037 */
[----:B------:R-:W-:Y:S01]  /*a1a0*/  IMAD.MOV.U32 R18, RZ, RZ, R39 ;  /* 0x000000ffff127224 */ /* 0x000fe200078e0027 */
[----:B------:R0:W-:Y:S01]  /*a1b0*/  STL.128 [R1+0x1e0], R4 ;  /* 0x0001e00401007387 */ /* 0x0001e20000100c00 */
[----:B------:R-:W-:-:S02]  /*a1c0*/  IMAD.MOV.U32 R29, RZ, RZ, R3 ;  /* 0x000000ffff1d7224 */ /* 0x000fc400078e0003 */
[----:B------:R-:W-:Y:S01]  /*a1d0*/  IMAD.U32 R55, RZ, RZ, UR5 ;  /* 0x00000005ff377e24 */ /* 0x000fe2000f8e00ff */
[----:B------:R-:W-:Y:S01]  /*a1e0*/  STL.128 [R1+0x190], R16 ;  /* 0x0001901001007387 */ /* 0x000fe20000100c00 */
[----:B------:R-:W-:Y:S02]  /*a1f0*/  IMAD.U32 R3, RZ, RZ, UR49 ;  /* 0x00000031ff037e24 */ /* 0x000fe4000f8e00ff */
[----:B------:R-:W-:Y:S01]  /*a200*/  VIADD R0, R178, 0xffffffff ;  /* 0xffffffffb2007836 */ /* 0x000fe20000000000 */
[----:B------:R-:W-:Y:S01]  /*a210*/  STL.128 [R1+0x1b0], R28 ;  /* 0x0001b01c01007387 */ /* 0x000fe20000100c00 */
[----:B------:R-:W-:Y:S02]  /*a220*/  VIADD R3, R3, 0x178 ;  /* 0x0000017803037836 */ /* 0x000fe40000000000 */
[----:B0-----:R-:W-:Y:S02]  /*a230*/  IMAD.MOV.U32 R4, RZ, RZ, R36 ;  /* 0x000000ffff047224 */ /* 0x001fe400078e0024 */
[----:B------:R-:W-:-:S02]  /*a240*/  IMAD.MOV.U32 R5, RZ, RZ, R65 ;  /* 0x000000ffff057224 */ /* 0x000fc400078e0041 */
[----:B------:R-:W-:Y:S02]  /*a250*/  IMAD.MOV.U32 R6, RZ, RZ, R32 ;  /* 0x000000ffff067224 */ /* 0x000fe400078e0020 */
[----:B------:R-:W-:Y:S02]  /*a260*/  IMAD.MOV.U32 R7, RZ, RZ, R37 ;  /* 0x000000ffff077224 */ /* 0x000fe400078e0025 */
[----:B------:R-:W-:Y:S02]  /*a270*/  IMAD.MOV.U32 R32, RZ, RZ, R54 ;  /* 0x000000ffff207224 */ /* 0x000fe400078e0036 */
[----:B------:R-:W-:Y:S01]  /*a280*/  IMAD.U32 R54, RZ, RZ, UR4 ;  /* 0x00000004ff367e24 */ /* 0x000fe2000f8e00ff */
[----:B------:R0:W-:Y:S04]  /*a290*/  STL.128 [R1+0x1f0], R4 ;  /* 0x0001f00401007387 */ /* 0x0001e80000100c00 */
[----:B------:R1:W-:Y:S04]  /*a2a0*/  STL.128 [R1+0x200], R32 ;  /* 0x0002002001007387 */ /* 0x0003e80000100c00 */
[----:B------:R1:W-:Y:S01]  /*a2b0*/  STL.128 [R1+0x1d0], R52 ;  /* 0x0001d03401007387 */ /* 0x0003e20000100c00 */
[----:B0-----:R-:W-:-:S02]  /*a2c0*/  IMAD.U32 R4, RZ, RZ, UR40 ;  /* 0x00000028ff047e24 */ /* 0x001fc4000f8e00ff */
[----:B------:R-:W-:-:S05]  /*a2d0*/  IMAD.U32 R5, RZ, RZ, UR42 ;  /* 0x0000002aff057e24 */ /* 0x000fca000f8e00ff */
[----:B------:R1:W-:Y:S01]  /*a2e0*/  STL.64 [R1+0x178], R4 ;  /* 0x0001780401007387 */ /* 0x0003e20000100a00 */
[----:B------:R1:W-:Y:S06]  /*a2f0*/  BAR.SYNC.DEFER_BLOCKING R176, 0x100 ;  /* 0x000400b00000751d */ /* 0x0003ec0000010000 */
[----:B-1---5:R-:W-:Y:S05]  /*a300*/  CALL.REL.NOINC `($_ZN7cutlass13device_kernelIN5flash11enable_sm90INS1_16FlashAttnFwdSm90INS1_25CollectiveMainloopFwdSm90ILi2EN4cute5tupleIJNS5_1CILi1EEES8_S8_EEENS6_IJNS7_ILi128EEENS7_ILi96EEENS7_ILi64EEEEEELi256ENS_10bfloat16_tEfNS_4arch4Sm90ELb0ELb1ELb1ELb1ELb0ELb1ELb1ELb1ELb0ELb0ELb0ELb0EEENS1_21CollectiveEpilogueFwdINS6_IJSA_NS7_ILi256EEESB_EEES9_SE_SG_Li256ELb1ELb0ELb0ELb0EEENS1_36VarlenDynamicPersistentTileSchedulerILi128ELi96ELi256ELi32ELb0ELb0ELb1ELb1ELb0ELb1EEEEEEEEEvNT_6ParamsE$_ZZN5flash25CollectiveMainloopFwdSm90ILi2EN4cute5tupleIJNS1_1CILi1EEES4_S4_EEENS2_IJNS3_ILi128EEENS3_ILi96EEENS3_ILi64EEEEEELi256EN7cutlass10bfloat16_tEfNSA_4arch4Sm90ELb0ELb1ELb1ELb1ELb0ELb1ELb1ELb1ELb0ELb0ELb0ELb0EE3mmaINS_16FlashAttnFwdSm90ISE_NS_21CollectiveEpilogueFwdINS2_IJS6_NS3_ILi256EEES7_EEES5_SB_SD_Li256ELb1ELb0ELb0ELb0EEENS_36VarlenDynamicPersistentTileSchedulerILi128ELi96ELi256ELi32ELb0ELb0ELb1ELb1ELb0ELb1EEEE13SharedStorageENS1_6TensorINS1_11ArrayEngineIfLm128EEENS1_6LayoutINS2_IJNS2_IJNS3_ILi2EEEST_NS3_ILi32EEEEEES4_S4_EEENS2_IJNS2_IJS4_ST_NS3_ILi4EEEEEENS3_ILi0EEESZ_EEEEEEENS_7SoftmaxILi2ELi0EEEEEbRKNSE_6ParamsENSA_25PipelineTmaAsyncNoClusterILi2ENSA_16PipelineTmaAsyncILi2EEEEES1B_RNSA_13PipelineStateILj2EEERT0_RT1_iRiRKNS_16SeqlenInfoQKNewKILb1ELb1EEENS2_IJiiiiEEERT_ENKUliT_T0_T1_E_clIZSF_ISO_S12_S14_EbS17_S1B_S1B_S1E_S1G_S1I_iS1J_S1N_S1O_S1Q_EUlRS1R_iE0_NS3_ILb1EEES1Y_EEDaiS1R_S1S_S1T_) ;  /* 0x000002c800647944 */ /* 0x022fea0003c00000 */
[----:B------:R-:W-:Y:S05]  /*a310*/  BSYNC B0 ;  /* 0x0000000000007941 */ /* 0x000fea0003800000 */
.L_x_2884:
[----:B------:R-:W2:Y:S01]  /*a320*/  LDL R2, [R1+0x70] ;  /* 0x0000700001027983 */ /* 0x000ea20000100800 */
[----:B------:R-:W0:Y:S01]  /*a330*/  LDC.64 R6, c[0x0][0xad8] ;  /* 0x0002b600ff067b82 */ /* 0x000e220000000a00 */
[----:B------:R-:W-:Y:S01]  /*a340*/  VIADD R0, R178, 0xfffffffe ;  /* 0xfffffffeb2007836 */ /* 0x000fe20000000000 */
[----:B0-----:R-:W-:Y:S01]  /*a350*/  ISETP.GE.AND P0, PT, R7, 0x1, PT ;  /* 0x000000010700780c */ /* 0x001fe20003f06270 */
[----:B--2---:R-:W-:-:S05]  /*a360*/  IMAD.SHL.U32 R2, R2, 0x80, RZ ;  /* 0x0000008002027824 */ /* 0x004fca00078e00ff */
[----:B------:R-:W-:-:S05]  /*a370*/  IADD3 R5, R2, R157, -R156 ;  /* 0x0000009d02057210 */ /* 0x000fca0007ffe89c */
[----:B------:R-:W-:Y:S02]  /*a380*/  IMAD.IADD R3, R5, 0x1, R6 ;  /* 0x0000000105037824 */ /* 0x000fe400078e0206 */
[----:B------:R-:W-:Y:S05]  /*a390*/  @!P0 BRA `(.L_x_2885) ;  /* 0x0000000000488947 */ /* 0x000fea0003800000 */
        /* <DEDUP_REMOVED lines=11> */
.L_x_2887:
[----:B------:R-:W-:-:S13]  /*a450*/  ISETP.NE.AND P0, PT, R7, 0x1, PT ;  /* 0x000000010700780c */ /* 0x000fda0003f05270 */
[----:B------:R-:W0:Y:S02]  /*a460*/  @P0 LDC.64 R8, c[0x0][0xae0] ;  /* 0x0002b800ff080b82 */ /* 0x000e240000000a00 */
[----:B0-----:R-:W-:-:S05]  /*a470*/  @P0 IMAD.HI.U32 R6, R4, R8, RZ ;  /* 0x0000000804060227 */ /* 0x001fca00078e00ff */
[----:B------:R-:W-:-:S07]  /*a480*/  @P0 SHF.R.U32.HI R4, RZ, R9, R6 ;  /* 0x00000009ff040219 */ /* 0x000fce0000011606 */
.L_x_2888:
[----:B------:R-:W-:Y:S05]  /*a490*/  BSYNC B0 ;  /* 0x0000000000007941 */ /* 0x000fea0003800000 */
.L_x_2886:
[----:B------:R-:W-:-:S05]  /*a4a0*/  IMAD R4, R4, R7, R7 ;  /* 0x0000000704047224 */ /* 0x000fca00078e0207 */
[----:B------:R-:W-:-:S07]  /*a4b0*/  VIMNMX R3, R3, R4, PT ;  /* 0x0000000403037248 */ /* 0x000fce0003fe0100 */
.L_x_2885:
[----:B------:R-:W-:-:S05]  /*a4c0*/  IMAD.HI R3, R3, 0x2aaaaaab, RZ ;  /* 0x2aaaaaab03037827 */ /* 0x000fca00078e02ff */
[----:B------:R-:W-:-:S04]  /*a4d0*/  SHF.R.U32.HI R4, RZ, 0x1f, R3 ;  /* 0x0000001fff047819 */ /* 0x000fc80000011603 */
[----:B------:R-:W-:-:S04]  /*a4e0*/  LEA.HI.SX32 R3, R3, R4, 0x1c ;  /* 0x0000000403037211 */ /* 0x000fc800078fe2ff */
[----:B------:R-:W-:-:S04]  /*a4f0*/  VIMNMX R3, R164, R3, !PT ;  /* 0x00000003a4037248 */ /* 0x000fc80007fe0100 */
[----:B------:R-:W-:-:S13]  /*a500*/  ISETP.GE.AND P0, PT, R0, R3, PT ;  /* 0x000000030000720c */ /* 0x000fda0003f06270 */
[----:B------:R-:W-:Y:S05]  /*a510*/  @!P0 BRA `(.L_x_2889) ;  /* 0x000000b000408947 */ /* 0x000fea0003800000 */
.L_x_2916:
        /* <DEDUP_REMOVED lines=16> */
[----:B-1----:R-:W-:Y:S01]  /*a620*/  @!P0 IMAD.MOV.U32 R5, RZ, RZ, RZ ;  /* 0x000000ffff058224 */ /* 0x002fe200078e00ff */
[----:B--2---:R-:W-:-:S04]  /*a630*/  LOP3.LUT R2, R2, 0x1, RZ, 0xfc, !PT ;  /* 0x0000000102027812 */ /* 0x004fc800078efcff */
[----:B------:R-:W-:-:S13]  /*a640*/  ISETP.NE.AND P1, PT, R2, 0x3, PT ;  /* 0x000000030200780c */ /* 0x000fda0003f25270 */
[----:B0-----:R-:W-:Y:S05]  /*a650*/  @!P1 BRA `(.L_x_2891) ;  /* 0x0000000000049947 */ /* 0x001fea0003800000 */
[----:B------:R-:W-:Y:S01]  /*a660*/  BPT.TRAP 0x1 ;  /* 0x000000040000795c */ /* 0x000fe20000300000 */
.L_x_2891:
[----:B------:R-:W-:Y:S05]  /*a670*/  BSYNC B0 ;  /* 0x0000000000007941 */ /* 0x000fea0003800000 */
.L_x_2890:
        /* <DEDUP_REMOVED lines=13> */
.L_x_2893:
[----:B------:R-:W-:Y:S05]  /*a750*/  BSYNC B0 ;  /* 0x0000000000007941 */ /* 0x000fea0003800000 */
.L_x_2892:
        /* <DEDUP_REMOVED lines=8> */
.L_x_2895:
[----:B------:R-:W-:Y:S05]  /*a7e0*/  BSYNC B0 ;  /* 0x0000000000007941 */ /* 0x000fea0003800000 */
.L_x_2894:
[----:B------:R-:W2:Y:S04]  /*a7f0*/  LD.E R5, desc[UR56][R16.64+0x218] ;  /* 0x0002183810057980 */ /* 0x000ea8000c101900 */
[----:B------:R-:W2:Y:S01]  /*a800*/  LDL.64 R8, [R1+0xa0] ;  /* 0x0000a00001087983 */ /* 0x000ea20000100a00 */
[----:B------:R-:W-:Y:S05]  /*a810*/  WARPSYNC.ALL ;  /* 0x0000000000007948 */ /* 0x000fea0003800000 */
[----:B------:R-:W3:Y:S04]  /*a820*/  LDL.64 R14, [R1+0x98] ;  /* 0x00009800010e7983 */ /* 0x000ee80000100a00 */
[----:B0----5:R-:W4:Y:S04]  /*a830*/  LDL.64 R6, [R1+0x98] ;  /* 0x0000980001067983 */ /* 0x021f280000100a00 */
        /* <DEDUP_REMOVED lines=15> */
[----:B------:R-:W-:Y:S02]  /*a930*/  R2UR UR5, R15 ;  /* 0x000000000f0572ca */ /* 0x000fe400000e0000 */
[----:B------:R-:W3:Y:S11]  /*a940*/  LDL R15, [R1+0x54] ;  /* 0x00005400010f7983 */ /* 0x000ef60000100800 */
[----:B------:R-:W-:Y:S01]  /*a950*/  HGMMA.64x96x16.F32.BF16 R24, gdesc[UR4], RZ, !UPT, gsb0 ;  /* 0x01600000041879f0 */ /* 0x000fe2000c0018ff */
[----:B----4-:R-:W-:Y:S01]  /*a960*/  VIADD R6, R6, 0x2 ;  /* 0x0000000206067836 */ /* 0x010fe20000000000 */
[----:B------:R-:W-:-:S02]  /*a970*/  R2UR UR6, R8 ;  /* 0x00000000080672ca */ /* 0x000fc400000e0000 */
[----:B------:R-:W-:Y:S02]  /*a980*/  R2UR UR7, R9 ;  /* 0x00000000090772ca */ /* 0x000fe400000e0000 */
[----:B------:R-:W-:Y:S02]  /*a990*/  R2UR UR4, R6 ;  /* 0x00000000060472ca */ /* 0x000fe400000e0000 */
[----:B------:R-:W-:Y:S01]  /*a9a0*/  R2UR UR5, R7 ;  /* 0x00000000070572ca */ /* 0x000fe200000e0000 */
[----:B------:R-:W-:Y:S02]  /*a9b0*/  VIADD R10, R10, 0x4 ;  /* 0x000000040a0a7836 */ /* 0x000fe40000000000 */
[----:B------:R-:W-:Y:S02]  /*a9c0*/  VIADD R6, R4, 0x4 ;  /* 0x0000000404067836 */ /* 0x000fe40000000000 */
[----:B------:R-:W-:Y:S01]  /*a9d0*/  IMAD.MOV.U32 R7, RZ, RZ, R9 ;  /* 0x000000ffff077224 */ /* 0x000fe200078e0009 */
[----:B------:R-:W-:-:S02]  /*a9e0*/  WARPGROUP.DEPBAR.LE gsb0, 0x0 ;  /* 0x00008000000079c5 */ /* 0x000fc40000010000 */
        /* <DEDUP_REMOVED lines=25> */
[----:B0-----:R-:W-:Y:S05]  /*ab80*/  @!P1 BRA `(.L_x_2898) ;  /* 0x0000000000049947 */ /* 0x001fea0003800000 */
[----:B------:R-:W-:Y:S01]  /*ab90*/  BPT.TRAP 0x1 ;  /* 0x000000040000795c */ /* 0x000fe20000300000 */
.L_x_2898:
[----:B------:R-:W-:Y:S05]  /*aba0*/  BSYNC B0 ;  /* 0x0000000000007941 */ /* 0x000fea0003800000 */
.L_x_2897:
        /* <DEDUP_REMOVED lines=10> */
.L_x_2900:
[----:B------:R-:W-:Y:S05]  /*ac50*/  BSYNC B0 ;  /* 0x0000000000007941 */ /* 0x000fea0003800000 */
.L_x_2899:
[----:B------:R-:W-:Y:S04]  /*ac60*/  BSSY B0, `(.L_x_2901) ;  /* 0x0000006000007945 */ /* 0x000fe80003800000 */
[----:B-1----:R-:W-:Y:S05]  /*ac70*/  @P0 BRA `(.L_x_2902) ;  /* 0x0000000000100947 */ /* 0x002fea0003800000 */
[----:B-----5:R-:W-:Y:S01]  /*ac80*/  IMAD R4, R4, 0x8, R7 ;  /* 0x0000000804047824 */ /* 0x020fe200078e0207 */
[----:B0-----:R-:W-:-:S04]  /*ac90*/  SHF.L.U32 R5, R6, 0x1f, RZ ;  /* 0x0000001f06057819 */ /* 0x001fc800000006ff */
[----:B------:R-:W0:Y:S02]  /*aca0*/  SYNCS.PHASECHK.TRANS64.TRYWAIT P0, [R4+URZ], R5 ;  /* 0x00000005040075a7 */ /* 0x000e24000800017f */
[----:B0-----:R-:W-:Y:S05]  /*acb0*/  @!P0 BRA `(.L_x_2903) ;  /* 0x000002a800c88947 */ /* 0x001fea0003800000 */
.L_x_2902:
[----:B------:R-:W-:Y:S05]  /*acc0*/  BSYNC B0 ;  /* 0x0000000000007941 */ /* 0x000fea0003800000 */
.L_x_2901:
[----:B------:R-:W2:Y:S04]  /*acd0*/  LDL R7, [R1+0x90] ;  /* 0x0000900001077983 */ /* 0x000ea80000100800 */
[----:B------:R-:W3:Y:S04]  /*ace0*/  LD.E R15, desc[UR56][R16.64+0x218] ;  /* 0x00021838100f7980 */ /* 0x000ee8000c101900 */
[----:B------:R-:W3:Y:S04]  /*acf0*/  LDL.64 R20, [R1+0x118] ;  /* 0x0001180001147983 */ /* 0x000ee80000100a00 */
[----:B0----5:R-:W4:Y:S04]  /*ad00*/  LDL.64 R4, [R1+0x110] ;  /* 0x0001100001047983 */ /* 0x021f280000100a00 */
[----:B------:R-:W4:Y:S04]  /*ad10*/  LDL.64 R8, [R1+0x110] ;  /* 0x0001100001087983 */ /* 0x000f280000100a00 */
[----:B------:R-:W4:Y:S04]  /*ad20*/  LDL.64 R10, [R1+0x110] ;  /* 0x00011000010a7983 */ /* 0x000f280000100a00 */
[----:B------:R-:W4:Y:S01]  /*ad30*/  LDL.64 R12, [R1+0x110] ;  /* 0x00011000010c7983 */ /* 0x000f220000100a00 */
[----:B------:R-:W-:Y:S05]  /*ad40*/  WARPSYNC.ALL ;  /* 0x0000000000007948 */ /* 0x000fea0003800000 */
[----:B------:R-:W-:Y:S01]  /*ad50*/  WARPGROUP.ARRIVE ;  /* 0x00000000000079c5 */ /* 0x000fe20000000000 */
[----:B--2---:R-:W-:Y:S01]  /*ad60*/  ISETP.NE.U32.AND P0, PT, R7, RZ, PT ;  /* 0x000000ff0700720c */ /* 0x004fe20003f05070 */
[----:B---3--:R-:W-:-:S02]  /*ad70*/  IMAD R6, R15, 0xc00, R20 ;  /* 0x00000c000f067824 */ /* 0x008fc400078e0214 */
[----:B------:R-:W-:Y:S01]  /*ad80*/  IMAD.MOV.U32 R7, RZ, RZ, R21 ;  /* 0x000000ffff077224 */ /* 0x000fe200078e0015 */
[----:B------:R-:W2:Y:S01]  /*ad90*/  LDL.64 R14, [R1+0x110] ;  /* 0x00011000010e7983 */ /* 0x000ea20000100a00 */
[----:B----4-:R-:W-:Y:S02]  /*ada0*/  R2UR UR4, R4 ;  /* 0x00000000040472ca */ /* 0x010fe400000e0000 */
[----:B------:R-:W-:Y:S02]  /*adb0*/  R2UR UR6, R6 ;  /* 0x00000000060672ca */ /* 0x000fe400000e0000 */
[----:B------:R-:W-:Y:S02]  /*adc0*/  R2UR UR7, R7 ;  /* 0x00000000070772ca */ /* 0x000fe400000e0000 */
[----:B------:R-:W-:Y:S02]  /*add0*/  R2UR UR5, R5 ;  /* 0x00000000050572ca */ /* 0x000fe400000e0000 */
[----:B------:R-:W-:-:S11]  /*ade0*/  VOTEU.ANY UP0, P0 ;  /* 0x00000000003f7886 */ /* 0x000fd60000000100 */
        /* <DEDUP_REMOVED lines=129> */
[----:B---3--:R-:W-:Y:S01]  /*b600*/  VIADD R8, R8, 0xc02 ;  /* 0x00000c0208087836 */ /* 0x008fe20000000000 */
        /* <DEDUP_REMOVED lines=9> */
[----:B----4-:R-:W-:-:S02]  /*b6a0*/  VIADD R10, R10, 0xc04 ;  /* 0x00000c040a0a7836 */ /* 0x010fc40000000000 */
        /* <DEDUP_REMOVED lines=19> */
[----:B------:R-:W0:Y:S01]  /*b7e0*/  S2R R72, SR_TID.X ;  /* 0x0000000000487919 */ /* 0x000e220000002100 */
[----:B------:R1:W-:Y:S04]  /*b7f0*/  STL [R1+0x90], R2 ;  /* 0x0000900201007387 */ /* 0x0003e80000100800 */
[----:B------:R1:W-:Y:S01]  /*b800*/  STL [R1+0x90], R2 ;  /* 0x0000900201007387 */ /* 0x0003e20000100800 */
[----:B------:R-:W-:-:S02]  /*b810*/  WARPGROUP.DEPBAR.LE gsb0, 0x0 ;  /* 0x00008000000079c5 */ /* 0x000fc40000010000 */
[----:B------:R-:W-:-:S06]  /*b820*/  WARPGROUP.ARRIVE ;  /* 0x00000000000079c5 */ /* 0x000fcc0000000000 */
[----:B------:R-:W-:Y:S01]  /*b830*/  HGMMA.64x96x16.F32.BF16 R24, gdesc[UR4], R24, gsb0 ;  /* 0x01600000041879f0 */ /* 0x000fe20008001818 */
[----:B0-----:R-:W-:Y:S01]  /*b840*/  LOP3.LUT R72, R72, 0x7f, RZ, 0xc0, !PT ;  /* 0x0000007f48487812 */ /* 0x001fe200078ec0ff */
[----:B------:R1:W-:Y:S03]  /*b850*/  STL [R1+0x90], R2 ;  /* 0x0000900201007387 */ /* 0x0003e60000100800 */
[----:B------:R-:W-:Y:S01]  /*b860*/  ISETP.NE.AND P0, PT, R72, RZ, PT ;  /* 0x000000ff4800720c */ /* 0x000fe20003f05270 */
        /* <DEDUP_REMOVED lines=22> */
[----:B------:R-:W3:Y:S04]  /*b9d0*/  LDL R15, [R1+0x13c] ;  /* 0x00013c00010f7983 */ /* 0x000ee80000100800 */
[----:B0-----:R-:W4:Y:S04]  /*b9e0*/  LDL.128 R4, [R1+0x140] ;  /* 0x0001400001047983 */ /* 0x001f280000100c00 */
[----:B------:R-:W4:Y:S04]  /*b9f0*/  LDL R72, [R1+0x70] ;  /* 0x0000700001487983 */ /* 0x000f280000100800 */
[----:B------:R-:W3:Y:S04]  /*ba00*/  LDL.128 R8, [R1+0x150] ;  /* 0x0001500001087983 */ /* 0x000ee80000100c00 */
[----:B--2---:R-:W2:Y:S01]  /*ba10*/  LD.E R20, desc[UR56][R20.64] ;  /* 0x0000003814147980 */ /* 0x004ea2000c101900 */
[----:B------:R-:W-:Y:S01]  /*ba20*/  BSSY B0, `(.L_x_2904) ;  /* 0x0000095000007945 */ /* 0x000fe20003800000 */
[----:B---3--:R-:W-:Y:S01]  /*ba30*/  ISETP.GE.AND P1, PT, R9, 0x1, PT ;  /* 0x000000010900780c */ /* 0x008fe20003f26270 */
[-C--:B--2---:R-:W-:Y:S01]  /*ba40*/  FMUL.FTZ R21, R34, R20.reuse ;  /* 0x0000001422157220 */ /* 0x084fe20000410000 */
[----:B------:R-:W-:Y:S01]  /*ba50*/  FMUL.FTZ R37, R37, R20 ;  /* 0x0000001425257220 */ /* 0x000fe20000410000 */
[----:B------:R-:W-:-:S03]  /*ba60*/  SHF.R.S32.HI R34, RZ, 0x1f, R15 ;  /* 0x0000001fff227819 */ /* 0x000fc6000001140f */
[----:B------:R0:W2:Y:S02]  /*ba70*/  MUFU.TANH R76, R37 ;  /* 0x00000025004c7308 */ /* 0x0000a40000002400 */
[----:B0-----:R-:W-:-:S04]  /*ba80*/  LEA.HI R37, R34, R15, RZ, 0x7 ;  /* 0x0000000f22257211 */ /* 0x001fc800078f38ff */
[----:B------:R-:W-:Y:S01]  /*ba90*/  LOP3.LUT R34, R37, 0xffffff80, RZ, 0xc0, !PT ;  /* 0xffffff8025227812 */ /* 0x000fe200078ec0ff */
[----:B------:R-:W-:-:S04]  /*baa0*/  FMUL.FTZ R13, R27, R20 ;  /* 0x000000141b0d7220 */ /* 0x000fc80000410000 */
[----:B------:R-:W-:Y:S02]  /*bab0*/  IMAD.IADD R34, R15, 0x1, -R34 ;  /* 0x000000010f227824 */ /* 0x000fe400078e0a22 */
[-C--:B------:R-:W-:Y:S01]  /*bac0*/  FMUL.FTZ R27, R39, R20.reuse ;  /* 0x00000014271b7220 */ /* 0x080fe20000410000 */
[-C--:B------:R-:W-:Y:S01]  /*bad0*/  FMUL.FTZ R41, R41, R20.reuse ;  /* 0x0000001429297220 */ /* 0x080fe20000410000 */
[-C--:B------:R-:W-:Y:S01]  /*bae0*/  FMUL.FTZ R36, R36, R20.reuse ;  /* 0x0000001424247220 */ /* 0x080fe20000410000 */
[----:B------:R-:W-:Y:S02]  /*baf0*/  SHF.R.S32.HI R39, RZ, 0x1f, R34 ;  /* 0x0000001fff277819 */ /* 0x000fe40000011422 */
[----:B------:R0:W3:Y:S01]  /*bb00*/  MUFU.TANH R80, R41 ;  /* 0x0000002900507308 */ /* 0x0000e20000002400 */
[-C--:B------:R-:W-:Y:S01]  /*bb10*/  FMUL.FTZ R12, R26, R20.reuse ;  /* 0x000000141a0c7220 */ /* 0x080fe20000410000 */
[-C--:B------:R-:W-:Y:S01]  /*bb20*/  FMUL.FTZ R26, R38, R20.reuse ;  /* 0x00000014261a7220 */ /* 0x080fe20000410000 */
[----:B------:R-:W-:Y:S01]  /*bb30*/  FMUL.FTZ R38, R42, R20 ;  /* 0x000000142a267220 */ /* 0x000fe20000410000 */
[----:B0-----:R-:W-:-:S04]  /*bb40*/  LEA.HI R41, R39, R34, RZ, 0x2 ;  /* 0x0000002227297211 */ /* 0x001fc800078f10ff */
[----:B------:R0:W1:Y:S01]  /*bb50*/  MUFU.TANH R73, R36 ;  /* 0x0000002400497308 */ /* 0x0000620000002400 */
[--C-:B------:R-:W-:Y:S01]  /*bb60*/  SHF.R.S32.HI R42, RZ, 0x2, R41.reuse ;  /* 0x00000002ff2a7819 */ /* 0x100fe20000011429 */
[-C--:B0-----:R-:W-:Y:S01]  /*bb70*/  FMUL.FTZ R36, R43, R20.reuse ;  /* 0x000000142b247220 */ /* 0x081fe20000410000 */
[----:B------:R-:W-:Y:S01]  /*bb80*/  SHF.R.S32.HI R43, RZ, 0x1f, R41 ;  /* 0x0000001fff2b7819 */ /* 0x000fe20000011429 */
[----:B------:R-:W-:-:S03]  /*bb90*/  FMUL.FTZ R40, R40, R20 ;  /* 0x0000001428287220 */ /* 0x000fc60000410000 */
[----:B------:R-:W-:Y:S01]  /*bba0*/  LEA.HI R43, R43, R42, RZ, 0x3 ;  /* 0x0000002a2b2b7211 */ /* 0x000fe200078f18ff */
[----:B------:R0:W1:Y:S01]  /*bbb0*/  MUFU.TANH R78, R40 ;  /* 0x00000028004e7308 */ /* 0x0000620000002400 */
[----:B------:R-:W-:Y:S02]  /*bbc0*/  LEA.HI R39, R39, R34, RZ, 0x5 ;  /* 0x0000002227277211 */ /* 0x000fe400078f28ff */
[----:B------:R-:W-:Y:S01]  /*bbd0*/  LOP3.LUT R43, R43, 0xfffffff8, RZ, 0xc0, !PT ;  /* 0xfffffff82b2b7812 */ /* 0x000fe200078ec0ff */
[-C--:B------:R-:W-:Y:S01]  /*bbe0*/  FMUL.FTZ R29, R29, R20.reuse ;  /* 0x000000141d1d7220 */ /* 0x080fe20000410000 */
[----:B------:R-:W-:Y:S02]  /*bbf0*/  LOP3.LUT R41, R41, 0x7ffffffc, RZ, 0xc0, !PT ;  /* 0x7ffffffc29297812 */ /* 0x000fe400078ec0ff */
[----:B0-----:R-:W-:Y:S01]  /*bc00*/  SHF.R.S32.HI R40, RZ, 0x7, R37 ;  /* 0x00000007ff287819 */ /* 0x001fe20000011425 */
[----:B------:R-:W-:Y:S02]  /*bc10*/  IMAD.IADD R42, R42, 0x1, -R43 ;  /* 0x000000012a2a7824 */ /* 0x000fe400078e0a2b */
[-C--:B------:R-:W-:Y:S01]  /*bc20*/  FMUL.FTZ R32, R32, R20.reuse ;  /* 0x0000001420207220 */ /* 0x080fe20000410000 */
[-C--:B------:R-:W-:Y:S01]  /*bc30*/  FMUL.FTZ R33, R33, R20.reuse ;  /* 0x0000001421217220 */ /* 0x080fe20000410000 */
[----:B------:R-:W-:Y:S01]  /*bc40*/  FMUL.FTZ R45, R45, R20 ;  /* 0x000000142d2d7220 */ /* 0x000fe20000410000 */
[----:B------:R-:W-:-:S02]  /*bc50*/  LEA.HI R37, R37, R40, RZ, 0x1 ;  /* 0x0000002825257211 */ /* 0x000fc400078f08ff */
[----:B------:R-:W-:Y:S01]  /*bc60*/  SHF.R.S32.HI R43, RZ, 0x5, R39 ;  /* 0x00000005ff2b7819 */ /* 0x000fe20000011427 */
[-C--:B------:R-:W-:Y:S01]  /*bc70*/  FMUL.FTZ R14, R24, R20.reuse ;  /* 0x00000014180e7220 */ /* 0x080fe20000410000 */
[----:B------:R0:W1:Y:S01]  /*bc80*/  MUFU.TANH R79, R29 ;  /* 0x0000001d004f7308 */ /* 0x0000620000002400 */
[-C--:B------:R-:W-:Y:S01]  /*bc90*/  FMUL.FTZ R18, R30, R20.reuse ;  /* 0x000000141e127220 */ /* 0x080fe20000410000 */
[-C--:B------:R-:W-:Y:S01]  /*bca0*/  FMUL.FTZ R19, R31, R20.reuse ;  /* 0x000000141f137220 */ /* 0x080fe20000410000 */
[-C--:B------:R-:W-:Y:S01]  /*bcb0*/  FMUL.FTZ R24, R35, R20.reuse ;  /* 0x0000001423187220 */ /* 0x080fe20000410000 */
[----:B------:R-:W-:Y:S01]  /*bcc0*/  IMAD.IADD R41, R34, 0x1, -R41 ;  /* 0x0000000122297824 */ /* 0x000fe200078e0a29 */
[----:B------:R-:W-:Y:S01]  /*bcd0*/  LOP3.LUT R39, R37, 0x3fffffe, RZ, 0xc0, !PT ;  /* 0x03fffffe25277812 */ /* 0x000fe200078ec0ff */
[-C--:B------:R-:W-:Y:S01]  /*bce0*/  FMUL.FTZ R25, R25, R20.reuse ;  /* 0x0000001419197220 */ /* 0x080fe20000410000 */
[-C--:B------:R-:W-:Y:S01]  /*bcf0*/  FMUL.FTZ R28, R28, R20.reuse ;  /* 0x000000141c1c7220 */ /* 0x080fe20000410000 */
[----:B------:R4:W1:Y:S01]  /*bd00*/  MUFU.TANH R77, R32 ;  /* 0x00000020004d7308 */ /* 0x0008620000002400 */
[-C--:B------:R-:W-:Y:S01]  /*bd10*/  FMUL.FTZ R44, R44, R20.reuse ;  /* 0x000000142c2c7220 */ /* 0x080fe20000410000 */
[-C--:B------:R-:W-:Y:S01]  /*bd20*/  FMUL.FTZ R31, R46, R20.reuse ;  /* 0x000000142e1f7220 */ /* 0x080fe20000410000 */
[-C--:B0-----:R-:W-:Y:S01]  /*bd30*/  FMUL.FTZ R29, R47, R20.reuse ;  /* 0x000000142f1d7220 */ /* 0x081fe20000410000 */
        /* <DEDUP_REMOVED lines=13> */
[-C--:B----4-:R-:W-:Y:S01]  /*be10*/  FMUL.FTZ R32, R63, R20.reuse ;  /* 0x000000143f207220 */ /* 0x090fe20000410000 */
[-C--:B------:R-:W-:Y:S01]  /*be20*/  FMUL.FTZ R64, R64, R20.reuse ;  /* 0x0000001440407220 */ /* 0x080fe20000410000 */
[-C--:B0-----:R-:W-:Y:S01]  /*be30*/  FMUL.FTZ R33, R66, R20.reuse ;  /* 0x0000001442217220 */ /* 0x081fe20000410000 */
[-C--:B------:R-:W-:Y:S01]  /*be40*/  FMUL.FTZ R15, R67, R20.reuse ;  /* 0x00000014430f7220 */ /* 0x080fe20000410000 */
[-C--:B------:R-:W-:Y:S01]  /*be50*/  FMUL.FTZ R68, R68, R20.reuse ;  /* 0x0000001444447220 */ /* 0x080fe20000410000 */
[----:B------:R-:W-:Y:S01]  /*be60*/  FMUL.FTZ R34, R70, R20 ;  /* 0x0000001446227220 */ /* 0x000fe20000410000 */
[----:B------:R-:W-:-:S02]  /*be70*/  IMAD R43, R72, 0x8, R43 ;  /* 0x00000008482b7824 */ /* 0x000fc400078e022b */
[-C--:B------:R-:W-:Y:S01]  /*be80*/  FMUL.FTZ R37, R71, R20.reuse ;  /* 0x0000001447257220 */ /* 0x080fe20000410000 */
[----:B--2---:R-:W-:Y:S02]  /*be90*/  IMAD R45, R0, -0x60, R5 ;  /* 0xffffffa0002d7824 */ /* 0x004fe400078e0205 */
        /* <DEDUP_REMOVED lines=9> */
[----:B------:R-:W0:Y:S03]  /*bf30*/  MUFU.TANH R14, R14 ;  /* 0x0000000e000e7308 */ /* 0x000e260000002400 */
[----:B------:R-:W-:Y:S01]  /*bf40*/  IMAD R42, R39, 0x40, R42 ;  /* 0x00000040272a7824 */ /* 0x000fe200078e022a */
[----:B------:R-:W-:-:S04]  /*bf50*/  LOP3.LUT R39, RZ, R6, RZ, 0x33, !PT ;  /* 0x00000006ff277212 */ /* 0x000fc800078e33ff */
[----:B------:R-:W2:Y:S01]  /*bf60*/  MUFU.TANH R25, R25 ;  /* 0x0000001900197308 */ /* 0x000ea20000002400 */
[----:B------:R-:W-:-:S07]  /*bf70*/  IMAD R20, R41, -0x2, R20 ;  /* 0xfffffffe29147824 */ /* 0x000fce00078e0214 */
[----:B------:R-:W4:Y:S01]  /*bf80*/  MUFU.TANH R12, R12 ;  /* 0x0000000c000c7308 */ /* 0x000f220000002400 */
        /* <DEDUP_REMOVED lines=22> */
[----:B------:R-:W0:Y:S08]  /*c0f0*/  MUFU.TANH R56, R56 ;  /* 0x0000003800387308 */ /* 0x000e300000002400 */
[----:B------:R0:W0:Y:S08]  /*c100*/  MUFU.TANH R51, R57 ;  /* 0x0000003900337308 */ /* 0x0000300000002400 */
[----:B------:R-:W0:Y:S08]  /*c110*/  MUFU.TANH R58, R58 ;  /* 0x0000003a003a7308 */ /* 0x000e300000002400 */
[----:B------:R0:W0:Y:S08]  /*c120*/  MUFU.TANH R85, R59 ;  /* 0x0000003b00557308 */ /* 0x0000300000002400 */
[----:B------:R-:W0:Y:S08]  /*c130*/  MUFU.TANH R60, R60 ;  /* 0x0000003c003c7308 */ /* 0x000e300000002400 */
[----:B------:R0:W0:Y:S08]  /*c140*/  MUFU.TANH R47, R61 ;  /* 0x0000003d002f7308 */ /* 0x0000300000002400 */
[----:B------:R-:W0:Y:S08]  /*c150*/  MUFU.TANH R62, R62 ;  /* 0x0000003e003e7308 */ /* 0x000e300000002400 */
[----:B------:R-:W0:Y:S08]  /*c160*/  MUFU.TANH R32, R32 ;  /* 0x0000002000207308 */ /* 0x000e300000002400 */
[----:B------:R-:W0:Y:S08]  /*c170*/  MUFU.TANH R64, R64 ;  /* 0x0000004000407308 */ /* 0x000e300000002400 */
[----:B------:R0:W0:Y:S08]  /*c180*/  MUFU.TANH R46, R65 ;  /* 0x00000041002e7308 */ /* 0x0000300000002400 */
[----:B------:R-:W0:Y:S08]  /*c190*/  MUFU.TANH R33, R33 ;  /* 0x0000002100217308 */ /* 0x000e300000002400 */
[----:B------:R-:W0:Y:S08]  /*c1a0*/  MUFU.TANH R15, R15 ;  /* 0x0000000f000f7308 */ /* 0x000e300000002400 */
[----:B------:R-:W0:Y:S08]  /*c1b0*/  MUFU.TANH R68, R68 ;  /* 0x0000004400447308 */ /* 0x000e300000002400 */
[----:B------:R0:W0:Y:S08]  /*c1c0*/  MUFU.TANH R50, R69 ;  /* 0x0000004500327308 */ /* 0x0000300000002400 */
[----:B------:R-:W0:Y:S08]  /*c1d0*/  MUFU.TANH R34, R34 ;  /* 0x0000002200227308 */ /* 0x000e300000002400 */
[----:B------:R-:W0:Y:S01]  /*c1e0*/  MUFU.TANH R37, R37 ;  /* 0x0000002500257308 */ /* 0x000e220000002400 */
[----:B------:R-:W-:-:S02]  /*c1f0*/  IMAD.IADD R87, R20, 0x1, R7 ;  /* 0x0000000114577824 */ /* 0x000fc400078e0207 */
[----:B------:R-:W-:Y:S02]  /*c200*/  IMAD.IADD R89, R20, 0x1, R39 ;  /* 0x0000000114597824 */ /* 0x000fe400078e0227 */
[----:B------:R-:W-:Y:S02]  /*c210*/  IMAD R54, R41, -0x2, R6 ;  /* 0xfffffffe29367824 */ /* 0x000fe400078e0206 */
[----:B------:R-:W-:Y:S02]  /*c220*/  IMAD R40, R0, -0x60, R8 ;  /* 0xffffffa000287824 */ /* 0x000fe400078e0208 */
[--C-:B------:R-:W-:Y:S02]  /*c230*/  IMAD.IADD R6, R87, 0x1, R42.reuse ;  /* 0x0000000157067824 */ /* 0x100fe400078e022a */
[----:B------:R-:W-:Y:S01]  /*c240*/  IMAD.IADD R7, R89, 0x1, R42 ;  /* 0x0000000159077824 */ /* 0x000fe200078e022a */
[----:B-1234-:R-:W-:Y:S06]  /*c250*/  @!P1 BRA `(.L_x_2905) ;  /* 0x0000000000449947 */ /* 0x01efec0003800000 */
[----:B------:R-:W-:Y:S01]  /*c260*/  IADD3 R8, R42, R5, -R4 ;  /* 0x000000052a087210 */ /* 0x000fe20007ffe804 */
[----:B------:R-:W-:Y:S03]  /*c270*/  BSSY B1, `(.L_x_2906) ;  /* 0x000000c000017945 */ /* 0x000fe60003800000 */
[----:B------:R-:W-:-:S13]  /*c280*/  ISETP.GT.AND P1, PT, R8, -0x1, PT ;  /* 0xffffffff0800780c */ /* 0x000fda0003f24270 */
[----:B------:R-:W-:Y:S05]  /*c290*/  @P1 BRA `(.L_x_2907) ;  /* 0x0000000000181947 */ /* 0x000fea0003800000 */
[----:B------:R-:W-:Y:S02]  /*c2a0*/  ISETP.NE.AND P1, PT, R9, 0x1, PT ;  /* 0x000000010900780c */ /* 0x000fe40003f25270 */
[----:B------:R-:W-:-:S11]  /*c2b0*/  LOP3.LUT R39, RZ, R8, RZ, 0x33, !PT ;  /* 0x00000008ff277212 */ /* 0x000fd600078e33ff */
[----:B------:R-:W-:-:S05]  /*c2c0*/  @P1 IMAD.HI.U32 R8, R39, R10, RZ ;  /* 0x0000000a27081227 */ /* 0x000fca00078e00ff */
[----:B------:R-:W-:-:S04]  /*c2d0*/  @P1 SHF.R.U32.HI R39, RZ, R11, R8 ;  /* 0x0000000bff271219 */ /* 0x000fc80000011608 */
[----:B------:R-:W-:Y:S01]  /*c2e0*/  LOP3.LUT R8, RZ, R39, RZ, 0x33, !PT ;  /* 0x00000027ff087212 */ /* 0x000fe200078e33ff */
[----:B------:R-:W-:Y:S06]  /*c2f0*/  BRA `(.L_x_2908) ;  /* 0x00000000000c7947 */ /* 0x000fec0003800000 */
.L_x_2907:
[----:B------:R-:W-:-:S13]  /*c300*/  ISETP.NE.AND P1, PT, R9, 0x1, PT ;  /* 0x000000010900780c */ /* 0x000fda0003f25270 */
[----:B------:R-:W-:-:S05]  /*c310*/  @P1 IMAD.HI.U32 R20, R8, R10, RZ ;  /* 0x0000000a08141227 */ /* 0x000fca00078e00ff */
[----:B------:R-:W-:-:S07]  /*c320*/  @P1 SHF.R.U32.HI R8, RZ, R11, R20 ;  /* 0x0000000bff081219 */ /* 0x000fce0000011614 */
.L_x_2908:
[----:B------:R-:W-:Y:S05]  /*c330*/  BSYNC B1 ;  /* 0x0000000000017941 */ /* 0x000fea0003800000 */
.L_x_2906:
[----:B------:R-:W-:-:S05]  /*c340*/  IMAD R8, R8, R9, R54 ;  /* 0x0000000908087224 */ /* 0x000fca00078e0236 */
[----:B------:R-:W-:Y:S02]  /*c350*/  VIMNMX R7, R7, R8, !PT ;  /* 0x0000000807077248 */ /* 0x000fe40007fe0100 */
[----:B------:R-:W-:-:S07]  /*c360*/  VIADDMNMX R6, R8, R9, R6, PT ;  /* 0x0000000908067246 */ /* 0x000fce0003800106 */
.L_x_2905:
[----:B------:R-:W-:Y:S05]  /*c370*/  BSYNC B0 ;  /* 0x0000000000007941 */ /* 0x000fea0003800000 */
.L_x_2904:
[----:B------:R-:W-:Y:S01]  /*c380*/  ISETP.GE.AND P1, PT, R40, 0x9, PT ;  /* 0x000000092800780c */ /* 0x000fe20003f26270 */
[----:B------:R-:W-:Y:S01]  /*c390*/  VIADD R42, R42, 0x8 ;  /* 0x000000082a2a7836 */ /* 0x000fe20000000000 */
[----:B------:R-:W-:Y:S01]  /*c3a0*/  ISETP.GE.AND P2, PT, R40, 0x2, PT ;  /* 0x000000022800780c */ /* 0x000fe20003f46270 */
[----:B------:R-:W-:Y:S01]  /*c3b0*/  BSSY B0, `(.L_x_2909) ;  /* 0x0000087000007945 */ /* 0x000fe20003800000 */
[----:B------:R-:W-:Y:S02]  /*c3c0*/  P2R R20, PR, RZ, 0x2 ;  /* 0x00000002ff147803 */ /* 0x000fe40000000000 */
[----:B------:R-:W-:Y:S02]  /*c3d0*/  ISETP.GT.AND P1, PT, R7, 0x8, !P1 ;  /* 0x000000080700780c */ /* 0x000fe40004f24270 */
[----:B------:R-:W-:Y:S02]  /*c3e0*/  P2R R8, PR, RZ, 0x4 ;  /* 0x00000004ff087803 */ /* 0x000fe40000000000 */
[----:B------:R-:W-:-:S02]  /*c3f0*/  ISETP.LT.OR P1, PT, R6, 0x9, P1 ;  /* 0x000000090600780c */ /* 0x000fc40000f21670 */
[C---:B------:R-:W-:Y:S02]  /*c400*/  ISETP.GT.AND P2, PT, R7.reuse, 0x1, !P2 ;  /* 0x000000010700780c */ /* 0x040fe40005744270 */
[----:B------:R-:W-:Y:S02]  /*c410*/  ISETP.GE.AND P3, PT, R40, 0xa, PT ;  /* 0x0000000a2800780c */ /* 0x000fe40003f66270 */
[----:B0-----:R-:W-:Y:S02]  /*c420*/  FSEL R81, R28, -INF , !P1 ;  /* 0xff8000001c517808 */ /* 0x001fe40004800000 */
[----:B------:R-:W-:Y:S02]  /*c430*/  ISETP.LT.OR P2, PT, R6, 0x2, P2 ;  /* 0x000000020600780c */ /* 0x000fe40001741670 */
[----:B------:R-:W-:Y:S02]  /*c440*/  ISETP.GT.AND P1, PT, R7, 0x9, !P3 ;  /* 0x000000090700780c */ /* 0x000fe40005f24270 */
[----:B------:R-:W-:-:S02]  /*c450*/  FSEL R83, R25, -INF , !P2 ;  /* 0xff80000019537808 */ /* 0x000fc40005000000 */
        /* <DEDUP_REMOVED lines=18> */
[C---:B------:R-:W-:Y:S02]  /*c580*/  ISETP.GT.AND P1, PT, R7.reuse, 0x19, !P2 ;  /* 0x000000190700780c */ /* 0x040fe40005724270 */
        /* <DEDUP_REMOVED lines=57> */
[----:B------:R-:W-:Y:S02]  /*c920*/  P2R R25, PR, RZ, 0x8 ;  /* 0x00000008ff197803 */ /* 0x000fe40000000000 */
[----:B------:R-:W-:-:S02]  /*c930*/  FSEL R49, R60, -INF , !P1 ;  /* 0xff8000003c317808 */ /* 0x000fc40004800000 */
        /* <DEDUP_REMOVED lines=39> */
.L_x_2912:
[----:B------:R-:W-:-:S13]  /*cbb0*/  ISETP.NE.AND P6, PT, R9, 0x1, PT ;  /* 0x000000010900780c */ /* 0x000fda0003fc5270 */
[----:B------:R-:W-:-:S05]  /*cbc0*/  @P6 IMAD.HI.U32 R10, R4, R10, RZ ;  /* 0x0000000a040a6227 */ /* 0x000fca00078e00ff */
[----:B------:R-:W-:-:S07]  /*cbd0*/  @P6 SHF.R.U32.HI R4, RZ, R11, R10 ;  /* 0x0000000bff046219 */ /* 0x000fce000001160a */
.L_x_2913:
[----:B------:R-:W-:Y:S05]  /*cbe0*/  BSYNC B1 ;  /* 0x0000000000017941 */ /* 0x000fea0003800000 */
.L_x_2911:
[----:B------:R-:W-:-:S05]  /*cbf0*/  IMAD R4, R4, R9, R54 ;  /* 0x0000000904047224 */ /* 0x000fca00078e0236 */
[----:B------:R-:W-:Y:S02]  /*cc00*/  VIADDMNMX R6, R4, R9, R6, PT ;  /* 0x0000000904067246 */ /* 0x000fe40003800106 */
[----:B------:R-:W-:-:S07]  /*cc10*/  VIMNMX R7, R7, R4, !PT ;  /* 0x0000000407077248 */ /* 0x000fce0007fe0100 */
.L_x_2910:
[----:B------:R-:W-:Y:S05]  /*cc20*/  BSYNC B0 ;  /* 0x0000000000007941 */ /* 0x000fea0003800000 */
.L_x_2909:
[----:B------:R-:W-:Y:S02]  /*cc30*/  ISETP.GT.AND P5, PT, R7, RZ, !P5 ;  /* 0x000000ff0700720c */ /* 0x000fe40006fa4270 */
        /* <DEDUP_REMOVED lines=19> */
[----:B------:R-:W2:Y:S01]  /*cd70*/  LDL.64 R20, [R1+0x230] ;  /* 0x0002300001147983 */ /* 0x000ea20000100a00 */
        /* <DEDUP_REMOVED lines=52> */
[C---:B------:R-:W-:Y:S02]  /*d0c0*/  ISETP.GT.AND P5, PT, R7.reuse, 0x48, !P6 ;  /* 0x000000480700780c */ /* 0x040fe400077a4270 */
[----:B------:R-:W-:Y:S02]  /*d0d0*/  ISETP.GT.AND P1, PT, R7, 0x49, !P1 ;  /* 0x000000490700780c */ /* 0x000fe40004f24270 */
[----:B------:R-:W-:Y:S02]  /*d0e0*/  ISETP.LT.OR P5, PT, R6, 0x49, P5 ;  /* 0x000000490600780c */ /* 0x000fe40002fa1670 */
[----:B--2---:R-:W-:Y:S02]  /*d0f0*/  FMNMX.FTZ R4, R91, R20, !PT ;  /* 0x000000145b047209 */ /* 0x004fe40007810000 */
[----:B------:R-:W-:-:S02]  /*d100*/  FMNMX.FTZ R5, R46, R21, !PT ;  /* 0x000000152e057209 */ /* 0x000fc40007810000 */
[----:B------:R-:W-:Y:S02]  /*d110*/  FMNMX.FTZ R4, R83, R4, !PT ;  /* 0x0000000453047209 */ /* 0x000fe40007810000 */
[----:B------:R-:W-:Y:S02]  /*d120*/  FSEL R13, R62, -INF , !P5 ;  /* 0xff8000003e0d7808 */ /* 0x000fe40006800000 */
[----:B------:R-:W-:Y:S02]  /*d130*/  FMNMX.FTZ R4, R81, R4, !PT ;  /* 0x0000000451047209 */ /* 0x000fe40007810000 */
[----:B------:R-:W-:Y:S02]  /*d140*/  ISETP.GT.AND P2, PT, R7, 0x50, !P2 ;  /* 0x000000500700780c */ /* 0x000fe40005744270 */
[----:B------:R-:W-:Y:S02]  /*d150*/  FMNMX.FTZ R4, R79, R4, !PT ;  /* 0x000000044f047209 */ /* 0x000fe40007810000 */
[----:B------:R-:W-:-:S02]  /*d160*/  ISETP.GT.AND P3, PT, R7, 0x51, !P3 ;  /* 0x000000510700780c */ /* 0x000fc40005f64270 */
[----:B------:R-:W-:Y:S02]  /*d170*/  FMNMX.FTZ R4, R77, R4, !PT ;  /* 0x000000044d047209 */ /* 0x000fe40007810000 */
[----:B------:R-:W-:Y:S02]  /*d180*/  ISETP.NE.AND P6, PT, R14, RZ, PT ;  /* 0x000000ff0e00720c */ /* 0x000fe40003fc5270 */
        /* <DEDUP_REMOVED lines=37> */
[----:B------:R-:W-:Y:S02]  /*d3e0*/  ISETP.LT.OR P1, PT, R6, 0x4a, P1 ;  /* 0x0000004a0600780c */ /* 0x000fe40000f21670 */
[----:B------:R-:W-:Y:S01]  /*d3f0*/  FMNMX.FTZ R4, R24, R5, !PT ;  /* 0x0000000518047209 */ /* 0x000fe20007810000 */
[----:B------:R-:W0:Y:S01]  /*d400*/  SHFL.BFLY PT, R11, R10, 0x1, 0x1f ;  /* 0x0c201f000a0b7f89 */ /* 0x000e2200000e0000 */
[----:B------:R-:W-:Y:S02]  /*d410*/  ISETP.LT.OR P2, PT, R6, 0x51, P2 ;  /* 0x000000510600780c */ /* 0x000fe40001741670 */
[----:B------:R-:W-:-:S02]  /*d420*/  FSEL R56, R32, -INF , !P1 ;  /* 0xff80000020387808 */ /* 0x000fc40004800000 */
[----:B------:R-:W-:Y:S02]  /*d430*/  FMNMX.FTZ R5, R13, R4, !PT ;  /* 0x000000040d057209 */ /* 0x000fe40007810000 */
[----:B------:R-:W-:Y:S02]  /*d440*/  ISETP.GT.AND P4, PT, R7, 0x58, !P4 ;  /* 0x000000580700780c */ /* 0x000fe40006784270 */
[----:B------:R-:W-:Y:S02]  /*d450*/  ISETP.LT.OR P3, PT, R6, 0x52, P3 ;  /* 0x000000520600780c */ /* 0x000fe40001f61670 */
[----:B------:R-:W-:Y:S02]  /*d460*/  FSEL R32, R33, -INF , !P2 ;  /* 0xff80000021207808 */ /* 0x000fe40005000000 */
[----:B------:R-:W-:Y:S02]  /*d470*/  FMNMX.FTZ R5, R56, R5, !PT ;  /* 0x0000000538057209 */ /* 0x000fe40007810000 */
[----:B------:R-:W-:-:S02]  /*d480*/  ISETP.GT.AND P1, PT, R7, 0x59, !P6 ;  /* 0x000000590700780c */ /* 0x000fc40007724270 */
[----:B------:R-:W-:Y:S02]  /*d490*/  ISETP.LT.OR P4, PT, R6, 0x59, P4 ;  /* 0x000000590600780c */ /* 0x000fe40002781670 */
[----:B------:R-:W-:Y:S02]  /*d4a0*/  FSEL R33, R15, -INF , !P3 ;  /* 0xff8000000f217808 */ /* 0x000fe40005800000 */
[----:B------:R-:W-:Y:S02]  /*d4b0*/  FMNMX.FTZ R4, R32, R5, !PT ;  /* 0x0000000520047209 */ /* 0x000fe40007810000 */
[----:B------:R-:W-:Y:S02]  /*d4c0*/  ISETP.LT.OR P1, PT, R6, 0x5a, P1 ;  /* 0x0000005a0600780c */ /* 0x000fe40000f21670 */
[----:B------:R-:W-:Y:S02]  /*d4d0*/  FSEL R34, R34, -INF , !P4 ;  /* 0xff80000022227808 */ /* 0x000fe40006000000 */
[----:B------:R-:W-:-:S02]  /*d4e0*/  FMNMX.FTZ R5, R33, R4, !PT ;  /* 0x0000000421057209 */ /* 0x000fc40007810000 */
[----:B------:R-:W-:Y:S02]  /*d4f0*/  FSEL R35, R37, -INF , !P1 ;  /* 0xff80000025237808 */ /* 0x000fe40004800000 */
[----:B------:R-:W-:Y:S01]  /*d500*/  FMNMX.FTZ R4, R34, R5, !PT ;  /* 0x0000000522047209 */ /* 0x000fe20007810000 */
[----:B------:R-:W2:Y:S01]  /*d510*/  LDL R37, [R1+0x250] ;  /* 0x0002500001257983 */ /* 0x000ea20000100800 */
[----:B0-----:R-:W-:Y:S02]  /*d520*/  FMNMX.FTZ R6, R10, R11, !PT ;  /* 0x0000000b0a067209 */ /* 0x001fe40007810000 */
[----:B------:R-:W-:Y:S02]  /*d530*/  FMNMX.FTZ R9, R35, R4, !PT ;  /* 0x0000000423097209 */ /* 0x000fe40007810000 */
[----:B------:R-:W3:Y:S04]  /*d540*/  LDL.64 R4, [R1+0x240] ;  /* 0x0002400001047983 */ /* 0x000ee80000100a00 */
[----:B------:R-:W-:Y:S04]  /*d550*/  STL.64 [R1+0x230], R8 ;  /* 0x0002300801007387 */ /* 0x000fe80000100a00 */
[----:B------:R0:W-:Y:S04]  /*d560*/  STL [R1+0x230], R6 ;  /* 0x0002300601007387 */ /* 0x0001e80000100800 */
[----:B------:R-:W2:Y:S04]  /*d570*/  LDL R12, [R1+0x230] ;  /* 0x00023000010c7983 */ /* 0x000ea80000100800 */
[----:B------:R-:W4:Y:S01]  /*d580*/  LDL R11, [R1+0x234] ;  /* 0x00023400010b7983 */ /* 0x000f220000100800 */
[----:B--2---:R-:W-:Y:S01]  /*d590*/  FMUL.FTZ R7, R37, R12 ;  /* 0x0000000c25077220 */ /* 0x004fe20000410000 */
[----:B------:R-:W-:-:S04]  /*d5a0*/  FSETP.NEU.FTZ.AND P1, PT, R12, -INF , PT ;  /* 0xff8000000c00780b */ /* 0x000fc80003f3d000 */
[----:B------:R-:W-:-:S05]  /*d5b0*/  FSEL R10, R7, RZ, P1 ;  /* 0x000000ff070a7208 */ /* 0x000fca0000800000 */
[----:B0-----:R-:W-:-:S04]  /*d5c0*/  FFMA.FTZ R6, R79, R37, -R10 ;  /* 0x000000254f067223 */ /* 0x001fc8000001080a */
[----:B------:R4:W-:Y:S02]  /*d5d0*/  MUFU.EX2 R173, R6 ;  /* 0x0000000600ad7308 */ /* 0x0009e40000000800 */
[----:B----4-:R-:W0:Y:S02]  /*d5e0*/  SHFL.BFLY PT, R6, R11, 0x2, 0x1f ;  /* 0x0c401f000b067f89 */ /* 0x010e2400000e0000 */
[----:B0-----:R-:W-:-:S05]  /*d5f0*/  FMNMX.FTZ R6, R6, R11, !PT ;  /* 0x0000000b06067209 */ /* 0x001fca0007810000 */
[----:B------:R-:W0:Y:S01]  /*d600*/  SHFL.BFLY PT, R9, R6, 0x1, 0x1f ;  /* 0x0c201f0006097f89 */ /* 0x000e2200000e0000 */
[----:B------:R-:W-:Y:S01]  /*d610*/  FSEL R11, R12, RZ, P1 ;  /* 0x000000ff0c0b7208 */ /* 0x000fe20000800000 */
[----:B------:R-:W-:-:S04]  /*d620*/  FFMA.FTZ R7, R91, R37, -R10 ;  /* 0x000000255b077223 */ /* 0x000fc8000001080a */
[----:B------:R-:W-:Y:S01]  /*d630*/  FADD.FTZ R20, R20, -R11 ;  /* 0x8000000b14147221 */ /* 0x000fe20000010000 */
[----:B0-----:R-:W-:-:S04]  /*d640*/  FMNMX.FTZ R6, R6, R9, !PT ;  /* 0x0000000906067209 */ /* 0x001fc80007810000 */
[C---:B------:R-:W-:Y:S01]  /*d650*/  FSETP.NEU.FTZ.AND P1, PT, R6.reuse, -INF , PT ;  /* 0xff8000000600780b */ /* 0x040fe20003f3d000 */
[----:B------:R-:W-:-:S05]  /*d660*/  FMUL.FTZ R8, R6, R37 ;  /* 0x0000002506087220 */ /* 0x000fca0000410000 */
[----:B------:R-:W-:Y:S02]  /*d670*/  FSEL R9, R8, RZ, P1 ;  /* 0x000000ff08097208 */ /* 0x000fe40000800000 */
[----:B------:R-:W-:Y:S01]  /*d680*/  FSEL R8, R6, RZ, P1 ;  /* 0x000000ff06087208 */ /* 0x000fe20000800000 */
[-C--:B------:R-:W-:Y:S02]  /*d690*/  FMUL.FTZ R12, R20, R37.reuse ;  /* 0x00000025140c7220 */ /* 0x080fe40000410000 */
[-CC-:B------:R-:W-:Y:S02]  /*d6a0*/  FFMA.FTZ R224, R46, R37.reuse, -R9.reuse ;  /* 0x000000252ee07223 */ /* 0x180fe40000010809 */
[----:B------:R-:W-:Y:S01]  /*d6b0*/  FADD.FTZ R8, R21, -R8 ;  /* 0x8000000815087221 */ /* 0x000fe20000010000 */
[-CC-:B------:R-:W-:Y:S01]  /*d6c0*/  FFMA.FTZ R172, R83, R37.reuse, -R10.reuse ;  /* 0x0000002553ac7223 */ /* 0x180fe2000001080a */
[-CC-:B------:R-:W-:Y:S02]  /*d6d0*/  FFMA.FTZ R219, R48, R37.reuse, -R9.reuse ;  /* 0x0000002530db7223 */ /* 0x180fe40000010809 */
[----:B------:R-:W-:Y:S01]  /*d6e0*/  FMUL.FTZ R8, R37, R8 ;  /* 0x0000000825087220 */ /* 0x000fe20000410000 */
[----:B------:R-:W-:Y:S01]  /*d6f0*/  MUFU.EX2 R7, R7 ;  /* 0x0000000700077308 */ /* 0x000fe20000000800 */
[-CC-:B------:R-:W-:Y:S01]  /*d700*/  FFMA.FTZ R200, R31, R37.reuse, -R9.reuse ;  /* 0x000000251fc87223 */ /* 0x180fe20000010809 */
[-C--:B------:R-:W-:Y:S01]  /*d710*/  FFMA.FTZ R174, R81, R37.reuse, -R10 ;  /* 0x0000002551ae7223 */ /* 0x080fe2000001080a */
[----:B------:R-:W-:-:S05]  /*d720*/  FFMA.FTZ R175, R50, R37, -R9 ;  /* 0x0000002532af7223 */ /* 0x000fca0000010809 */
[----:B------:R-:W3:Y:S01]  /*d730*/  MUFU.EX2 R12, R12 ;  /* 0x0000000c000c7308 */ /* 0x000ee20000000800 */
[----:B------:R-:W-:-:S07]  /*d740*/  FFMA.FTZ R222, R52, R37, -R9 ;  /* 0x0000002534de7223 */ /* 0x000fce0000010809 */
[----:B------:R-:W-:Y:S08]  /*d750*/  MUFU.EX2 R224, R224 ;  /* 0x000000e000e07308 */ /* 0x000ff00000000800 */
[----:B------:R-:W0:Y:S01]  /*d760*/  MUFU.EX2 R31, R8 ;  /* 0x00000008001f7308 */ /* 0x000e220000000800 */
[----:B------:R-:W-:-:S07]  /*d770*/  FFMA.FTZ R220, R77, R37, -R10 ;  /* 0x000000254ddc7223 */ /* 0x000fce000001080a */
[----:B------:R-:W1:Y:S01]  /*d780*/  MUFU.EX2 R172, R172 ;  /* 0x000000ac00ac7308 */ /* 0x000e620000000800 */
[----:B------:R-:W-:-:S07]  /*d790*/  FFMA.FTZ R215, R54, R37, -R9 ;  /* 0x0000002536d77223 */ /* 0x000fce0000010809 */
[----:B------:R-:W2:Y:S01]  /*d7a0*/  MUFU.EX2 R219, R219 ;  /* 0x000000db00db7308 */ /* 0x000ea20000000800 */
[----:B------:R-:W-:-:S07]  /*d7b0*/  FFMA.FTZ R217, R75, R37, -R10 ;  /* 0x000000254bd97223 */ /* 0x000fce000001080a */
[----:B------:R-:W4:Y:S01]  /*d7c0*/  MUFU.EX2 R174, R174 ;  /* 0x000000ae00ae7308 */ /* 0x000f220000000800 */
[----:B------:R-:W-:-:S07]  /*d7d0*/  FFMA.FTZ R218, R44, R37, -R9 ;  /* 0x000000252cda7223 */ /* 0x000fce0000010809 */
[----:B------:R-:W5:Y:S01]  /*d7e0*/  MUFU.EX2 R175, R175 ;  /* 0x000000af00af7308 */ /* 0x000f620000000800 */
[----:B---3--:R-:W-:Y:S01]  /*d7f0*/  FFMA.FTZ R11, R12, R4, R7 ;  /* 0x000000040c0b7223 */ /* 0x008fe20000010007 */
[----:B------:R-:W-:Y:S01]  /*d800*/  FFMA.FTZ R211, R73, R37, -R10 ;  /* 0x0000002549d37223 */ /* 0x000fe2000001080a */
[----:B0-----:R-:W-:-:S05]  /*d810*/  FFMA.FTZ R4, R5, R31, R224 ;  /* 0x0000001f05047223 */ /* 0x001fca00000100e0 */
[----:B------:R-:W0:Y:S01]  /*d820*/  MUFU.EX2 R222, R222 ;  /* 0x000000de00de7308 */ /* 0x000e220000000800 */
[----:B------:R-:W-:Y:S01]  /*d830*/  FFMA.FTZ R208, R42, R37, -R9 ;  /* 0x000000252ad07223 */ /* 0x000fe20000010809 */
[----:B-1----:R-:W-:-:S06]  /*d840*/  FADD.FTZ R11, R172, R11 ;  /* 0x0000000bac0b7221 */ /* 0x002fcc0000010000 */
[----:B------:R-:W1:Y:S01]  /*d850*/  MUFU.EX2 R220, R220 ;  /* 0x000000dc00dc7308 */ /* 0x000e620000000800 */
[----:B------:R-:W-:Y:S01]  /*d860*/  FFMA.FTZ R216, R71, R37, -R10 ;  /* 0x0000002547d87223 */ /* 0x000fe2000001080a */
[----:B--2---:R-:W-:-:S06]  /*d870*/  FADD.FTZ R4, R219, R4 ;  /* 0x00000004db047221 */ /* 0x004fcc0000010000 */
[----:B------:R-:W2:Y:S01]  /*d880*/  MUFU.EX2 R215, R215 ;  /* 0x000000d700d77308 */ /* 0x000ea20000000800 */
[----:B------:R-:W-:Y:S01]  /*d890*/  FFMA.FTZ R209, R40, R37, -R9 ;  /* 0x0000002528d17223 */ /* 0x000fe20000010809 */
[----:B----4-:R-:W-:-:S06]  /*d8a0*/  FADD.FTZ R8, R174, R11 ;  /* 0x0000000bae087221 */ /* 0x010fcc0000010000 */
[----:B------:R-:W3:Y:S01]  /*d8b0*/  MUFU.EX2 R217, R217 ;  /* 0x000000d900d97308 */ /* 0x000ee20000000800 */
[----:B------:R-:W-:Y:S01]  /*d8c0*/  FFMA.FTZ R206, R69, R37, -R10 ;  /* 0x0000002545ce7223 */ /* 0x000fe2000001080a */
[----:B-----5:R-:W-:-:S06]  /*d8d0*/  FADD.FTZ R5, R175, R4 ;  /* 0x00000004af057221 */ /* 0x020fcc0000010000 */
[----:B------:R-:W4:Y:S01]  /*d8e0*/  MUFU.EX2 R218, R218 ;  /* 0x000000da00da7308 */ /* 0x000f220000000800 */
[----:B------:R-:W-:Y:S01]  /*d8f0*/  FFMA.FTZ R204, R38, R37, -R9 ;  /* 0x0000002526cc7223 */ /* 0x000fe20000010809 */
[----:B------:R-:W-:-:S06]  /*d900*/  FADD.FTZ R11, R173, R8 ;  /* 0x00000008ad0b7221 */ /* 0x000fcc0000010000 */
[----:B------:R-:W5:Y:S01]  /*d910*/  MUFU.EX2 R211, R211 ;  /* 0x000000d300d37308 */ /* 0x000f620000000800 */
[----:B------:R-:W-:Y:S01]  /*d920*/  FFMA.FTZ R207, R67, R37, -R10 ;  /* 0x0000002543cf7223 */ /* 0x000fe2000001080a */
[----:B0-----:R-:W-:-:S06]  /*d930*/  FADD.FTZ R4, R222, R5 ;  /* 0x00000005de047221 */ /* 0x001fcc0000010000 */
[----:B------:R-:W0:Y:S01]  /*d940*/  MUFU.EX2 R208, R208 ;  /* 0x000000d000d07308 */ /* 0x000e220000000800 */
[----:B------:R-:W-:Y:S01]  /*d950*/  FFMA.FTZ R205, R36, R37, -R9 ;  /* 0x0000002524cd7223 */ /* 0x000fe20000010809 */
[----:B-1----:R-:W-:-:S06]  /*d960*/  FADD.FTZ R8, R220, R11 ;  /* 0x0000000bdc087221 */ /* 0x002fcc0000010000 */
[----:B------:R-:W1:Y:S01]  /*d970*/  MUFU.EX2 R216, R216 ;  /* 0x000000d800d87308 */ /* 0x000e620000000800 */
[----:B------:R-:W-:Y:S01]  /*d980*/  FFMA.FTZ R203, R65, R37, -R10 ;  /* 0x0000002541cb7223 */ /* 0x000fe2000001080a */
[----:B--2---:R-:W-:-:S06]  /*d990*/  FADD.FTZ R5, R215, R4 ;  /* 0x00000004d7057221 */ /* 0x004fcc0000010000 */
[----:B------:R-:W2:Y:S01]  /*d9a0*/  MUFU.EX2 R209, R209 ;  /* 0x000000d100d17308 */ /* 0x000ea20000000800 */
[----:B---3--:R-:W-:Y:S01]  /*d9b0*/  FADD.FTZ R8, R217, R8 ;  /* 0x00000008d9087221 */ /* 0x008fe20000010000 */
[----:B------:R-:W-:-:S06]  /*d9c0*/  FFMA.FTZ R202, R63, R37, -R10 ;  /* 0x000000253fca7223 */ /* 0x000fcc000001080a */
[----:B------:R-:W3:Y:S01]  /*d9d0*/  MUFU.EX2 R206, R206 ;  /* 0x000000ce00ce7308 */ /* 0x000ee20000000800 */
[----:B----4-:R-:W-:Y:S01]  /*d9e0*/  FADD.FTZ R5, R218, R5 ;  /* 0x00000005da057221 */ /* 0x010fe20000010000 */
[----:B------:R-:W-:-:S06]  /*d9f0*/  FFMA.FTZ R201, R27, R37, -R9 ;  /* 0x000000251bc97223 */ /* 0x000fcc0000010809 */
[----:B------:R-:W4:Y:S01]  /*da00*/  MUFU.EX2 R204, R204 ;  /* 0x000000cc00cc7308 */ /* 0x000f220000000800 */
[----:B-----5:R-:W-:Y:S01]  /*da10*/  FADD.FTZ R11, R211, R8 ;  /* 0x00000008d30b7221 */ /* 0x020fe20000010000 */
[----:B------:R-:W-:-:S06]  /*da20*/  FFMA.FTZ R197, R61, R37, -R10 ;  /* 0x000000253dc57223 */ /* 0x000fcc000001080a */
[----:B------:R-:W5:Y:S01]  /*da30*/  MUFU.EX2 R207, R207 ;  /* 0x000000cf00cf7308 */ /* 0x000f620000000800 */
[----:B0-----:R-:W-:Y:S01]  /*da40*/  FADD.FTZ R4, R208, R5 ;  /* 0x00000005d0047221 */ /* 0x001fe20000010000 */
[----:B------:R-:W-:-:S06]  /*da50*/  FFMA.FTZ R194, R30, R37, -R9 ;  /* 0x000000251ec27223 */ /* 0x000fcc0000010809 */
[----:B------:R-:W0:Y:S01]  /*da60*/  MUFU.EX2 R205, R205 ;  /* 0x000000cd00cd7308 */ /* 0x000e220000000800 */
[----:B-1----:R-:W-:Y:S01]  /*da70*/  FADD.FTZ R11, R216, R11 ;  /* 0x0000000bd80b7221 */ /* 0x002fe20000010000 */
[----:B------:R-:W-:-:S06]  /*da80*/  FFMA.FTZ R196, R59, R37, -R10 ;  /* 0x000000253bc47223 */ /* 0x000fcc000001080a */
[----:B------:R-:W1:Y:S01]  /*da90*/  MUFU.EX2 R203, R203 ;  /* 0x000000cb00cb7308 */ /* 0x000e620000000800 */
[----:B--2---:R-:W-:Y:S01]  /*daa0*/  FADD.FTZ R5, R209, R4 ;  /* 0x00000004d1057221 */ /* 0x004fe20000010000 */
[----:B------:R-:W-:-:S06]  /*dab0*/  FFMA.FTZ R195, R29, R37, -R9 ;  /* 0x000000251dc37223 */ /* 0x000fcc0000010809 */
        /* <DEDUP_REMOVED lines=44> */
[----:B0-----:R-:W-:-:S06]  /*dd80*/  FADD.FTZ R5, R199, R8 ;  /* 0x00000008c7057221 */ /* 0x001fcc0000010000 */
[----:B------:R-:W0:Y:S01]  /*dd90*/  MUFU.EX2 R178, R178 ;  /* 0x000000b200b27308 */ /* 0x000e220000000800 */
[-C--:B------:R-:W-:Y:S01]  /*dda0*/  FFMA.FTZ R18, R43, R37.reuse, -R10 ;  /* 0x000000252b127223 */ /* 0x080fe2000001080a */
[----:B------:R-:W-:-:S06]  /*ddb0*/  FFMA.FTZ R159, R33, R37, -R9 ;  /* 0x00000025219f7223 */ /* 0x000fcc0000010809 */
[----:B------:R-:W5:Y:S01]  /*ddc0*/  MUFU.EX2 R186, R186 ;  /* 0x000000ba00ba7308 */ /* 0x000f620000000800 */
[----:B-1----:R-:W-:Y:S01]  /*ddd0*/  FADD.FTZ R11, R185, R4 ;  /* 0x00000004b90b7221 */ /* 0x002fe20000010000 */
[----:B--2---:R-:W-:-:S06]  /*dde0*/  FADD.FTZ R4, R188, R5 ;  /* 0x00000005bc047221 */ /* 0x004fcc0000010000 */
[----:B------:R-:W1:Y:S01]  /*ddf0*/  MUFU.EX2 R181, R181 ;  /* 0x000000b500b57308 */ /* 0x000e620000000800 */
[-C--:B------:R-:W-:Y:S01]  /*de00*/  FFMA.FTZ R14, R41, R37.reuse, -R10 ;  /* 0x00000025290e7223 */ /* 0x080fe2000001080a */
[----:B------:R-:W-:-:S06]  /*de10*/  FFMA.FTZ R20, R34, R37, -R9 ;  /* 0x0000002522147223 */ /* 0x000fcc0000010809 */
[----:B------:R-:W2:Y:S01]  /*de20*/  MUFU.EX2 R187, R187 ;  /* 0x000000bb00bb7308 */ /* 0x000ea20000000800 */
[----:B---3--:R-:W-:Y:S01]  /*de30*/  FADD.FTZ R11, R184, R11 ;  /* 0x0000000bb80b7221 */ /* 0x008fe20000010000 */
[----:B----4-:R-:W-:-:S06]  /*de40*/  FADD.FTZ R5, R189, R4 ;  /* 0x00000004bd057221 */ /* 0x010fcc0000010000 */
[----:B------:R-:W3:Y:S01]  /*de50*/  MUFU.EX2 R15, R15 ;  /* 0x0000000f000f7308 */ /* 0x000ee20000000800 */
[-C--:B------:R-:W-:Y:S01]  /*de60*/  FFMA.FTZ R19, R39, R37.reuse, -R10 ;  /* 0x0000002527137223 */ /* 0x080fe2000001080a */
[----:B------:R-:W-:-:S06]  /*de70*/  FFMA.FTZ R21, R35, R37, -R9 ;  /* 0x0000002523157223 */ /* 0x000fcc0000010809 */
[----:B------:R-:W4:Y:S01]  /*de80*/  MUFU.EX2 R158, R158 ;  /* 0x0000009e009e7308 */ /* 0x000f220000000800 */
[----:B0-----:R-:W-:Y:S01]  /*de90*/  FADD.FTZ R4, R178, R11 ;  /* 0x0000000bb2047221 */ /* 0x001fe20000010000 */
[----:B-----5:R-:W-:-:S06]  /*dea0*/  FADD.FTZ R8, R186, R5 ;  /* 0x00000005ba087221 */ /* 0x020fcc0000010000 */
[----:B------:R-:W0:Y:S08]  /*deb0*/  MUFU.EX2 R18, R18 ;  /* 0x0000001200127308 */ /* 0x000e300000000800 */
[----:B------:R-:W5:Y:S01]  /*dec0*/  MUFU.EX2 R159, R159 ;  /* 0x0000009f009f7308 */ /* 0x000f620000000800 */
[----:B-1----:R-:W-:Y:S01]  /*ded0*/  FADD.FTZ R4, R181, R4 ;  /* 0x00000004b5047221 */ /* 0x002fe20000010000 */
[----:B--2---:R-:W-:-:S06]  /*dee0*/  FADD.FTZ R5, R187, R8 ;  /* 0x00000008bb057221 */ /* 0x004fcc0000010000 */
[----:B------:R-:W1:Y:S08]  /*def0*/  MUFU.EX2 R14, R14 ;  /* 0x0000000e000e7308 */ /* 0x000e700000000800 */
[----:B------:R-:W2:Y:S01]  /*df00*/  MUFU.EX2 R20, R20 ;  /* 0x0000001400147308 */ /* 0x000ea20000000800 */
[----:B---3--:R-:W-:Y:S01]  /*df10*/  FADD.FTZ R9, R15, R4 ;  /* 0x000000040f097221 */ /* 0x008fe20000010000 */
[----:B----4-:R-:W-:-:S06]  /*df20*/  FADD.FTZ R4, R158, R5 ;  /* 0x000000059e047221 */ /* 0x010fcc0000010000 */
[----:B------:R-:W3:Y:S08]  /*df30*/  MUFU.EX2 R19, R19 ;  /* 0x0000001300137308 */ /* 0x000ef00000000800 */
[----:B------:R-:W4:Y:S01]  /*df40*/  MUFU.EX2 R21, R21 ;  /* 0x0000001500157308 */ /* 0x000f220000000800 */
[----:B0-----:R-:W-:Y:S01]  /*df50*/  FADD.FTZ R9, R18, R9 ;  /* 0x0000000912097221 */ /* 0x001fe20000010000 */
[----:B-----5:R-:W-:-:S03]  /*df60*/  FADD.FTZ R5, R159, R4 ;  /* 0x000000049f057221 */ /* 0x020fc60000010000 */
[----:B-1----:R-:W-:Y:S01]  /*df70*/  FADD.FTZ R8, R14, R9 ;  /* 0x000000090e087221 */ /* 0x002fe20000010000 */
[----:B--2---:R-:W-:-:S03]  /*df80*/  FADD.FTZ R4, R20, R5 ;  /* 0x0000000514047221 */ /* 0x004fc60000010000 */
[----:B---3--:R-:W-:Y:S01]  /*df90*/  FADD.FTZ R8, R19, R8 ;  /* 0x0000000813087221 */ /* 0x008fe20000010000 */
[----:B------:R-:W-:Y:S01]  /*dfa0*/  STL [R1+0x234], R6 ;  /* 0x0002340601007387 */ /* 0x000fe20000100800 */
[----:B----4-:R-:W-:-:S05]  /*dfb0*/  FADD.FTZ R9, R21, R4 ;  /* 0x0000000415097221 */ /* 0x010fca0000010000 */
[----:B------:R-:W-:Y:S04]  /*dfc0*/  STL.64 [R1+0x240], R8 ;  /* 0x0002400801007387 */ /* 0x000fe80000100a00 */
[----:B------:R-:W2:Y:S01]  /*dfd0*/  LD.E R10, desc[UR56][R16.64+0x260] ;  /* 0x00026038100a7980 */ /* 0x000ea2000c101900 */
[----:B------:R-:W-:-:S04]  /*dfe0*/  UIADD3 UR4, UP0, UR49, 0x260, URZ ;  /* 0x0000026031047890 */ /* 0x000fc8000ff1e03f */
[----:B------:R-:W-:Y:S02]  /*dff0*/  ULOP3.LUT UR5, UR4, 0x4, URZ, 0xfc, !UPT ;  /* 0x0000000404057892 */ /* 0x000fe4000f8efc3f */
[----:B------:R-:W-:-:S04]  /*e000*/  UIADD3.X UR6, URZ, UR48, URZ, UP0, !UPT ;  /* 0x000000303f067290 */ /* 0x000fc800087fe43f */
[----:B------:R-:W-:Y:S02]  /*e010*/  IMAD.U32 R4, RZ, RZ, UR5 ;  /* 0x00000005ff047e24 */ /* 0x000fe4000f8e00ff */
[----:B------:R-:W-:Y:S02]  /*e020*/  IMAD.U32 R5, RZ, RZ, UR6 ;  /* 0x00000006ff057e24 */ /* 0x000fe4000f8e00ff */
[----:B--2---:R-:W-:-:S05]  /*e030*/  FMUL.FTZ R11, R12, R10 ;  /* 0x0000000a0c0b7220 */ /* 0x004fca0000410000 */
[----:B------:R0:W-:Y:S04]  /*e040*/  ST.E desc[UR56][R16.64+0x260], R11 ;  /* 0x0002600b10007985 */ /* 0x0001e8000c101938 */
[----:B------:R-:W2:Y:S02]  /*e050*/  LD.E R10, desc[UR56][R4.64] ;  /* 0x00000038040a7980 */ /* 0x000ea4000c101900 */
[----:B--2---:R-:W-:-:S05]  /*e060*/  FMUL.FTZ R13, R12, R10 ;  /* 0x0000000a0c0d7220 */ /* 0x004fca0000410000 */
[----:B------:R1:W-:Y:S04]  /*e070*/  ST.E desc[UR56][R4.64], R13 ;  /* 0x0000000d04007985 */ /* 0x0003e8000c101938 */
        /* <DEDUP_REMOVED lines=62> */
[----:B------:R-:W-:-:S06]  /*e460*/  ULOP3.LUT UR5, UR4, 0x8, URZ, 0xfc, !UPT ;  /* 0x0000000804057892 */ /* 0x000fcc000f8efc3f */
[----:B------:R-:W-:Y:S02]  /*e470*/  IMAD.U32 R10, RZ, RZ, UR5 ;  /* 0x00000005ff0a7e24 */ /* 0x000fe4000f8e00ff */
[C---:B--2---:R-:W-:Y:S01]  /*e480*/  FMUL.FTZ R11, R12.reuse, R11 ;  /* 0x0000000b0c0b7220 */ /* 0x044fe20000410000 */
[----:B---3--:R-:W-:-:S04]  /*e490*/  FMUL.FTZ R143, R12, R143 ;  /* 0x0000008f0c8f7220 */ /* 0x008fc80000410000 */
[----:B------:R0:W-:Y:S01]  /*e4a0*/  ST.E desc[UR56][R16.64+0x2a0], R11 ;  /* 0x0002a00b10007985 */ /* 0x0001e2000c101938 */
[C---:B----4-:R-:W-:Y:S01]  /*e4b0*/  FMUL.FTZ R9, R12.reuse, R9 ;  /* 0x000000090c097220 */ /* 0x050fe20000410000 */
[C---:B-----5:R-:W-:Y:S01]  /*e4c0*/  FMUL.FTZ R25, R12.reuse, R25 ;  /* 0x000000190c197220 */ /* 0x060fe20000410000 */
[C---:B------:R-:W-:Y:S01]  /*e4d0*/  FMUL.FTZ R27, R12.reuse, R27 ;  /* 0x0000001b0c1b7220 */ /* 0x040fe20000410000 */
[----:B0-----:R-:W-:Y:S02]  /*e4e0*/  IMAD.U32 R11, RZ, RZ, UR6 ;  /* 0x00000006ff0b7e24 */ /* 0x001fe4000f8e00ff */
        /* <DEDUP_REMOVED lines=118> */
[----:B------:R-:W1:Y:S01]  /*ec50*/  LD.E R6, desc[UR56][R10.64] ;  /* 0x000000380a067980 */ /* 0x000e62000c101900 */
[----:B------:R-:W-:Y:S01]  /*ec60*/  ULOP3.LUT UR4, UR4, 0xc, URZ, 0xfc, !UPT ;  /* 0x0000000c04047892 */ /* 0x000fe2000f8efc3f */
[----:B0-----:R-:W-:-:S05]  /*ec70*/  IMAD.U32 R9, RZ, RZ, UR6 ;  /* 0x00000006ff097e24 */ /* 0x001fca000f8e00ff */
[----:B------:R-:W-:Y:S02]  /*ec80*/  IMAD.U32 R8, RZ, RZ, UR4 ;  /* 0x00000004ff087e24 */ /* 0x000fe4000f8e00ff */
[----:B-1----:R-:W-:-:S05]  /*ec90*/  FMUL.FTZ R13, R31, R6 ;  /* 0x000000061f0d7220 */ /* 0x002fca0000410000 */
[----:B------:R0:W-:Y:S04]  /*eca0*/  ST.E desc[UR56][R10.64], R13 ;  /* 0x0000000d0a007985 */ /* 0x0001e8000c101938 */
[----:B------:R-:W2:Y:S02]  /*ecb0*/  LD.E R6, desc[UR56][R8.64] ;  /* 0x0000003808067980 */ /* 0x000ea4000c101900 */
[----:B--2---:R-:W-:-:S05]  /*ecc0*/  FMUL.FTZ R25, R31, R6 ;  /* 0x000000061f197220 */ /* 0x004fca0000410000 */
[----:B------:R1:W-:Y:S04]  /*ecd0*/  ST.E desc[UR56][R8.64], R25 ;  /* 0x0000001908007985 */ /* 0x0003e8000c101938 */
[----:B------:R-:W2:Y:S04]  /*ece0*/  LD.E R142, desc[UR56][R16.64+0x45c] ;  /* 0x00045c38108e7980 */ /* 0x000ea8000c101900 */
[----:B------:R-:W0:Y:S04]  /*ecf0*/  LD.E R6, desc[UR56][R16.64+0x278] ;  /* 0x0002783810067980 */ /* 0x000e28000c101900 */
[----:B------:R-:W1:Y:S04]  /*ed00*/  LD.E R12, desc[UR56][R16.64+0x27c] ;  /* 0x00027c38100c7980 */ /* 0x000e68000c101900 */
        /* <DEDUP_REMOVED lines=59> */
[C---:B--2---:R-:W-:Y:S01]  /*f0c0*/  FMUL.FTZ R37, R31.reuse, R142 ;  /* 0x0000008e1f257220 */ /* 0x044fe20000410000 */
[----:B0-----:R-:W-:-:S04]  /*f0d0*/  FMUL.FTZ R13, R31, R6 ;  /* 0x000000061f0d7220 */ /* 0x001fc80000410000 */
[----:B------:R0:W-:Y:S01]  /*f0e0*/  ST.E desc[UR56][R16.64+0x45c], R37 ;  /* 0x00045c2510007985 */ /* 0x0001e2000c101938 */
[C---:B-1----:R-:W-:Y:S01]  /*f0f0*/  FMUL.FTZ R25, R31.reuse, R12 ;  /* 0x0000000c1f197220 */ /* 0x042fe20000410000 */
[C---:B---3--:R-:W-:Y:S01]  /*f100*/  FMUL.FTZ R27, R31.reuse, R24 ;  /* 0x000000181f1b7220 */ /* 0x048fe20000410000 */
[C---:B----4-:R-:W-:Y:S01]  /*f110*/  FMUL.FTZ R29, R31.reuse, R26 ;  /* 0x0000001a1f1d7220 */ /* 0x050fe20000410000 */
[C---:B-----5:R-:W-:Y:S01]  /*f120*/  FMUL.FTZ R33, R31.reuse, R28 ;  /* 0x0000001c1f217220 */ /* 0x060fe20000410000 */
[C---:B------:R-:W-:Y:S01]  /*f130*/  FMUL.FTZ R35, R31.reuse, R30 ;  /* 0x0000001e1f237220 */ /* 0x040fe20000410000 */
[C---:B0-----:R-:W-:Y:S01]  /*f140*/  FMUL.FTZ R37, R31.reuse, R34 ;  /* 0x000000221f257220 */ /* 0x041fe20000410000 */
[C---:B------:R-:W-:Y:S01]  /*f150*/  FMUL.FTZ R39, R31.reuse, R36 ;  /* 0x000000241f277220 */ /* 0x040fe20000410000 */
[C---:B------:R-:W-:Y:S01]  /*f160*/  FMUL.FTZ R41, R31.reuse, R38 ;  /* 0x000000261f297220 */ /* 0x040fe20000410000 */
[C---:B------:R-:W-:Y:S01]  /*f170*/  FMUL.FTZ R43, R31.reuse, R40 ;  /* 0x000000281f2b7220 */ /* 0x040fe20000410000 */
        /* <DEDUP_REMOVED lines=100> */
[----:B------:R-:W-:Y:S01]  /*f7c0*/  FMUL.FTZ R31, R31, R140 ;  /* 0x0000008c1f1f7220 */ /* 0x000fe20000410000 */
[----:B------:R-:W-:Y:S04]  /*f7d0*/  ST.E desc[UR56][R16.64+0x3e8], R13 ;  /* 0x0003e80d10007985 */ /* 0x000fe8000c101938 */
        /* <DEDUP_REMOVED lines=9> */
[----:B------:R4:W-:Y:S01]  /*f870*/  ST.E desc[UR56][R16.64+0x458], R31 ;  /* 0x0004581f10007985 */ /* 0x0009e2000c101938 */
[----:B------:R1:W-:Y:S06]  /*f880*/  BAR.SYNC.DEFER_BLOCKING R176, 0x100 ;  /* 0x000400b00000751d */ /* 0x0003ec0000010000 */
[----:B0-----:R-:W5:Y:S04]  /*f890*/  LD.E R25, desc[UR56][R16.64+0x260] ;  /* 0x0002603810197980 */ /* 0x001f68000c101900 */
[----:B------:R-:W4:Y:S04]  /*f8a0*/  LD.E R221, desc[UR56][R16.64+0x218] ;  /* 0x0002183810dd7980 */ /* 0x000f28000c101900 */
[----:B------:R-:W4:Y:S04]  /*f8b0*/  LD.E.64 R12, desc[UR56][R16.64+0xa8] ;  /* 0x0000a838100c7980 */ /* 0x000f28000c101b00 */
[----:B-----5:R0:W-:Y:S04]  /*f8c0*/  ST.E desc[UR56][R16.64+0x260], R25 ;  /* 0x0002601910007985 */ /* 0x0201e8000c101938 */
[----:B-1----:R-:W5:Y:S04]  /*f8d0*/  LD.E R27, desc[UR56][R4.64] ;  /* 0x00000038041b7980 */ /* 0x002f68000c101900 */
[----:B-----5:R1:W-:Y:S04]  /*f8e0*/  ST.E desc[UR56][R4.64], R27 ;  /* 0x0000001b04007985 */ /* 0x0203e8000c101938 */
[----:B--2---:R-:W2:Y:S04]  /*f8f0*/  LD.E R29, desc[UR56][R10.64] ;  /* 0x000000380a1d7980 */ /* 0x004ea8000c101900 */
[----:B--2---:R2:W-:Y:S04]  /*f900*/  ST.E desc[UR56][R10.64], R29 ;  /* 0x0000001d0a007985 */ /* 0x0045e8000c101938 */
[----:B---3--:R-:W3:Y:S04]  /*f910*/  LD.E R33, desc[UR56][R8.64] ;  /* 0x0000003808217980 */ /* 0x008ee8000c101900 */
[----:B---3--:R3:W-:Y:S04]  /*f920*/  ST.E desc[UR56][R8.64], R33 ;  /* 0x0000002108007985 */ /* 0x0087e8000c101938 */
[----:B----4-:R-:W4:Y:S04]  /*f930*/  LD.E R31, desc[UR56][R16.64+0x270] ;  /* 0x00027038101f7980 */ /* 0x010f28000c101900 */
[----:B------:R-:W5:Y:S04]  /*f940*/  LD.E R35, desc[UR56][R16.64+0x274] ;  /* 0x0002743810237980 */ /* 0x000f68000c101900 */
[----:B0-----:R-:W5:Y:S04]  /*f950*/  LD.E R25, desc[UR56][R16.64+0x278] ;  /* 0x0002783810197980 */ /* 0x001f68000c101900 */
[----:B------:R-:W5:Y:S04]  /*f960*/  LD.E R37, desc[UR56][R16.64+0x27c] ;  /* 0x00027c3810257980 */ /* 0x000f68000c101900 */
[----:B------:R-:W5:Y:S04]  /*f970*/  LD.E R39, desc[UR56][R16.64+0x280] ;  /* 0x0002803810277980 */ /* 0x000f68000c101900 */
[----:B------:R-:W5:Y:S04]  /*f980*/  LD.E R41, desc[UR56][R16.64+0x284] ;  /* 0x0002843810297980 */ /* 0x000f68000c101900 */
[----:B-1----:R-:W5:Y:S04]  /*f990*/  LD.E R27, desc[UR56][R16.64+0x288] ;  /* 0x00028838101b7980 */ /* 0x002f68000c101900 */
[----:B------:R-:W5:Y:S04]  /*f9a0*/  LD.E R43, desc[UR56][R16.64+0x28c] ;  /* 0x00028c38102b7980 */ /* 0x000f68000c101900 */
[----:B--2---:R-:W2:Y:S04]  /*f9b0*/  LD.E R29, desc[UR56][R16.64+0x290] ;  /* 0x00029038101d7980 */ /* 0x004ea8000c101900 */
[----:B------:R-:W2:Y:S04]  /*f9c0*/  LD.E R45, desc[UR56][R16.64+0x294] ;  /* 0x00029438102d7980 */ /* 0x000ea8000c101900 */
[----:B---3--:R-:W3:Y:S04]  /*f9d0*/  LD.E R33, desc[UR56][R16.64+0x298] ;  /* 0x0002983810217980 */ /* 0x008ee8000c101900 */
        /* <DEDUP_REMOVED lines=123> */
[----:B---3--:R-:W-:Y:S04]  /*10190*/  ST.E desc[UR56][R16.64+0x298], R33 ;  /* 0x0002982110007985 */ /* 0x008fe8000c101938 */
        /* <DEDUP_REMOVED lines=113> */
[----:B0-----:R-:W5:Y:S04]  /*108b0*/  LDL R6, [R1+0x88] ;  /* 0x0000880001067983 */ /* 0x001f680000100800 */
[----:B-1----:R-:W5:Y:S04]  /*108c0*/  LD.E R24, desc[UR56][R16.64+0x260] ;  /* 0x0002603810187980 */ /* 0x002f68000c101900 */
        /* <DEDUP_REMOVED lines=137> */
[----:B------:R-:W-:Y:S01]  /*11160*/  IMAD.MOV.U32 R7, RZ, RZ, R13 ;  /* 0x000000ffff077224 */ /* 0x000fe200078e000d */
[----:B--2---:R-:W-:-:S06]  /*11170*/  WARPGROUP.ARRIVE ;  /* 0x00000000000079c5 */ /* 0x004fcc0000000000 */
[----:B------:R-:W-:Y:S01]  /*11180*/  HGMMA.64x256x16.F32.BF16 R24, R172, gdesc[UR4].tnspB, R24, UP0, gsb0 ;  /* 0x43e00004ac187df0 */ /* 0x000fe2000b801818 */
[----:B------:R-:W-:Y:S02]  /*11190*/  R2UR UR6, R6 ;  /* 0x00000000060672ca */ /* 0x000fe400000e0000 */
[----:B------:R-:W-:Y:S01]  /*111a0*/  R2UR UR7, R7 ;  /* 0x00000000070772ca */ /* 0x000fe200000e0000 */
[----:B------:R-:W-:Y:S02]  /*111b0*/  VIADD R6, R12, 0x100 ;  /* 0x000001000c067836 */ /* 0x000fe40000000000 */
[----:B------:R-:W-:Y:S01]  /*111c0*/  IMAD.MOV.U32 R7, RZ, RZ, R13 ;  /* 0x000000ffff077224 */ /* 0x000fe200078e000d */
[----:B------:R-:W-:Y:S02]  /*111d0*/  WARPGROUP.DEPBAR.LE gsb0, 0x0 ;  /* 0x00008000000079c5 */ /* 0x000fe40000010000 */
[----:B------:R-:W-:Y:S01]  /*111e0*/  ST.E desc[UR56][R16.64+0x260], R24 ;  /* 0x0002601810007985 */ /* 0x000fe2000c101938 */
[----:B------:R-:W-:-:S02]  /*111f0*/  F2FP.BF16.F32.PACK_AB R172, R217, R220 ;  /* 0x000000dcd9ac723e */ /* 0x000fc400000010ff */
[----:B------:R-:W-:Y:S01]  /*11200*/  F2FP.BF16.F32.PACK_AB R174, R216, R211 ;  /* 0x000000d3d8ae723e */ /* 0x000fe200000010ff */
[----:B------:R-:W-:Y:S01]  /*11210*/  ST.E desc[UR56][R4.64], R25 ;  /* 0x0000001904007985 */ /* 0x000fe2000c101938 */
        /* <DEDUP_REMOVED lines=130> */
[----:B------:R-:W-:Y:S01]  /*11a40*/  R2UR UR6, R6 ;  /* 0x00000000060672ca */ /* 0x000fe200000e0000 */
[----:B------:R-:W-:Y:S01]  /*11a50*/  STL [R1+0x88], R2 ;  /* 0x0000880201007387 */ /* 0x000fe20000100800 */
        /* <DEDUP_REMOVED lines=281> */
[----:B------:R-:W-:Y:S01]  /*12bf0*/  VIADD R12, R12, 0x280 ;  /* 0x000002800c0c7836 */ /* 0x000fe20000000000 */
[----:B------:R-:W-:Y:S02]  /*12c00*/  WARPGROUP.DEPBAR.LE gsb0, 0x0 ;  /* 0x00008000000079c5 */ /* 0x000fe40000010000 */
[----:B------:R-:W-:Y:S01]  /*12c10*/  ST.E desc[UR56][R16.64+0x260], R24 ;  /* 0x0002601810007985 */ /* 0x000fe2000c101938 */
[----:B------:R-:W-:Y:S02]  /*12c20*/  F2FP.BF16.F32.PACK_AB R172, R184, R185 ;  /* 0x000000b9b8ac723e */ /* 0x000fe400000010ff */
[----:B------:R-:W-:Y:S01]  /*12c30*/  F2FP.BF16.F32.PACK_AB R174, R181, R178 ;  /* 0x000000b2b5ae723e */ /* 0x000fe200000010ff */
[----:B------:R-:W-:Y:S01]  /*12c40*/  ST.E desc[UR56][R4.64], R25 ;  /* 0x0000001904007985 */ /* 0x000fe2000c101938 */
        /* <DEDUP_REMOVED lines=398> */
[----:B------:R-:W-:Y:S04]  /*14530*/  STL [R1+0x88], R2 ;  /* 0x0000880201007387 */ /* 0x000fe80000100800 */
[----:B------:R-:W3:Y:S04]  /*14540*/  LD.E R7, desc[UR56][R16.64+0x260] ;  /* 0x0002603810077980 */ /* 0x000ee8000c101900 */
[----:B---3--:R3:W-:Y:S04]  /*14550*/  ST.E desc[UR56][R16.64+0x260], R7 ;  /* 0x0002600710007985 */ /* 0x0087e8000c101938 */
[----:B------:R-:W4:Y:S04]  /*14560*/  LD.E R13, desc[UR56][R4.64] ;  /* 0x00000038040d7980 */ /* 0x000f28000c101900 */
[----:B----4-:R4:W-:Y:S04]  /*14570*/  ST.E desc[UR56][R4.64], R13 ;  /* 0x0000000d04007985 */ /* 0x0109e8000c101938 */
[----:B------:R-:W5:Y:S04]  /*14580*/  LD.E R15, desc[UR56][R10.64] ;  /* 0x000000380a0f7980 */ /* 0x000f68000c101900 */
[----:B-----5:R5:W-:Y:S04]  /*14590*/  ST.E desc[UR56][R10.64], R15 ;  /* 0x0000000f0a007985 */ /* 0x020be8000c101938 */
[----:B------:R-:W2:Y:S04]  /*145a0*/  LD.E R19, desc[UR56][R8.64] ;  /* 0x0000003808137980 */ /* 0x000ea8000c101900 */
[----:B--2---:R2:W-:Y:S04]  /*145b0*/  ST.E desc[UR56][R8.64], R19 ;  /* 0x0000001308007985 */ /* 0x0045e8000c101938 */
[----:B------:R-:W2:Y:S04]  /*145c0*/  LD.E R21, desc[UR56][R16.64+0x270] ;  /* 0x0002703810157980 */ /* 0x000ea8000c101900 */
[----:B0-----:R-:W2:Y:S04]  /*145d0*/  LD.E R25, desc[UR56][R16.64+0x274] ;  /* 0x0002743810197980 */ /* 0x001ea8000c101900 */
[----:B-1----:R-:W2:Y:S04]  /*145e0*/  LD.E R27, desc[UR56][R16.64+0x278] ;  /* 0x00027838101b7980 */ /* 0x002ea8000c101900 */
[----:B------:R-:W2:Y:S04]  /*145f0*/  LD.E R29, desc[UR56][R16.64+0x27c] ;  /* 0x00027c38101d7980 */ /* 0x000ea8000c101900 */
[----:B---3--:R-:W3:Y:S04]  /*14600*/  LD.E R7, desc[UR56][R16.64+0x280] ;  /* 0x0002803810077980 */ /* 0x008ee8000c101900 */
[----:B------:R-:W3:Y:S04]  /*14610*/  LD.E R31, desc[UR56][R16.64+0x284] ;  /* 0x00028438101f7980 */ /* 0x000ee8000c101900 */
[----:B----4-:R-:W4:Y:S04]  /*14620*/  LD.E R5, desc[UR56][R16.64+0x288] ;  /* 0x0002883810057980 */ /* 0x010f28000c101900 */
[----:B------:R-:W4:Y:S04]  /*14630*/  LD.E R13, desc[UR56][R16.64+0x28c] ;  /* 0x00028c38100d7980 */ /* 0x000f28000c101900 */
[----:B-----5:R-:W5:Y:S04]  /*14640*/  LD.E R11, desc[UR56][R16.64+0x290] ;  /* 0x00029038100b7980 */ /* 0x020f68000c101900 */
[----:B------:R-:W5:Y:S04]  /*14650*/  LD.E R15, desc[UR56][R16.64+0x294] ;  /* 0x00029438100f7980 */ /* 0x000f68000c101900 */
[----:B--2---:R-:W2:Y:S04]  /*14660*/  LD.E R9, desc[UR56][R16.64+0x298] ;  /* 0x0002983810097980 */ /* 0x004ea8000c101900 */
        /* <DEDUP_REMOVED lines=113> */
[----:B------:R0:W-:Y:S04]  /*14d80*/  ST.E desc[UR56][R16.64+0x270], R21 ;  /* 0x0002701510007985 */ /* 0x0001e8000c101938 */
[----:B------:R0:W-:Y:S04]  /*14d90*/  ST.E desc[UR56][R16.64+0x274], R25 ;  /* 0x0002741910007985 */ /* 0x0001e8000c101938 */
[----:B------:R0:W-:Y:S04]  /*14da0*/  ST.E desc[UR56][R16.64+0x278], R27 ;  /* 0x0002781b10007985 */ /* 0x0001e8000c101938 */
[----:B------:R0:W-:Y:S04]  /*14db0*/  ST.E desc[UR56][R16.64+0x27c], R29 ;  /* 0x00027c1d10007985 */ /* 0x0001e8000c101938 */
[----:B---3--:R0:W-:Y:S04]  /*14dc0*/  ST.E desc[UR56][R16.64+0x280], R7 ;  /* 0x0002800710007985 */ /* 0x0081e8000c101938 */
[----:B------:R0:W-:Y:S04]  /*14dd0*/  ST.E desc[UR56][R16.64+0x284], R31 ;  /* 0x0002841f10007985 */ /* 0x0001e8000c101938 */
[----:B----4-:R0:W-:Y:S04]  /*14de0*/  ST.E desc[UR56][R16.64+0x288], R5 ;  /* 0x0002880510007985 */ /* 0x0101e8000c101938 */
[----:B------:R0:W-:Y:S04]  /*14df0*/  ST.E desc[UR56][R16.64+0x28c], R13 ;  /* 0x00028c0d10007985 */ /* 0x0001e8000c101938 */
[----:B-----5:R0:W-:Y:S04]  /*14e00*/  ST.E desc[UR56][R16.64+0x290], R11 ;  /* 0x0002900b10007985 */ /* 0x0201e8000c101938 */
[----:B------:R0:W-:Y:S04]  /*14e10*/  ST.E desc[UR56][R16.64+0x294], R15 ;  /* 0x0002940f10007985 */ /* 0x0001e8000c101938 */
[----:B--2---:R0:W-:Y:S04]  /*14e20*/  ST.E desc[UR56][R16.64+0x298], R9 ;  /* 0x0002980910007985 */ /* 0x0041e8000c101938 */
        /* <DEDUP_REMOVED lines=121> */
.L_x_2915:
[----:B------:R-:W-:Y:S05]  /*155c0*/  BSYNC B0 ;  /* 0x0000000000007941 */ /* 0x000fea0003800000 */
.L_x_2914:
[C---:B------:R-:W-:Y:S01]  /*155d0*/  ISETP.GT.AND P0, PT, R0.reuse, R3, PT ;  /* 0x000000030000720c */ /* 0x040fe20003f04270 */
[----:B------:R-:W-:-:S12]  /*155e0*/  VIADD R0, R0, 0xffffffff ;  /* 0xffffffff00007836 */ /* 0x000fd80000000000 */
[----:B------:R-:W-:Y:S05]  /*155f0*/  @P0 BRA `(.L_x_2916) ;  /* 0xffffff4c00c80947 */ /* 0x000fea000383ffff */
[----:B01----:R-:W2:Y:S02]  /*15600*/  LDL R2, [R1+0x70] ;  /* 0x0000700001027983 */ /* 0x003ea40000100800 */
[----:B--2---:R-:W-:-:S07]  /*15610*/  IMAD.SHL.U32 R2, R2, 0x80, RZ ;  /* 0x0000008002027824 */ /* 0x004fce00078e00ff */
.L_x_2889:
[----:B------:R-:W0:Y:S01]  /*15620*/  LDC R6, c[0x0][0xadc] ;  /* 0x0002b700ff067b82 */ /* 0x000e220000000800 */
[----:B------:R-:W-:Y:S01]  /*15630*/  IADD3 R157, R157, 0x80, -R156 ;  /* 0x000000809d9d7810 */ /* 0x000fe20007ffe89c */
[----:B------:R-:W-:-:S04]  /*15640*/  ULDC UR4, c[0x0][0xad4] ;  /* 0x0002b50000047ab9 */ /* 0x000fc80000000800 */
[----:B------:R-:W-:-:S04]  /*15650*/  IMAD.IADD R157, R157, 0x1, R2 ;  /* 0x000000019d9d7824 */ /* 0x000fc800078e0202 */
        /* <DEDUP_REMOVED lines=13> */
.L_x_2919:
[----:B------:R-:W-:-:S13]  /*15730*/  ISETP.NE.AND P0, PT, R6, 0x1, PT ;  /* 0x000000010600780c */ /* 0x000fda0003f05270 */
[----:B------:R-:W0:Y:S02]  /*15740*/  @P0 LDC.64 R4, c[0x0][0xae0] ;  /* 0x0002b800ff040b82 */ /* 0x000e240000000a00 */
[----:B0-----:R-:W-:-:S05]  /*15750*/  @P0 IMAD.HI.U32 R4, R157, R4, RZ ;  /* 0x000000049d040227 */ /* 0x001fca00078e00ff */
[----:B------:R-:W-:-:S07]  /*15760*/  @P0 SHF.R.U32.HI R157, RZ, R5, R4 ;  /* 0x00000005ff9d0219 */ /* 0x000fce0000011604 */
.L_x_2920:
[----:B------:R-:W-:Y:S05]  /*15770*/  BSYNC B0 ;  /* 0x0000000000007941 */ /* 0x000fea0003800000 */
.L_x_2918:
[----:B------:R-:W-:-:S05]  /*15780*/  IMAD R157, R157, R6, RZ ;  /* 0x000000069d9d7224 */ /* 0x000fca00078e02ff */
[----:B------:R-:W-:-:S07]  /*15790*/  VIMNMX R2, R2, R157, !PT ;  /* 0x0000009d02027248 */ /* 0x000fce0007fe0100 */
.L_x_2917:
[----:B------:R-:W-:-:S04]  /*157a0*/  VIADD R2, R2, 0x5f ;  /* 0x0000005f02027836 */ /* 0x000fc80000000000 */
[----:B------:R-:W-:-:S05]  /*157b0*/  IMAD.HI R2, R2, 0x2aaaaaab, RZ ;  /* 0x2aaaaaab02027827 */ /* 0x000fca00078e02ff */
[----:B------:R-:W-:-:S04]  /*157c0*/  SHF.R.U32.HI R3, RZ, 0x1f, R2 ;  /* 0x0000001fff037819 */ /* 0x000fc80000011602 */
[----:B------:R-:W-:-:S04]  /*157d0*/  LEA.HI.SX32 R3, R2, R3, 0x1c ;  /* 0x0000000302037211 */ /* 0x000fc800078fe2ff */
[----:B------:R-:W-:-:S04]  /*157e0*/  VIMNMX R4, R164, R3, !PT ;  /* 0x00000003a4047248 */ /* 0x000fc80007fe0100 */
[----:B------:R-:W-:-:S13]  /*157f0*/  ISETP.GE.AND P0, PT, R0, R4, PT ;  /* 0x000000040000720c */ /* 0x000fda0003f06270 */
[----:B------:R-:W-:Y:S05]  /*15800*/  @!P0 BRA `(.L_x_2921) ;  /* 0x0000009c00908947 */ /* 0x000fea0003800000 */
[----:B------:R0:W5:Y:S01]  /*15810*/  LDL.64 R2, [R1+0x178] ;  /* 0x0001780001027983 */ /* 0x0001620000100a00 */
[----:B------:R-:W-:-:S07]  /*15820*/  IMAD.MOV.U32 R5, RZ, RZ, R0 ;  /* 0x000000ffff057224 */ /* 0x000fce00078e0000 */
.L_x_2938:
        /* <DEDUP_REMOVED lines=24> */
.L_x_2923:
[----:B------:R-:W-:Y:S05]  /*159b0*/  BSYNC B0 ;  /* 0x0000000000007941 */ /* 0x000fea0003800000 */
.L_x_2922:
        /* <DEDUP_REMOVED lines=13> */
.L_x_2925:
[----:B------:R-:W-:Y:S05]  /*15a90*/  BSYNC B0 ;  /* 0x0000000000007941 */ /* 0x000fea0003800000 */
.L_x_2924:
        /* <DEDUP_REMOVED lines=8> */
.L_x_2927:
[----:B------:R-:W-:Y:S05]  /*15b20*/  BSYNC B0 ;  /* 0x0000000000007941 */ /* 0x000fea0003800000 */
.L_x_2926:
        /* <DEDUP_REMOVED lines=59> */
.L_x_2930:
[----:B------:R-:W-:Y:S05]  /*15ee0*/  BSYNC B0 ;  /* 0x0000000000007941 */ /* 0x000fea0003800000 */
.L_x_2929:
        /* <DEDUP_REMOVED lines=10> */
.L_x_2932:
[----:B------:R-:W-:Y:S05]  /*15f90*/  BSYNC B0 ;  /* 0x0000000000007941 */ /* 0x000fea0003800000 */
.L_x_2931:
[----:B------:R-:W-:Y:S04]  /*15fa0*/  BSSY B0, `(.L_x_2933) ;  /* 0x0000006000007945 */ /* 0x000fe80003800000 */
[----:B--2---:R-:W-:Y:S05]  /*15fb0*/  @P1 BRA `(.L_x_2934) ;  /* 0x0000000000101947 */ /* 0x004fea0003800000 */
[----:B-----5:R-:W-:Y:S01]  /*15fc0*/  IMAD R6, R6, 0x8, R9 ;  /* 0x0000000806067824 */ /* 0x020fe200078e0209 */
[----:B-1----:R-:W-:-:S04]  /*15fd0*/  SHF.L.U32 R7, R8, 0x1f, RZ ;  /* 0x0000001f08077819 */ /* 0x002fc800000006ff */
[----:B------:R-:W1:Y:S02]  /*15fe0*/  SYNCS.PHASECHK.TRANS64.TRYWAIT P1, [R6+URZ], R7 ;  /* 0x00000007060075a7 */ /* 0x000e64000802017f */
[----:B-1----:R-:W-:Y:S05]  /*15ff0*/  @!P1 BRA `(.L_x_2935) ;  /* 0x000001f800209947 */ /* 0x002fea0003800000 */
.L_x_2934:
[----:B------:R-:W-:Y:S05]  /*16000*/  BSYNC B0 ;  /* 0x0000000000007941 */ /* 0x000fea0003800000 */
.L_x_2933:
[----:B------:R-:W2:Y:S04]  /*16010*/  LDL R9, [R1+0x90] ;  /* 0x0000900001097983 */ /* 0x000ea80000100800 */
[----:B------:R-:W3:Y:S04]  /*16020*/  LD.E R19, desc[UR56][R2.64] ;  /* 0x0000003802137980 */ /* 0x000ee8000c101900 */
[----:B------:R-:W3:Y:S04]  /*16030*/  LDL.64 R72, [R1+0x118] ;  /* 0x0001180001487983 */ /* 0x000ee80000100a00 */
[----:B-1---5:R-:W4:Y:S04]  /*16040*/  LDL.64 R6, [R1+0x110] ;  /* 0x0001100001067983 */ /* 0x022f280000100a00 */
        /* <DEDUP_REMOVED lines=179> */
[----:B-1----:R-:W-:Y:S01]  /*16b80*/  LOP3.LUT R74, R74, 0x7f, RZ, 0xc0, !PT ;  /* 0x0000007f4a4a7812 */ /* 0x002fe200078ec0ff */
[----:B------:R-:W-:Y:S03]  /*16b90*/  STL [R1+0x90], R0 ;  /* 0x0000900001007387 */ /* 0x000fe60000100800 */
[----:B------:R-:W-:Y:S01]  /*16ba0*/  ISETP.NE.AND P2, PT, R74, RZ, PT ;  /* 0x000000ff4a00720c */ /* 0x000fe20003f45270 */
        /* <DEDUP_REMOVED lines=22> */
[----:B------:R-:W4:Y:S04]  /*16d10*/  LD.E R21, desc[UR56][R16.64+0x250] ;  /* 0x0002503810157980 */ /* 0x000f28000c101900 */
[----:B--2---:R-:W2:Y:S04]  /*16d20*/  LD.E.64 R6, desc[UR56][R16.64+0x230] ;  /* 0x0002303810067980 */ /* 0x004ea8000c101b00 */
        /* <DEDUP_REMOVED lines=61> */
[----:B------:R-:W-:-:S04]  /*17100*/  FMUL.FTZ R18, R28, R12 ;  /* 0x0000000c1c127220 */ /* 0x000fc80000410000 */
[----:B------:R-:W2:Y:S01]  /*17110*/  MUFU.TANH R9, R9 ;  /* 0x0000000900097308 */ /* 0x000ea20000002400 */
[-C--:B------:R-:W-:Y:S01]  /*17120*/  FMUL.FTZ R28, R29, R12.reuse ;  /* 0x0000000c1d1c7220 */ /* 0x080fe20000410000 */
[----:B------:R-:W-:-:S06]  /*17130*/  FMUL.FTZ R32, R32, R12 ;  /* 0x0000000c20207220 */ /* 0x000fcc0000410000 */
[----:B------:R-:W3:Y:S01]  /*17140*/  MUFU.TANH R11, R11 ;  /* 0x0000000b000b7308 */ /* 0x000ee20000002400 */
[-C--:B------:R-:W-:Y:S01]  /*17150*/  FMUL.FTZ R76, R33, R12.reuse ;  /* 0x0000000c214c7220 */ /* 0x080fe20000410000 */
[-C--:B------:R-:W-:Y:S01]  /*17160*/  FMUL.FTZ R36, R36, R12.reuse ;  /* 0x0000000c24247220 */ /* 0x080fe20000410000 */
[-C--:B------:R-:W-:Y:S01]  /*17170*/  FMUL.FTZ R82, R37, R12.reuse ;  /* 0x0000000c25527220 */ /* 0x080fe20000410000 */
[-C--:B------:R-:W-:Y:S01]  /*17180*/  FMUL.FTZ R84, R40, R12.reuse ;  /* 0x0000000c28547220 */ /* 0x080fe20000410000 */
[-C--:B------:R-:W-:Y:S01]  /*17190*/  FMUL.FTZ R86, R41, R12.reuse ;  /* 0x0000000c29567220 */ /* 0x080fe20000410000 */
[-C--:B------:R-:W-:Y:S01]  /*171a0*/  FMUL.FTZ R88, R44, R12.reuse ;  /* 0x0000000c2c587220 */ /* 0x080fe20000410000 */
[----:B------:R-:W-:Y:S01]  /*171b0*/  FMUL.FTZ R90, R45, R12 ;  /* 0x0000000c2d5a7220 */ /* 0x000fe20000410000 */
[----:B------:R-:W0:Y:S01]  /*171c0*/  MUFU.TANH R18, R18 ;  /* 0x0000001200127308 */ /* 0x000e220000002400 */
        /* <DEDUP_REMOVED lines=8> */
[----:B---3--:R-:W-:Y:S01]  /*17250*/  FMNMX.FTZ R13, R11, R14, !PT ;  /* 0x0000000e0b0d7209 */ /* 0x008fe20007810000 */
[-C--:B------:R-:W-:Y:S01]  /*17260*/  FMUL.FTZ R102, R69, R12.reuse ;  /* 0x0000000c45667220 */ /* 0x080fe20000410000 */
[-C--:B------:R-:W-:Y:S01]  /*17270*/  FMUL.FTZ R10, R26, R12.reuse ;  /* 0x0000000c1a0a7220 */ /* 0x080fe20000410000 */
[-C--:B------:R-:W-:Y:S01]  /*17280*/  FMUL.FTZ R8, R27, R12.reuse ;  /* 0x0000000c1b087220 */ /* 0x080fe20000410000 */
[-C--:B------:R-:W-:Y:S01]  /*17290*/  FMUL.FTZ R142, R30, R12.reuse ;  /* 0x0000000c1e8e7220 */ /* 0x080fe20000410000 */
[-C--:B------:R-:W-:Y:S01]  /*172a0*/  FMUL.FTZ R146, R31, R12.reuse ;  /* 0x0000000c1f927220 */ /* 0x080fe20000410000 */
[-C--:B------:R-:W-:Y:S01]  /*172b0*/  FMUL.FTZ R220, R34, R12.reuse ;  /* 0x0000000c22dc7220 */ /* 0x080fe20000410000 */
[----:B------:R-:W3:Y:S01]  /*172c0*/  MUFU.TANH R32, R32 ;  /* 0x0000002000207308 */ /* 0x000ee20000002400 */
[----:B0-----:R-:W-:Y:S01]  /*172d0*/  FMNMX.FTZ R13, R18, R13, !PT ;  /* 0x0000000d120d7209 */ /* 0x001fe20007810000 */
[-C--:B------:R-:W-:Y:S01]  /*172e0*/  FMUL.FTZ R208, R35, R12.reuse ;  /* 0x0000000c23d07220 */ /* 0x080fe20000410000 */
[-C--:B------:R-:W-:Y:S01]  /*172f0*/  FMUL.FTZ R206, R38, R12.reuse ;  /* 0x0000000c26ce7220 */ /* 0x080fe20000410000 */
[-C--:B------:R-:W-:Y:S01]  /*17300*/  FMUL.FTZ R198, R39, R12.reuse ;  /* 0x0000000c27c67220 */ /* 0x080fe20000410000 */
[-C--:B------:R-:W-:Y:S01]  /*17310*/  FMUL.FTZ R190, R42, R12.reuse ;  /* 0x0000000c2abe7220 */ /* 0x080fe20000410000 */
[-C--:B------:R-:W-:Y:S01]  /*17320*/  FMUL.FTZ R174, R43, R12.reuse ;  /* 0x0000000c2bae7220 */ /* 0x080fe20000410000 */
[-C--:B------:R-:W-:Y:S01]  /*17330*/  FMUL.FTZ R15, R46, R12.reuse ;  /* 0x0000000c2e0f7220 */ /* 0x080fe20000410000 */
[----:B------:R-:W0:Y:S01]  /*17340*/  MUFU.TANH R76, R76 ;  /* 0x0000004c004c7308 */ /* 0x000e220000002400 */
[----:B--2---:R-:W-:Y:S01]  /*17350*/  FMNMX.FTZ R13, R28, R13, !PT ;  /* 0x0000000d1c0d7209 */ /* 0x004fe20007810000 */
[-C--:B------:R-:W-:Y:S01]  /*17360*/  FMUL.FTZ R178, R50, R12.reuse ;  /* 0x0000000c32b27220 */ /* 0x080fe20000410000 */
[-C--:B------:R-:W-:Y:S01]  /*17370*/  FMUL.FTZ R188, R51, R12.reuse ;  /* 0x0000000c33bc7220 */ /* 0x080fe20000410000 */
[-C--:B------:R-:W-:Y:S01]  /*17380*/  FMUL.FTZ R200, R54, R12.reuse ;  /* 0x0000000c36c87220 */ /* 0x080fe20000410000 */
[-C--:B------:R-:W-:Y:S01]  /*17390*/  FMUL.FTZ R224, R55, R12.reuse ;  /* 0x0000000c37e07220 */ /* 0x080fe20000410000 */
[-C--:B------:R-:W-:Y:S01]  /*173a0*/  FMUL.FTZ R226, R58, R12.reuse ;  /* 0x0000000c3ae27220 */ /* 0x080fe20000410000 */
[-C--:B------:R-:W-:Y:S01]  /*173b0*/  FMUL.FTZ R228, R59, R12.reuse ;  /* 0x0000000c3be47220 */ /* 0x080fe20000410000 */
        /* <DEDUP_REMOVED lines=10> */
[----:B------:R-:W-:Y:S01]  /*17460*/  FMUL.FTZ R40, R52, R12 ;  /* 0x0000000c34287220 */ /* 0x000fe20000410000 */
[----:B------:R-:W4:Y:S04]  /*17470*/  LD.E R33, desc[UR56][R16.64+0x288] ;  /* 0x0002883810217980 */ /* 0x000f28000c101900 */
[----:B------:R-:W4:Y:S01]  /*17480*/  LD.E R37, desc[UR56][R16.64+0x28c] ;  /* 0x00028c3810257980 */ /* 0x000f22000c101900 */
[----:B------:R-:W0:Y:S01]  /*17490*/  MUFU.TANH R84, R84 ;  /* 0x0000005400547308 */ /* 0x000e220000002400 */
[----:B--2---:R-:W-:-:S02]  /*174a0*/  FMNMX.FTZ R13, R36, R13, !PT ;  /* 0x0000000d240d7209 */ /* 0x004fc40007810000 */
[----:B------:R-:W2:Y:S05]  /*174b0*/  LD.E R41, desc[UR56][R16.64+0x2ac] ;  /* 0x0002ac3810297980 */ /* 0x000eaa000c101900 */
[----:B------:R-:W1:Y:S01]  /*174c0*/  MUFU.TANH R86, R86 ;  /* 0x0000005600567308 */ /* 0x000e620000002400 */
[----:B---3--:R-:W-:Y:S01]  /*174d0*/  FMNMX.FTZ R13, R82, R13, !PT ;  /* 0x0000000d520d7209 */ /* 0x008fe20007810000 */
[----:B------:R-:W-:Y:S01]  /*174e0*/  FMUL.FTZ R44, R49, R12 ;  /* 0x0000000c312c7220 */ /* 0x000fe20000410000 */
[----:B------:R-:W3:Y:S05]  /*174f0*/  LD.E R45, desc[UR56][R16.64+0x2bc] ;  /* 0x0002bc38102d7980 */ /* 0x000eea000c101900 */
[----:B------:R-:W1:Y:S01]  /*17500*/  MUFU.TANH R88, R88 ;  /* 0x0000005800587308 */ /* 0x000e620000002400 */
[----:B0-----:R-:W-:-:S07]  /*17510*/  FMNMX.FTZ R13, R84, R13, !PT ;  /* 0x0000000d540d7209 */ /* 0x001fce0007810000 */
[----:B------:R-:W0:Y:S01]  /*17520*/  MUFU.TANH R90, R90 ;  /* 0x0000005a005a7308 */ /* 0x000e220000002400 */
[----:B-1----:R-:W-:Y:S01]  /*17530*/  FMNMX.FTZ R13, R86, R13, !PT ;  /* 0x0000000d560d7209 */ /* 0x002fe20007810000 */
[----:B------:R-:W-:-:S06]  /*17540*/  FMUL.FTZ R48, R53, R12 ;  /* 0x0000000c35307220 */ /* 0x000fcc0000410000 */
[----:B------:R-:W1:Y:S01]  /*17550*/  MUFU.TANH R92, R92 ;  /* 0x0000005c005c7308 */ /* 0x000e620000002400 */
[----:B------:R-:W-:Y:S01]  /*17560*/  FMNMX.FTZ R13, R88, R13, !PT ;  /* 0x0000000d580d7209 */ /* 0x000fe20007810000 */
[----:B------:R-:W-:Y:S01]  /*17570*/  FMUL.FTZ R52, R56, R12 ;  /* 0x0000000c38347220 */ /* 0x000fe20000410000 */
[----:B------:R-:W2:Y:S04]  /*17580*/  LD.E R60, desc[UR56][R16.64+0x2e0] ;  /* 0x0002e038103c7980 */ /* 0x000ea8000c101900 */
[----:B------:R-:W3:Y:S01]  /*17590*/  LD.E R57, desc[UR56][R16.64+0x2ec] ;  /* 0x0002ec3810397980 */ /* 0x000ee2000c101900 */
[----:B------:R-:W1:Y:S01]  /*175a0*/  MUFU.TANH R44, R44 ;  /* 0x0000002c002c7308 */ /* 0x000e620000002400 */
[----:B0-----:R-:W-:-:S07]  /*175b0*/  FMNMX.FTZ R13, R90, R13, !PT ;  /* 0x0000000d5a0d7209 */ /* 0x001fce0007810000 */
[----:B------:R-:W-:Y:S01]  /*175c0*/  MUFU.TANH R74, R74 ;  /* 0x0000004a004a7308 */ /* 0x000fe20000002400 */
[----:B------:R-:W-:Y:S01]  /*175d0*/  FMUL.FTZ R14, R65, R12 ;  /* 0x0000000c410e7220 */ /* 0x000fe20000410000 */
[----:B------:R-:W2:Y:S04]  /*175e0*/  LD.E R26, desc[UR56][R16.64+0x240] ;  /* 0x00024038101a7980 */ /* 0x000ea8000c101900 */
[----:B------:R-:W3:Y:S02]  /*175f0*/  LD.E R30, desc[UR56][R16.64+0x274] ;  /* 0x00027438101e7980 */ /* 0x000ee4000c101900 */
[----:B------:R-:W0:Y:S01]  /*17600*/  MUFU.TANH R40, R40 ;  /* 0x0000002800287308 */ /* 0x000e220000002400 */
[----:B-1----:R-:W-:Y:S01]  /*17610*/  FMNMX.FTZ R13, R92, R13, !PT ;  /* 0x0000000d5c0d7209 */ /* 0x002fe20007810000 */
[----:B------:R-:W3:Y:S04]  /*17620*/  LD.E R34, desc[UR56][R16.64+0x280] ;  /* 0x0002803810227980 */ /* 0x000ee8000c101900 */
[----:B------:R-:W3:Y:S02]  /*17630*/  LD.E R38, desc[UR56][R16.64+0x284] ;  /* 0x0002843810267980 */ /* 0x000ee4000c101900 */
[----:B------:R-:W1:Y:S01]  /*17640*/  MUFU.TANH R48, R48 ;  /* 0x0000003000307308 */ /* 0x000e620000002400 */
[----:B------:R-:W-:Y:S01]  /*17650*/  FMNMX.FTZ R13, R44, R13, !PT ;  /* 0x0000000d2c0d7209 */ /* 0x000fe20007810000 */
[----:B------:R-:W3:Y:S04]  /*17660*/  LD.E R42, desc[UR56][R16.64+0x290] ;  /* 0x00029038102a7980 */ /* 0x000ee8000c101900 */
[----:B------:R-:W3:Y:S02]  /*17670*/  LD.E R46, desc[UR56][R16.64+0x294] ;  /* 0x00029438102e7980 */ /* 0x000ee4000c101900 */
[----:B------:R-:W1:Y:S01]  /*17680*/  MUFU.TANH R52, R52 ;  /* 0x0000003400347308 */ /* 0x000e620000002400 */
[----:B0-----:R-:W-:Y:S01]  /*17690*/  FMNMX.FTZ R13, R40, R13, !PT ;  /* 0x0000000d280d7209 */ /* 0x001fe20007810000 */
[----:B------:R-:W3:Y:S04]  /*176a0*/  LD.E R50, desc[UR56][R16.64+0x2b0] ;  /* 0x0002b03810327980 */ /* 0x000ee8000c101900 */
        /* <DEDUP_REMOVED lines=23> */
[----:B------:R-:W3:Y:S03]  /*17820*/  LD.E R35, desc[UR56][R16.64+0x298] ;  /* 0x0002983810237980 */ /* 0x000ee6000c101900 */
[----:B------:R-:W-:Y:S01]  /*17830*/  FMNMX.FTZ R13, R14, R13, !PT ;  /* 0x0000000d0e0d7209 */ /* 0x000fe20007810000 */
[----:B------:R-:W3:Y:S03]  /*17840*/  LD.E R51, desc[UR56][R16.64+0x29c] ;  /* 0x00029c3810337980 */ /* 0x000ee6000c101900 */
[----:B0-----:R-:W-:Y:S01]  /*17850*/  FMNMX.FTZ R13, R100, R13, !PT ;  /* 0x0000000d640d7209 */ /* 0x001fe20007810000 */
[----:B------:R-:W0:Y:S01]  /*17860*/  MUFU.TANH R10, R10 ;  /* 0x0000000a000a7308 */ /* 0x000e220000002400 */
[----:B------:R-:W3:Y:S04]  /*17870*/  LD.E R49, desc[UR56][R16.64+0x2a8] ;  /* 0x0002a83810317980 */ /* 0x000ee8000c101900 */
[----:B------:R-:W3:Y:S01]  /*17880*/  LD.E R43, desc[UR56][R16.64+0x2c8] ;  /* 0x0002c838102b7980 */ /* 0x000ee2000c101900 */
[----:B-1----:R-:W-:-:S02]  /*17890*/  FMNMX.FTZ R19, R102, R13, !PT ;  /* 0x0000000d66137209 */ /* 0x002fc40007810000 */
[----:B------:R-:W1:Y:S01]  /*178a0*/  MUFU.TANH R8, R8 ;  /* 0x0000000800087308 */ /* 0x000e620000002400 */
[----:B------:R-:W3:Y:S04]  /*178b0*/  LD.E R63, desc[UR56][R16.64+0x2cc] ;  /* 0x0002cc38103f7980 */ /* 0x000ee8000c101900 */
[----:B------:R-:W0:Y:S03]  /*178c0*/  SHFL.BFLY PT, R20, R19, 0x2, 0x1f ;  /* 0x0c401f0013147f89 */ /* 0x000e2600000e0000 */
[----:B------:R-:W1:Y:S01]  /*178d0*/  MUFU.TANH R142, R142 ;  /* 0x0000008e008e7308 */ /* 0x000e620000002400 */
[----:B------:R-:W3:Y:S04]  /*178e0*/  LD.E R55, desc[UR56][R16.64+0x2d8] ;  /* 0x0002d83810377980 */ /* 0x000ee8000c101900 */
[----:B------:R-:W3:Y:S03]  /*178f0*/  LD.E R59, desc[UR56][R16.64+0x2e8] ;  /* 0x0002e838103b7980 */ /* 0x000ee6000c101900 */
[----:B------:R-:W1:Y:S01]  /*17900*/  MUFU.TANH R146, R146 ;  /* 0x0000009200927308 */ /* 0x000e620000002400 */
[----:B------:R-:W3:Y:S04]  /*17910*/  LD.E R53, desc[UR56][R16.64+0x2f8] ;  /* 0x0002f83810357980 */ /* 0x000ee8000c101900 */
[----:B------:R-:W3:Y:S03]  /*17920*/  LD.E R71, desc[UR56][R16.64+0x318] ;  /* 0x0003183810477980 */ /* 0x000ee6000c101900 */
[----:B------:R-:W1:Y:S01]  /*17930*/  MUFU.TANH R220, R220 ;  /* 0x000000dc00dc7308 */ /* 0x000e620000002400 */
[----:B------:R-:W3:Y:S01]  /*17940*/  LD.E R67, desc[UR56][R16.64+0x31c] ;  /* 0x00031c3810437980 */ /* 0x000ee2000c101900 */
[----:B0-----:R-:W-:-:S03]  /*17950*/  FMNMX.FTZ R13, R19, R20, !PT ;  /* 0x00000014130d7209 */ /* 0x001fc60007810000 */
[----:B------:R-:W3:Y:S04]  /*17960*/  LD.E R65, desc[UR56][R16.64+0x328] ;  /* 0x0003283810417980 */ /* 0x000ee8000c101900 */
[----:B------:R-:W0:Y:S01]  /*17970*/  SHFL.BFLY PT, R24, R13, 0x1, 0x1f ;  /* 0x0c201f000d187f89 */ /* 0x000e2200000e0000 */
[----:B------:R-:W1:Y:S08]  /*17980*/  MUFU.TANH R208, R208 ;  /* 0x000000d000d07308 */ /* 0x000e700000002400 */
[----:B------:R-:W1:Y:S01]  /*17990*/  MUFU.TANH R206, R206 ;  /* 0x000000ce00ce7308 */ /* 0x000e620000002400 */
[----:B0-----:R-:W-:-:S02]  /*179a0*/  FMNMX.FTZ R25, R13, R24, !PT ;  /* 0x000000180d197209 */ /* 0x001fc40007810000 */
[----:B------:R-:W-:-:S04]  /*179b0*/  FMNMX.FTZ R13, R10, R7, !PT ;  /* 0x000000070a0d7209 */ /* 0x000fc80007810000 */
[----:B-1----:R-:W-:Y:S01]  /*179c0*/  FMNMX.FTZ R13, R8, R13, !PT ;  /* 0x0000000d080d7209 */ /* 0x002fe20007810000 */
[----:B------:R-:W0:Y:S03]  /*179d0*/  MUFU.TANH R198, R198 ;  /* 0x000000c600c67308 */ /* 0x000e260000002400 */
[----:B------:R-:W-:-:S04]  /*179e0*/  FMNMX.FTZ R13, R142, R13, !PT ;  /* 0x0000000d8e0d7209 */ /* 0x000fc80007810000 */
[----:B------:R-:W-:Y:S01]  /*179f0*/  FMNMX.FTZ R13, R146, R13, !PT ;  /* 0x0000000d920d7209 */ /* 0x000fe20007810000 */
[----:B------:R-:W1:Y:S03]  /*17a00*/  MUFU.TANH R190, R190 ;  /* 0x000000be00be7308 */ /* 0x000e660000002400 */
[----:B------:R-:W-:Y:S01]  /*17a10*/  FMNMX.FTZ R13, R220, R13, !PT ;  /* 0x0000000ddc0d7209 */ /* 0x000fe20007810000 */
[----:B------:R-:W-:-:S04]  /*17a20*/  FMUL.FTZ R20, R47, R12 ;  /* 0x0000000c2f147220 */ /* 0x000fc80000410000 */
[----:B------:R-:W4:Y:S01]  /*17a30*/  MUFU.TANH R174, R174 ;  /* 0x000000ae00ae7308 */ /* 0x000f220000002400 */
[----:B------:R-:W-:-:S07]  /*17a40*/  FMNMX.FTZ R13, R208, R13, !PT ;  /* 0x0000000dd00d7209 */ /* 0x000fce0007810000 */
[----:B------:R-:W4:Y:S01]  /*17a50*/  MUFU.TANH R15, R15 ;  /* 0x0000000f000f7308 */ /* 0x000f220000002400 */
[----:B------:R-:W-:-:S07]  /*17a60*/  FMNMX.FTZ R13, R206, R13, !PT ;  /* 0x0000000dce0d7209 */ /* 0x000fce0007810000 */
[----:B------:R-:W-:Y:S01]  /*17a70*/  MUFU.TANH R178, R178 ;  /* 0x000000b200b27308 */ /* 0x000fe20000002400 */
[----:B0-----:R-:W-:-:S07]  /*17a80*/  FMNMX.FTZ R13, R198, R13, !PT ;  /* 0x0000000dc60d7209 */ /* 0x001fce0007810000 */
[----:B------:R-:W-:Y:S01]  /*17a90*/  MUFU.TANH R188, R188 ;  /* 0x000000bc00bc7308 */ /* 0x000fe20000002400 */
[----:B-1----:R-:W-:-:S07]  /*17aa0*/  FMNMX.FTZ R13, R190, R13, !PT ;  /* 0x0000000dbe0d7209 */ /* 0x002fce0007810000 */
        /* <DEDUP_REMOVED lines=13> */
[----:B----4-:R-:W-:-:S04]  /*17b80*/  FMNMX.FTZ R24, R174, R13, !PT ;  /* 0x0000000dae187209 */ /* 0x010fc80007810000 */
[----:B------:R-:W-:Y:S01]  /*17b90*/  FMNMX.FTZ R13, R15, R24, !PT ;  /* 0x000000180f0d7209 */ /* 0x000fe20007810000 */
[----:B------:R-:W-:Y:S04]  /*17ba0*/  ST.E desc[UR56][R16.64+0x230], R25 ;  /* 0x0002301910007985 */ /* 0x000fe8000c101938 */
[----:B------:R-:W4:Y:S04]  /*17bb0*/  LD.E R27, desc[UR56][R16.64+0x230] ;  /* 0x00023038101b7980 */ /* 0x000f28000c101900 */
[----:B------:R-:W3:Y:S01]  /*17bc0*/  LD.E R24, desc[UR56][R16.64+0x244] ;  /* 0x0002443810187980 */ /* 0x000ee2000c101900 */
        /* <DEDUP_REMOVED lines=15> */
[----:B----4-:R-:W-:-:S04]  /*17cc0*/  FMUL.FTZ R29, R27, R21 ;  /* 0x000000151b1d7220 */ /* 0x010fc80000410000 */
[-CC-:B------:R-:W-:Y:S01]  /*17cd0*/  FFMA.FTZ R157, R11, R21.reuse, -R29.reuse ;  /* 0x000000150b9d7223 */ /* 0x180fe2000001081d */
[-C--:B------:R-:W-:Y:S01]  /*17ce0*/  FFMA.FTZ R31, R100, R21.reuse, -R29 ;  /* 0x00000015641f7223 */ /* 0x080fe2000001081d */
[----:B------:R-:W-:Y:S01]  /*17cf0*/  FADD.FTZ R6, R6, -R27 ;  /* 0x8000001b06067221 */ /* 0x000fe20000010000 */
[-CC-:B------:R-:W-:Y:S01]  /*17d00*/  FFMA.FTZ R156, R9, R21.reuse, -R29.reuse ;  /* 0x00000015099c7223 */ /* 0x180fe2000001081d */
[-CC-:B------:R-:W-:Y:S01]  /*17d10*/  FFMA.FTZ R159, R18, R21.reuse, -R29.reuse ;  /* 0x00000015129f7223 */ /* 0x180fe2000001081d */
[-CC-:B------:R-:W-:Y:S01]  /*17d20*/  FFMA.FTZ R158, R28, R21.reuse, -R29.reuse ;  /* 0x000000151c9e7223 */ /* 0x180fe2000001081d */
[----:B--2---:R-:W0:Y:S01]  /*17d30*/  SHFL.BFLY PT, R11, R12, 0x2, 0x1f ;  /* 0x0c401f000c0b7f89 */ /* 0x004e2200000e0000 */
[-C--:B------:R-:W-:Y:S02]  /*17d40*/  FMUL.FTZ R6, R6, R21.reuse ;  /* 0x0000001506067220 */ /* 0x080fe40000410000 */
        /* <DEDUP_REMOVED lines=15> */
[--C-:B------:R-:W-:Y:S01]  /*17e40*/  FFMA.FTZ R173, R52, R21, -R29.reuse ;  /* 0x0000001534ad7223 */ /* 0x100fe2000001081d */
[----:B0-----:R-:W-:Y:S01]  /*17e50*/  FMNMX.FTZ R11, R12, R11, !PT ;  /* 0x0000000b0c0b7209 */ /* 0x001fe20007810000 */
[-CC-:B------:R-:W-:Y:S01]  /*17e60*/  FFMA.FTZ R172, R74, R21.reuse, -R29.reuse ;  /* 0x000000154aac7223 */ /* 0x180fe2000001081d */
[----:B------:R0:W1:Y:S01]  /*17e70*/  MUFU.EX2 R25, R6 ;  /* 0x0000000600197308 */ /* 0x0000620000000800 */
[-CC-:B------:R-:W-:Y:S01]  /*17e80*/  FFMA.FTZ R18, R72, R21.reuse, -R29.reuse ;  /* 0x0000001548127223 */ /* 0x180fe2000001081d */
[-CC-:B------:R-:W-:Y:S01]  /*17e90*/  FFMA.FTZ R19, R78, R21.reuse, -R29.reuse ;  /* 0x000000154e137223 */ /* 0x180fe2000001081d */
[----:B------:R-:W2:Y:S01]  /*17ea0*/  SHFL.BFLY PT, R12, R11, 0x1, 0x1f ;  /* 0x0c201f000b0c7f89 */ /* 0x000ea200000e0000 */
[-CC-:B------:R-:W-:Y:S01]  /*17eb0*/  FFMA.FTZ R13, R80, R21.reuse, -R29.reuse ;  /* 0x00000015500d7223 */ /* 0x180fe2000001081d */
[----:B------:R-:W-:-:S02]  /*17ec0*/  FFMA.FTZ R14, R14, R21, -R29 ;  /* 0x000000150e0e7223 */ /* 0x000fc4000001081d */
[----:B------:R-:W4:Y:S01]  /*17ed0*/  LD.E R27, desc[UR56][R16.64+0x45c] ;  /* 0x00045c38101b7980 */ /* 0x000f22000c101900 */
[----:B------:R-:W-:Y:S03]  /*17ee0*/  MUFU.EX2 R158, R158 ;  /* 0x0000009e009e7308 */ /* 0x000fe60000000800 */
[----:B------:R-:W4:Y:S04]  /*17ef0*/  LD.E R28, desc[UR56][R16.64+0x454] ;  /* 0x00045438101c7980 */ /* 0x000f28000c101900 */
[----:B0-----:R-:W4:Y:S01]  /*17f00*/  LD.E R6, desc[UR56][R16.64+0x260] ;  /* 0x0002603810067980 */ /* 0x001f22000c101900 */
[----:B------:R-:W-:Y:S01]  /*17f10*/  MUFU.EX2 R204, R204 ;  /* 0x000000cc00cc7308 */ /* 0x000fe20000000800 */
[----:B-1----:R-:W-:-:S02]  /*17f20*/  FFMA.FTZ R26, R25, R26, R156 ;  /* 0x0000001a191a7223 */ /* 0x002fc4000001009c */
[----:B------:R-:W4:Y:S04]  /*17f30*/  LD.E R36, desc[UR56][R16.64+0x264] ;  /* 0x0002643810247980 */ /* 0x000f28000c101900 */
[----:B------:R-:W4:Y:S01]  /*17f40*/  LD.E R32, desc[UR56][R16.64+0x270] ;  /* 0x0002703810207980 */ /* 0x000f22000c101900 */
[----:B--2---:R-:W-:Y:S01]  /*17f50*/  FMNMX.FTZ R100, R11, R12, !PT ;  /* 0x0000000c0b647209 */ /* 0x004fe20007810000 */
[----:B------:R-:W-:Y:S02]  /*17f60*/  MUFU.EX2 R9, R9 ;  /* 0x0000000900097308 */ /* 0x000fe40000000800 */
[----:B------:R-:W2:Y:S02]  /*17f70*/  LD.E R44, desc[UR56][R16.64+0x2a0] ;  /* 0x0002a038102c7980 */ /* 0x000ea4000c101900 */
[----:B------:R-:W-:Y:S01]  /*17f80*/  FADD.FTZ R112, R7, -R100 ;  /* 0x8000006407707221 */ /* 0x000fe20000010000 */
[-C--:B------:R-:W-:Y:S01]  /*17f90*/  FMUL.FTZ R87, R100, R21.reuse ;  /* 0x0000001564577220 */ /* 0x080fe20000410000 */
[-C--:B------:R-:W-:Y:S01]  /*17fa0*/  FFMA.FTZ R12, R102, R21.reuse, -R29 ;  /* 0x00000015660c7223 */ /* 0x080fe2000001081d */
[----:B------:R-:W-:Y:S01]  /*17fb0*/  FADD.FTZ R26, R157, R26 ;  /* 0x0000001a9d1a7221 */ /* 0x000fe20000010000 */
[----:B------:R-:W-:Y:S01]  /*17fc0*/  FMUL.FTZ R112, R21, R112 ;  /* 0x0000007015707220 */ /* 0x000fe20000410000 */
        /* <DEDUP_REMOVED lines=13> */
[----:B------:R-:W3:Y:S01]  /*180a0*/  MUFU.EX2 R211, R211 ;  /* 0x000000d300d37308 */ /* 0x000ee20000000800 */
[-CC-:B------:R-:W-:Y:S01]  /*180b0*/  FFMA.FTZ R181, R228, R21.reuse, -R87.reuse ;  /* 0x00000015e4b57223 */ /* 0x180fe20000010857 */
[-CC-:B------:R-:W-:Y:S01]  /*180c0*/  FFMA.FTZ R175, R232, R21.reuse, -R87.reuse ;  /* 0x00000015e8af7223 */ /* 0x180fe20000010857 */
[-CC-:B------:R-:W-:Y:S01]  /*180d0*/  FFMA.FTZ R236, R236, R21.reuse, -R87.reuse ;  /* 0x00000015ecec7223 */ /* 0x180fe20000010857 */
[-CC-:B------:R-:W-:Y:S01]  /*180e0*/  FFMA.FTZ R10, R83, R21.reuse, -R87.reuse ;  /* 0x00000015530a7223 */ /* 0x180fe20000010857 */
[----:B------:R-:W-:Y:S01]  /*180f0*/  FADD.FTZ R127, R159, R26 ;  /* 0x0000001a9f7f7221 */ /* 0x000fe20000010000 */
[----:B------:R-:W2:Y:S02]  /*18100*/  LD.E R40, desc[UR56][R16.64+0x2a4] ;  /* 0x0002a43810287980 */ /* 0x000ea4000c101900 */
[----:B------:R-:W0:Y:S01]  /*18110*/  MUFU.EX2 R216, R216 ;  /* 0x000000d800d87308 */ /* 0x000e220000000800 */
[-CC-:B------:R-:W-:Y:S01]  /*18120*/  FFMA.FTZ R206, R198, R21.reuse, -R87.reuse ;  /* 0x00000015c6ce7223 */ /* 0x180fe20000010857 */
[-CC-:B------:R-:W-:Y:S01]  /*18130*/  FFMA.FTZ R198, R190, R21.reuse, -R87.reuse ;  /* 0x00000015bec67223 */ /* 0x180fe20000010857 */
[----:B------:R-:W2:Y:S04]  /*18140*/  LD.E R48, desc[UR56][R16.64+0x2b4] ;  /* 0x0002b43810307980 */ /* 0x000ea8000c101900 */
[----:B------:R-:W2:Y:S01]  /*18150*/  LD.E R52, desc[UR56][R16.64+0x2c4] ;  /* 0x0002c43810347980 */ /* 0x000ea2000c101900 */
[----:B------:R-:W1:Y:S01]  /*18160*/  MUFU.EX2 R8, R8 ;  /* 0x0000000800087308 */ /* 0x000e620000000800 */
[-CC-:B------:R-:W-:Y:S01]  /*18170*/  FFMA.FTZ R190, R178, R21.reuse, -R87.reuse ;  /* 0x00000015b2be7223 */ /* 0x180fe20000010857 */
[-CC-:B------:R-:W-:Y:S01]  /*18180*/  FFMA.FTZ R188, R200, R21.reuse, -R87.reuse ;  /* 0x00000015c8bc7223 */ /* 0x180fe20000010857 */
[-CC-:B------:R-:W-:Y:S01]  /*18190*/  FFMA.FTZ R178, R226, R21.reuse, -R87.reuse ;  /* 0x00000015e2b27223 */ /* 0x180fe20000010857 */
[-CC-:B------:R-:W-:Y:S01]  /*181a0*/  FFMA.FTZ R174, R230, R21.reuse, -R87.reuse ;  /* 0x00000015e6ae7223 */ /* 0x180fe20000010857 */
[-CC-:B------:R-:W-:Y:S01]  /*181b0*/  FFMA.FTZ R20, R234, R21.reuse, -R87.reuse ;  /* 0x00000015ea147223 */ /* 0x180fe20000010857 */
[----:B------:R-:W2:Y:S02]  /*181c0*/  LD.E R72, desc[UR56][R16.64+0x310] ;  /* 0x0003103810487980 */ /* 0x000ea4000c101900 */
[----:B------:R-:W1:Y:S01]  /*181d0*/  MUFU.EX2 R209, R209 ;  /* 0x000000d100d17308 */ /* 0x000e620000000800 */
[----:B------:R-:W-:Y:S01]  /*181e0*/  FFMA.FTZ R15, R85, R21, -R87 ;  /* 0x00000015550f7223 */ /* 0x000fe20000010857 */
[----:B---3--:R-:W-:Y:S01]  /*181f0*/  FFMA.FTZ R21, R112, R24, R211 ;  /* 0x0000001870157223 */ /* 0x008fe200000100d3 */
[----:B------:R-:W3:Y:S04]  /*18200*/  LD.E R76, desc[UR56][R16.64+0x314] ;  /* 0x00031438104c7980 */ /* 0x000ee8000c101900 */
[----:B------:R-:W3:Y:S01]  /*18210*/  LD.E R74, desc[UR56][R16.64+0x320] ;  /* 0x00032038104a7980 */ /* 0x000ee2000c101900 */
[----:B------:R-:W1:Y:S01]  /*18220*/  MUFU.EX2 R207, R207 ;  /* 0x000000cf00cf7308 */ /* 0x000e620000000800 */
[----:B0-----:R-:W-:-:S02]  /*18230*/  FADD.FTZ R21, R216, R21 ;  /* 0x00000015d8157221 */ /* 0x001fc40000010000 */
[----:B------:R-:W3:Y:S04]  /*18240*/  LD.E R78, desc[UR56][R16.64+0x324] ;  /* 0x00032438104e7980 */ /* 0x000ee8000c101900 */
[----:B------:R-:W3:Y:S01]  /*18250*/  LD.E R88, desc[UR56][R16.64+0x330] ;  /* 0x0003303810587980 */ /* 0x000ee2000c101900 */
[----:B------:R-:W-:Y:S01]  /*18260*/  MUFU.EX2 R202, R202 ;  /* 0x000000ca00ca7308 */ /* 0x000fe20000000800 */
[----:B-1----:R-:W-:Y:S01]  /*18270*/  FADD.FTZ R24, R8, R21 ;  /* 0x0000001508187221 */ /* 0x002fe20000010000 */
[----:B------:R-:W-:Y:S01]  /*18280*/  FADD.FTZ R21, R158, R127 ;  /* 0x0000007f9e157221 */ /* 0x000fe20000010000 */
[----:B------:R-:W3:Y:S04]  /*18290*/  LD.E R80, desc[UR56][R16.64+0x334] ;  /* 0x0003343810507980 */ /* 0x000ee8000c101900 */
[----:B------:R-:W3:Y:S01]  /*182a0*/  LD.E R86, desc[UR56][R16.64+0x340] ;  /* 0x0003403810567980 */ /* 0x000ee2000c101900 */
[----:B------:R-:W0:Y:S01]  /*182b0*/  MUFU.EX2 R208, R208 ;  /* 0x000000d000d07308 */ /* 0x000e220000000800 */
[----:B------:R-:W-:Y:S01]  /*182c0*/  FADD.FTZ R24, R209, R24 ;  /* 0x00000018d1187221 */ /* 0x000fe20000010000 */
[----:B------:R-:W-:Y:S01]  /*182d0*/  FADD.FTZ R26, R204, R21 ;  /* 0x00000015cc1a7221 */ /* 0x000fe20000010000 */
[----:B------:R-:W3:Y:S04]  /*182e0*/  LD.E R84, desc[UR56][R16.64+0x344] ;  /* 0x0003443810547980 */ /* 0x000ee8000c101900 */
[----:B------:R-:W3:Y:S01]  /*182f0*/  LD.E R82, desc[UR56][R16.64+0x350] ;  /* 0x0003503810527980 */ /* 0x000ee2000c101900 */
[----:B------:R-:W-:Y:S03]  /*18300*/  MUFU.EX2 R203, R203 ;  /* 0x000000cb00cb7308 */ /* 0x000fe60000000800 */
[----:B------:R-:W3:Y:S04]  /*18310*/  LD.E R90, desc[UR56][R16.64+0x360] ;  /* 0x00036038105a7980 */ /* 0x000ee8000c101900 */
[----:B------:R-:W3:Y:S01]  /*18320*/  LD.E R92, desc[UR56][R16.64+0x374] ;  /* 0x00037438105c7980 */ /* 0x000ee2000c101900 */
[----:B------:R-:W1:Y:S01]  /*18330*/  MUFU.EX2 R205, R205 ;  /* 0x000000cd00cd7308 */ /* 0x000e620000000800 */
        /* <DEDUP_REMOVED lines=8> */
[----:B0-----:R-:W-:Y:S01]  /*183c0*/  FADD.FTZ R24, R208, R21 ;  /* 0x00000015d0187221 */ /* 0x001fe20000010000 */
[----:B------:R-:W-:Y:S01]  /*183d0*/  FADD.FTZ R26, R202, R137 ;  /* 0x00000089ca1a7221 */ /* 0x000fe20000010000 */
[----:B------:R-:W3:Y:S04]  /*183e0*/  LD.E R29, desc[UR56][R16.64+0x26c] ;  /* 0x00026c38101d7980 */ /* 0x000ee8000c101900 */
[----:B------:R-:W3:Y:S01]  /*183f0*/  LD.E R7, desc[UR56][R16.64+0x278] ;  /* 0x0002783810077980 */ /* 0x000ee2000c101900 */
[----:B------:R-:W-:Y:S03]  /*18400*/  MUFU.EX2 R197, R197 ;  /* 0x000000c500c57308 */ /* 0x000fe60000000800 */
[----:B------:R-:W3:Y:S05]  /*18410*/  LD.E R83, desc[UR56][R16.64+0x378] ;  /* 0x0003783810537980 */ /* 0x000eea000c101900 */
[----:B------:R-:W0:Y:S01]  /*18420*/  MUFU.EX2 R198, R198 ;  /* 0x000000c600c67308 */ /* 0x000e220000000800 */
[----:B-1----:R-:W-:Y:S01]  /*18430*/  FADD.FTZ R21, R205, R24 ;  /* 0x00000018cd157221 */ /* 0x002fe20000010000 */
[----:B------:R-:W-:Y:S01]  /*18440*/  FADD.FTZ R143, R203, R26 ;  /* 0x0000001acb8f7221 */ /* 0x000fe20000010000 */
[----:B------:R-:W3:Y:S05]  /*18450*/  LD.E R87, desc[UR56][R16.64+0x34c] ;  /* 0x00034c3810577980 */ /* 0x000eea000c101900 */
[----:B------:R-:W-:Y:S08]  /*18460*/  MUFU.EX2 R195, R195 ;  /* 0x000000c300c37308 */ /* 0x000ff00000000800 */
[----:B------:R-:W1:Y:S01]  /*18470*/  MUFU.EX2 R199, R199 ;  /* 0x000000c700c77308 */ /* 0x000e620000000800 */
[----:B------:R-:W-:Y:S01]  /*18480*/  FADD.FTZ R21, R206, R21 ;  /* 0x00000015ce157221 */ /* 0x000fe20000010000 */
[----:B------:R-:W-:Y:S01]  /*18490*/  FADD.FTZ R24, R196, R143 ;  /* 0x0000008fc4187221 */ /* 0x000fe20000010000 */
[----:B------:R-:W3:Y:S05]  /*184a0*/  LD.E R85, desc[UR56][R16.64+0x36c] ;  /* 0x00036c3810557980 */ /* 0x000eea000c101900 */
[----:B------:R1:W1:Y:S08]  /*184b0*/  MUFU.EX2 R200, R89 ;  /* 0x0000005900c87308 */ /* 0x0002700000000800 */
[----:B------:R-:W1:Y:S01]  /*184c0*/  MUFU.EX2 R194, R194 ;  /* 0x000000c200c27308 */ /* 0x000e620000000800 */
[----:B0-----:R-:W-:Y:S01]  /*184d0*/  FADD.FTZ R26, R198, R21 ;  /* 0x00000015c61a7221 */ /* 0x001fe20000010000 */
[----:B------:R-:W-:Y:S01]  /*184e0*/  FADD.FTZ R24, R197, R24 ;  /* 0x00000018c5187221 */ /* 0x000fe20000010000 */
[----:B-1----:R-:W3:Y:S02]  /*184f0*/  LD.E R89, desc[UR56][R16.64+0x368] ;  /* 0x0003683810597980 */ /* 0x002ee4000c101900 */
[----:B------:R-:W-:Y:S01]  /*18500*/  FADD.FTZ R21, R199, R26 ;  /* 0x0000001ac7157221 */ /* 0x000fe20000010000 */
[----:B------:R-:W-:Y:S01]  /*18510*/  FADD.FTZ R151, R195, R24 ;  /* 0x00000018c3977221 */ /* 0x000fe20000010000 */
[----:B------:R-:W3:Y:S01]  /*18520*/  LD.E R127, desc[UR56][R16.64+0x3fc] ;  /* 0x0003fc38107f7980 */ /* 0x000ee2000c101900 */
[----:B------:R0:W-:Y:S01]  /*18530*/  MUFU.EX2 R11, R31 ;  /* 0x0000001f000b7308 */ /* 0x0001e20000000800 */
[----:B------:R-:W-:-:S02]  /*18540*/  FADD.FTZ R24, R200, R21 ;  /* 0x00000015c8187221 */ /* 0x000fc40000010000 */
[----:B------:R-:W3:Y:S04]  /*18550*/  LD.E R137, desc[UR56][R16.64+0x41c] ;  /* 0x00041c3810897980 */ /* 0x000ee8000c101900 */
[----:B------:R-:W3:Y:S01]  /*18560*/  LD.E R143, desc[UR56][R16.64+0x438] ;  /* 0x00043838108f7980 */ /* 0x000ee2000c101900 */
[----:B------:R-:W-:-:S03]  /*18570*/  FADD.FTZ R21, R194, R151 ;  /* 0x00000097c2157221 */ /* 0x000fc60000010000 */
[----:B0-----:R-:W3:Y:S04]  /*18580*/  LD.E R31, desc[UR56][R16.64+0x268] ;  /* 0x00026838101f7980 */ /* 0x001ee8000c101900 */
[----:B------:R-:W3:Y:S01]  /*18590*/  LD.E R151, desc[UR56][R16.64+0x458] ;  /* 0x0004583810977980 */ /* 0x000ee2000c101900 */
[----:B------:R-:W0:Y:S08]  /*185a0*/  MUFU.EX2 R201, R201 ;  /* 0x000000c900c97308 */ /* 0x000e300000000800 */
[----:B------:R-:W1:Y:S08]  /*185b0*/  MUFU.EX2 R186, R186 ;  /* 0x000000ba00ba7308 */ /* 0x000e700000000800 */
[----:B------:R-:W1:Y:S08]  /*185c0*/  MUFU.EX2 R190, R190 ;  /* 0x000000be00be7308 */ /* 0x000e700000000800 */
[----:B------:R-:W1:Y:S08]  /*185d0*/  MUFU.EX2 R187, R187 ;  /* 0x000000bb00bb7308 */ /* 0x000e700000000800 */
[----:B------:R-:W1:Y:S01]  /*185e0*/  MUFU.EX2 R193, R193 ;  /* 0x000000c100c17308 */ /* 0x000e620000000800 */
[----:B0-----:R-:W-:-:S07]  /*185f0*/  FADD.FTZ R215, R201, R24 ;  /* 0x00000018c9d77221 */ /* 0x001fce0000010000 */
[----:B------:R-:W0:Y:S08]  /*18600*/  MUFU.EX2 R184, R184 ;  /* 0x000000b800b87308 */ /* 0x000e300000000800 */
[----:B------:R-:W0:Y:S01]  /*18610*/  MUFU.EX2 R188, R188 ;  /* 0x000000bc00bc7308 */ /* 0x000e220000000800 */
[----:B-1----:R-:W-:Y:S01]  /*18620*/  FADD.FTZ R24, R186, R21 ;  /* 0x00000015ba187221 */ /* 0x002fe20000010000 */
[----:B------:R-:W-:-:S06]  /*18630*/  FADD.FTZ R26, R190, R215 ;  /* 0x000000d7be1a7221 */ /* 0x000fcc0000010000 */
[----:B------:R-:W1:Y:S08]  /*18640*/  MUFU.EX2 R185, R185 ;  /* 0x000000b900b97308 */ /* 0x000e700000000800 */
[----:B------:R-:W1:Y:S01]  /*18650*/  MUFU.EX2 R189, R189 ;  /* 0x000000bd00bd7308 */ /* 0x000e620000000800 */
[----:B------:R-:W-:Y:S01]  /*18660*/  FADD.FTZ R21, R187, R24 ;  /* 0x00000018bb157221 */ /* 0x000fe20000010000 */
[----:B------:R-:W-:-:S06]  /*18670*/  FADD.FTZ R215, R193, R26 ;  /* 0x0000001ac1d77221 */ /* 0x000fcc0000010000 */
        /* <DEDUP_REMOVED lines=9> */
[----:B------:R-:W4:Y:S01]  /*18710*/  MUFU.EX2 R174, R174 ;  /* 0x000000ae00ae7308 */ /* 0x000f220000000800 */
[----:B------:R-:W-:Y:S01]  /*18720*/  FADD.FTZ R217, R173, R24 ;  /* 0x00000018add97221 */ /* 0x000fe20000010000 */
[----:B------:R-:W-:-:S06]  /*18730*/  FADD.FTZ R24, R178, R215 ;  /* 0x000000d7b2187221 */ /* 0x000fcc0000010000 */
[----:B------:R-:W4:Y:S08]  /*18740*/  MUFU.EX2 R19, R19 ;  /* 0x0000001300137308 */ /* 0x000f300000000800 */
[----:B------:R-:W4:Y:S01]  /*18750*/  MUFU.EX2 R175, R175 ;  /* 0x000000af00af7308 */ /* 0x000f220000000800 */
[----:B0-----:R-:W-:Y:S01]  /*18760*/  FADD.FTZ R217, R172, R217 ;  /* 0x000000d9acd97221 */ /* 0x001fe20000010000 */
[----:B------:R-:W-:-:S06]  /*18770*/  FADD.FTZ R215, R181, R24 ;  /* 0x00000018b5d77221 */ /* 0x000fcc0000010000 */
[----:B------:R-:W0:Y:S08]  /*18780*/  MUFU.EX2 R13, R13 ;  /* 0x0000000d000d7308 */ /* 0x000e300000000800 */
[----:B------:R-:W0:Y:S01]  /*18790*/  MUFU.EX2 R20, R20 ;  /* 0x0000001400147308 */ /* 0x000e220000000800 */
[----:B-1----:R-:W-:Y:S01]  /*187a0*/  FADD.FTZ R24, R18, R217 ;  /* 0x000000d912187221 */ /* 0x002fe20000010000 */
[----:B----4-:R-:W-:-:S06]  /*187b0*/  FADD.FTZ R26, R174, R215 ;  /* 0x000000d7ae1a7221 */ /* 0x010fcc0000010000 */
[----:B------:R-:W1:Y:S08]  /*187c0*/  MUFU.EX2 R14, R14 ;  /* 0x0000000e000e7308 */ /* 0x000e700000000800 */
[----:B------:R-:W4:Y:S01]  /*187d0*/  MUFU.EX2 R21, R236 ;  /* 0x000000ec00157308 */ /* 0x000f220000000800 */
[----:B------:R-:W-:Y:S01]  /*187e0*/  FADD.FTZ R24, R19, R24 ;  /* 0x0000001813187221 */ /* 0x000fe20000010000 */
[----:B------:R-:W-:-:S06]  /*187f0*/  FADD.FTZ R215, R175, R26 ;  /* 0x0000001aafd77221 */ /* 0x000fcc0000010000 */
[----:B------:R-:W2:Y:S01]  /*18800*/  MUFU.EX2 R10, R10 ;  /* 0x0000000a000a7308 */ /* 0x000ea20000000800 */
[----:B0-----:R-:W-:Y:S01]  /*18810*/  FADD.FTZ R217, R13, R24 ;  /* 0x000000180dd97221 */ /* 0x001fe20000010000 */
[----:B------:R-:W-:-:S06]  /*18820*/  FADD.FTZ R24, R20, R215 ;  /* 0x000000d714187221 */ /* 0x000fcc0000010000 */
[----:B------:R-:W0:Y:S08]  /*18830*/  MUFU.EX2 R12, R12 ;  /* 0x0000000c000c7308 */ /* 0x000e300000000800 */
[----:B------:R-:W0:Y:S01]  /*18840*/  MUFU.EX2 R15, R15 ;  /* 0x0000000f000f7308 */ /* 0x000e220000000800 */
[----:B-1----:R-:W-:Y:S01]  /*18850*/  FADD.FTZ R26, R14, R217 ;  /* 0x000000d90e1a7221 */ /* 0x002fe20000010000 */
[----:B----4-:R-:W-:-:S03]  /*18860*/  FADD.FTZ R215, R21, R24 ;  /* 0x0000001815d77221 */ /* 0x010fc60000010000 */
[----:B------:R-:W-:Y:S01]  /*18870*/  FADD.FTZ R217, R11, R26 ;  /* 0x0000001a0bd97221 */ /* 0x000fe20000010000 */
[----:B--2---:R-:W-:Y:S01]  /*18880*/  FADD.FTZ R24, R10, R215 ;  /* 0x000000d70a187221 */ /* 0x004fe20000010000 */
[----:B------:R-:W-:Y:S01]  /*18890*/  FMUL.FTZ R231, R112, R27 ;  /* 0x0000001b70e77220 */ /* 0x000fe20000410000 */
[C---:B------:R-:W-:Y:S01]  /*188a0*/  FMUL.FTZ R229, R25.reuse, R28 ;  /* 0x0000001c19e57220 */ /* 0x040fe20000410000 */
[----:B0-----:R-:W-:Y:S01]  /*188b0*/  FADD.FTZ R217, R12, R217 ;  /* 0x000000d90cd97221 */ /* 0x001fe20000010000 */
[C---:B------:R-:W-:Y:S01]  /*188c0*/  FMUL.FTZ R27, R25.reuse, R6 ;  /* 0x00000006191b7220 */ /* 0x040fe20000410000 */
[----:B------:R-:W-:Y:S01]  /*188d0*/  FMUL.FTZ R219, R25, R36 ;  /* 0x0000002419db7220 */ /* 0x000fe20000410000 */
[----:B------:R0:W-:Y:S01]  /*188e0*/  ST.E desc[UR56][R16.64+0x45c], R231 ;  /* 0x00045ce710007985 */ /* 0x0001e2000c101938 */
[----:B------:R-:W-:-:S03]  /*188f0*/  FADD.FTZ R215, R15, R24 ;  /* 0x000000180fd77221 */ /* 0x000fc60000010000 */
[----:B------:R1:W-:Y:S01]  /*18900*/  ST.E desc[UR56][R16.64+0x240], R217 ;  /* 0x000240d910007985 */ /* 0x0003e2000c101938 */
[C---:B------:R-:W-:Y:S01]  /*18910*/  FMUL.FTZ R221, R25.reuse, R32 ;  /* 0x0000002019dd7220 */ /* 0x040fe20000410000 */
[C---:B------:R-:W-:Y:S01]  /*18920*/  FMUL.FTZ R223, R25.reuse, R30 ;  /* 0x0000001e19df7220 */ /* 0x040fe20000410000 */
[C---:B------:R-:W-:Y:S01]  /*18930*/  FMUL.FTZ R225, R25.reuse, R34 ;  /* 0x0000002219e17220 */ /* 0x040fe20000410000 */
[----:B------:R2:W-:Y:S01]  /*18940*/  ST.E desc[UR56][R16.64+0x244], R215 ;  /* 0x000244d710007985 */ /* 0x0005e2000c101938 */
[C---:B------:R-:W-:Y:S01]  /*18950*/  FMUL.FTZ R227, R25.reuse, R38 ;  /* 0x0000002619e37220 */ /* 0x040fe20000410000 */
[C---:B0-----:R-:W-:Y:S02]  /*18960*/  FMUL.FTZ R231, R25.reuse, R50 ;  /* 0x0000003219e77220 */ /* 0x041fe40000410000 */
[----:B------:R0:W-:Y:S04]  /*18970*/  ST.E desc[UR56][R16.64+0x454], R229 ;  /* 0x000454e510007985 */ /* 0x0001e8000c101938 */
[----:B------:R4:W-:Y:S01]  /*18980*/  ST.E desc[UR56][R16.64+0x260], R27 ;  /* 0x0002601b10007985 */ /* 0x0009e2000c101938 */
[----:B-1----:R-:W-:-:S03]  /*18990*/  FMUL.FTZ R217, R25, R44 ;  /* 0x0000002c19d97220 */ /* 0x002fc60000410000 */
[----:B------:R1:W-:Y:S01]  /*189a0*/  ST.E desc[UR56][R16.64+0x264], R219 ;  /* 0x000264db10007985 */ /* 0x0003e2000c101938 */
[C---:B--2---:R-:W-:Y:S01]  /*189b0*/  FMUL.FTZ R215, R25.reuse, R46 ;  /* 0x0000002e19d77220 */ /* 0x044fe20000410000 */
[C---:B0-----:R-:W-:Y:S01]  /*189c0*/  FMUL.FTZ R229, R25.reuse, R40 ;  /* 0x0000002819e57220 */ /* 0x041fe20000410000 */
[C---:B----4-:R-:W-:Y:S01]  /*189d0*/  FMUL.FTZ R27, R25.reuse, R42 ;  /* 0x0000002a191b7220 */ /* 0x050fe20000410000 */
        /* <DEDUP_REMOVED lines=27> */
[----:B---3--:R-:W-:-:S03]  /*18b90*/  FMUL.FTZ R223, R25, R76 ;  /* 0x0000004c19df7220 */ /* 0x008fc60000410000 */
[----:B------:R3:W-:Y:S01]  /*18ba0*/  ST.E desc[UR56][R16.64+0x2e4], R215 ;  /* 0x0002e4d710007985 */ /* 0x0007e2000c101938 */
[----:B-1----:R-:W-:-:S03]  /*18bb0*/  FMUL.FTZ R225, R25, R74 ;  /* 0x0000004a19e17220 */ /* 0x002fc60000410000 */
[----:B------:R1:W-:Y:S01]  /*18bc0*/  ST.E desc[UR56][R16.64+0x2f0], R217 ;  /* 0x0002f0d910007985 */ /* 0x0003e2000c101938 */
[----:B--2---:R-:W-:-:S03]  /*18bd0*/  FMUL.FTZ R227, R25, R78 ;  /* 0x0000004e19e37220 */ /* 0x004fc60000410000 */
[----:B------:R2:W-:Y:S01]  /*18be0*/  ST.E desc[UR56][R16.64+0x2f4], R229 ;  /* 0x0002f4e510007985 */ /* 0x0005e2000c101938 */
[----:B0-----:R-:W-:-:S03]  /*18bf0*/  FMUL.FTZ R27, R25, R88 ;  /* 0x00000058191b7220 */ /* 0x001fc60000410000 */
[----:B------:R0:W-:Y:S01]  /*18c00*/  ST.E desc[UR56][R16.64+0x300], R231 ;  /* 0x000300e710007985 */ /* 0x0001e2000c101938 */
[----:B---3--:R-:W-:-:S03]  /*18c10*/  FMUL.FTZ R215, R25, R80 ;  /* 0x0000005019d77220 */ /* 0x008fc60000410000 */
[----:B------:R3:W-:Y:S01]  /*18c20*/  ST.E desc[UR56][R16.64+0x304], R219 ;  /* 0x000304db10007985 */ /* 0x0007e2000c101938 */
[C---:B-1----:R-:W-:Y:S01]  /*18c30*/  FMUL.FTZ R217, R25.reuse, R86 ;  /* 0x0000005619d97220 */ /* 0x042fe20000410000 */
[C---:B--2---:R-:W-:Y:S01]  /*18c40*/  FMUL.FTZ R229, R25.reuse, R84 ;  /* 0x0000005419e57220 */ /* 0x044fe20000410000 */
[C---:B0-----:R-:W-:Y:S01]  /*18c50*/  FMUL.FTZ R231, R25.reuse, R82 ;  /* 0x0000005219e77220 */ /* 0x041fe20000410000 */
        /* <DEDUP_REMOVED lines=182> */
[----:B------:R4:W-:Y:S04]  /*197c0*/  ST.E desc[UR56][R16.64+0x3cc], R113 ;  /* 0x0003cc7110007985 */ /* 0x0009e8000c101938 */
[----:B------:R4:W-:Y:S04]  /*197d0*/  ST.E desc[UR56][R16.64+0x3d8], R119 ;  /* 0x0003d87710007985 */ /* 0x0009e8000c101938 */
[----:B------:R-:W-:Y:S04]  /*197e0*/  ST.E desc[UR56][R16.64+0x3dc], R123 ;  /* 0x0003dc7b10007985 */ /* 0x000fe8000c101938 */
        /* <DEDUP_REMOVED lines=16> */
[----:B0-----:R-:W4:Y:S04]  /*198f0*/  LD.E R7, desc[UR56][R16.64+0x260] ;  /* 0x0002603810077980 */ /* 0x001f28000c101900 */
        /* <DEDUP_REMOVED lines=256> */
[----:B0-----:R-:W4:Y:S04]  /*1a900*/  LD.E.64 R6, desc[UR56][R16.64+0xa8] ;  /* 0x0000a83810067980 */ /* 0x001f28000c101b00 */
[----:B------:R-:W4:Y:S04]  /*1a910*/  LDL R217, [R1+0x88] ;  /* 0x0000880001d97983 */ /* 0x000f280000100800 */
[----:B-1----:R-:W4:Y:S04]  /*1a920*/  LD.E R24, desc[UR56][R16.64+0x260] ;  /* 0x0002603810187980 */ /* 0x002f28000c101900 */
[----:B------:R-:W4:Y:S04]  /*1a930*/  LD.E R25, desc[UR56][R16.64+0x264] ;  /* 0x0002643810197980 */ /* 0x000f28000c101900 */
        /* <DEDUP_REMOVED lines=1230> */
.L_x_2937:
[----:B------:R-:W-:Y:S05]  /*1f620*/  BSYNC B0 ;  /* 0x0000000000007941 */ /* 0x000fea0003800000 */
.L_x_2936:
[----:B------:R-:W-:Y:S05]  /*1f630*/  @P0 BRA `(.L_x_2938) ;  /* 0xffffff60007c0947 */ /* 0x000fea000383ffff */
[----:B01----:R-:W-:-:S07]  /*1f640*/  IMAD.MOV.U32 R0, RZ, RZ, R5 ;  /* 0x000000ffff007224 */ /* 0x003fce00078e0005 */
.L_x_2921:
[----:B------:R-:W-:-:S13]  /*1f650*/  ISETP.GE.AND P0, PT, R0, R164, PT ;  /* 0x000000a40000720c */ /* 0x000fda0003f06270 */
[----:B------:R-:W-:Y:S05]  /*1f660*/  @!P0 BRA `(.L_x_2939) ;  /* 0x000000b000b48947 */ /* 0x000fea0003800000 */
[----:B------:R0:W5:Y:S02]  /*1f670*/  LDL.64 R2, [R1+0x178] ;  /* 0x0001780001027983 */ /* 0x0001640000100a00 */
.L_x_2966:
        /* <DEDUP_REMOVED lines=21> */
.L_x_2941:
[----:B------:R-:W-:Y:S05]  /*1f7d0*/  BSYNC B0 ;  /* 0x0000000000007941 */ /* 0x000fea0003800000 */
.L_x_2940:
        /* <DEDUP_REMOVED lines=13> */
.L_x_2943:
[----:B------:R-:W-:Y:S05]  /*1f8b0*/  BSYNC B0 ;  /* 0x0000000000007941 */ /* 0x000fea0003800000 */
.L_x_2942:
        /* <DEDUP_REMOVED lines=8> */
.L_x_2945:
[----:B------:R-:W-:Y:S05]  /*1f940*/  BSYNC B0 ;  /* 0x0000000000007941 */ /* 0x000fea0003800000 */
.L_x_2944:
[----:B-1---5:R-:W2:Y:S04]  /*1f950*/  LD.E R7, desc[UR56][R2.64] ;  /* 0x0000003802077980 */ /* 0x022ea8000c101900 */
[----:B------:R-:W2:Y:S01]  /*1f960*/  LDL.64 R10, [R1+0xa0] ;  /* 0x0000a000010a7983 */ /* 0x000ea20000100a00 */
[----:B------:R-:W-:Y:S05]  /*1f970*/  WARPSYNC.ALL ;  /* 0x0000000000007948 */ /* 0x000fea0003800000 */
[----:B------:R-:W3:Y:S04]  /*1f980*/  LDL.64 R4, [R1+0x98] ;  /* 0x0000980001047983 */ /* 0x000ee80000100a00 */
[----:B------:R-:W4:Y:S04]  /*1f990*/  LDL.64 R8, [R1+0x98] ;  /* 0x0000980001087983 */ /* 0x000f280000100a00 */
        /* <DEDUP_REMOVED lines=8> */
[----:B------:R-:W-:Y:S01]  /*1fa20*/  VIADD R10, R6, 0x2 ;  /* 0x00000002060a7836 */ /* 0x000fe20000000000 */
[----:B------:R1:W-:Y:S01]  /*1fa30*/  STL [R1+0x80], RZ ;  /* 0x000080ff01007387 */ /* 0x0003e20000100800 */
[----:B---3--:R-:W-:Y:S02]  /*1fa40*/  R2UR UR4, R4 ;  /* 0x00000000040472ca */ /* 0x008fe400000e0000 */
[----:B------:R-:W-:-:S13]  /*1fa50*/  R2UR UR5, R5 ;  /* 0x00000000050572ca */ /* 0x000fda00000e0000 */
[----:B------:R-:W-:Y:S01]  /*1fa60*/  HGMMA.64x96x16.F32.BF16 R24, gdesc[UR4], RZ, !UPT, gsb0 ;  /* 0x01600000041879f0 */ /* 0x000fe2000c0018ff */
[----:B----4-:R-:W-:Y:S02]  /*1fa70*/  VIADD R8, R8, 0x2 ;  /* 0x0000000208087836 */ /* 0x010fe40000000000 */
[----:B------:R-:W-:Y:S01]  /*1fa80*/  IMAD.MOV.U32 R4, RZ, RZ, 0x1 ;  /* 0x00000001ff047424 */ /* 0x000fe200078e00ff */
[----:B------:R-:W-:Y:S02]  /*1fa90*/  R2UR UR6, R10 ;  /* 0x000000000a0672ca */ /* 0x000fe400000e0000 */
[----:B------:R-:W-:Y:S02]  /*1faa0*/  R2UR UR7, R11 ;  /* 0x000000000b0772ca */ /* 0x000fe400000e0000 */
[----:B------:R-:W-:Y:S02]  /*1fab0*/  R2UR UR4, R8 ;  /* 0x00000000080472ca */ /* 0x000fe400000e0000 */
[----:B------:R-:W-:Y:S01]  /*1fac0*/  R2UR UR5, R9 ;  /* 0x00000000090572ca */ /* 0x000fe200000e0000 */
[----:B------:R1:W-:Y:S04]  /*1fad0*/  STL [R1+0x80], R4 ;  /* 0x0000800401007387 */ /* 0x0003e80000100800 */
[----:B------:R1:W-:Y:S04]  /*1fae0*/  STL [R1+0x80], R4 ;  /* 0x0000800401007387 */ /* 0x0003e80000100800 */
[----:B------:R1:W-:Y:S04]  /*1faf0*/  STL [R1+0x80], R4 ;  /* 0x0000800401007387 */ /* 0x0003e80000100800 */
[----:B------:R1:W-:Y:S01]  /*1fb00*/  STL [R1+0x80], R4 ;  /* 0x0000800401007387 */ /* 0x0003e20000100800 */
[----:B------:R-:W-:-:S03]  /*1fb10*/  WARPGROUP.DEPBAR.LE gsb0, 0x0 ;  /* 0x00008000000079c5 */ /* 0x000fc60000010000 */
[----:B------:R1:W5:Y:S04]  /*1fb20*/  LD.E R5, desc[UR56][R2.64] ;  /* 0x0000003802057980 */ /* 0x000368000c101900 */
[----:B------:R1:W5:Y:S01]  /*1fb30*/  LD.E R7, desc[UR56][R2.64+0x4] ;  /* 0x0000043802077980 */ /* 0x000362000c101900 */
[----:B------:R-:W-:-:S06]  /*1fb40*/  WARPGROUP.ARRIVE ;  /* 0x00000000000079c5 */ /* 0x000fcc0000000000 */
        /* <DEDUP_REMOVED lines=12> */
[----:B--2---:R-:W-:Y:S02]  /*1fc10*/  VIADD R14, R14, 0x6 ;  /* 0x000000060e0e7836 */ /* 0x004fe40000000000 */
[----:B------:R-:W-:Y:S01]  /*1fc20*/  IMAD.MOV.U32 R9, RZ, RZ, R11 ;  /* 0x000000ffff097224 */ /* 0x000fe200078e000b */
[----:B------:R-:W-:Y:S02]  /*1fc30*/  R2UR UR6, R8 ;  /* 0x00000000080672ca */ /* 0x000fe400000e0000 */
[----:B------:R-:W-:Y:S02]  /*1fc40*/  R2UR UR4, R14 ;  /* 0x000000000e0472ca */ /* 0x000fe400000e0000 */
[----:B------:R-:W-:Y:S02]  /*1fc50*/  R2UR UR7, R9 ;  /* 0x00000000090772ca */ /* 0x000fe400000e0000 */
[----:B------:R-:W-:-:S02]  /*1fc60*/  R2UR UR5, R15 ;  /* 0x000000000f0572ca */ /* 0x000fc400000e0000 */
[----:B------:R-:W-:Y:S01]  /*1fc70*/  LOP3.LUT R18, R18, 0x1, RZ, 0xfc, !PT ;  /* 0x0000000112127812 */ /* 0x000fe200078efcff */
[----:B------:R-:W-:Y:S02]  /*1fc80*/  WARPGROUP.DEPBAR.LE gsb0, 0x0 ;  /* 0x00008000000079c5 */ /* 0x000fe40000010000 */
[----:B------:R-:W-:-:S08]  /*1fc90*/  WARPGROUP.ARRIVE ;  /* 0x00000000000079c5 */ /* 0x000fd00000000000 */
[----:B------:R-:W-:Y:S01]  /*1fca0*/  HGMMA.64x96x16.F32.BF16 R24, gdesc[UR4], R24, gsb0 ;  /* 0x01600000041879f0 */ /* 0x000fe20008001818 */
[----:B------:R-:W-:Y:S01]  /*1fcb0*/  ISETP.NE.AND P1, PT, R18, 0x3, PT ;  /* 0x000000031200780c */ /* 0x000fe20003f25270 */
[----:B------:R-:W-:Y:S01]  /*1fcc0*/  BSSY B0, `(.L_x_2947) ;  /* 0x0000004000007945 */ /* 0x000fe20003800000 */
[----:B------:R-:W-:-:S11]  /*1fcd0*/  WARPGROUP.DEPBAR.LE gsb0, 0x0 ;  /* 0x00008000000079c5 */ /* 0x000fd60000010000 */
[----:B-1----:R-:W-:Y:S05]  /*1fce0*/  @!P1 BRA `(.L_x_2948) ;  /* 0x0000000000049947 */ /* 0x002fea0003800000 */
[----:B------:R-:W-:Y:S01]  /*1fcf0*/  BPT.TRAP 0x1 ;  /* 0x000000040000795c */ /* 0x000fe20000300000 */
.L_x_2948:
[----:B------:R-:W-:Y:S05]  /*1fd00*/  BSYNC B0 ;  /* 0x0000000000007941 */ /* 0x000fea0003800000 */
.L_x_2947:
        /* <DEDUP_REMOVED lines=10> */
.L_x_2950:
[----:B------:R-:W-:Y:S05]  /*1fdb0*/  BSYNC B0 ;  /* 0x0000000000007941 */ /* 0x000fea0003800000 */
.L_x_2949:
[----:B------:R-:W-:Y:S04]  /*1fdc0*/  BSSY B0, `(.L_x_2951) ;  /* 0x0000006000007945 */ /* 0x000fe80003800000 */
[----:B--2---:R-:W-:Y:S05]  /*1fdd0*/  @P0 BRA `(.L_x_2952) ;  /* 0x0000000000100947 */ /* 0x004fea0003800000 */
[----:B-----5:R-:W-:Y:S01]  /*1fde0*/  IMAD R6, R6, 0x8, R8 ;  /* 0x0000000806067824 */ /* 0x020fe200078e0208 */
[----:B------:R-:W-:-:S04]  /*1fdf0*/  SHF.L.U32 R7, R7, 0x1f, RZ ;  /* 0x0000001f07077819 */ /* 0x000fc800000006ff */
[----:B------:R-:W2:Y:S02]  /*1fe00*/  SYNCS.PHASECHK.TRANS64.TRYWAIT P0, [R6+URZ], R7 ;  /* 0x00000007060075a7 */ /* 0x000ea4000800017f */
[----:B--2---:R-:W-:Y:S05]  /*1fe10*/  @!P0 BRA `(.L_x_2953) ;  /* 0x0000015800c08947 */ /* 0x004fea0003800000 */
.L_x_2952:
[----:B------:R-:W-:Y:S05]  /*1fe20*/  BSYNC B0 ;  /* 0x0000000000007941 */ /* 0x000fea0003800000 */
.L_x_2951:
        /* <DEDUP_REMOVED lines=9> */
[----:B---3--:R-:W-:Y:S01]  /*1fec0*/  IMAD R8, R19, 0xc00, R8 ;  /* 0x00000c0013087824 */ /* 0x008fe200078e0208 */
[----:B------:R-:W-:Y:S01]  /*1fed0*/  R2UR UR7, R9 ;  /* 0x00000000090772ca */ /* 0x000fe200000e0000 */
[----:B------:R-:W3:Y:S01]  /*1fee0*/  LDL.64 R18, [R1+0x110] ;  /* 0x0001100001127983 */ /* 0x000ee20000100a00 */
[----:B----4-:R-:W-:-:S02]  /*1fef0*/  ISETP.NE.U32.AND P0, PT, R5, RZ, PT ;  /* 0x000000ff0500720c */ /* 0x010fc40003f05070 */
        /* <DEDUP_REMOVED lines=169> */
[----:B-1----:R-:W-:Y:S01]  /*20990*/  LOP3.LUT R72, R72, 0x7f, RZ, 0xc0, !PT ;  /* 0x0000007f48487812 */ /* 0x002fe200078ec0ff */
        /* <DEDUP_REMOVED lines=23> */
[----:B------:R-:W3:Y:S04]  /*20b10*/  LDL.64 R18, [R1+0x170] ;  /* 0x0001700001127983 */ /* 0x000ee80000100a00 */
[----:B------:R-:W4:Y:S04]  /*20b20*/  LDL R72, [R1+0x13c] ;  /* 0x00013c0001487983 */ /* 0x000f280000100800 */
[----:B------:R-:W2:Y:S04]  /*20b30*/  LDL.128 R8, [R1+0x140] ;  /* 0x0001400001087983 */ /* 0x000ea80000100c00 */
[----:B------:R-:W2:Y:S04]  /*20b40*/  LDL R73, [R1+0x70] ;  /* 0x0000700001497983 */ /* 0x000ea80000100800 */
[----:B------:R-:W2:Y:S04]  /*20b50*/  LDL.128 R12, [R1+0x150] ;  /* 0x00015000010c7983 */ /* 0x000ea80000100c00 */
[----:B---3--:R4:W3:Y:S02]  /*20b60*/  LD.E R18, desc[UR56][R18.64] ;  /* 0x0000003812127980 */ /* 0x0088e4000c101900 */
[----:B----4-:R-:W-:-:S04]  /*20b70*/  SHF.R.S32.HI R19, RZ, 0x1f, R72 ;  /* 0x0000001fff137819 */ /* 0x010fc80000011448 */
[----:B------:R-:W-:-:S04]  /*20b80*/  LEA.HI R19, R19, R72, RZ, 0x7 ;  /* 0x0000004813137211 */ /* 0x000fc800078f38ff */
[----:B------:R-:W-:Y:S02]  /*20b90*/  SHF.R.S32.HI R20, RZ, 0x7, R19 ;  /* 0x00000007ff147819 */ /* 0x000fe40000011413 */
[----:B--2---:R-:W-:Y:S01]  /*20ba0*/  ISETP.GE.AND P1, PT, R13, 0x1, PT ;  /* 0x000000010d00780c */ /* 0x004fe20003f26270 */
[----:B------:R-:W-:Y:S01]  /*20bb0*/  BSSY B0, `(.L_x_2954) ;  /* 0x0000091000007945 */ /* 0x000fe20003800000 */
[----:B---3--:R-:W-:-:S04]  /*20bc0*/  FMUL.FTZ R37, R37, R18 ;  /* 0x0000001225257220 */ /* 0x008fc80000410000 */
[----:B------:R2:W3:Y:S01]  /*20bd0*/  MUFU.TANH R83, R37 ;  /* 0x0000002500537308 */ /* 0x0004e20000002400 */
[-C--:B-1----:R-:W-:Y:S01]  /*20be0*/  FMUL.FTZ R5, R26, R18.reuse ;  /* 0x000000121a057220 */ /* 0x082fe20000410000 */
[----:B--2---:R-:W-:Y:S01]  /*20bf0*/  LOP3.LUT R37, R19, 0xffffff80, RZ, 0xc0, !PT ;  /* 0xffffff8013257812 */ /* 0x004fe200078ec0ff */
[----:B------:R-:W-:-:S04]  /*20c00*/  FMUL.FTZ R26, R34, R18 ;  /* 0x00000012221a7220 */ /* 0x000fc80000410000 */
[----:B------:R-:W-:Y:S02]  /*20c10*/  IMAD.IADD R37, R72, 0x1, -R37 ;  /* 0x0000000148257824 */ /* 0x000fe400078e0a25 */
[-C--:B------:R-:W-:Y:S01]  /*20c20*/  FMUL.FTZ R36, R36, R18.reuse ;  /* 0x0000001224247220 */ /* 0x080fe20000410000 */
[-C--:B------:R-:W-:Y:S01]  /*20c30*/  FMUL.FTZ R29, R29, R18.reuse ;  /* 0x000000121d1d7220 */ /* 0x080fe20000410000 */
[----:B------:R-:W-:Y:S01]  /*20c40*/  FMUL.FTZ R33, R33, R18 ;  /* 0x0000001221217220 */ /* 0x000fe20000410000 */
[----:B------:R-:W-:Y:S01]  /*20c50*/  SHF.R.S32.HI R34, RZ, 0x1f, R37 ;  /* 0x0000001fff227819 */ /* 0x000fe20000011425 */
[----:B------:R1:W2:Y:S08]  /*20c60*/  MUFU.TANH R82, R36 ;  /* 0x0000002400527308 */ /* 0x0002b00000002400 */
[----:B------:R4:W0:Y:S01]  /*20c70*/  MUFU.TANH R79, R29 ;  /* 0x0000001d004f7308 */ /* 0x0008220000002400 */
[----:B-1----:R-:W-:-:S07]  /*20c80*/  LEA.HI R36, R34, R37, RZ, 0x2 ;  /* 0x0000002522247211 */ /* 0x002fce00078f10ff */
[----:B------:R1:W0:Y:S01]  /*20c90*/  MUFU.TANH R81, R33 ;  /* 0x0000002100517308 */ /* 0x0002220000002400 */
[-C--:B----4-:R-:W-:Y:S01]  /*20ca0*/  FMUL.FTZ R29, R35, R18.reuse ;  /* 0x00000012231d7220 */ /* 0x090fe20000410000 */
[-C--:B------:R-:W-:Y:S01]  /*20cb0*/  FMUL.FTZ R35, R38, R18.reuse ;  /* 0x0000001226237220 */ /* 0x080fe20000410000 */
[--C-:B------:R-:W-:Y:S01]  /*20cc0*/  SHF.R.S32.HI R38, RZ, 0x2, R36.reuse ;  /* 0x00000002ff267819 */ /* 0x100fe20000011424 */
[-C--:B-1----:R-:W-:Y:S01]  /*20cd0*/  FMUL.FTZ R33, R39, R18.reuse ;  /* 0x0000001227217220 */ /* 0x082fe20000410000 */
[----:B------:R-:W-:Y:S02]  /*20ce0*/  SHF.R.S32.HI R39, RZ, 0x1f, R36 ;  /* 0x0000001fff277819 */ /* 0x000fe40000011424 */
[----:B------:R-:W-:Y:S01]  /*20cf0*/  LOP3.LUT R36, R36, 0x7ffffffc, RZ, 0xc0, !PT ;  /* 0x7ffffffc24247812 */ /* 0x000fe200078ec0ff */
[----:B------:R-:W-:Y:S01]  /*20d00*/  FMUL.FTZ R32, R32, R18 ;  /* 0x0000001220207220 */ /* 0x000fe20000410000 */
[----:B------:R-:W-:Y:S01]  /*20d10*/  LEA.HI R39, R39, R38, RZ, 0x3 ;  /* 0x0000002627277211 */ /* 0x000fe200078f18ff */
[-C--:B------:R-:W-:Y:S01]  /*20d20*/  FMUL.FTZ R48, R48, R18.reuse ;  /* 0x0000001230307220 */ /* 0x080fe20000410000 */
[----:B------:R-:W-:Y:S01]  /*20d30*/  LEA.HI R34, R34, R37, RZ, 0x5 ;  /* 0x0000002522227211 */ /* 0x000fe200078f28ff */
[-C--:B------:R-:W-:Y:S01]  /*20d40*/  FMUL.FTZ R52, R52, R18.reuse ;  /* 0x0000001234347220 */ /* 0x080fe20000410000 */
[-C--:B------:R-:W-:Y:S01]  /*20d50*/  FMUL.FTZ R7, R24, R18.reuse ;  /* 0x0000001218077220 */ /* 0x080fe20000410000 */
[----:B------:R-:W-:Y:S01]  /*20d60*/  FMUL.FTZ R24, R31, R18 ;  /* 0x000000121f187220 */ /* 0x000fe20000410000 */
[----:B------:R-:W-:Y:S01]  /*20d70*/  IMAD.IADD R36, R37, 0x1, -R36 ;  /* 0x0000000125247824 */ /* 0x000fe200078e0a24 */
[----:B------:R-:W-:Y:S01]  /*20d80*/  LEA.HI R19, R19, R20, RZ, 0x1 ;  /* 0x0000001413137211 */ /* 0x000fe200078f08ff */
[-C--:B------:R-:W-:Y:S01]  /*20d90*/  FMUL.FTZ R31, R42, R18.reuse ;  /* 0x000000122a1f7220 */ /* 0x080fe20000410000 */
[-C--:B------:R-:W-:Y:S01]  /*20da0*/  FMUL.FTZ R77, R50, R18.reuse ;  /* 0x00000012324d7220 */ /* 0x080fe20000410000 */
[----:B------:R-:W-:Y:S01]  /*20db0*/  LOP3.LUT R39, R39, 0xfffffff8, RZ, 0xc0, !PT ;  /* 0xfffffff827277812 */ /* 0x000fe200078ec0ff */
[----:B------:R-:W-:Y:S01]  /*20dc0*/  IMAD R37, R0, -0x60, R9 ;  /* 0xffffffa000257824 */ /* 0x000fe200078e0209 */
[----:B------:R-:W-:Y:S01]  /*20dd0*/  SHF.R.S32.HI R34, RZ, 0x5, R34 ;  /* 0x00000005ff227819 */ /* 0x000fe20000011422 */
[-C--:B------:R-:W-:Y:S01]  /*20de0*/  FMUL.FTZ R6, R27, R18.reuse ;  /* 0x000000121b067220 */ /* 0x080fe20000410000 */
[-C--:B------:R-:W-:Y:S01]  /*20df0*/  FMUL.FTZ R21, R30, R18.reuse ;  /* 0x000000121e157220 */ /* 0x080fe20000410000 */
[----:B------:R1:W4:Y:S01]  /*20e00*/  MUFU.TANH R80, R32 ;  /* 0x0000002000507308 */ /* 0x0003220000002400 */
[-C--:B------:R-:W-:Y:S01]  /*20e10*/  FMUL.FTZ R25, R25, R18.reuse ;  /* 0x0000001219197220 */ /* 0x080fe20000410000 */
[-C--:B------:R-:W-:Y:S01]  /*20e20*/  FMUL.FTZ R28, R28, R18.reuse ;  /* 0x000000121c1c7220 */ /* 0x080fe20000410000 */
[-C--:B------:R-:W-:Y:S01]  /*20e30*/  FMUL.FTZ R40, R40, R18.reuse ;  /* 0x0000001228287220 */ /* 0x080fe20000410000 */
[-C--:B------:R-:W-:Y:S01]  /*20e40*/  FMUL.FTZ R41, R41, R18.reuse ;  /* 0x0000001229297220 */ /* 0x080fe20000410000 */
[-C--:B------:R-:W-:Y:S01]  /*20e50*/  FMUL.FTZ R74, R43, R18.reuse ;  /* 0x000000122b4a7220 */ /* 0x080fe20000410000 */
[-C--:B------:R-:W-:Y:S01]  /*20e60*/  FMUL.FTZ R44, R44, R18.reuse ;  /* 0x000000122c2c7220 */ /* 0x080fe20000410000 */
[-C--:B------:R-:W-:Y:S01]  /*20e70*/  FMUL.FTZ R45, R45, R18.reuse ;  /* 0x000000122d2d7220 */ /* 0x080fe20000410000 */
[----:B------:R3:W0:Y:S01]  /*20e80*/  MUFU.TANH R42, R48 ;  /* 0x00000030002a7308 */ /* 0x0006220000002400 */
        /* <DEDUP_REMOVED lines=17> */
[-C--:B---3--:R-:W-:Y:S01]  /*20fa0*/  FMUL.FTZ R48, R70, R18.reuse ;  /* 0x0000001246307220 */ /* 0x088fe20000410000 */
[-C--:B--2---:R-:W-:Y:S01]  /*20fb0*/  FMUL.FTZ R52, R71, R18.reuse ;  /* 0x0000001247347220 */ /* 0x084fe20000410000 */
[----:B------:R-:W-:Y:S01]  /*20fc0*/  LOP3.LUT R19, R19, 0x3fffffe, RZ, 0xc0, !PT ;  /* 0x03fffffe13137812 */ /* 0x000fe200078ec0ff */
[-C--:B------:R-:W-:Y:S01]  /*20fd0*/  FMUL.FTZ R49, R49, R18.reuse ;  /* 0x0000001231317220 */ /* 0x080fe20000410000 */
[-C--:B------:R-:W-:Y:S01]  /*20fe0*/  FMUL.FTZ R53, R53, R18.reuse ;  /* 0x0000001235357220 */ /* 0x080fe20000410000 */
[-C--:B------:R-:W-:Y:S01]  /*20ff0*/  FMUL.FTZ R59, R59, R18.reuse ;  /* 0x000000123b3b7220 */ /* 0x080fe20000410000 */
[-C--:B------:R-:W-:Y:S01]  /*21000*/  FMUL.FTZ R61, R61, R18.reuse ;  /* 0x000000123d3d7220 */ /* 0x080fe20000410000 */
[----:B------:R-:W-:Y:S01]  /*21010*/  FMUL.FTZ R65, R65, R18 ;  /* 0x0000001241417220 */ /* 0x000fe20000410000 */
[----:B------:R-:W-:Y:S01]  /*21020*/  IMAD.IADD R39, R38, 0x1, -R39 ;  /* 0x0000000126277824 */ /* 0x000fe200078e0a27 */
[----:B------:R-:W-:Y:S01]  /*21030*/  IADD3 R37, -R8, 0x1, R37 ;  /* 0x0000000108257810 */ /* 0x000fe20007ffe125 */
[----:B------:R-:W-:Y:S01]  /*21040*/  IMAD R34, R73, 0x8, R34 ;  /* 0x0000000849227824 */ /* 0x000fe200078e0222 */
[----:B------:R1:W2:Y:S01]  /*21050*/  MUFU.TANH R85, R54 ;  /* 0x0000003600557308 */ /* 0x0002a20000002400 */
[----:B------:R-:W-:-:S02]  /*21060*/  IMAD.IADD R19, R20, 0x1, -R19 ;  /* 0x0000000114137824 */ /* 0x000fc400078e0a13 */
[----:B------:R-:W-:Y:S02]  /*21070*/  IMAD.U32 R20, R34, 0x10, R39 ;  /* 0x0000001022147824 */ /* 0x000fe400078e0027 */
[----:B------:R-:W-:-:S03]  /*21080*/  IMAD R18, R36, -0x2, R37 ;  /* 0xfffffffe24127824 */ /* 0x000fc600078e0225 */
[----:B------:R1:W3:Y:S01]  /*21090*/  MUFU.TANH R86, R55 ;  /* 0x0000003700567308 */ /* 0x0002e20000002400 */
[----:B------:R-:W-:Y:S01]  /*210a0*/  LOP3.LUT R37, RZ, R10, RZ, 0x33, !PT ;  /* 0x0000000aff257212 */ /* 0x000fe200078e33ff */
[----:B------:R-:W-:-:S06]  /*210b0*/  IMAD R38, R19, 0x40, R20 ;  /* 0x0000004013267824 */ /* 0x000fcc00078e0214 */
        /* <DEDUP_REMOVED lines=37> */
[----:B------:R-:W0:Y:S08]  /*21310*/  MUFU.TANH R69, R69 ;  /* 0x0000004500457308 */ /* 0x000e300000002400 */
        /* <DEDUP_REMOVED lines=19> */
.L_x_2957:
[----:B------:R-:W-:-:S13]  /*21450*/  ISETP.NE.AND P1, PT, R13, 0x1, PT ;  /* 0x000000010d00780c */ /* 0x000fda0003f25270 */
[----:B------:R-:W-:-:S05]  /*21460*/  @P1 IMAD.HI.U32 R20, R10, R14, RZ ;  /* 0x0000000e0a141227 */ /* 0x000fca00078e00ff */
[----:B------:R-:W-:-:S07]  /*21470*/  @P1 SHF.R.U32.HI R10, RZ, R15, R20 ;  /* 0x0000000fff0a1219 */ /* 0x000fce0000011614 */
.L_x_2958:
[----:B------:R-:W-:Y:S05]  /*21480*/  BSYNC B1 ;  /* 0x0000000000017941 */ /* 0x000fea0003800000 */
.L_x_2956:
[----:B------:R-:W-:-:S05]  /*21490*/  IMAD R11, R10, R13, R66 ;  /* 0x0000000d0a0b7224 */ /* 0x000fca00078e0242 */
[----:B------:R-:W-:Y:S02]  /*214a0*/  VIMNMX R18, R18, R11, !PT ;  /* 0x0000000b12127248 */ /* 0x000fe40007fe0100 */
[----:B------:R-:W-:-:S07]  /*214b0*/  VIADDMNMX R12, R11, R13, R12, PT ;  /* 0x0000000d0b0c7246 */ /* 0x000fce000380010c */
.L_x_2955:
[----:B------:R-:W-:Y:S05]  /*214c0*/  BSYNC B0 ;  /* 0x0000000000007941 */ /* 0x000fea0003800000 */
.L_x_2954:
        /* <DEDUP_REMOVED lines=8> */
[----:B------:R-:W-:Y:S02]  /*21550*/  ISETP.GT.AND P2, PT, R18, 0x1, !P2 ;  /* 0x000000011200780c */ /* 0x000fe40005744270 */
[----:B------:R-:W-:Y:S02]  /*21560*/  ISETP.GE.AND P3, PT, R36, 0xa, PT ;  /* 0x0000000a2400780c */ /* 0x000fe40003f66270 */
[----:B0-----:R-:W-:Y:S01]  /*21570*/  FSEL R67, R28, -INF , !P1 ;  /* 0xff8000001c437808 */ /* 0x001fe20004800000 */
[----:B------:R-:W-:Y:S01]  /*21580*/  IMAD.IADD R28, R73, 0x1, R38 ;  /* 0x00000001491c7824 */ /* 0x000fe200078e0226 */
        /* <DEDUP_REMOVED lines=84> */
[----:B------:R-:W-:Y:S01]  /*21ad0*/  FSEL R37, R54, -INF , !P2 ;  /* 0xff80000036257808 */ /* 0x000fe20005000000 */
[----:B------:R-:W-:Y:S01]  /*21ae0*/  IMAD.IADD R54, R71, 0x1, R38 ;  /* 0x0000000147367824 */ /* 0x000fe200078e0226 */
        /* <DEDUP_REMOVED lines=33> */
.L_x_2962:
[----:B------:R-:W-:-:S13]  /*21d00*/  ISETP.NE.AND P6, PT, R13, 0x1, PT ;  /* 0x000000010d00780c */ /* 0x000fda0003fc5270 */
[----:B------:R-:W-:-:S05]  /*21d10*/  @P6 IMAD.HI.U32 R14, R8, R14, RZ ;  /* 0x0000000e080e6227 */ /* 0x000fca00078e00ff */
[----:B------:R-:W-:-:S07]  /*21d20*/  @P6 SHF.R.U32.HI R8, RZ, R15, R14 ;  /* 0x0000000fff086219 */ /* 0x000fce000001160e */
.L_x_2963:
[----:B------:R-:W-:Y:S05]  /*21d30*/  BSYNC B1 ;  /* 0x0000000000017941 */ /* 0x000fea0003800000 */
.L_x_2961:
[----:B------:R-:W-:-:S05]  /*21d40*/  IMAD R7, R8, R13, R66 ;  /* 0x0000000d08077224 */ /* 0x000fca00078e0242 */
[----:B------:R-:W-:Y:S02]  /*21d50*/  VIADDMNMX R54, R7, R13, R54, PT ;  /* 0x0000000d07367246 */ /* 0x000fe40003800136 */
[----:B------:R-:W-:-:S07]  /*21d60*/  VIMNMX R28, R28, R7, !PT ;  /* 0x000000071c1c7248 */ /* 0x000fce0007fe0100 */
.L_x_2960:
[----:B------:R-:W-:Y:S05]  /*21d70*/  BSYNC B0 ;  /* 0x0000000000007941 */ /* 0x000fea0003800000 */
.L_x_2959:
        /* <DEDUP_REMOVED lines=8> */
[----:B------:R-:W2:Y:S01]  /*21e00*/  LD.E.64 R6, desc[UR56][R16.64+0x230] ;  /* 0x0002303810067980 */ /* 0x000ea2000c101b00 */
        /* <DEDUP_REMOVED lines=68> */
[----:B------:R-:W-:-:S02]  /*22250*/  FSEL R5, R62, -INF , !P5 ;  /* 0xff8000003e057808 */ /* 0x000fc40006800000 */
[----:B------:R-:W-:Y:S02]  /*22260*/  FMNMX.FTZ R56, R11, R56, !PT ;  /* 0x000000380b387209 */ /* 0x000fe40007810000 */
[----:B------:R-:W-:Y:S02]  /*22270*/  ISETP.GT.AND P2, PT, R28, 0x50, !P2 ;  /* 0x000000501c00780c */ /* 0x000fe40005744270 */
        /* <DEDUP_REMOVED lines=45> */
[----:B------:R-:W-:Y:S02]  /*22550*/  ISETP.GT.AND P3, PT, R28, 0x51, !P3 ;  /* 0x000000511c00780c */ /* 0x000fe40005f64270 */
[----:B------:R-:W-:-:S02]  /*22560*/  ISETP.LT.OR P2, PT, R54, 0x51, P2 ;  /* 0x000000513600780c */ /* 0x000fc40001741670 */
[----:B------:R-:W-:Y:S02]  /*22570*/  FSEL R71, R27, -INF , !P1 ;  /* 0xff8000001b477808 */ /* 0x000fe40004800000 */
[----:B------:R-:W-:Y:S02]  /*22580*/  FMNMX.FTZ R56, R5, R56, !PT ;  /* 0x0000003805387209 */ /* 0x000fe40007810000 */
[C---:B------:R-:W-:Y:S02]  /*22590*/  ISETP.GT.AND P4, PT, R28.reuse, 0x58, !P4 ;  /* 0x000000581c00780c */ /* 0x040fe40006784270 */
[----:B------:R-:W-:Y:S02]  /*225a0*/  ISETP.GT.AND P1, PT, R28, 0x59, !P6 ;  /* 0x000000591c00780c */ /* 0x000fe40007724270 */
[----:B------:R-:W-:Y:S02]  /*225b0*/  ISETP.LT.OR P3, PT, R54, 0x52, P3 ;  /* 0x000000523600780c */ /* 0x000fe40001f61670 */
[----:B------:R-:W-:-:S02]  /*225c0*/  FSEL R28, R30, -INF , !P2 ;  /* 0xff8000001e1c7808 */ /* 0x000fc40005000000 */
[----:B------:R-:W-:Y:S02]  /*225d0*/  FMNMX.FTZ R9, R71, R56, !PT ;  /* 0x0000003847097209 */ /* 0x000fe40007810000 */
[----:B------:R-:W-:Y:S02]  /*225e0*/  ISETP.LT.OR P4, PT, R54, 0x59, P4 ;  /* 0x000000593600780c */ /* 0x000fe40002781670 */
[----:B------:R-:W-:Y:S02]  /*225f0*/  FSEL R27, R32, -INF , !P3 ;  /* 0xff800000201b7808 */ /* 0x000fe40005800000 */
[----:B------:R-:W-:Y:S01]  /*22600*/  FMNMX.FTZ R30, R28, R9, !PT ;  /* 0x000000091c1e7209 */ /* 0x000fe20007810000 */
[----:B------:R-:W-:Y:S01]  /*22610*/  UIADD3 UR4, UP0, UR49, 0x230, URZ ;  /* 0x0000023031047890 */ /* 0x000fe2000ff1e03f */
[----:B------:R-:W-:Y:S02]  /*22620*/  ISETP.LT.OR P1, PT, R54, 0x5a, P1 ;  /* 0x0000005a3600780c */ /* 0x000fe40000f21670 */
[----:B------:R-:W-:-:S02]  /*22630*/  FSEL R29, R48, -INF , !P4 ;  /* 0xff800000301d7808 */ /* 0x000fc40006000000 */
[----:B------:R-:W-:Y:S01]  /*22640*/  FMNMX.FTZ R32, R27, R30, !PT ;  /* 0x0000001e1b207209 */ /* 0x000fe20007810000 */
[----:B------:R-:W-:Y:S02]  /*22650*/  ULOP3.LUT UR4, UR4, 0x4, URZ, 0xfc, !UPT ;  /* 0x0000000404047892 */ /* 0x000fe4000f8efc3f */
[----:B------:R-:W-:Y:S01]  /*22660*/  UIADD3.X UR5, URZ, UR48, URZ, UP0, !UPT ;  /* 0x000000303f057290 */ /* 0x000fe200087fe43f */
[----:B------:R-:W-:Y:S02]  /*22670*/  FSEL R30, R52, -INF , !P1 ;  /* 0xff800000341e7808 */ /* 0x000fe40004800000 */
[----:B------:R-:W-:Y:S01]  /*22680*/  FMNMX.FTZ R9, R29, R32, !PT ;  /* 0x000000201d097209 */ /* 0x000fe20007810000 */
[----:B------:R-:W-:Y:S01]  /*22690*/  IMAD.U32 R68, RZ, RZ, UR4 ;  /* 0x00000004ff447e24 */ /* 0x000fe2000f8e00ff */
[----:B0-----:R-:W-:Y:S01]  /*226a0*/  FMNMX.FTZ R75, R58, R75, !PT ;  /* 0x0000004b3a4b7209 */ /* 0x001fe20007810000 */
[----:B------:R-:W-:Y:S01]  /*226b0*/  IMAD.U32 R69, RZ, RZ, UR5 ;  /* 0x00000005ff457e24 */ /* 0x000fe2000f8e00ff */
[----:B------:R-:W-:Y:S01]  /*226c0*/  FMNMX.FTZ R9, R30, R9, !PT ;  /* 0x000000091e097209 */ /* 0x000fe20007810000 */
[----:B------:R-:W-:Y:S04]  /*226d0*/  ST.E desc[UR56][R16.64+0x230], R73 ;  /* 0x0002304910007985 */ /* 0x000fe8000c101938 */
[----:B------:R-:W-:Y:S04]  /*226e0*/  ST.E desc[UR56][R68.64], R9 ;  /* 0x0000000944007985 */ /* 0x000fe8000c101938 */
[----:B------:R-:W-:Y:S04]  /*226f0*/  ST.E desc[UR56][R16.64+0x230], R75 ;  /* 0x0002304b10007985 */ /* 0x000fe8000c101938 */
[----:B------:R-:W2:Y:S04]  /*22700*/  LD.E R32, desc[UR56][R68.64] ;  /* 0x0000003844207980 */ /* 0x000ea8000c101900 */
[----:B--2---:R-:W0:Y:S02]  /*22710*/  SHFL.BFLY PT, R77, R32, 0x2, 0x1f ;  /* 0x0c401f00204d7f89 */ /* 0x004e2400000e0000 */
[----:B0-----:R-:W-:-:S05]  /*22720*/  FMNMX.FTZ R77, R32, R77, !PT ;  /* 0x0000004d204d7209 */ /* 0x001fca0007810000 */
[----:B------:R-:W0:Y:S02]  /*22730*/  SHFL.BFLY PT, R48, R77, 0x1, 0x1f ;  /* 0x0c201f004d307f89 */ /* 0x000e2400000e0000 */
[----:B0-----:R-:W-:-:S05]  /*22740*/  FMNMX.FTZ R79, R77, R48, !PT ;  /* 0x000000304d4f7209 */ /* 0x001fca0007810000 */
[----:B------:R0:W-:Y:S04]  /*22750*/  ST.E desc[UR56][R68.64], R79 ;  /* 0x0000004f44007985 */ /* 0x0001e8000c101938 */
[----:B------:R-:W2:Y:S04]  /*22760*/  LD.E R81, desc[UR56][R16.64+0x230] ;  /* 0x0002303810517980 */ /* 0x000ea8000c101900 */
[----:B------:R-:W0:Y:S04]  /*22770*/  LD.E R48, desc[UR56][R16.64+0x250] ;  /* 0x0002503810307980 */ /* 0x000e28000c101900 */
[----:B------:R-:W3:Y:S04]  /*22780*/  LD.E R54, desc[UR56][R16.64+0x240] ;  /* 0x0002403810367980 */ /* 0x000ee8000c101900 */
[----:B------:R-:W4:Y:S01]  /*22790*/  LD.E R56, desc[UR56][R16.64+0x244] ;  /* 0x0002443810387980 */ /* 0x000f22000c101900 */
[----:B------:R-:W-:-:S04]  /*227a0*/  FSETP.NEU.FTZ.AND P2, PT, R79, -INF , PT ;  /* 0xff8000004f00780b */ /* 0x000fc80003f5d000 */
[----:B------:R-:W-:-:S05]  /*227b0*/  FSEL R52, R79, RZ, P2 ;  /* 0x000000ff4f347208 */ /* 0x000fca0001000000 */
[----:B------:R-:W-:Y:S02]  /*227c0*/  FADD.FTZ R9, R7, -R52 ;  /* 0x8000003407097221 */ /* 0x000fe40000010000 */
[----:B------:R-:W5:Y:S01]  /*227d0*/  LD.E R7, desc[UR56][R16.64+0x260] ;  /* 0x0002603810077980 */ /* 0x000f62000c101900 */
[----:B------:R-:W-:-:S04]  /*227e0*/  UIADD3 UR4, UP0, UR49, 0x260, URZ ;  /* 0x0000026031047890 */ /* 0x000fc8000ff1e03f */
[----:B------:R-:W-:Y:S02]  /*227f0*/  ULOP3.LUT UR5, UR4, 0x4, URZ, 0xfc, !UPT ;  /* 0x0000000404057892 */ /* 0x000fe4000f8efc3f */
[----:B------:R-:W-:Y:S01]  /*22800*/  UIADD3.X UR7, URZ, UR48, URZ, UP0, !UPT ;  /* 0x000000303f077290 */ /* 0x000fe200087fe43f */
[----:B--2---:R-:W-:Y:S01]  /*22810*/  FSETP.NEU.FTZ.AND P1, PT, R81, -INF , PT ;  /* 0xff8000005100780b */ /* 0x004fe20003f3d000 */
[-C--:B0-----:R-:W-:Y:S01]  /*22820*/  FMUL.FTZ R79, R79, R48.reuse ;  /* 0x000000304f4f7220 */ /* 0x081fe20000410000 */
[CC--:B------:R-:W-:Y:S02]  /*22830*/  FMUL.FTZ R32, R81.reuse, R48.reuse ;  /* 0x0000003051207220 */ /* 0x0c0fe40000410000 */
[----:B------:R-:W-:Y:S02]  /*22840*/  FSEL R81, R81, RZ, P1 ;  /* 0x000000ff51517208 */ /* 0x000fe40000800000 */
[----:B------:R-:W-:Y:S02]  /*22850*/  FSEL R79, R79, RZ, P2 ;  /* 0x000000ff4f4f7208 */ /* 0x000fe40001000000 */
[----:B------:R-:W-:Y:S01]  /*22860*/  FSEL R52, R32, RZ, P1 ;  /* 0x000000ff20347208 */ /* 0x000fe20000800000 */
[----:B------:R-:W-:Y:S01]  /*22870*/  FADD.FTZ R81, R6, -R81 ;  /* 0x8000005106517221 */ /* 0x000fe20000010000 */
[----:B------:R-:W-:Y:S01]  /*22880*/  FMUL.FTZ R32, R48, R9 ;  /* 0x0000000930207220 */ /* 0x000fe20000410000 */
[-CC-:B------:R-:W-:Y:S01]  /*22890*/  FFMA.FTZ R199, R25, R48.reuse, -R79.reuse ;  /* 0x0000003019c77223 */ /* 0x180fe2000001084f */
[-CC-:B------:R-:W-:Y:S01]  /*228a0*/  FFMA.FTZ R157, R50, R48.reuse, -R79.reuse ;  /* 0x00000030329d7223 */ /* 0x180fe2000001084f */
[-CC-:B------:R-:W-:Y:S01]  /*228b0*/  FFMA.FTZ R156, R83, R48.reuse, -R52.reuse ;  /* 0x00000030539c7223 */ /* 0x180fe20000010834 */
[-C--:B------:R-:W-:Y:S01]  /*228c0*/  FMUL.FTZ R25, R81, R48.reuse ;  /* 0x0000003051197220 */ /* 0x080fe20000410000 */
[-CC-:B------:R-:W-:Y:S01]  /*228d0*/  FFMA.FTZ R174, R19, R48.reuse, -R52.reuse ;  /* 0x0000003013ae7223 */ /* 0x180fe20000010834 */
[-CC-:B------:R-:W-:Y:S01]  /*228e0*/  FFMA.FTZ R19, R10, R48.reuse, -R52.reuse ;  /* 0x000000300a137223 */ /* 0x180fe20000010834 */
[-CC-:B------:R-:W-:Y:S01]  /*228f0*/  FFMA.FTZ R11, R11, R48.reuse, -R52.reuse ;  /* 0x000000300b0b7223 */ /* 0x180fe20000010834 */
[-CC-:B------:R-:W-:Y:S01]  /*22900*/  FFMA.FTZ R10, R55, R48.reuse, -R79.reuse ;  /* 0x00000030370a7223 */ /* 0x180fe2000001084f */
[----:B------:R-:W-:Y:S01]  /*22910*/  MUFU.EX2 R32, R32 ;  /* 0x0000002000207308 */ /* 0x000fe20000000800 */
[-C--:B------:R-:W-:Y:S01]  /*22920*/  FFMA.FTZ R158, R67, R48.reuse, -R52 ;  /* 0x00000030439e7223 */ /* 0x080fe20000010834 */
[----:B------:R-:W-:-:S06]  /*22930*/  FFMA.FTZ R159, R57, R48, -R79 ;  /* 0x00000030399f7223 */ /* 0x000fcc000001084f */
[----:B------:R-:W-:Y:S01]  /*22940*/  MUFU.EX2 R156, R156 ;  /* 0x0000009c009c7308 */ /* 0x000fe20000000800 */
[-C--:B------:R-:W-:Y:S01]  /*22950*/  FFMA.FTZ R9, R65, R48.reuse, -R52 ;  /* 0x0000003041097223 */ /* 0x080fe20000010834 */
[----:B------:R-:W-:-:S06]  /*22960*/  FFMA.FTZ R8, R8, R48, -R79 ;  /* 0x0000003008087223 */ /* 0x000fcc000001084f */
[----:B------:R-:W-:Y:S08]  /*22970*/  MUFU.EX2 R157, R157 ;  /* 0x0000009d009d7308 */ /* 0x000ff00000000800 */
[----:B------:R-:W3:Y:S01]  /*22980*/  MUFU.EX2 R25, R25 ;  /* 0x0000001900197308 */ /* 0x000ee20000000800 */
[-C--:B------:R-:W-:Y:S01]  /*22990*/  FFMA.FTZ R215, R63, R48.reuse, -R52 ;  /* 0x000000303fd77223 */ /* 0x080fe20000010834 */
[----:B------:R-:W-:-:S06]  /*229a0*/  FFMA.FTZ R211, R38, R48, -R79 ;  /* 0x0000003026d37223 */ /* 0x000fcc000001084f */
[----:B------:R-:W0:Y:S08]  /*229b0*/  MUFU.EX2 R11, R11 ;  /* 0x0000000b000b7308 */ /* 0x000e300000000800 */
[----:B------:R-:W1:Y:S01]  /*229c0*/  MUFU.EX2 R10, R10 ;  /* 0x0000000a000a7308 */ /* 0x000e620000000800 */
[-C--:B------:R-:W-:Y:S01]  /*229d0*/  FFMA.FTZ R220, R61, R48.reuse, -R52 ;  /* 0x000000303ddc7223 */ /* 0x080fe20000010834 */
[----:B------:R-:W-:-:S06]  /*229e0*/  FFMA.FTZ R218, R36, R48, -R79 ;  /* 0x0000003024da7223 */ /* 0x000fcc000001084f */
[----:B------:R-:W2:Y:S08]  /*229f0*/  MUFU.EX2 R158, R158 ;  /* 0x0000009e009e7308 */ /* 0x000eb00000000800 */
[----:B------:R-:W5:Y:S01]  /*22a00*/  MUFU.EX2 R159, R159 ;  /* 0x0000009f009f7308 */ /* 0x000f620000000800 */
[----:B------:R-:W-:Y:S01]  /*22a10*/  FFMA.FTZ R189, R15, R48, -R79 ;  /* 0x000000300fbd7223 */ /* 0x000fe2000001084f */
[----:B---3--:R-:W-:Y:S01]  /*22a20*/  FFMA.FTZ R54, R25, R54, R156 ;  /* 0x0000003619367223 */ /* 0x008fe2000001009c */
[----:B----4-:R-:W-:-:S05]  /*22a30*/  FFMA.FTZ R15, R32, R56, R157 ;  /* 0x00000038200f7223 */ /* 0x010fca000001009d */
[----:B------:R-:W3:Y:S01]  /*22a40*/  MUFU.EX2 R9, R9 ;  /* 0x0000000900097308 */ /* 0x000ee20000000800 */
[-C--:B------:R-:W-:Y:S01]  /*22a50*/  FFMA.FTZ R209, R59, R48.reuse, -R52 ;  /* 0x000000303bd17223 */ /* 0x080fe20000010834 */
[----:B------:R-:W-:-:S06]  /*22a60*/  FFMA.FTZ R207, R35, R48, -R79 ;  /* 0x0000003023cf7223 */ /* 0x000fcc000001084f */
[----:B------:R-:W4:Y:S01]  /*22a70*/  MUFU.EX2 R8, R8 ;  /* 0x0000000800087308 */ /* 0x000f220000000800 */
[----:B------:R-:W-:Y:S01]  /*22a80*/  FFMA.FTZ R196, R21, R48, -R79 ;  /* 0x0000003015c47223 */ /* 0x000fe2000001084f */
[----:B0-----:R-:W-:Y:S01]  /*22a90*/  FADD.FTZ R21, R11, R54 ;  /* 0x000000360b157221 */ /* 0x001fe20000010000 */
[----:B-1----:R-:W-:-:S05]  /*22aa0*/  FADD.FTZ R6, R10, R15 ;  /* 0x0000000f0a067221 */ /* 0x002fca0000010000 */
[----:B------:R-:W0:Y:S01]  /*22ab0*/  MUFU.EX2 R215, R215 ;  /* 0x000000d700d77308 */ /* 0x000e220000000800 */
[-C--:B------:R-:W-:Y:S01]  /*22ac0*/  FFMA.FTZ R216, R53, R48.reuse, -R52 ;  /* 0x0000003035d87223 */ /* 0x080fe20000010834 */
[----:B------:R-:W-:-:S06]  /*22ad0*/  FFMA.FTZ R208, R33, R48, -R79 ;  /* 0x0000003021d07223 */ /* 0x000fcc000001084f */
[----:B------:R-:W1:Y:S01]  /*22ae0*/  MUFU.EX2 R211, R211 ;  /* 0x000000d300d37308 */ /* 0x000e620000000800 */
[----:B------:R-:W-:Y:S01]  /*22af0*/  FFMA.FTZ R190, R14, R48, -R79 ;  /* 0x000000300ebe7223 */ /* 0x000fe2000001084f */
[----:B--2---:R-:W-:Y:S01]  /*22b00*/  FADD.FTZ R14, R158, R21 ;  /* 0x000000159e0e7221 */ /* 0x004fe20000010000 */
[----:B-----5:R-:W-:-:S05]  /*22b10*/  FADD.FTZ R15, R159, R6 ;  /* 0x000000069f0f7221 */ /* 0x020fca0000010000 */
[----:B------:R-:W2:Y:S01]  /*22b20*/  MUFU.EX2 R220, R220 ;  /* 0x000000dc00dc7308 */ /* 0x000ea20000000800 */
[-C--:B------:R-:W-:Y:S01]  /*22b30*/  FFMA.FTZ R206, R51, R48.reuse, -R52 ;  /* 0x0000003033ce7223 */ /* 0x080fe20000010834 */
[----:B------:R-:W-:-:S06]  /*22b40*/  FFMA.FTZ R203, R31, R48, -R79 ;  /* 0x000000301fcb7223 */ /* 0x000fcc000001084f */
[----:B------:R-:W5:Y:S01]  /*22b50*/  MUFU.EX2 R218, R218 ;  /* 0x000000da00da7308 */ /* 0x000f620000000800 */
[----:B---3--:R-:W-:Y:S01]  /*22b60*/  FADD.FTZ R14, R9, R14 ;  /* 0x0000000e090e7221 */ /* 0x008fe20000010000 */
[----:B----4-:R-:W-:-:S06]  /*22b70*/  FADD.FTZ R6, R8, R15 ;  /* 0x0000000f08067221 */ /* 0x010fcc0000010000 */
        /* <DEDUP_REMOVED lines=8> */
[----:B------:R-:W-:-:S07]  /*22c00*/  FFMA.FTZ R202, R47, R48, -R52 ;  /* 0x000000302fca7223 */ /* 0x000fce0000010834 */
[----:B------:R-:W1:Y:S01]  /*22c10*/  MUFU.EX2 R208, R208 ;  /* 0x000000d000d07308 */ /* 0x000e620000000800 */
[----:B--2---:R-:W-:Y:S01]  /*22c20*/  FADD.FTZ R6, R220, R13 ;  /* 0x0000000ddc067221 */ /* 0x004fe20000010000 */
[----:B-----5:R-:W-:-:S06]  /*22c30*/  FADD.FTZ R14, R218, R15 ;  /* 0x0000000fda0e7221 */ /* 0x020fcc0000010000 */
        /* <DEDUP_REMOVED lines=10> */
[----:B0-----:R-:W-:Y:S01]  /*22ce0*/  FADD.FTZ R13, R216, R13 ;  /* 0x0000000dd80d7221 */ /* 0x001fe20000010000 */
[----:B-1----:R-:W-:-:S06]  /*22cf0*/  FADD.FTZ R6, R208, R15 ;  /* 0x0000000fd0067221 */ /* 0x002fcc0000010000 */
[----:B------:R-:W0:Y:S01]  /*22d00*/  MUFU.EX2 R202, R202 ;  /* 0x000000ca00ca7308 */ /* 0x000e220000000800 */
[----:B------:R-:W-:-:S07]  /*22d10*/  FFMA.FTZ R198, R44, R48, -R52 ;  /* 0x000000302cc67223 */ /* 0x000fce0000010834 */
[----:B------:R-:W1:Y:S01]  /*22d20*/  MUFU.EX2 R199, R199 ;  /* 0x000000c700c77308 */ /* 0x000e620000000800 */
[-CC-:B------:R-:W-:Y:S01]  /*22d30*/  FFMA.FTZ R186, R12, R48.reuse, -R79.reuse ;  /* 0x000000300cba7223 */ /* 0x180fe2000001084f */
[----:B------:R-:W-:Y:S01]  /*22d40*/  FFMA.FTZ R175, R5, R48, -R79 ;  /* 0x0000003005af7223 */ /* 0x000fe2000001084f */
[----:B--2---:R-:W-:-:S05]  /*22d50*/  FADD.FTZ R12, R206, R13 ;  /* 0x0000000dce0c7221 */ /* 0x004fca0000010000 */
[----:B------:R-:W2:Y:S01]  /*22d60*/  MUFU.EX2 R201, R201 ;  /* 0x000000c900c97308 */ /* 0x000ea20000000800 */
[----:B-----5:R-:W-:Y:S01]  /*22d70*/  FADD.FTZ R5, R203, R6 ;  /* 0x00000006cb057221 */ /* 0x020fe20000010000 */
[----:B------:R-:W-:-:S06]  /*22d80*/  FFMA.FTZ R193, R43, R48, -R52 ;  /* 0x000000302bc17223 */ /* 0x000fcc0000010834 */
[----:B------:R-:W5:Y:S01]  /*22d90*/  MUFU.EX2 R200, R200 ;  /* 0x000000c800c87308 */ /* 0x000f620000000800 */
[----:B---3--:R-:W-:Y:S01]  /*22da0*/  FADD.FTZ R13, R205, R12 ;  /* 0x0000000ccd0d7221 */ /* 0x008fe20000010000 */
[----:B----4-:R-:W-:-:S06]  /*22db0*/  FADD.FTZ R6, R204, R5 ;  /* 0x00000005cc067221 */ /* 0x010fcc0000010000 */
[----:B------:R-:W3:Y:S01]  /*22dc0*/  MUFU.EX2 R197, R197 ;  /* 0x000000c500c57308 */ /* 0x000ee20000000800 */
[----:B------:R-:W-:-:S07]  /*22dd0*/  FFMA.FTZ R194, R42, R48, -R52 ;  /* 0x000000302ac27223 */ /* 0x000fce0000010834 */
[----:B------:R-:W4:Y:S01]  /*22de0*/  MUFU.EX2 R195, R195 ;  /* 0x000000c300c37308 */ /* 0x000f220000000800 */
[----:B0-----:R-:W-:Y:S01]  /*22df0*/  FADD.FTZ R12, R202, R13 ;  /* 0x0000000dca0c7221 */ /* 0x001fe20000010000 */
[----:B-1----:R-:W-:-:S06]  /*22e00*/  FADD.FTZ R5, R199, R6 ;  /* 0x00000006c7057221 */ /* 0x002fcc0000010000 */
[----:B------:R-:W0:Y:S01]  /*22e10*/  MUFU.EX2 R198, R198 ;  /* 0x000000c600c67308 */ /* 0x000e220000000800 */
[----:B------:R-:W-:-:S07]  /*22e20*/  FFMA.FTZ R187, R41, R48, -R52 ;  /* 0x0000003029bb7223 */ /* 0x000fce0000010834 */
[----:B------:R-:W1:Y:S01]  /*22e30*/  MUFU.EX2 R196, R196 ;  /* 0x000000c400c47308 */ /* 0x000e620000000800 */
[----:B--2---:R-:W-:Y:S01]  /*22e40*/  FADD.FTZ R12, R201, R12 ;  /* 0x0000000cc90c7221 */ /* 0x004fe20000010000 */
[----:B-----5:R-:W-:-:S06]  /*22e50*/  FADD.FTZ R6, R200, R5 ;  /* 0x00000005c8067221 */ /* 0x020fcc0000010000 */
[----:B------:R-:W2:Y:S01]  /*22e60*/  MUFU.EX2 R193, R193 ;  /* 0x000000c100c17308 */ /* 0x000ea20000000800 */
[----:B------:R-:W-:-:S07]  /*22e70*/  FFMA.FTZ R188, R40, R48, -R52 ;  /* 0x0000003028bc7223 */ /* 0x000fce0000010834 */
        /* <DEDUP_REMOVED lines=9> */
[-C--:B------:R-:W-:Y:S01]  /*22f10*/  FFMA.FTZ R184, R37, R48.reuse, -R52 ;  /* 0x0000003025b87223 */ /* 0x080fe20000010834 */
[----:B------:R-:W-:-:S06]  /*22f20*/  FFMA.FTZ R178, R71, R48, -R79 ;  /* 0x0000003047b27223 */ /* 0x000fcc000001084f */
        /* <DEDUP_REMOVED lines=25> */
[----:B------:R-:W3:Y:S08]  /*230c0*/  MUFU.EX2 R174, R174 ;  /* 0x000000ae00ae7308 */ /* 0x000ef00000000800 */
[----:B------:R-:W4:Y:S01]  /*230d0*/  MUFU.EX2 R172, R172 ;  /* 0x000000ac00ac7308 */ /* 0x000f220000000800 */
[----:B0-----:R-:W-:Y:S01]  /*230e0*/  FADD.FTZ R6, R184, R13 ;  /* 0x0000000db8067221 */ /* 0x001fe20000010000 */
[----:B-1----:R-:W-:-:S06]  /*230f0*/  FADD.FTZ R12, R178, R15 ;  /* 0x0000000fb20c7221 */ /* 0x002fcc0000010000 */
[----:B------:R-:W0:Y:S08]  /*23100*/  MUFU.EX2 R19, R19 ;  /* 0x0000001300137308 */ /* 0x000e300000000800 */
[----:B------:R-:W1:Y:S01]  /*23110*/  MUFU.EX2 R5, R5 ;  /* 0x0000000500057308 */ /* 0x000e620000000800 */
[----:B--2---:R-:W-:Y:S01]  /*23120*/  FADD.FTZ R13, R173, R6 ;  /* 0x00000006ad0d7221 */ /* 0x004fe20000010000 */
[----:B-----5:R-:W-:-:S06]  /*23130*/  FADD.FTZ R15, R21, R12 ;  /* 0x0000000c150f7221 */ /* 0x020fcc0000010000 */
[----:B------:R-:W2:Y:S08]  /*23140*/  MUFU.EX2 R20, R20 ;  /* 0x0000001400147308 */ /* 0x000eb00000000800 */
[----:B------:R-:W5:Y:S01]  /*23150*/  MUFU.EX2 R18, R18 ;  /* 0x0000001200127308 */ /* 0x000f620000000800 */
[----:B---3--:R-:W-:Y:S01]  /*23160*/  FADD.FTZ R6, R174, R13 ;  /* 0x0000000dae067221 */ /* 0x008fe20000010000 */
[----:B----4-:R-:W-:-:S03]  /*23170*/  FADD.FTZ R12, R172, R15 ;  /* 0x0000000fac0c7221 */ /* 0x010fc60000010000 */
[----:B0-----:R-:W-:Y:S01]  /*23180*/  FADD.FTZ R13, R19, R6 ;  /* 0x00000006130d7221 */ /* 0x001fe20000010000 */
[----:B-1----:R-:W-:Y:S01]  /*23190*/  FADD.FTZ R15, R5, R12 ;  /* 0x0000000c050f7221 */ /* 0x002fe20000010000 */
[C---:B------:R-:W-:Y:S01]  /*231a0*/  FMUL.FTZ R7, R25.reuse, R7 ;  /* 0x0000000719077220 */ /* 0x040fe20000410000 */
[----:B------:R-:W-:Y:S02]  /*231b0*/  IMAD.U32 R14, RZ, RZ, UR5 ;  /* 0x00000005ff0e7e24 */ /* 0x000fe4000f8e00ff */
[----:B--2---:R-:W-:Y:S02]  /*231c0*/  FADD.FTZ R13, R20, R13 ;  /* 0x0000000d140d7221 */ /* 0x004fe40000010000 */
[----:B------:R-:W-:Y:S01]  /*231d0*/  ST.E desc[UR56][R16.64+0x260], R7 ;  /* 0x0002600710007985 */ /* 0x000fe2000c101938 */
[----:B-----5:R-:W-:Y:S01]  /*231e0*/  FADD.FTZ R27, R18, R15 ;  /* 0x0000000f121b7221 */ /* 0x020fe20000010000 */
[----:B------:R-:W-:Y:S02]  /*231f0*/  IMAD.U32 R15, RZ, RZ, UR7 ;  /* 0x00000007ff0f7e24 */ /* 0x000fe4000f8e00ff */
[----:B------:R0:W-:Y:S04]  /*23200*/  ST.E desc[UR56][R16.64+0x240], R13 ;  /* 0x0002400d10007985 */ /* 0x0001e8000c101938 */
[----:B------:R1:W-:Y:S04]  /*23210*/  ST.E desc[UR56][R16.64+0x244], R27 ;  /* 0x0002441b10007985 */ /* 0x0003e8000c101938 */
[----:B------:R-:W2:Y:S02]  /*23220*/  LD.E R6, desc[UR56][R14.64] ;  /* 0x000000380e067980 */ /* 0x000ea4000c101900 */
[----:B--2---:R-:W-:-:S05]  /*23230*/  FMUL.FTZ R29, R25, R6 ;  /* 0x00000006191d7220 */ /* 0x004fca0000410000 */
[----:B------:R2:W-:Y:S04]  /*23240*/  ST.E desc[UR56][R14.64], R29 ;  /* 0x0000001d0e007985 */ /* 0x0005e8000c101938 */
[----:B------:R-:W0:Y:S04]  /*23250*/  LD.E R12, desc[UR56][R16.64+0x274] ;  /* 0x00027438100c7980 */ /* 0x000e28000c101900 */
[----:B------:R-:W3:Y:S04]  /*23260*/  LD.E R144, desc[UR56][R16.64+0x454] ;  /* 0x0004543810907980 */ /* 0x000ee8000c101900 */
[----:B------:R-:W4:Y:S04]  /*23270*/  LD.E R6, desc[UR56][R16.64+0x270] ;  /* 0x0002703810067980 */ /* 0x000f28000c101900 */
[----:B------:R-:W1:Y:S04]  /*23280*/  LD.E R24, desc[UR56][R16.64+0x280] ;  /* 0x0002803810187980 */ /* 0x000e68000c101900 */
[----:B------:R-:W2:Y:S04]  /*23290*/  LD.E R26, desc[UR56][R16.64+0x284] ;  /* 0x00028438101a7980 */ /* 0x000ea8000c101900 */
        /* <DEDUP_REMOVED lines=57> */
[----:B------:R-:W-:Y:S01]  /*23630*/  ULOP3.LUT UR5, UR4, 0x8, URZ, 0xfc, !UPT ;  /* 0x0000000804057892 */ /* 0x000fe2000f8efc3f */
[C---:B0-----:R-:W-:Y:S01]  /*23640*/  FMUL.FTZ R13, R25.reuse, R12 ;  /* 0x0000000c190d7220 */ /* 0x041fe20000410000 */
[----:B---3--:R-:W-:-:S04]  /*23650*/  FMUL.FTZ R37, R25, R144 ;  /* 0x0000009019257220 */ /* 0x008fc80000410000 */
[----:B------:R0:W-:Y:S01]  /*23660*/  ST.E desc[UR56][R16.64+0x274], R13 ;  /* 0x0002740d10007985 */ /* 0x0001e2000c101938 */
[C---:B----4-:R-:W-:Y:S01]  /*23670*/  FMUL.FTZ R7, R25.reuse, R6 ;  /* 0x0000000619077220 */ /* 0x050fe20000410000 */
[C---:B-1----:R-:W-:Y:S01]  /*23680*/  FMUL.FTZ R27, R25.reuse, R24 ;  /* 0x00000018191b7220 */ /* 0x042fe20000410000 */
[C---:B--2---:R-:W-:Y:S01]  /*23690*/  FMUL.FTZ R29, R25.reuse, R26 ;  /* 0x0000001a191d7220 */ /* 0x044fe20000410000 */
[C---:B-----5:R-:W-:Y:S01]  /*236a0*/  FMUL.FTZ R31, R25.reuse, R28 ;  /* 0x0000001c191f7220 */ /* 0x060fe20000410000 */
[C---:B0-----:R-:W-:Y:S01]  /*236b0*/  FMUL.FTZ R13, R25.reuse, R38 ;  /* 0x00000026190d7220 */ /* 0x041fe20000410000 */
[----:B------:R0:W-:Y:S01]  /*236c0*/  ST.E desc[UR56][R16.64+0x454], R37 ;  /* 0x0004542510007985 */ /* 0x0001e2000c101938 */
[----:B------:R-:W-:-:S03]  /*236d0*/  FMUL.FTZ R33, R25, R30 ;  /* 0x0000001e19217220 */ /* 0x000fc60000410000 */
[----:B------:R1:W-:Y:S01]  /*236e0*/  ST.E desc[UR56][R16.64+0x270], R7 ;  /* 0x0002700710007985 */ /* 0x0003e2000c101938 */
[----:B------:R-:W-:-:S03]  /*236f0*/  FMUL.FTZ R35, R25, R34 ;  /* 0x0000002219237220 */ /* 0x000fc60000410000 */
[----:B------:R2:W-:Y:S04]  /*23700*/  ST.E desc[UR56][R16.64+0x280], R27 ;  /* 0x0002801b10007985 */ /* 0x0005e8000c101938 */
[----:B------:R3:W-:Y:S01]  /*23710*/  ST.E desc[UR56][R16.64+0x284], R29 ;  /* 0x0002841d10007985 */ /* 0x0007e2000c101938 */
[----:B0-----:R-:W-:-:S03]  /*23720*/  FMUL.FTZ R37, R25, R40 ;  /* 0x0000002819257220 */ /* 0x001fc60000410000 */
[----:B------:R0:W-:Y:S01]  /*23730*/  ST.E desc[UR56][R16.64+0x290], R31 ;  /* 0x0002901f10007985 */ /* 0x0001e2000c101938 */
[C---:B-1----:R-:W-:Y:S01]  /*23740*/  FMUL.FTZ R7, R25.reuse, R36 ;  /* 0x0000002419077220 */ /* 0x042fe20000410000 */
[C---:B------:R-:W-:Y:S02]  /*23750*/  FMUL.FTZ R39, R25.reuse, R42 ;  /* 0x0000002a19277220 */ /* 0x040fe40000410000 */
        /* <DEDUP_REMOVED lines=17> */
[C---:B0-----:R-:W-:Y:S01]  /*23870*/  FMUL.FTZ R39, R25.reuse, R62 ;  /* 0x0000003e19277220 */ /* 0x041fe20000410000 */
[C---:B-1----:R-:W-:Y:S02]  /*23880*/  FMUL.FTZ R27, R25.reuse, R58 ;  /* 0x0000003a191b7220 */ /* 0x042fe40000410000 */
[----:B------:R0:W-:Y:S01]  /*23890*/  ST.E desc[UR56][R16.64+0x2f4], R13 ;  /* 0x0002f40d10007985 */ /* 0x0001e2000c101938 */
[C---:B--2---:R-:W-:Y:S01]  /*238a0*/  FMUL.FTZ R29, R25.reuse, R64 ;  /* 0x00000040191d7220 */ /* 0x044fe20000410000 */
[C---:B---3--:R-:W-:Y:S02]  /*238b0*/  FMUL.FTZ R31, R25.reuse, R66 ;  /* 0x00000042191f7220 */ /* 0x048fe40000410000 */
[----:B------:R1:W-:Y:S01]  /*238c0*/  ST.E desc[UR56][R16.64+0x2e0], R33 ;  /* 0x0002e02110007985 */ /* 0x0003e2000c101938 */
[----:B0-----:R-:W-:-:S03]  /*238d0*/  FMUL.FTZ R13, R25, R74 ;  /* 0x0000004a190d7220 */ /* 0x001fc60000410000 */
[----:B------:R0:W-:Y:S04]  /*238e0*/  ST.E desc[UR56][R16.64+0x2e4], R35 ;  /* 0x0002e42310007985 */ /* 0x0001e8000c101938 */
[----:B------:R2:W-:Y:S01]  /*238f0*/  ST.E desc[UR56][R16.64+0x2f0], R7 ;  /* 0x0002f00710007985 */ /* 0x0005e2000c101938 */
[----:B-1----:R-:W-:-:S03]  /*23900*/  FMUL.FTZ R33, R25, R70 ;  /* 0x0000004619217220 */ /* 0x002fc60000410000 */
[----:B------:R1:W-:Y:S04]  /*23910*/  ST.E desc[UR56][R16.64+0x300], R27 ;  /* 0x0003001b10007985 */ /* 0x0003e8000c101938 */
[----:B------:R3:W-:Y:S01]  /*23920*/  ST.E desc[UR56][R16.64+0x304], R37 ;  /* 0x0003042510007985 */ /* 0x0007e2000c101938 */
[----:B0-----:R-:W-:-:S03]  /*23930*/  FMUL.FTZ R35, R25, R72 ;  /* 0x0000004819237220 */ /* 0x001fc60000410000 */
[----:B------:R0:W-:Y:S01]  /*23940*/  ST.E desc[UR56][R16.64+0x310], R39 ;  /* 0x0003102710007985 */ /* 0x0001e2000c101938 */
[----:B--2---:R-:W-:-:S03]  /*23950*/  FMUL.FTZ R7, R25, R68 ;  /* 0x0000004419077220 */ /* 0x004fc60000410000 */
[----:B------:R2:W-:Y:S01]  /*23960*/  ST.E desc[UR56][R16.64+0x314], R29 ;  /* 0x0003141d10007985 */ /* 0x0005e2000c101938 */
[----:B-1----:R-:W-:-:S03]  /*23970*/  FMUL.FTZ R27, R25, R76 ;  /* 0x0000004c191b7220 */ /* 0x002fc60000410000 */
[----:B------:R1:W-:Y:S01]  /*23980*/  ST.E desc[UR56][R16.64+0x320], R31 ;  /* 0x0003201f10007985 */ /* 0x0003e2000c101938 */
[----:B---3--:R-:W-:-:S03]  /*23990*/  FMUL.FTZ R37, R25, R80 ;  /* 0x0000005019257220 */ /* 0x008fc60000410000 */
[----:B------:R3:W-:Y:S01]  /*239a0*/  ST.E desc[UR56][R16.64+0x340], R13 ;  /* 0x0003400d10007985 */ /* 0x0007e2000c101938 */
[C---:B0-----:R-:W-:Y:S01]  /*239b0*/  FMUL.FTZ R39, R25.reuse, R82 ;  /* 0x0000005219277220 */ /* 0x041fe20000410000 */
[C---:B--2---:R-:W-:Y:S01]  /*239c0*/  FMUL.FTZ R29, R25.reuse, R78 ;  /* 0x0000004e191d7220 */ /* 0x044fe20000410000 */
[C---:B-1----:R-:W-:Y:S01]  /*239d0*/  FMUL.FTZ R31, R25.reuse, R84 ;  /* 0x00000054191f7220 */ /* 0x042fe20000410000 */
        /* <DEDUP_REMOVED lines=15> */
[C---:B-1----:R-:W-:Y:S01]  /*23ad0*/  FMUL.FTZ R37, R25.reuse, R100 ;  /* 0x0000006419257220 */ /* 0x042fe20000410000 */
[C---:B--2---:R-:W-:Y:S01]  /*23ae0*/  FMUL.FTZ R39, R25.reuse, R102 ;  /* 0x0000006619277220 */ /* 0x044fe20000410000 */
[C---:B---3--:R-:W-:Y:S01]  /*23af0*/  FMUL.FTZ R31, R25.reuse, R98 ;  /* 0x00000062191f7220 */ /* 0x048fe20000410000 */
[C---:B0-----:R-:W-:Y:S01]  /*23b00*/  FMUL.FTZ R13, R25.reuse, R106 ;  /* 0x0000006a190d7220 */ /* 0x041fe20000410000 */
        /* <DEDUP_REMOVED lines=18> */
[----:B------:R0:W-:Y:S01]  /*23c30*/  ST.E desc[UR56][R16.64+0x3b4], R7 ;  /* 0x0003b40710007985 */ /* 0x0001e2000c101938 */
[----:B------:R-:W-:Y:S02]  /*23c40*/  IMAD.U32 R12, RZ, RZ, UR5 ;  /* 0x00000005ff0c7e24 */ /* 0x000fe4000f8e00ff */
[C---:B------:R-:W-:Y:S01]  /*23c50*/  FMUL.FTZ R41, R25.reuse, R140 ;  /* 0x0000008c19297220 */ /* 0x040fe20000410000 */
[----:B------:R1:W-:Y:S01]  /*23c60*/  ST.E desc[UR56][R16.64+0x3c4], R27 ;  /* 0x0003c41b10007985 */ /* 0x0003e2000c101938 */
[----:B------:R-:W-:-:S03]  /*23c70*/  FMUL.FTZ R43, R25, R142 ;  /* 0x0000008e192b7220 */ /* 0x000fc60000410000 */
        /* <DEDUP_REMOVED lines=14> */
[----:B---3--:R-:W-:Y:S01]  /*23d60*/  FMUL.FTZ R39, R25, R138 ;  /* 0x0000008a19277220 */ /* 0x008fe20000410000 */
[----:B0-----:R-:W-:Y:S01]  /*23d70*/  IMAD.U32 R13, RZ, RZ, UR7 ;  /* 0x00000007ff0d7e24 */ /* 0x001fe2000f8e00ff */
[----:B------:R0:W-:Y:S04]  /*23d80*/  ST.E desc[UR56][R16.64+0x3f0], R7 ;  /* 0x0003f00710007985 */ /* 0x0001e8000c101938 */
[----:B------:R1:W-:Y:S04]  /*23d90*/  ST.E desc[UR56][R16.64+0x410], R27 ;  /* 0x0004101b10007985 */ /* 0x0003e8000c101938 */
[----:B------:R2:W-:Y:S04]  /*23da0*/  ST.E desc[UR56][R16.64+0x414], R29 ;  /* 0x0004141d10007985 */ /* 0x0005e8000c101938 */
[----:B------:R-:W-:Y:S04]  /*23db0*/  ST.E desc[UR56][R16.64+0x420], R33 ;  /* 0x0004202110007985 */ /* 0x000fe8000c101938 */
[----:B------:R-:W-:Y:S04]  /*23dc0*/  ST.E desc[UR56][R16.64+0x424], R35 ;  /* 0x0004242310007985 */ /* 0x000fe8000c101938 */
[----:B------:R3:W-:Y:S04]  /*23dd0*/  ST.E desc[UR56][R16.64+0x430], R31 ;  /* 0x0004301f10007985 */ /* 0x0007e8000c101938 */
[----:B------:R4:W-:Y:S04]  /*23de0*/  ST.E desc[UR56][R16.64+0x434], R37 ;  /* 0x0004342510007985 */ /* 0x0009e8000c101938 */
[----:B------:R5:W-:Y:S04]  /*23df0*/  ST.E desc[UR56][R16.64+0x440], R39 ;  /* 0x0004402710007985 */ /* 0x000be8000c101938 */
[----:B------:R-:W-:Y:S04]  /*23e00*/  ST.E desc[UR56][R16.64+0x444], R41 ;  /* 0x0004442910007985 */ /* 0x000fe8000c101938 */
[----:B------:R-:W-:Y:S04]  /*23e10*/  ST.E desc[UR56][R16.64+0x450], R43 ;  /* 0x0004502b10007985 */ /* 0x000fe8000c101938 */
[----:B0-----:R-:W1:Y:S01]  /*23e20*/  LD.E R7, desc[UR56][R12.64] ;  /* 0x000000380c077980 */ /* 0x001e62000c101900 */
[----:B------:R-:W-:-:S06]  /*23e30*/  ULOP3.LUT UR6, UR4, 0xc, URZ, 0xfc, !UPT ;  /* 0x0000000c04067892 */ /* 0x000fcc000f8efc3f */
[----:B------:R-:W-:Y:S02]  /*23e40*/  IMAD.U32 R6, RZ, RZ, UR6 ;  /* 0x00000006ff067e24 */ /* 0x000fe4000f8e00ff */
[----:B-1----:R-:W-:Y:S01]  /*23e50*/  FMUL.FTZ R27, R32, R7 ;  /* 0x00000007201b7220 */ /* 0x002fe20000410000 */
[----:B------:R-:W-:-:S04]  /*23e60*/  IMAD.U32 R7, RZ, RZ, UR7 ;  /* 0x00000007ff077e24 */ /* 0x000fc8000f8e00ff */
[----:B------:R0:W-:Y:S04]  /*23e70*/  ST.E desc[UR56][R12.64], R27 ;  /* 0x0000001b0c007985 */ /* 0x0001e8000c101938 */
[----:B------:R-:W2:Y:S01]  /*23e80*/  LD.E R7, desc[UR56][R6.64] ;  /* 0x0000003806077980 */ /* 0x000ea2000c101900 */
[----:B------:R-:W-:Y:S02]  /*23e90*/  IMAD.U32 R24, RZ, RZ, UR6 ;  /* 0x00000006ff187e24 */ /* 0x000fe4000f8e00ff */
[----:B------:R-:W-:Y:S02]  /*23ea0*/  IMAD.U32 R25, RZ, RZ, UR7 ;  /* 0x00000007ff197e24 */ /* 0x000fe4000f8e00ff */
[----:B--2---:R-:W-:-:S05]  /*23eb0*/  FMUL.FTZ R29, R32, R7 ;  /* 0x00000007201d7220 */ /* 0x004fca0000410000 */
[----:B------:R1:W-:Y:S04]  /*23ec0*/  ST.E desc[UR56][R24.64], R29 ;  /* 0x0000001d18007985 */ /* 0x0003e8000c101938 */
[----:B------:R-:W2:Y:S04]  /*23ed0*/  LD.E R145, desc[UR56][R16.64+0x45c] ;  /* 0x00045c3810917980 */ /* 0x000ea8000c101900 */
[----:B---3--:R-:W3:Y:S04]  /*23ee0*/  LD.E R31, desc[UR56][R16.64+0x278] ;  /* 0x00027838101f7980 */ /* 0x008ee8000c101900 */
[----:B------:R-:W3:Y:S04]  /*23ef0*/  LD.E R33, desc[UR56][R16.64+0x27c] ;  /* 0x00027c3810217980 */ /* 0x000ee8000c101900 */
[----:B------:R-:W3:Y:S04]  /*23f00*/  LD.E R35, desc[UR56][R16.64+0x288] ;  /* 0x0002883810237980 */ /* 0x000ee8000c101900 */
[----:B----4-:R-:W4:Y:S04]  /*23f10*/  LD.E R37, desc[UR56][R16.64+0x28c] ;  /* 0x00028c3810257980 */ /* 0x010f28000c101900 */
[----:B-----5:R-:W5:Y:S04]  /*23f20*/  LD.E R39, desc[UR56][R16.64+0x298] ;  /* 0x0002983810277980 */ /* 0x020f68000c101900 */
[----:B0-----:R-:W5:Y:S04]  /*23f30*/  LD.E R27, desc[UR56][R16.64+0x29c] ;  /* 0x00029c38101b7980 */ /* 0x001f68000c101900 */
        /* <DEDUP_REMOVED lines=56> */
[C---:B---3--:R-:W-:Y:S01]  /*242c0*/  FMUL.FTZ R31, R32.reuse, R31 ;  /* 0x0000001f201f7220 */ /* 0x048fe20000410000 */
[C---:B------:R-:W-:Y:S01]  /*242d0*/  FMUL.FTZ R33, R32.reuse, R33 ;  /* 0x0000002120217220 */ /* 0x040fe20000410000 */
[C---:B------:R-:W-:Y:S01]  /*242e0*/  FMUL.FTZ R35, R32.reuse, R35 ;  /* 0x0000002320237220 */ /* 0x040fe20000410000 */
        /* <DEDUP_REMOVED lines=119> */
[----:B------:R-:W-:Y:S01]  /*24a60*/  ST.E desc[UR56][R16.64+0x458], R143 ;  /* 0x0004588f10007985 */ /* 0x000fe2000c101938 */
[----:B------:R1:W-:Y:S06]  /*24a70*/  BAR.SYNC.DEFER_BLOCKING R176, 0x100 ;  /* 0x000400b00000751d */ /* 0x0003ec0000010000 */
[----:B0-----:R-:W2:Y:S04]  /*24a80*/  LD.E R29, desc[UR56][R16.64+0x260] ;  /* 0x00026038101d7980 */ /* 0x001ea8000c101900 */
[----:B------:R-:W3:Y:S04]  /*24a90*/  LD.E R217, desc[UR56][R2.64] ;  /* 0x0000003802d97980 */ /* 0x000ee8000c101900 */
[----:B------:R-:W3:Y:S04]  /*24aa0*/  LD.E.64 R6, desc[UR56][R16.64+0xa8] ;  /* 0x0000a83810067980 */ /* 0x000ee8000c101b00 */
[----:B--2---:R0:W-:Y:S04]  /*24ab0*/  ST.E desc[UR56][R16.64+0x260], R29 ;  /* 0x0002601d10007985 */ /* 0x0041e8000c101938 */
[----:B------:R-:W2:Y:S01]  /*24ac0*/  LD.E R31, desc[UR56][R14.64] ;  /* 0x000000380e1f7980 */ /* 0x000ea2000c101900 */
[----:B------:R-:W-:-:S03]  /*24ad0*/  IMAD.U32 R25, RZ, RZ, UR7 ;  /* 0x00000007ff197e24 */ /* 0x000fc6000f8e00ff */
[----:B--2---:R2:W-:Y:S04]  /*24ae0*/  ST.E desc[UR56][R14.64], R31 ;  /* 0x0000001f0e007985 */ /* 0x0045e8000c101938 */
[----:B------:R-:W4:Y:S01]  /*24af0*/  LD.E R33, desc[UR56][R12.64] ;  /* 0x000000380c217980 */ /* 0x000f22000c101900 */
[----:B------:R-:W-:Y:S02]  /*24b00*/  IMAD.U32 R26, RZ, RZ, UR6 ;  /* 0x00000006ff1a7e24 */ /* 0x000fe4000f8e00ff */
[----:B------:R-:W-:Y:S01]  /*24b10*/  IMAD.U32 R27, RZ, RZ, UR7 ;  /* 0x00000007ff1b7e24 */ /* 0x000fe2000f8e00ff */
[----:B----4-:R4:W-:Y:S04]  /*24b20*/  ST.E desc[UR56][R12.64], R33 ;  /* 0x000000210c007985 */ /* 0x0109e8000c101938 */
[----:B------:R-:W5:Y:S04]  /*24b30*/  LD.E R25, desc[UR56][R24.64] ;  /* 0x0000003818197980 */ /* 0x000f68000c101900 */
[----:B-----5:R5:W-:Y:S04]  /*24b40*/  ST.E desc[UR56][R26.64], R25 ;  /* 0x000000191a007985 */ /* 0x020be8000c101938 */
[----:B------:R-:W3:Y:S04]  /*24b50*/  LD.E R35, desc[UR56][R16.64+0x270] ;  /* 0x0002703810237980 */ /* 0x000ee8000c101900 */
[----:B0-----:R-:W3:Y:S04]  /*24b60*/  LD.E R29, desc[UR56][R16.64+0x274] ;  /* 0x00027438101d7980 */ /* 0x001ee8000c101900 */
[----:B------:R-:W3:Y:S04]  /*24b70*/  LD.E R37, desc[UR56][R16.64+0x278] ;  /* 0x0002783810257980 */ /* 0x000ee8000c101900 */
[----:B------:R-:W3:Y:S04]  /*24b80*/  LD.E R39, desc[UR56][R16.64+0x27c] ;  /* 0x00027c3810277980 */ /* 0x000ee8000c101900 */
[----:B--2---:R-:W2:Y:S04]  /*24b90*/  LD.E R31, desc[UR56][R16.64+0x280] ;  /* 0x00028038101f7980 */ /* 0x004ea8000c101900 */
[----:B------:R-:W2:Y:S04]  /*24ba0*/  LD.E R41, desc[UR56][R16.64+0x284] ;  /* 0x0002843810297980 */ /* 0x000ea8000c101900 */
[----:B------:R-:W2:Y:S04]  /*24bb0*/  LD.E R43, desc[UR56][R16.64+0x288] ;  /* 0x00028838102b7980 */ /* 0x000ea8000c101900 */
[----:B----4-:R-:W4:Y:S04]  /*24bc0*/  LD.E R33, desc[UR56][R16.64+0x28c] ;  /* 0x00028c3810217980 */ /* 0x010f28000c101900 */
[----:B------:R-:W4:Y:S04]  /*24bd0*/  LD.E R45, desc[UR56][R16.64+0x290] ;  /* 0x00029038102d7980 */ /* 0x000f28000c101900 */
[----:B------:R-:W4:Y:S04]  /*24be0*/  LD.E R47, desc[UR56][R16.64+0x294] ;  /* 0x00029438102f7980 */ /* 0x000f28000c101900 */
        /* <DEDUP_REMOVED lines=114> */
[----:B---3--:R-:W-:Y:S04]  /*25310*/  ST.E desc[UR56][R16.64+0x270], R35 ;  /* 0x0002702310007985 */ /* 0x008fe8000c101938 */
[----:B------:R-:W-:Y:S04]  /*25320*/  ST.E desc[UR56][R16.64+0x274], R29 ;  /* 0x0002741d10007985 */ /* 0x000fe8000c101938 */
[----:B------:R-:W-:Y:S04]  /*25330*/  ST.E desc[UR56][R16.64+0x278], R37 ;  /* 0x0002782510007985 */ /* 0x000fe8000c101938 */
[----:B------:R-:W-:Y:S04]  /*25340*/  ST.E desc[UR56][R16.64+0x27c], R39 ;  /* 0x00027c2710007985 */ /* 0x000fe8000c101938 */
[----:B--2---:R-:W-:Y:S04]  /*25350*/  ST.E desc[UR56][R16.64+0x280], R31 ;  /* 0x0002801f10007985 */ /* 0x004fe8000c101938 */
[----:B------:R-:W-:Y:S04]  /*25360*/  ST.E desc[UR56][R16.64+0x284], R41 ;  /* 0x0002842910007985 */ /* 0x000fe8000c101938 */
[----:B------:R-:W-:Y:S04]  /*25370*/  ST.E desc[UR56][R16.64+0x288], R43 ;  /* 0x0002882b10007985 */ /* 0x000fe8000c101938 */
[----:B----4-:R-:W-:Y:S04]  /*25380*/  ST.E desc[UR56][R16.64+0x28c], R33 ;  /* 0x00028c2110007985 */ /* 0x010fe8000c101938 */
[----:B------:R-:W-:Y:S04]  /*25390*/  ST.E desc[UR56][R16.64+0x290], R45 ;  /* 0x0002902d10007985 */ /* 0x000fe8000c101938 */
[----:B------:R-:W-:Y:S04]  /*253a0*/  ST.E desc[UR56][R16.64+0x294], R47 ;  /* 0x0002942f10007985 */ /* 0x000fe8000c101938 */
        /* <DEDUP_REMOVED lines=114> */
[----:B0-----:R-:W5:Y:S01]  /*25ad0*/  LDL R219, [R1+0x88] ;  /* 0x0000880001db7983 */ /* 0x001f620000100800 */
[----:B------:R-:W-:-:S02]  /*25ae0*/  IMAD.U32 R27, RZ, RZ, UR7 ;  /* 0x00000007ff1b7e24 */ /* 0x000fc4000f8e00ff */
[----:B--2---:R-:W-:Y:S01]  /*25af0*/  IMAD.U32 R26, RZ, RZ, UR6 ;  /* 0x00000006ff1a7e24 */ /* 0x004fe2000f8e00ff */
[----:B------:R-:W2:Y:S04]  /*25b00*/  LD.E R24, desc[UR56][R16.64+0x260] ;  /* 0x0002603810187980 */ /* 0x000ea8000c101900 */
[----:B------:R-:W2:Y:S04]  /*25b10*/  LD.E R27, desc[UR56][R26.64] ;  /* 0x000000381a1b7980 */ /* 0x000ea8000c101900 */
[----:B---3--:R-:W2:Y:S04]  /*25b20*/  LD.E R28, desc[UR56][R16.64+0x270] ;  /* 0x00027038101c7980 */ /* 0x008ea8000c101900 */
[----:B------:R-:W2:Y:S04]  /*25b30*/  LD.E R29, desc[UR56][R16.64+0x274] ;  /* 0x00027438101d7980 */ /* 0x000ea8000c101900 */
[----:B----4-:R-:W2:Y:S04]  /*25b40*/  LD.E R30, desc[UR56][R16.64+0x278] ;  /* 0x00027838101e7980 */ /* 0x010ea8000c101900 */
[----:B------:R-:W2:Y:S04]  /*25b50*/  LD.E R31, desc[UR56][R16.64+0x27c] ;  /* 0x00027c38101f7980 */ /* 0x000ea8000c101900 */
[----:B-----5:R-:W2:Y:S04]  /*25b60*/  LD.E R32, desc[UR56][R16.64+0x280] ;  /* 0x0002803810207980 */ /* 0x020ea8000c101900 */
[----:B------:R-:W2:Y:S04]  /*25b70*/  LD.E R33, desc[UR56][R16.64+0x284] ;  /* 0x0002843810217980 */ /* 0x000ea8000c101900 */
[----:B-1----:R-:W2:Y:S04]  /*25b80*/  LD.E R34, desc[UR56][R16.64+0x288] ;  /* 0x0002883810227980 */ /* 0x002ea8000c101900 */
        /* <DEDUP_REMOVED lines=129> */
[----:B------:R-:W-:Y:S02]  /*263a0*/  IMAD.MOV.U32 R11, RZ, RZ, R7 ;  /* 0x000000ffff0b7224 */ /* 0x000fe400078e0007 */
[----:B------:R-:W-:Y:S02]  /*263b0*/  IMAD.U32 R8, RZ, RZ, UR6 ;  /* 0x00000006ff087e24 */ /* 0x000fe4000f8e00ff */
[----:B------:R-:W-:Y:S01]  /*263c0*/  IMAD.U32 R9, RZ, RZ, UR7 ;  /* 0x00000007ff097e24 */ /* 0x000fe2000f8e00ff */
[----:B--2---:R-:W-:-:S06]  /*263d0*/  WARPGROUP.ARRIVE ;  /* 0x00000000000079c5 */ /* 0x004fcc0000000000 */
[----:B------:R-:W-:Y:S01]  /*263e0*/  HGMMA.64x256x16.F32.BF16 R24, R156, gdesc[UR8].tnspB, R24, UP0, gsb0 ;  /* 0x43e000089c187df0 */ /* 0x000fe2000b801818 */
[----:B------:R-:W-:Y:S02]  /*263f0*/  R2UR UR10, R10 ;  /* 0x000000000a0a72ca */ /* 0x000fe400000e0000 */
        /* <DEDUP_REMOVED lines=136> */
[----:B------:R-:W-:Y:S02]  /*26c80*/  VIADD R8, R6, 0x100 ;  /* 0x0000010006087836 */ /* 0x000fe40000000000 */
[----:B------:R-:W-:Y:S01]  /*26c90*/  IMAD.MOV.U32 R9, RZ, RZ, R7 ;  /* 0x000000ffff097224 */ /* 0x000fe200078e0007 */
[----:B------:R-:W-:Y:S02]  /*26ca0*/  STL [R1+0x88], R4 ;  /* 0x0000880401007387 */ /* 0x000fe40000100800 */
[----:B------:R-:W-:Y:S01]  /*26cb0*/  R2UR UR10, R8 ;  /* 0x00000000080a72ca */ /* 0x000fe200000e0000 */
[----:B------:R-:W-:Y:S01]  /*26cc0*/  IMAD.U32 R8, RZ, RZ, UR6 ;  /* 0x00000006ff087e24 */ /* 0x000fe2000f8e00ff */
[----:B------:R-:W-:Y:S01]  /*26cd0*/  R2UR UR11, R9 ;  /* 0x00000000090b72ca */ /* 0x000fe200000e0000 */
[----:B------:R-:W-:Y:S01]  /*26ce0*/  IMAD.U32 R9, RZ, RZ, UR7 ;  /* 0x00000007ff097e24 */ /* 0x000fe2000f8e00ff */
[----:B------:R-:W-:-:S02]  /*26cf0*/  WARPGROUP.DEPBAR.LE gsb0, 0x0 ;  /* 0x00008000000079c5 */ /* 0x000fc40000010000 */
[----:B------:R-:W-:Y:S01]  /*26d00*/  ST.E desc[UR56][R16.64+0x260], R24 ;  /* 0x0002601810007985 */ /* 0x000fe2000c101938 */
[----:B------:R-:W-:Y:S02]  /*26d10*/  F2FP.BF16.F32.PACK_AB R156, R205, R206 ;  /* 0x000000cecd9c723e */ /* 0x000fe400000010ff */
        /* <DEDUP_REMOVED lines=280> */
[----:B------:R-:W-:Y:S02]  /*27ea0*/  IMAD.U32 R9, RZ, RZ, UR7 ;  /* 0x00000007ff097e24 */ /* 0x000fe4000f8e00ff */
[----:B------:R-:W-:Y:S01]  /*27eb0*/  VIADD R6, R6, 0x280 ;  /* 0x0000028006067836 */ /* 0x000fe20000000000 */
        /* <DEDUP_REMOVED lines=136> */
[----:B------:R-:W-:Y:S01]  /*28740*/  IMAD.U32 R6, RZ, RZ, UR6 ;  /* 0x00000006ff067e24 */ /* 0x000fe2000f8e00ff */
[----:B------:R-:W-:Y:S01]  /*28750*/  R2UR UR11, R7 ;  /* 0x00000000070b72ca */ /* 0x000fe200000e0000 */
[----:B------:R-:W-:Y:S01]  /*28760*/  IMAD.U32 R7, RZ, RZ, UR7 ;  /* 0x00000007ff077e24 */ /* 0x000fe2000f8e00ff */
[----:B------:R-:W-:Y:S01]  /*28770*/  STL [R1+0x88], R4 ;  /* 0x0000880401007387 */ /* 0x000fe20000100800 */
[----:B------:R-:W-:-:S03]  /*28780*/  WARPGROUP.DEPBAR.LE gsb0, 0x0 ;  /* 0x00008000000079c5 */ /* 0x000fc60000010000 */
        /* <DEDUP_REMOVED lines=134> */
[----:B------:R-:W-:Y:S01]  /*28ff0*/  IMAD.U32 R6, RZ, RZ, UR6 ;  /* 0x00000006ff067e24 */ /* 0x000fe2000f8e00ff */
[----:B------:R-:W-:Y:S01]  /*29000*/  STL [R1+0x88], R4 ;  /* 0x0000880401007387 */ /* 0x000fe20000100800 */
[----:B------:R-:W-:Y:S01]  /*29010*/  IMAD.U32 R7, RZ, RZ, UR7 ;  /* 0x00000007ff077e24 */ /* 0x000fe2000f8e00ff */
[----:B------:R-:W-:Y:S02]  /*29020*/  WARPGROUP.DEPBAR.LE gsb0, 0x0 ;  /* 0x00008000000079c5 */ /* 0x000fe40000010000 */
        /* <DEDUP_REMOVED lines=129> */
[----:B------:R-:W2:Y:S04]  /*29840*/  LD.E R5, desc[UR56][R16.64+0x260] ;  /* 0x0002603810057980 */ /* 0x000ea8000c101900 */
[----:B--2---:R1:W-:Y:S04]  /*29850*/  ST.E desc[UR56][R16.64+0x260], R5 ;  /* 0x0002600510007985 */ /* 0x0043e8000c101938 */
[----:B0-----:R-:W2:Y:S01]  /*29860*/  LD.E R6, desc[UR56][R14.64] ;  /* 0x000000380e067980 */ /* 0x001ea2000c101900 */
[----:B------:R-:W-:-:S02]  /*29870*/  IMAD.U32 R8, RZ, RZ, UR6 ;  /* 0x00000006ff087e24 */ /* 0x000fc4000f8e00ff */
[----:B------:R-:W-:Y:S01]  /*29880*/  IMAD.U32 R9, RZ, RZ, UR7 ;  /* 0x00000007ff097e24 */ /* 0x000fe2000f8e00ff */
[----:B--2---:R0:W-:Y:S04]  /*29890*/  ST.E desc[UR56][R14.64], R6 ;  /* 0x000000060e007985 */ /* 0x0041e8000c101938 */
[----:B------:R-:W2:Y:S01]  /*298a0*/  LD.E R7, desc[UR56][R12.64] ;  /* 0x000000380c077980 */ /* 0x000ea2000c101900 */
[----:B------:R-:W-:Y:S02]  /*298b0*/  IMAD.U32 R10, RZ, RZ, UR6 ;  /* 0x00000006ff0a7e24 */ /* 0x000fe4000f8e00ff */
[----:B------:R-:W-:Y:S01]  /*298c0*/  IMAD.U32 R11, RZ, RZ, UR7 ;  /* 0x00000007ff0b7e24 */ /* 0x000fe2000f8e00ff */
[----:B--2---:R2:W-:Y:S04]  /*298d0*/  ST.E desc[UR56][R12.64], R7 ;  /* 0x000000070c007985 */ /* 0x0045e8000c101938 */
[----:B------:R-:W3:Y:S04]  /*298e0*/  LD.E R8, desc[UR56][R8.64] ;  /* 0x0000003808087980 */ /* 0x000ee8000c101900 */
[----:B---3--:R3:W-:Y:S04]  /*298f0*/  ST.E desc[UR56][R10.64], R8 ;  /* 0x000000080a007985 */ /* 0x0087e8000c101938 */
[----:B------:R-:W4:Y:S04]  /*29900*/  LD.E R19, desc[UR56][R16.64+0x270] ;  /* 0x0002703810137980 */ /* 0x000f28000c101900 */
[----:B------:R-:W5:Y:S04]  /*29910*/  LD.E R21, desc[UR56][R16.64+0x274] ;  /* 0x0002743810157980 */ /* 0x000f68000c101900 */
[----:B-1----:R-:W5:Y:S04]  /*29920*/  LD.E R5, desc[UR56][R16.64+0x278] ;  /* 0x0002783810057980 */ /* 0x002f68000c101900 */
[----:B------:R-:W5:Y:S04]  /*29930*/  LD.E R25, desc[UR56][R16.64+0x27c] ;  /* 0x00027c3810197980 */ /* 0x000f68000c101900 */
[----:B0-----:R-:W5:Y:S04]  /*29940*/  LD.E R15, desc[UR56][R16.64+0x280] ;  /* 0x00028038100f7980 */ /* 0x001f68000c101900 */
[----:B------:R-:W5:Y:S04]  /*29950*/  LD.E R27, desc[UR56][R16.64+0x284] ;  /* 0x00028438101b7980 */ /* 0x000f68000c101900 */
[----:B------:R-:W5:Y:S04]  /*29960*/  LD.E R29, desc[UR56][R16.64+0x288] ;  /* 0x00028838101d7980 */ /* 0x000f68000c101900 */
[----:B--2---:R-:W2:Y:S04]  /*29970*/  LD.E R7, desc[UR56][R16.64+0x28c] ;  /* 0x00028c3810077980 */ /* 0x004ea8000c101900 */
[----:B------:R-:W2:Y:S04]  /*29980*/  LD.E R9, desc[UR56][R16.64+0x290] ;  /* 0x0002903810097980 */ /* 0x000ea8000c101900 */
        /* <DEDUP_REMOVED lines=115> */
[----:B----4-:R0:W-:Y:S04]  /*2a0c0*/  ST.E desc[UR56][R16.64+0x270], R19 ;  /* 0x0002701310007985 */ /* 0x0101e8000c101938 */
[----:B-----5:R0:W-:Y:S04]  /*2a0d0*/  ST.E desc[UR56][R16.64+0x274], R21 ;  /* 0x0002741510007985 */ /* 0x0201e8000c101938 */
[----:B------:R0:W-:Y:S04]  /*2a0e0*/  ST.E desc[UR56][R16.64+0x278], R5 ;  /* 0x0002780510007985 */ /* 0x0001e8000c101938 */
[----:B------:R0:W-:Y:S04]  /*2a0f0*/  ST.E desc[UR56][R16.64+0x27c], R25 ;  /* 0x00027c1910007985 */ /* 0x0001e8000c101938 */
[----:B------:R0:W-:Y:S04]  /*2a100*/  ST.E desc[UR56][R16.64+0x280], R15 ;  /* 0x0002800f10007985 */ /* 0x0001e8000c101938 */
[----:B------:R0:W-:Y:S04]  /*2a110*/  ST.E desc[UR56][R16.64+0x284], R27 ;  /* 0x0002841b10007985 */ /* 0x0001e8000c101938 */
[----:B------:R0:W-:Y:S04]  /*2a120*/  ST.E desc[UR56][R16.64+0x288], R29 ;  /* 0x0002881d10007985 */ /* 0x0001e8000c101938 */
[----:B--2---:R0:W-:Y:S04]  /*2a130*/  ST.E desc[UR56][R16.64+0x28c], R7 ;  /* 0x00028c0710007985 */ /* 0x0041e8000c101938 */
[----:B------:R0:W-:Y:S04]  /*2a140*/  ST.E desc[UR56][R16.64+0x290], R9 ;  /* 0x0002900910007985 */ /* 0x0001e8000c101938 */
[----:B------:R0:W-:Y:S04]  /*2a150*/  ST.E desc[UR56][R16.64+0x294], R13 ;  /* 0x0002940d10007985 */ /* 0x0001e8000c101938 */
[----:B---3--:R0:W-:Y:S04]  /*2a160*/  ST.E desc[UR56][R16.64+0x298], R11 ;  /* 0x0002980b10007985 */ /* 0x0081e8000c101938 */
        /* <DEDUP_REMOVED lines=121> */
.L_x_2965:
[----:B------:R-:W-:Y:S05]  /*2a900*/  BSYNC B0 ;  /* 0x0000000000007941 */ /* 0x000fea0003800000 */
.L_x_2964:
[C---:B------:R-:W-:Y:S01]  /*2a910*/  ISETP.GT.AND P0, PT, R0.reuse, R164, PT ;  /* 0x000000a40000720c */ /* 0x040fe20003f04270 */
[----:B------:R-:W-:-:S12]  /*2a920*/  VIADD R0, R0, 0xffffffff ;  /* 0xffffffff00007836 */ /* 0x000fd80000000000 */
[----:B------:R-:W-:Y:S05]  /*2a930*/  @P0 BRA `(.L_x_2966) ;  /* 0xffffff4c00500947 */ /* 0x000fea000383ffff */
.L_x_2939:
[----:B0-----:R-:W2:Y:S01]  /*2a940*/  LDL R5, [R1+0x240] ;  /* 0x0002400001057983 */ /* 0x001ea20000100800 */
[----:B------:R-:W-:Y:S05]  /*2a950*/  WARPSYNC.ALL ;  /* 0x0000000000007948 */ /* 0x000fea0003800000 */
        /* <DEDUP_REMOVED lines=64> */
[----:B--2---:R-:W0:Y:S02]  /*2ad60*/  SHFL.BFLY PT, R0, R5, 0x2, 0x1f ;  /* 0x0c401f0005007f89 */ /* 0x004e2400000e0000 */
[----:B0-----:R-:W-:-:S05]  /*2ad70*/  FADD.FTZ R0, R5, R0 ;  /* 0x0000000005007221 */ /* 0x001fca0000010000 */
[----:B------:R-:W0:Y:S02]  /*2ad80*/  SHFL.BFLY PT, R3, R0, 0x1, 0x1f ;  /* 0x0c201f0000037f89 */ /* 0x000e2400000e0000 */
[----:B0-----:R-:W-:Y:S01]  /*2ad90*/  FADD.FTZ R2, R0, R3 ;  /* 0x0000000300027221 */ /* 0x001fe20000010000 */
[----:B----4-:R-:W-:Y:S01]  /*2ada0*/  VIADD R122, R122, 0x1 ;  /* 0x000000017a7a7836 */ /* 0x010fe20000000000 */
[----:B------:R-:W2:Y:S04]  /*2adb0*/  LDL R0, [R1+0x224] ;  /* 0x0002240001007983 */ /* 0x000ea80000100800 */
[----:B------:R-:W-:Y:S04]  /*2adc0*/  STL [R1+0x240], R2 ;  /* 0x0002400201007387 */ /* 0x000fe80000100800 */
[----:B------:R-:W4:Y:S04]  /*2add0*/  LDL R141, [R1+0x240] ;  /* 0x00024000018d7983 */ /* 0x000f280000100800 */
[----:B---3--:R-:W0:Y:S02]  /*2ade0*/  SHFL.BFLY PT, R3, R6, 0x2, 0x1f ;  /* 0x0c401f0006037f89 */ /* 0x008e2400000e0000 */
[----:B0-----:R-:W-:Y:S01]  /*2adf0*/  FADD.FTZ R3, R3, R6 ;  /* 0x0000000603037221 */ /* 0x001fe20000010000 */
[----:B------:R-:W-:Y:S01]  /*2ae00*/  ISETP.NE.AND P2, PT, R122, 0x2, PT ;  /* 0x000000027a00780c */ /* 0x000fe20003f45270 */
[----:B------:R-:W3:Y:S04]  /*2ae10*/  LDL.64 R6, [R1+0x458] ;  /* 0x0004580001067983 */ /* 0x000ee80000100a00 */
[----:B-1----:R-:W0:Y:S08]  /*2ae20*/  SHFL.BFLY PT, R4, R3, 0x1, 0x1f ;  /* 0x0c201f0003047f89 */ /* 0x002e3000000e0000 */
[----:B------:R-:W5:Y:S01]  /*2ae30*/  @!P2 LDL R120, [R1+0x21c] ;  /* 0x00021c000178a983 */ /* 0x000f620000100800 */
[----:B0-----:R-:W-:-:S03]  /*2ae40*/  FADD.FTZ R134, R3, R4 ;  /* 0x0000000403867221 */ /* 0x001fc60000010000 */
[----:B------:R-:W3:Y:S02]  /*2ae50*/  LDL.64 R4, [R1+0x428] ;  /* 0x0004280001047983 */ /* 0x000ee40000100a00 */
[----:B------:R-:W-:Y:S02]  /*2ae60*/  FSETP.NE.FTZ.AND P1, PT, R134, RZ, PT ;  /* 0x000000ff8600720b */ /* 0x000fe40003f35000 */
[----:B------:R-:W3:Y:S11]  /*2ae70*/  LDL.64 R2, [R1+0x448] ;  /* 0x0004480001027983 */ /* 0x000ef60000100a00 */
[----:B------:R-:W3:Y:S04]  /*2ae80*/  @P1 LDL R137, [R1+0x250] ;  /* 0x0002500001891983 */ /* 0x000ee80000100800 */
[----:B------:R-:W3:Y:S01]  /*2ae90*/  @P1 LDL R139, [R1+0x234] ;  /* 0x00023400018b1983 */ /* 0x000ee20000100800 */
[----:B------:R-:W-:-:S02]  /*2aea0*/  IMAD.MOV.U32 R136, RZ, RZ, -0x800000 ;  /* 0xff800000ff887424 */ /* 0x000fc400078e00ff */
[----:B------:R-:W-:Y:S02]  /*2aeb0*/  IMAD.MOV.U32 R123, RZ, RZ, RZ ;  /* 0x000000ffff7b7224 */ /* 0x000fe400078e00ff */
[----:B------:R-:W-:Y:S01]  /*2aec0*/  IMAD.MOV.U32 R138, RZ, RZ, -0x800000 ;  /* 0xff800000ff8a7424 */ /* 0x000fe200078e00ff */
[----:B------:R1:W-:Y:S08]  /*2aed0*/  BAR.ARV R180, 0x100 ;  /* 0x000400b40000751d */ /* 0x0003f00000002000 */
[----:B------:R-:W-:Y:S06]  /*2aee0*/  BAR.ARV 0x8, 0x120 ;  /* 0x0204800000007b1d */ /* 0x000fec0000002000 */
[----:B----4-:R-:W-:-:S13]  /*2aef0*/  FSETP.NE.FTZ.AND P0, PT, R141, RZ, PT ;  /* 0x000000ff8d00720b */ /* 0x010fda0003f15000 */
[----:B------:R-:W4:Y:S04]  /*2af00*/  @P0 LDL R124, [R1+0x250] ;  /* 0x00025000017c0983 */ /* 0x000f280000100800 */
[----:B------:R-:W3:Y:S01]  /*2af10*/  @P0 LDL R125, [R1+0x230] ;  /* 0x00023000017d0983 */ /* 0x000ee20000100800 */
[----:B------:R-:W0:Y:S02]  /*2af20*/  @P0 MUFU.LG2 R135, R141 ;  /* 0x0000008d00870308 */ /* 0x000e240000000c00 */
[----:B0-----:R-:W-:-:S06]  /*2af30*/  @P0 FMUL.FTZ R135, R135, 0.69314718246459960938 ;  /* 0x3f31721887870820 */ /* 0x001fcc0000410000 */
[----:B------:R-:W-:Y:S08]  /*2af40*/  @P1 MUFU.LG2 R140, R134 ;  /* 0x00000086008c1308 */ /* 0x000ff00000000c00 */
[----:B------:R-:W0:Y:S01]  /*2af50*/  @P0 MUFU.RCP R123, R141 ;  /* 0x0000008d007b0308 */ /* 0x000e220000001000 */
[----:B-----5:R-:W-:Y:S01]  /*2af60*/  @!P2 LOP3.LUT R120, R120, 0x1, RZ, 0x3c, !PT ;  /* 0x000000017878a812 */ /* 0x020fe200078e3cff */
[----:B--2---:R-:W-:Y:S01]  /*2af70*/  VIADD R0, R0, 0x1 ;  /* 0x0000000100007836 */ /* 0x004fe20000000000 */
[----:B------:R-:W-:Y:S04]  /*2af80*/  STL [R1+0x244], R134 ;  /* 0x0002448601007387 */ /* 0x000fe80000100800 */
[----:B------:R-:W-:Y:S04]  /*2af90*/  STL [R1+0x218], R122 ;  /* 0x0002187a01007387 */ /* 0x000fe80000100800 */
[----:B------:R-:W-:Y:S01]  /*2afa0*/  @!P2 STL [R1+0x21c], R120 ;  /* 0x00021c780100a387 */ /* 0x000fe20000100800 */
        /* <DEDUP_REMOVED lines=101> */
[----:B------:R-:W0:Y:S01]  /*2b600*/  @P1 MUFU.RCP R124, R134 ;  /* 0x00000086007c1308 */ /* 0x000e220000001000 */
[----:B------:R-:W-:Y:S01]  /*2b610*/  @P1 FMUL.FTZ R125, R140, 0.69314718246459960938 ;  /* 0x3f3172188c7d1820 */ /* 0x000fe20000410000 */
[----:B------:R-:W-:-:S04]  /*2b620*/  @P1 FMUL.FTZ R140, R137, 0.69314718246459960938 ;  /* 0x3f317218898c1820 */ /* 0x000fc80000410000 */
[----:B------:R-:W-:Y:S01]  /*2b630*/  @P1 FFMA.FTZ R138, R140, R139, R125 ;  /* 0x0000008b8c8a1223 */ /* 0x000fe2000001007d */
        /* <DEDUP_REMOVED lines=66> */
[----:B------:R1:W-:Y:S04]  /*2ba60*/  STL [R1+0x240], R136 ;  /* 0x0002408801007387 */ /* 0x0003e80000100800 */
        /* <DEDUP_REMOVED lines=32> */
[----:B------:R1:W-:Y:S01]  /*2bc70*/  STL [R1+0x220], R12 ;  /* 0x0002200c01007387 */ /* 0x0003e20000100800 */
[----:B------:R-:W-:-:S13]  /*2bc80*/  PLOP3.LUT P0, PT, PT, PT, PT, 0x8, 0x0 ;  /* 0x000000000000781c */ /* 0x000fda0003f0e170 */
.L_x_2838:
[----:B------:R-:W-:Y:S05]  /*2bc90*/  WARPSYNC.ALL ;  /* 0x0000000000007948 */ /* 0x000fea0003800000 */
[----:B------:R-:W2:Y:S08]  /*2bca0*/  S2UR UR5, SR_CgaCtaId ;  /* 0x00000000000579c3 */ /* 0x000eb00000008800 */
[----:B------:R-:W-:Y:S06]  /*2bcb0*/  BAR.SYNC.DEFER_BLOCKING 0x5, 0x120 ;  /* 0x0144800000007b1d */ /* 0x000fec0000010000 */
[----:B------:R-:W-:Y:S01]  /*2bcc0*/  UMOV UR4, 0x400 ;  /* 0x0000040000047882 */ /* 0x000fe20000000000 */
[----:B------:R-:W-:Y:S01]  /*2bcd0*/  BSSY B0, `(.L_x_2967) ;  /* 0x00002b2000007945 */ /* 0x000fe20003800000 */
[----:B--2---:R-:W-:-:S06]  /*2bce0*/  ULEA UR4, UR5, UR4, 0x18 ;  /* 0x0000000405047291 */ /* 0x004fcc000f8ec03f */
[----:B------:R-:W-:-:S05]  /*2bcf0*/  IMAD.U32 R145, RZ, RZ, UR4 ;  /* 0x00000004ff917e24 */ /* 0x000fca000f8e00ff */
[----:B------:R2:W3:Y:S01]  /*2bd00*/  LDS.128 R116, [R145+0x324d0] ;  /* 0x0324d00091747984 */ /* 0x0004e20000000c00 */
[----:B------:R-:W-:Y:S06]  /*2bd10*/  BAR.ARV 0x4, 0x120 ;  /* 0x0104800000007b1d */ /* 0x000fec0000002000 */
[----:B------:R-:W-:Y:S05]  /*2bd20*/  @P0 BRA `(.L_x_2968) ;  /* 0x0000001c00d00947 */ /* 0x000fea0003800000 */
[----:B------:R-:W4:Y:S04]  /*2bd30*/  LDL.128 R140, [R1+0x260] ;  /* 0x00026000018c7983 */ /* 0x000f280000100c00 */
[----:B------:R-:W2:Y:S04]  /*2bd40*/  LDL.128 R132, [R1+0x280] ;  /* 0x0002800001847983 */ /* 0x000ea80000100c00 */
[----:B-1----:R-:W2:Y:S04]  /*2bd50*/  LDL.128 R136, [R1+0x270] ;  /* 0x0002700001887983 */ /* 0x002ea80000100c00 */
[----:B------:R-:W2:Y:S04]  /*2bd60*/  LDL.128 R124, [R1+0x2a0] ;  /* 0x0002a000017c7983 */ /* 0x000ea80000100c00 */
        /* <DEDUP_REMOVED lines=10> */
[----:B0-----:R-:W2:Y:S04]  /*2be10*/  LDL.128 R84, [R1+0x330] ;  /* 0x0003300001547983 */ /* 0x001ea80000100c00 */
        /* <DEDUP_REMOVED lines=8> */
[----:B-----5:R-:W2:Y:S04]  /*2bea0*/  LDL.128 R40, [R1+0x3e0] ;  /* 0x0003e00001287983 */ /* 0x020ea80000100c00 */
[----:B------:R-:W2:Y:S04]  /*2beb0*/  LDL.128 R44, [R1+0x3d0] ;  /* 0x0003d000012c7983 */ /* 0x000ea80000100c00 */
[----:B------:R-:W2:Y:S04]  /*2bec0*/  LDL.128 R32, [R1+0x400] ;  /* 0x0004000001207983 */ /* 0x000ea80000100c00 */
[----:B------:R-:W2:Y:S04]  /*2bed0*/  LDL.128 R36, [R1+0x3f0] ;  /* 0x0003f00001247983 */ /* 0x000ea80000100c00 */
[----:B------:R-:W2:Y:S04]  /*2bee0*/  LDL.128 R24, [R1+0x420] ;  /* 0x0004200001187983 */ /* 0x000ea80000100c00 */
[----:B------:R-:W2:Y:S04]  /*2bef0*/  LDL.128 R28, [R1+0x410] ;  /* 0x00041000011c7983 */ /* 0x000ea80000100c00 */
[----:B------:R-:W2:Y:S04]  /*2bf00*/  LDL.128 R8, [R1+0x440] ;  /* 0x0004400001087983 */ /* 0x000ea80000100c00 */
[----:B------:R-:W2:Y:S04]  /*2bf10*/  LDL.128 R12, [R1+0x430] ;  /* 0x00043000010c7983 */ /* 0x000ea80000100c00 */
[----:B------:R-:W2:Y:S01]  /*2bf20*/  LDL.128 R4, [R1+0x450] ;  /* 0x0004500001047983 */ /* 0x000ea20000100c00 */
[----:B------:R-:W0:Y:S01]  /*2bf30*/  S2R R0, SR_SWINHI ;  /* 0x0000000000007919 */ /* 0x000e220000002f00 */
[----:B------:R-:W-:Y:S05]  /*2bf40*/  WARPSYNC.ALL ;  /* 0x0000000000007948 */ /* 0x000fea0003800000 */
[----:B------:R-:W-:Y:S01]  /*2bf50*/  ULDC.64 UR4, c[0x0][0xcd8] ;  /* 0x0003360000047ab9 */ /* 0x000fe20000000a00 */
[----:B------:R-:W-:-:S02]  /*2bf60*/  MOV R2, R145 ;  /* 0x0000009100027202 */ /* 0x000fc40000000f00 */
[----:B0-----:R-:W-:-:S03]  /*2bf70*/  MOV R3, R0 ;  /* 0x0000000000037202 */ /* 0x001fc60000000f00 */
[----:B------:R-:W-:-:S03]  /*2bf80*/  IMAD.WIDE R18, R214, 0x2, R2 ;  /* 0x00000002d6127825 */ /* 0x000fc600078e0202 */
[C---:B------:R-:W-:Y:S02]  /*2bf90*/  LOP3.LUT R0, R18.reuse, 0x380, RZ, 0xc0, !PT ;  /* 0x0000038012007812 */ /* 0x040fe400078ec0ff */
[C---:B------:R-:W-:Y:S02]  /*2bfa0*/  IADD3 R21, P2, R18.reuse, 0x40, RZ ;  /* 0x0000004012157810 */ /* 0x040fe40007f5e0ff */
[----:B------:R-:W-:Y:S02]  /*2bfb0*/  IADD3 R20, P1, R18, 0x20, RZ ;  /* 0x0000002012147810 */ /* 0x000fe40007f3e0ff */
[----:B------:R-:W-:Y:S02]  /*2bfc0*/  SHF.R.U64 R203, R0, 0x3, RZ ;  /* 0x0000000300cb7819 */ /* 0x000fe400000012ff */
[----:B------:R-:W-:Y:S02]  /*2bfd0*/  LOP3.LUT R0, R21, 0x380, RZ, 0xc0, !PT ;  /* 0x0000038015007812 */ /* 0x000fe400078ec0ff */
[----:B---3--:R-:W-:-:S02]  /*2bfe0*/  IADD3 R116, P3, R18, 0x60, RZ ;  /* 0x0000006012747810 */ /* 0x008fc40007f7e0ff */
[----:B------:R-:W-:Y:S01]  /*2bff0*/  LOP3.LUT R205, R20, 0x380, RZ, 0xc0, !PT ;  /* 0x0000038014cd7812 */ /* 0x000fe200078ec0ff */
[----:B------:R-:W-:Y:S01]  /*2c000*/  IMAD.X R175, RZ, RZ, R19, P1 ;  /* 0x000000ffffaf7224 */ /* 0x000fe200008e0613 */
[----:B------:R-:W-:Y:S02]  /*2c010*/  SHF.R.U64 R0, R0, 0x3, RZ ;  /* 0x0000000300007819 */ /* 0x000fe400000012ff */
[C---:B------:R-:W-:Y:S02]  /*2c020*/  IADD3 R144, P4, R18.reuse, 0x4000, RZ ;  /* 0x0000400012907810 */ /* 0x040fe40007f9e0ff */
[----:B------:R-:W-:Y:S02]  /*2c030*/  IADD3 R209, P1, R18, 0x4060, RZ ;  /* 0x0000406012d17810 */ /* 0x000fe40007f3e0ff */
[----:B------:R-:W-:Y:S02]  /*2c040*/  LOP3.LUT R207, R116, 0x380, RZ, 0xc0, !PT ;  /* 0x0000038074cf7812 */ /* 0x000fe400078ec0ff */
[----:B------:R-:W-:-:S02]  /*2c050*/  SHF.R.U64 R205, R205, 0x3, RZ ;  /* 0x00000003cdcd7819 */ /* 0x000fc400000012ff */
[----:B------:R-:W-:Y:S02]  /*2c060*/  IADD3 R146, P5, R18, 0x4020, RZ ;  /* 0x0000402012927810 */ /* 0x000fe40007fbe0ff */
[----:B------:R-:W-:Y:S02]  /*2c070*/  LOP3.LUT R186, R0, R21, RZ, 0x3c, !PT ;  /* 0x0000001500ba7212 */ /* 0x000fe400078e3cff */
[----:B------:R-:W-:Y:S02]  /*2c080*/  LOP3.LUT R21, R144, 0x380, RZ, 0xc0, !PT ;  /* 0x0000038090157812 */ /* 0x000fe400078ec0ff */
[----:B------:R-:W-:Y:S01]  /*2c090*/  LOP3.LUT R0, R209, 0x380, RZ, 0xc0, !PT ;  /* 0x00000380d1007812 */ /* 0x000fe200078ec0ff */
[--C-:B------:R-:W-:Y:S01]  /*2c0a0*/  IMAD.X R157, RZ, RZ, R19.reuse, P1 ;  /* 0x000000ffff9d7224 */ /* 0x100fe200008e0613 */
[----:B------:R-:W-:Y:S02]  /*2c0b0*/  SHF.R.U64 R207, R207, 0x3, RZ ;  /* 0x00000003cfcf7819 */ /* 0x000fe400000012ff */
[----:B------:R-:W-:Y:S01]  /*2c0c0*/  LOP3.LUT R174, R205, R20, RZ, 0x3c, !PT ;  /* 0x00000014cdae7212 */ /* 0x000fe200078e3cff */
[----:B------:R-:W-:Y:S01]  /*2c0d0*/  IMAD.X R187, RZ, RZ, R19, P2 ;  /* 0x000000ffffbb7224 */ /* 0x000fe200010e0613 */
[----:B------:R-:W-:-:S02]  /*2c0e0*/  IADD3 R150, P0, R18, 0x4040, RZ ;  /* 0x0000404012967810 */ /* 0x000fc40007f1e0ff */
[----:B------:R-:W-:Y:S01]  /*2c0f0*/  LOP3.LUT R205, R146, 0x380, RZ, 0xc0, !PT ;  /* 0x0000038092cd7812 */ /* 0x000fe200078ec0ff */
[--C-:B------:R-:W-:Y:S01]  /*2c100*/  IMAD.X R173, RZ, RZ, R19.reuse, P5 ;  /* 0x000000ffffad7224 */ /* 0x100fe200028e0613 */
[C---:B------:R-:W-:Y:S02]  /*2c110*/  IADD3 R181, P1, R18.reuse, 0xc020, RZ ;  /* 0x0000c02012b57810 */ /* 0x040fe40007f3e0ff */
[----:B------:R-:W-:Y:S01]  /*2c120*/  SHF.R.U64 R21, R21, 0x3, RZ ;  /* 0x0000000315157819 */ /* 0x000fe200000012ff */
[----:B------:R-:W-:Y:S01]  /*2c130*/  IMAD.X R185, RZ, RZ, R19, P3 ;  /* 0x000000ffffb97224 */ /* 0x000fe200018e0613 */
[----:B------:R-:W-:Y:S02]  /*2c140*/  IADD3 R190, P2, R18, 0x8000, RZ ;  /* 0x0000800012be7810 */ /* 0x000fe40007f5e0ff */
[----:B------:R-:W-:Y:S02]  /*2c150*/  SHF.R.U64 R0, R0, 0x3, RZ ;  /* 0x0000000300007819 */ /* 0x000fe400000012ff */
[----:B------:R-:W-:-:S02]  /*2c160*/  IADD3 R193, P5, R18, 0x8060, RZ ;  /* 0x0000806012c17810 */ /* 0x000fc40007fbe0ff */
[----:B------:R-:W-:Y:S02]  /*2c170*/  LOP3.LUT R184, R207, R116, RZ, 0x3c, !PT ;  /* 0x00000074cfb87212 */ /* 0x000fe400078e3cff */
[----:B------:R-:W-:Y:S02]  /*2c180*/  IADD3 R196, P3, R18, 0x8020, RZ ;  /* 0x0000802012c47810 */ /* 0x000fe40007f7e0ff */
[----:B------:R-:W-:Y:S02]  /*2c190*/  LOP3.LUT R207, R150, 0x380, RZ, 0xc0, !PT ;  /* 0x0000038096cf7812 */ /* 0x000fe400078ec0ff */
[----:B------:R-:W-:Y:S01]  /*2c1a0*/  SHF.R.U64 R205, R205, 0x3, RZ ;  /* 0x00000003cdcd7819 */ /* 0x000fe200000012ff */
[--C-:B------:R-:W-:Y:S01]  /*2c1b0*/  IMAD.X R195, RZ, RZ, R19.reuse, P1 ;  /* 0x000000ffffc37224 */ /* 0x100fe200008e0613 */
[----:B------:R-:W-:Y:S01]  /*2c1c0*/  LOP3.LUT R148, R21, R144, RZ, 0x3c, !PT ;  /* 0x0000009015947212 */ /* 0x000fe200078e3cff */
[----:B------:R-:W-:Y:S01]  /*2c1d0*/  IMAD.X R151, RZ, RZ, R19, P2 ;  /* 0x000000ffff977224 */ /* 0x000fe200010e0613 */
[----:B------:R-:W-:-:S02]  /*2c1e0*/  LOP3.LUT R156, R0, R209, RZ, 0x3c, !PT ;  /* 0x000000d1009c7212 */ /* 0x000fc400078e3cff */
[----:B------:R-:W-:Y:S01]  /*2c1f0*/  LOP3.LUT R21, R190, 0x380, RZ, 0xc0, !PT ;  /* 0x00000380be157812 */ /* 0x000fe200078ec0ff */
[--C-:B------:R-:W-:Y:S01]  /*2c200*/  IMAD.X R149, RZ, RZ, R19.reuse, P4 ;  /* 0x000000ffff957224 */ /* 0x100fe200020e0613 */
[----:B------:R-:W-:Y:S02]  /*2c210*/  LOP3.LUT R0, R193, 0x380, RZ, 0xc0, !PT ;  /* 0x00000380c1007812 */ /* 0x000fe400078ec0ff */
[----:B------:R-:W-:Y:S01]  /*2c220*/  ISETP.NE.U32.AND P1, PT, RZ, UR4, PT ;  /* 0x00000004ff007c0c */ /* 0x000fe2000bf25070 */
[--C-:B------:R-:W-:Y:S01]  /*2c230*/  IMAD.X R159, RZ, RZ, R19.reuse, P0 ;  /* 0x000000ffff9f7224 */ /* 0x100fe200000e0613 */
[----:B------:R-:W-:Y:S01]  /*2c240*/  IADD3 R188, P2, R18, 0xc040, RZ ;  /* 0x0000c04012bc7810 */ /* 0x000fe20007f5e0ff */
[----:B------:R-:W-:Y:S01]  /*2c250*/  IMAD.X R147, RZ, RZ, R19, P3 ;  /* 0x000000ffff937224 */ /* 0x000fe200018e0613 */
[----:B------:R-:W-:Y:S02]  /*2c260*/  SHF.R.U64 R207, R207, 0x3, RZ ;  /* 0x00000003cfcf7819 */ /* 0x000fe400000012ff */
[----:B------:R-:W-:-:S02]  /*2c270*/  LOP3.LUT R172, R205, R146, RZ, 0x3c, !PT ;  /* 0x00000092cdac7212 */ /* 0x000fc400078e3cff */
[----:B------:R-:W-:Y:S02]  /*2c280*/  IADD3 R194, P4, R18, 0x8040, RZ ;  /* 0x0000804012c27810 */ /* 0x000fe40007f9e0ff */
[----:B------:R-:W-:Y:S02]  /*2c290*/  LOP3.LUT R205, R196, 0x380, RZ, 0xc0, !PT ;  /* 0x00000380c4cd7812 */ /* 0x000fe400078ec0ff */
[C---:B------:R-:W-:Y:S02]  /*2c2a0*/  IADD3 R164, P0, R18.reuse, 0xc000, RZ ;  /* 0x0000c00012a47810 */ /* 0x040fe40007f1e0ff */
[----:B------:R-:W-:Y:S02]  /*2c2b0*/  IADD3 R178, P3, R18, 0xc060, RZ ;  /* 0x0000c06012b27810 */ /* 0x000fe40007f7e0ff */
[----:B------:R-:W-:Y:S02]  /*2c2c0*/  SHF.R.U64 R21, R21, 0x3, RZ ;  /* 0x0000000315157819 */ /* 0x000fe400000012ff */
[----:B------:R-:W-:-:S02]  /*2c2d0*/  LOP3.LUT R18, R203, R18, RZ, 0x3c, !PT ;  /* 0x00000012cb127212 */ /* 0x000fc400078e3cff */
[----:B------:R-:W-:Y:S02]  /*2c2e0*/  SHF.R.U64 R0, R0, 0x3, RZ ;  /* 0x0000000300007819 */ /* 0x000fe400000012ff */
[----:B------:R-:W-:Y:S01]  /*2c2f0*/  ISETP.NE.AND.EX P1, PT, RZ, UR5, PT, P1 ;  /* 0x00000005ff007c0c */ /* 0x000fe2000bf25310 */
[----:B------:R-:W-:Y:S01]  /*2c300*/  ULDC.64 UR4, c[0x0][0xce0] ;  /* 0x0003380000047ab9 */ /* 0x000fe20000000a00 */
[----:B------:R-:W-:Y:S01]  /*2c310*/  LOP3.LUT R158, R207, R150, RZ, 0x3c, !PT ;  /* 0x00000096cf9e7212 */ /* 0x000fe200078e3cff */
[----:B------:R-:W-:Y:S01]  /*2c320*/  IMAD.X R189, RZ, RZ, R19, P2 ;  /* 0x000000ffffbd7224 */ /* 0x000fe200010e0613 */
[----:B------:R-:W-:Y:S02]  /*2c330*/  LOP3.LUT R207, R194, 0x380, RZ, 0xc0, !PT ;  /* 0x00000380c2cf7812 */ /* 0x000fe400078ec0ff */
[----:B------:R-:W-:Y:S02]  /*2c340*/  SHF.R.U64 R205, R205, 0x3, RZ ;  /* 0x00000003cdcd7819 */ /* 0x000fe400000012ff */
[----:B------:R-:W-:-:S02]  /*2c350*/  LOP3.LUT R150, R21, R190, RZ, 0x3c, !PT ;  /* 0x000000be15967212 */ /* 0x000fc400078e3cff */
[----:B------:R-:W-:Y:S02]  /*2c360*/  ISETP.NE.U32.AND P2, PT, RZ, UR4, PT ;  /* 0x00000004ff007c0c */ /* 0x000fe4000bf45070 */
[----:B------:R-:W-:Y:S02]  /*2c370*/  LOP3.LUT R198, R0, R193, RZ, 0x3c, !PT ;  /* 0x000000c100c67212 */ /* 0x000fe400078e3cff */
[----:B------:R-:W-:Y:S02]  /*2c380*/  LOP3.LUT R21, R164, 0x380, RZ, 0xc0, !PT ;  /* 0x00000380a4157812 */ /* 0x000fe400078ec0ff */
[----:B------:R-:W-:Y:S02]  /*2c390*/  MOV R18, R18 ;  /* 0x0000001200127202 */ /* 0x000fe40000000f00 */
[----:B------:R-:W-:Y:S02]  /*2c3a0*/  LOP3.LUT R0, R181, 0x380, RZ, 0xc0, !PT ;  /* 0x00000380b5007812 */ /* 0x000fe400078ec0ff */
[----:B------:R-:W-:-:S02]  /*2c3b0*/  MOV R174, R174 ;  /* 0x000000ae00ae7202 */ /* 0x000fc40000000f00 */
[----:B------:R-:W-:Y:S02]  /*2c3c0*/  SHF.R.U64 R207, R207, 0x3, RZ ;  /* 0x00000003cfcf7819 */ /* 0x000fe400000012ff */
[----:B------:R-:W-:Y:S02]  /*2c3d0*/  LOP3.LUT R146, R205, R196, RZ, 0x3c, !PT ;  /* 0x000000c4cd927212 */ /* 0x000fe400078e3cff */
[----:B------:R-:W-:Y:S02]  /*2c3e0*/  LOP3.LUT R193, R188, 0x380, RZ, 0xc0, !PT ;  /* 0x00000380bcc17812 */ /* 0x000fe400078ec0ff */
[----:B------:R-:W-:Y:S02]  /*2c3f0*/  MOV R186, R186 ;  /* 0x000000ba00ba7202 */ /* 0x000fe40000000f00 */
[----:B------:R-:W-:Y:S02]  /*2c400*/  LOP3.LUT R205, R178, 0x380, RZ, 0xc0, !PT ;  /* 0x00000380b2cd7812 */ /* 0x000fe400078ec0ff */
[----:B------:R-:W-:-:S02]  /*2c410*/  MOV R184, R184 ;  /* 0x000000b800b87202 */ /* 0x000fc40000000f00 */
[----:B------:R-:W-:Y:S01]  /*2c420*/  ISETP.NE.AND.EX P2, PT, RZ, UR5, PT, P2 ;  /* 0x00000005ff007c0c */ /* 0x000fe2000bf45320 */
[----:B------:R-:W-:Y:S01]  /*2c430*/  IMAD.X R201, RZ, RZ, R19, P4 ;  /* 0x000000ffffc97224 */ /* 0x000fe200020e0613 */
[----:B------:R-:W-:Y:S02]  /*2c440*/  SHF.R.U64 R21, R21, 0x3, RZ ;  /* 0x0000000315157819 */ /* 0x000fe400000012ff */
[----:B----4-:R-:W-:Y:S02]  /*2c450*/  F2FP.BF16.F32.PACK_AB R140, R141, R140 ;  /* 0x0000008c8d8c723e */ /* 0x010fe400000010ff */
[----:B------:R-:W-:Y:S02]  /*2c460*/  F2FP.BF16.F32.PACK_AB R141, R143, R142 ;  /* 0x0000008e8f8d723e */ /* 0x000fe400000010ff */
[----:B--2---:R-:W-:Y:S02]  /*2c470*/  F2FP.BF16.F32.PACK_AB R132, R133, R132 ;  /* 0x000000848584723e */ /* 0x004fe400000010ff */
        /* <DEDUP_REMOVED lines=23> */
[----:B------:R-:W-:Y:S01]  /*2c5f0*/  IMAD.X R199, RZ, RZ, R19, P5 ;  /* 0x000000ffffc77224 */ /* 0x000fe200028e0613 */
[----:B------:R-:W-:Y:S01]  /*2c600*/  SHF.R.U64 R0, R0, 0x3, RZ ;  /* 0x0000000300007819 */ /* 0x000fe200000012ff */
[----:B------:R1:W-:Y:S01]  /*2c610*/  STSM.16.M88.4 [R174], R132 ;  /* 0x00000084ae007844 */ /* 0x0003e20000000200 */
[----:B------:R-:W-:Y:S02]  /*2c620*/  MOV R172, R172 ;  /* 0x000000ac00ac7202 */ /* 0x000fe40000000f00 */
[----:B------:R-:W-:Y:S02]  /*2c630*/  F2FP.BF16.F32.PACK_AB R98, R93, R92 ;  /* 0x0000005c5d62723e */ /* 0x000fe400000010ff */
[----:B------:R-:W-:-:S02]  /*2c640*/  F2FP.BF16.F32.PACK_AB R99, R95, R94 ;  /* 0x0000005e5f63723e */ /* 0x000fc400000010ff */
[----:B------:R-:W-:Y:S02]  /*2c650*/  F2FP.BF16.F32.PACK_AB R89, R91, R90 ;  /* 0x0000005a5b59723e */ /* 0x000fe400000010ff */
[----:B------:R-:W-:Y:S01]  /*2c660*/  F2FP.BF16.F32.PACK_AB R80, R81, R80 ;  /* 0x000000505150723e */ /* 0x000fe200000010ff */
[----:B------:R-:W-:Y:S01]  /*2c670*/  IMAD.X R197, RZ, RZ, R19, P0 ;  /* 0x000000ffffc57224 */ /* 0x000fe200000e0613 */
[----:B------:R-:W-:Y:S01]  /*2c680*/  LOP3.LUT R200, R207, R194, RZ, 0x3c, !PT ;  /* 0x000000c2cfc87212 */ /* 0x000fe200078e3cff */
[----:B------:R1:W-:Y:S01]  /*2c690*/  STSM.16.M88.4 [R186], R124 ;  /* 0x0000007cba007844 */ /* 0x0003e20000000200 */
[----:B------:R-:W-:Y:S02]  /*2c6a0*/  SHF.R.U64 R193, R193, 0x3, RZ ;  /* 0x00000003c1c17819 */ /* 0x000fe400000012ff */
[----:B------:R-:W-:Y:S02]  /*2c6b0*/  MOV R158, R158 ;  /* 0x0000009e009e7202 */ /* 0x000fe40000000f00 */
[----:B------:R-:W-:-:S02]  /*2c6c0*/  F2FP.BF16.F32.PACK_AB R90, R85, R84 ;  /* 0x00000054555a723e */ /* 0x000fc400000010ff */
[----:B------:R-:W-:Y:S02]  /*2c6d0*/  F2FP.BF16.F32.PACK_AB R91, R87, R86 ;  /* 0x00000056575b723e */ /* 0x000fe400000010ff */
[----:B------:R-:W-:Y:S02]  /*2c6e0*/  F2FP.BF16.F32.PACK_AB R81, R83, R82 ;  /* 0x000000525351723e */ /* 0x000fe400000010ff */
[----:B------:R-:W-:Y:S01]  /*2c6f0*/  F2FP.BF16.F32.PACK_AB R72, R73, R72 ;  /* 0x000000484948723e */ /* 0x000fe200000010ff */
        /* <DEDUP_REMOVED lines=8> */
[----:B------:R-:W-:Y:S02]  /*2c780*/  LOP3.LUT R196, R21, R164, RZ, 0x3c, !PT ;  /* 0x000000a415c47212 */ /* 0x000fe400078e3cff */
[----:B------:R-:W-:Y:S02]  /*2c790*/  MOV R150, R150 ;  /* 0x0000009600967202 */ /* 0x000fe40000000f00 */
[----:B------:R-:W-:-:S02]  /*2c7a0*/  F2FP.BF16.F32.PACK_AB R74, R69, R68 ;  /* 0x00000044454a723e */ /* 0x000fc400000010ff */
[----:B------:R-:W-:Y:S02]  /*2c7b0*/  F2FP.BF16.F32.PACK_AB R75, R71, R70 ;  /* 0x00000046474b723e */ /* 0x000fe400000010ff */
[----:B------:R-:W-:Y:S02]  /*2c7c0*/  F2FP.BF16.F32.PACK_AB R65, R67, R66 ;  /* 0x000000424341723e */ /* 0x000fe400000010ff */
[----:B------:R-:W-:Y:S01]  /*2c7d0*/  F2FP.BF16.F32.PACK_AB R56, R57, R56 ;  /* 0x000000383938723e */ /* 0x000fe200000010ff */
[----:B------:R-:W-:Y:S01]  /*2c7e0*/  IMAD.X R203, RZ, RZ, R19, P3 ;  /* 0x000000ffffcb7224 */ /* 0x000fe200018e0613 */
[----:B------:R-:W-:Y:S01]  /*2c7f0*/  LOP3.LUT R194, R0, R181, RZ, 0x3c, !PT ;  /* 0x000000b500c27212 */ /* 0x000fe200078e3cff */
[----:B------:R1:W-:Y:S01]  /*2c800*/  STSM.16.M88.4 [R172], R96 ;  /* 0x00000060ac007844 */ /* 0x0003e20000000200 */
[----:B------:R-:W-:Y:S01]  /*2c810*/  MOV R146, R146 ;  /* 0x0000009200927202 */ /* 0x000fe20000000f00 */
[----:B0-----:R-:W0:Y:S01]  /*2c820*/  LDC.64 R18, c[0x0][0xcd8] ;  /* 0x00033600ff127b82 */ /* 0x001e220000000a00 */
        /* <DEDUP_REMOVED lines=34> */
[----:B------:R-:W-:Y:S01]  /*2ca50*/  F2FP.BF16.F32.PACK_AB R9, R11, R10 ;  /* 0x0000000a0b09723e */ /* 0x000fe200000010ff */
[----:B------:R1:W-:Y:S01]  /*2ca60*/  STSM.16.M88.4 [R198], R48 ;  /* 0x00000030c6007844 */ /* 0x0003e20000000200 */
[----:B------:R-:W-:-:S02]  /*2ca70*/  MOV R202, R202 ;  /* 0x000000ca00ca7202 */ /* 0x000fc40000000f00 */
[----:B------:R-:W-:Y:S02]  /*2ca80*/  F2FP.BF16.F32.PACK_AB R10, R5, R4 ;  /* 0x00000004050a723e */ /* 0x000fe400000010ff */
[----:B------:R-:W-:Y:S01]  /*2ca90*/  F2FP.BF16.F32.PACK_AB R11, R7, R6 ;  /* 0x00000006070b723e */ /* 0x000fe200000010ff */
[----:B------:R1:W-:Y:S01]  /*2caa0*/  STSM.16.M88.4 [R196], R40 ;  /* 0x00000028c4007844 */ /* 0x0003e20000000200 */
[----:B------:R-:W2:Y:S03]  /*2cab0*/  @P2 LDC.64 R6, c[0x0][0xce0] ;  /* 0x00033800ff062b82 */ /* 0x000ea60000000a00 */
[----:B------:R1:W-:Y:S04]  /*2cac0*/  STSM.16.M88.4 [R194], R32 ;  /* 0x00000020c2007844 */ /* 0x0003e80000000200 */
[----:B------:R1:W-:Y:S04]  /*2cad0*/  STSM.16.M88.4 [R188], R24 ;  /* 0x00000018bc007844 */ /* 0x0003e80000000200 */
[----:B------:R1:W-:Y:S01]  /*2cae0*/  STSM.16.M88.4 [R202], R8 ;  /* 0x00000008ca007844 */ /* 0x0003e20000000200 */
[----:B------:R-:W-:Y:S01]  /*2caf0*/  ULDC UR4, c[0x0][0xb88] ;  /* 0x0002e20000047ab9 */ /* 0x000fe20000000800 */
[----:B------:R-:W-:-:S02]  /*2cb00*/  IMAD.MOV.U32 R4, RZ, RZ, RZ ;  /* 0x000000ffff047224 */ /* 0x000fc400078e00ff */
[----:B------:R-:W-:Y:S02]  /*2cb10*/  IMAD.U32 R20, RZ, RZ, UR4 ;  /* 0x00000004ff147e24 */ /* 0x000fe4000f8e00ff */
[C---:B0-----:R-:W-:Y:S01]  /*2cb20*/  IMAD.WIDE R18, R171.reuse, 0x4, R18 ;  /* 0x00000004ab127825 */ /* 0x041fe200078e0212 */
[----:B------:R-:W-:Y:S03]  /*2cb30*/  BAR.SYNC.DEFER_BLOCKING 0x1, 0x100 ;  /* 0x0044000000007b1d */ /* 0x000fe60000010000 */
[----:B--2---:R-:W-:-:S03]  /*2cb40*/  @P2 IMAD.WIDE R6, R171, 0x4, R6 ;  /* 0x00000004ab062825 */ /* 0x004fc600078e0206 */
[----:B------:R1:W5:Y:S04]  /*2cb50*/  @P1 LDG.E R4, desc[UR56][R18.64] ;  /* 0x0000003812041981 */ /* 0x000368000c1e1900 */
[----:B------:R1:W5:Y:S01]  /*2cb60*/  @P2 LDG.E R20, desc[UR56][R6.64] ;  /* 0x0000003806142981 */ /* 0x000362000c1e1900 */
[----:B------:R-:W-:Y:S01]  /*2cb70*/  IMAD R13, R177, 0x80, R182 ;  /* 0x00000080b10d7824 */ /* 0x000fe200078e02b6 */
[----:B------:R-:W-:-:S03]  /*2cb80*/  LOP3.LUT P0, RZ, R212, 0x3, RZ, 0xc0, !PT ;  /* 0x00000003d4ff7812 */ /* 0x000fc6000780c0ff */
[----:B------:R-:W-:Y:S01]  /*2cb90*/  VIADD R5, R13, 0x8 ;  /* 0x000000080d057836 */ /* 0x000fe20000000000 */
[----:B------:R-:W-:Y:S09]  /*2cba0*/  @P2 BRA `(.L_x_2969) ;  /* 0x0000000000102947 */ /* 0x000ff20003800000 */
[----:B------:R-:W-:Y:S05]  /*2cbb0*/  @!P1 BRA `(.L_x_2969) ;  /* 0x00000000000c9947 */ /* 0x000fea0003800000 */
[----:B-1----:R-:W2:Y:S04]  /*2cbc0*/  LDG.E R7, desc[UR56][R18.64] ;  /* 0x0000003812077981 */ /* 0x002ea8000c1e1900 */
[----:B-----5:R-:W2:Y:S02]  /*2cbd0*/  LDG.E R20, desc[UR56][R18.64+0x4] ;  /* 0x0000043812147981 */ /* 0x020ea4000c1e1900 */
[----:B--2---:R-:W-:-:S07]  /*2cbe0*/  IMAD.IADD R20, R20, 0x1, -R7 ;  /* 0x0000000114147824 */ /* 0x004fce00078e0a07 */
.L_x_2969:
[-C--:B-----5:R-:W-:Y:S01]  /*2cbf0*/  ISETP.GE.OR P2, PT, R13, R20.reuse, P0 ;  /* 0x000000140d00720c */ /* 0x0a0fe20000746670 */
[----:B------:R-:W-:Y:S01]  /*2cc00*/  ULDC.64 UR4, c[0x0][0xc70] ;  /* 0x00031c0000047ab9 */ /* 0x000fe20000000a00 */
[----:B------:R-:W-:-:S11]  /*2cc10*/  ISETP.GE.OR P0, PT, R5, R20, P0 ;  /* 0x000000140500720c */ /* 0x000fd60000706670 */
[----:B------:R-:W2:Y:S04]  /*2cc20*/  @!P2 LDL R21, [R1+0x240] ;  /* 0x000240000115a983 */ /* 0x000ea80000100800 */
[----:B-1----:R-:W3:Y:S01]  /*2cc30*/  @!P0 LDL R10, [R1+0x244] ;  /* 0x00024400010a8983 */ /* 0x002ee20000100800 */
[----:B------:R-:W-:Y:S02]  /*2cc40*/  SHF.R.S32.HI R6, RZ, 0x1f, R170 ;  /* 0x0000001fff067819 */ /* 0x000fe400000114aa */
[--C-:B------:R-:W-:Y:S02]  /*2cc50*/  SHF.R.S32.HI R5, RZ, 0x1f, R4.reuse ;  /* 0x0000001fff057819 */ /* 0x100fe40000011404 */
[----:B------:R-:W-:Y:S01]  /*2cc60*/  SHF.R.S32.HI R0, RZ, 0x1f, R171 ;  /* 0x0000001fff007819 */ /* 0x000fe200000114ab */
[----:B------:R-:W-:Y:S01]  /*2cc70*/  IMAD R7, R6, UR4, RZ ;  /* 0x0000000406077c24 */ /* 0x000fe2000f8e02ff */
[----:B------:R-:W-:Y:S01]  /*2cc80*/  SEL R81, R171, RZ, !P1 ;  /* 0x000000ffab517207 */ /* 0x000fe20004800000 */
[----:B------:R-:W-:Y:S01]  /*2cc90*/  IMAD.WIDE.U32 R8, R170, UR4, R4 ;  /* 0x00000004aa087c25 */ /* 0x000fe2000f8e0004 */
[----:B------:R-:W-:-:S03]  /*2cca0*/  SEL R0, R0, RZ, !P1 ;  /* 0x000000ff00007207 */ /* 0x000fc60004800000 */
[----:B------:R-:W-:Y:S01]  /*2ccb0*/  IMAD R11, R170, UR5, R7 ;  /* 0x00000005aa0b7c24 */ /* 0x000fe2000f8e0207 */
[----:B------:R-:W-:Y:S01]  /*2ccc0*/  ULDC.64 UR4, c[0x0][0xc78] ;  /* 0x00031e0000047ab9 */ /* 0x000fe20000000a00 */
[----:B------:R-:W-:Y:S02]  /*2ccd0*/  IMAD R7, R162, 0x40, R160 ;  /* 0x00000040a2077824 */ /* 0x000fe400078e02a0 */
[----:B------:R-:W-:Y:S02]  /*2cce0*/  IMAD.IADD R9, R9, 0x1, R11 ;  /* 0x0000000109097824 */ /* 0x000fe400078e020b */
[----:B------:R-:W-:-:S04]  /*2ccf0*/  IMAD.WIDE R2, R7, 0x2, R2 ;  /* 0x0000000207027825 */ /* 0x000fc800078e0202 */
[----:B------:R-:W-:Y:S01]  /*2cd00*/  IMAD R7, R0, UR4, RZ ;  /* 0x0000000400077c24 */ /* 0x000fe2000f8e02ff */
[C---:B------:R-:W-:Y:S01]  /*2cd10*/  IADD3 R25, P5, R2.reuse, 0x1000, RZ ;  /* 0x0000100002197810 */ /* 0x040fe20007fbe0ff */
[----:B------:R-:W-:Y:S01]  /*2cd20*/  IMAD.WIDE.U32 R8, R81, UR4, R8 ;  /* 0x0000000451087c25 */ /* 0x000fe2000f8e0008 */
[----:B------:R-:W-:Y:S02]  /*2cd30*/  IADD3 R29, P1, R2, 0x2000, RZ ;  /* 0x00002000021d7810 */ /* 0x000fe40007f3e0ff */
[----:B------:R-:W-:Y:S01]  /*2cd40*/  LOP3.LUT R24, R25, 0x380, RZ, 0xc0, !PT ;  /* 0x0000038019187812 */ /* 0x000fe200078ec0ff */
[----:B------:R-:W-:Y:S01]  /*2cd50*/  IMAD R11, R81, UR5, R7 ;  /* 0x00000005510b7c24 */ /* 0x000fe2000f8e0207 */
[----:B------:R-:W-:Y:S01]  /*2cd60*/  SHF.R.S32.HI R7, RZ, 0x1f, R13 ;  /* 0x0000001fff077819 */ /* 0x000fe2000001140d */
[----:B------:R-:W-:Y:S01]  /*2cd70*/  ULDC.64 UR4, c[0x0][0xc40] ;  /* 0x0003100000047ab9 */ /* 0x000fe20000000a00 */
[----:B------:R-:W-:Y:S02]  /*2cd80*/  IADD3 R8, P3, R13, R8, RZ ;  /* 0x000000080d087210 */ /* 0x000fe40007f7e0ff */
[----:B------:R-:W-:-:S02]  /*2cd90*/  LOP3.LUT R28, R29, 0x380, RZ, 0xc0, !PT ;  /* 0x000003801d1c7812 */ /* 0x000fc400078ec0ff */
[----:B------:R-:W-:Y:S02]  /*2cda0*/  IADD3.X R7, R7, R9, R11, P3, !PT ;  /* 0x0000000907077210 */ /* 0x000fe40001ffe40b */
[----:B------:R-:W-:Y:S02]  /*2cdb0*/  LEA R18, P3, R8, UR4, 0x2 ;  /* 0x0000000408127c11 */ /* 0x000fe4000f8610ff */
[----:B------:R-:W-:Y:S02]  /*2cdc0*/  SHF.R.U64 R24, R24, 0x3, RZ ;  /* 0x0000000318187819 */ /* 0x000fe400000012ff */
[----:B------:R-:W-:Y:S01]  /*2cdd0*/  LEA.HI.X R19, R8, UR5, R7, 0x2, P3 ;  /* 0x0000000508137c11 */ /* 0x000fe200098f1407 */
[----:B------:R-:W-:Y:S01]  /*2cde0*/  ULDC.64 UR4, c[0x0][0xba0] ;  /* 0x0002e80000047ab9 */ /* 0x000fe20000000a00 */
[----:B------:R-:W-:Y:S02]  /*2cdf0*/  IADD3 R33, P3, R2, 0x3000, RZ ;  /* 0x0000300002217810 */ /* 0x000fe40007f7e0ff */
[----:B------:R-:W-:-:S02]  /*2ce00*/  SHF.R.U64 R28, R28, 0x3, RZ ;  /* 0x000000031c1c7819 */ /* 0x000fc400000012ff */
[----:B------:R-:W-:Y:S02]  /*2ce10*/  LOP3.LUT R32, R33, 0x380, RZ, 0xc0, !PT ;  /* 0x0000038021207812 */ /* 0x000fe400078ec0ff */
[----:B------:R-:W-:Y:S01]  /*2ce20*/  LOP3.LUT R24, R24, R25, RZ, 0x3c, !PT ;  /* 0x0000001918187212 */ /* 0x000fe200078e3cff */
[--C-:B------:R-:W-:Y:S01]  /*2ce30*/  IMAD.X R25, RZ, RZ, R3.reuse, P5 ;  /* 0x000000ffff197224 */ /* 0x100fe200028e0603 */
[----:B------:R-:W-:Y:S02]  /*2ce40*/  SHF.R.U64 R32, R32, 0x3, RZ ;  /* 0x0000000320207819 */ /* 0x000fe400000012ff */
[----:B------:R-:W-:Y:S01]  /*2ce50*/  LOP3.LUT R28, R28, R29, RZ, 0x3c, !PT ;  /* 0x0000001d1c1c7212 */ /* 0x000fe200078e3cff */
[--C-:B------:R-:W-:Y:S01]  /*2ce60*/  IMAD.X R29, RZ, RZ, R3.reuse, P1 ;  /* 0x000000ffff1d7224 */ /* 0x100fe200008e0603 */
[----:B------:R-:W-:Y:S01]  /*2ce70*/  LOP3.LUT R32, R32, R33, RZ, 0x3c, !PT ;  /* 0x0000002120207212 */ /* 0x000fe200078e3cff */
[----:B------:R-:W-:Y:S01]  /*2ce80*/  IMAD.X R33, RZ, RZ, R3, P3 ;  /* 0x000000ffff217224 */ /* 0x000fe200018e0603 */
[----:B------:R-:W-:-:S02]  /*2ce90*/  IADD3 R37, P4, R2, 0x4000, RZ ;  /* 0x0000400002257810 */ /* 0x000fc40007f9e0ff */
[C---:B------:R-:W-:Y:S02]  /*2cea0*/  IADD3 R41, P5, R2.reuse, 0x5000, RZ ;  /* 0x0000500002297810 */ /* 0x040fe40007fbe0ff */
[C---:B------:R-:W-:Y:S02]  /*2ceb0*/  IADD3 R45, P1, R2.reuse, 0x6000, RZ ;  /* 0x00006000022d7810 */ /* 0x040fe40007f3e0ff */
[----:B------:R-:W-:Y:S02]  /*2cec0*/  IADD3 R49, P3, R2, 0x7000, RZ ;  /* 0x0000700002317810 */ /* 0x000fe40007f7e0ff */
[----:B------:R-:W-:Y:S02]  /*2ced0*/  LOP3.LUT R36, R37, 0x380, RZ, 0xc0, !PT ;  /* 0x0000038025247812 */ /* 0x000fe400078ec0ff */
[----:B------:R-:W-:Y:S02]  /*2cee0*/  LOP3.LUT R40, R41, 0x380, RZ, 0xc0, !PT ;  /* 0x0000038029287812 */ /* 0x000fe400078ec0ff */
[----:B------:R-:W-:-:S02]  /*2cef0*/  LOP3.LUT R44, R45, 0x380, RZ, 0xc0, !PT ;  /* 0x000003802d2c7812 */ /* 0x000fc400078ec0ff */
[----:B------:R-:W-:Y:S02]  /*2cf00*/  LOP3.LUT R48, R49, 0x380, RZ, 0xc0, !PT ;  /* 0x0000038031307812 */ /* 0x000fe400078ec0ff */
        /* <DEDUP_REMOVED lines=37> */
[----:B------:R-:W-:Y:S01]  /*2d160*/  LOP3.LUT R68, R69, 0x380, RZ, 0xc0, !PT ;  /* 0x0000038045447812 */ /* 0x000fe200078ec0ff */
[----:B------:R-:W-:Y:S01]  /*2d170*/  IMAD.X R77, RZ, RZ, R3, P3 ;  /* 0x000000ffff4d7224 */ /* 0x000fe200018e0603 */
[----:B------:R-:W-:-:S02]  /*2d180*/  LOP3.LUT R72, R73, 0x380, RZ, 0xc0, !PT ;  /* 0x0000038049487812 */ /* 0x000fc400078ec0ff */
[----:B------:R-:W-:Y:S02]  /*2d190*/  LOP3.LUT R11, R2, 0x380, RZ, 0xc0, !PT ;  /* 0x00000380020b7812 */ /* 0x000fe400078ec0ff */
[----:B------:R-:W-:Y:S02]  /*2d1a0*/  LOP3.LUT R7, R12, 0x380, RZ, 0xc0, !PT ;  /* 0x000003800c077812 */ /* 0x000fe400078ec0ff */
[----:B------:R-:W-:Y:S02]  /*2d1b0*/  SHF.R.U64 R64, R64, 0x3, RZ ;  /* 0x0000000340407819 */ /* 0x000fe400000012ff */
[----:B------:R-:W-:Y:S02]  /*2d1c0*/  SHF.R.U64 R68, R68, 0x3, RZ ;  /* 0x0000000344447819 */ /* 0x000fe400000012ff */
[----:B------:R-:W-:Y:S02]  /*2d1d0*/  SHF.R.U64 R72, R72, 0x3, RZ ;  /* 0x0000000348487819 */ /* 0x000fe400000012ff */
[----:B------:R-:W-:-:S02]  /*2d1e0*/  SHF.R.U64 R11, R11, 0x3, RZ ;  /* 0x000000030b0b7819 */ /* 0x000fc400000012ff */
[----:B------:R-:W-:Y:S02]  /*2d1f0*/  SHF.R.U64 R7, R7, 0x3, RZ ;  /* 0x0000000307077819 */ /* 0x000fe400000012ff */
[----:B------:R-:W-:Y:S01]  /*2d200*/  LOP3.LUT R64, R64, R65, RZ, 0x3c, !PT ;  /* 0x0000004140407212 */ /* 0x000fe200078e3cff */
[--C-:B------:R-:W-:Y:S01]  /*2d210*/  IMAD.X R65, RZ, RZ, R3.reuse, P4 ;  /* 0x000000ffff417224 */ /* 0x100fe200020e0603 */
[----:B------:R-:W-:Y:S01]  /*2d220*/  LOP3.LUT R68, R68, R69, RZ, 0x3c, !PT ;  /* 0x0000004544447212 */ /* 0x000fe200078e3cff */
[--C-:B------:R-:W-:Y:S01]  /*2d230*/  IMAD.X R69, RZ, RZ, R3.reuse, P5 ;  /* 0x000000ffff457224 */ /* 0x100fe200028e0603 */
[----:B------:R-:W-:Y:S01]  /*2d240*/  LOP3.LUT R72, R72, R73, RZ, 0x3c, !PT ;  /* 0x0000004948487212 */ /* 0x000fe200078e3cff */
[----:B------:R-:W-:Y:S01]  /*2d250*/  IMAD.X R73, RZ, RZ, R3, P1 ;  /* 0x000000ffff497224 */ /* 0x000fe200008e0603 */
[----:B------:R-:W-:Y:S02]  /*2d260*/  LOP3.LUT R2, R11, R2, RZ, 0x3c, !PT ;  /* 0x000000020b027212 */ /* 0x000fe400078e3cff */
[----:B------:R-:W-:Y:S01]  /*2d270*/  LOP3.LUT R76, R7, R12, RZ, 0x3c, !PT ;  /* 0x0000000c074c7212 */ /* 0x000fe200078e3cff */
[----:B------:R-:W-:-:S04]  /*2d280*/  IMAD R5, R5, UR4, RZ ;  /* 0x0000000405057c24 */ /* 0x000fc8000f8e02ff */
[----:B------:R-:W-:Y:S01]  /*2d290*/  IMAD R5, R4, UR5, R5 ;  /* 0x0000000504057c24 */ /* 0x000fe2000f8e0205 */
[----:B------:R-:W-:Y:S01]  /*2d2a0*/  SHF.R.S32.HI R163, RZ, 0x1f, R162 ;  /* 0x0000001fffa37819 */ /* 0x000fe200000114a2 */
[----:B------:R-:W-:Y:S01]  /*2d2b0*/  BSSY B1, `(.L_x_2970) ;  /* 0x000004a000017945 */ /* 0x000fe20003800000 */
[----:B--2---:R-:W-:Y:S04]  /*2d2c0*/  @!P2 STG.E desc[UR56][R18.64], R21 ;  /* 0x000000151200a986 */ /* 0x004fe8000c101938 */
[----:B---3--:R0:W-:Y:S04]  /*2d2d0*/  @!P0 STG.E desc[UR56][R18.64+0x20], R10 ;  /* 0x0000200a12008986 */ /* 0x0081e8000c101938 */
[----:B------:R1:W5:Y:S04]  /*2d2e0*/  LD.E.128 R12, desc[UR56][R2.64] ;  /* 0x00000038020c7980 */ /* 0x000368000c101d00 */
[----:B------:R-:W5:Y:S04]  /*2d2f0*/  LD.E.128 R24, desc[UR56][R24.64] ;  /* 0x0000003818187980 */ /* 0x000f68000c101d00 */
[----:B------:R-:W5:Y:S01]  /*2d300*/  LD.E.128 R28, desc[UR56][R28.64] ;  /* 0x000000381c1c7980 */ /* 0x000f62000c101d00 */
[--C-:B-1----:R-:W-:Y:S01]  /*2d310*/  SHF.R.S32.HI R3, RZ, 0x1f, R160.reuse ;  /* 0x0000001fff037819 */ /* 0x102fe200000114a0 */
[----:B------:R-:W-:-:S02]  /*2d320*/  IMAD.MOV.U32 R2, RZ, RZ, R160 ;  /* 0x000000ffff027224 */ /* 0x000fc400078e00a0 */
        /* <DEDUP_REMOVED lines=8> */
[----:B------:R-:W5:Y:S04]  /*2d3b0*/  LD.E.128 R60, desc[UR56][R60.64] ;  /* 0x000000383c3c7980 */ /* 0x000f68000c101d00 */
[----:B------:R-:W5:Y:S04]  /*2d3c0*/  LD.E.128 R64, desc[UR56][R64.64] ;  /* 0x0000003840407980 */ /* 0x000f68000c101d00 */
[----:B------:R-:W5:Y:S04]  /*2d3d0*/  LD.E.128 R68, desc[UR56][R68.64] ;  /* 0x0000003844447980 */ /* 0x000f68000c101d00 */
[----:B------:R-:W5:Y:S04]  /*2d3e0*/  LD.E.128 R72, desc[UR56][R72.64] ;  /* 0x0000003848487980 */ /* 0x000f68000c101d00 */
[----:B------:R-:W5:Y:S01]  /*2d3f0*/  LD.E.128 R76, desc[UR56][R76.64] ;  /* 0x000000384c4c7980 */ /* 0x000f62000c101d00 */
[----:B------:R-:W-:Y:S01]  /*2d400*/  IMAD.WIDE.U32 R2, R4, UR4, R2 ;  /* 0x0000000404027c25 */ /* 0x000fe2000f8e0002 */
[----:B------:R-:W-:Y:S01]  /*2d410*/  ULDC.64 UR4, c[0x0][0xbe0] ;  /* 0x0002f80000047ab9 */ /* 0x000fe20000000a00 */
[----:B------:R-:W-:Y:S01]  /*2d420*/  @!PT LDS RZ, [RZ] ;  /* 0x00000000fffff984 */ /* 0x000fe20000000800 */
[----:B------:R-:W-:Y:S01]  /*2d430*/  @!PT LDS RZ, [RZ] ;  /* 0x00000000fffff984 */ /* 0x000fe20000000800 */
[----:B------:R-:W-:Y:S01]  /*2d440*/  @!PT LDS RZ, [RZ] ;  /* 0x00000000fffff984 */ /* 0x000fe20000000800 */
[----:B------:R-:W-:Y:S01]  /*2d450*/  @!PT LDS RZ, [RZ] ;  /* 0x00000000fffff984 */ /* 0x000fe20000000800 */
[----:B------:R0:W-:Y:S06]  /*2d460*/  MEMBAR.ALL.CTA ;  /* 0x0000000000007992 */ /* 0x0001ec0000008000 */
[----:B0-----:R-:W0:Y:S01]  /*2d470*/  FENCE.VIEW.ASYNC.S ;  /* 0x00000000000073c6 */ /* 0x001e220000000000 */
[----:B------:R-:W-:-:S02]  /*2d480*/  IMAD.IADD R3, R3, 0x1, R5 ;  /* 0x0000000103037824 */ /* 0x000fc400078e0205 */
[----:B------:R-:W-:Y:S02]  /*2d490*/  IMAD R7, R6, UR4, RZ ;  /* 0x0000000406077c24 */ /* 0x000fe4000f8e02ff */
[----:B------:R-:W-:Y:S02]  /*2d4a0*/  IMAD R19, R177, -0x80, R20 ;  /* 0xffffff80b1137824 */ /* 0x000fe400078e0214 */
[----:B------:R-:W-:Y:S02]  /*2d4b0*/  VIADD R4, R162, 0x20 ;  /* 0x00000020a2047836 */ /* 0x000fe40000000000 */
[----:B------:R-:W-:Y:S01]  /*2d4c0*/  IMAD R7, R170, UR5, R7 ;  /* 0x00000005aa077c24 */ /* 0x000fe2000f8e0207 */
[-C--:B------:R-:W-:Y:S01]  /*2d4d0*/  ISETP.GE.AND P3, PT, R162, R19.reuse, PT ;  /* 0x00000013a200720c */ /* 0x080fe20003f66270 */
[----:B------:R-:W-:Y:S01]  /*2d4e0*/  IMAD.WIDE.U32 R2, R170, UR4, R2 ;  /* 0x00000004aa027c25 */ /* 0x000fe2000f8e0002 */
[----:B------:R-:W-:Y:S01]  /*2d4f0*/  ULDC.64 UR4, c[0x0][0xbe8] ;  /* 0x0002fa0000047ab9 */ /* 0x000fe20000000a00 */
[----:B------:R-:W-:-:S02]  /*2d500*/  ISETP.GE.AND P2, PT, R4, R19, PT ;  /* 0x000000130400720c */ /* 0x000fc40003f46270 */
[----:B------:R-:W-:Y:S02]  /*2d510*/  IMAD R4, R0, UR4, RZ ;  /* 0x0000000400047c24 */ /* 0x000fe4000f8e02ff */
[----:B------:R-:W-:Y:S02]  /*2d520*/  VIADD R0, R145, 0x32420 ;  /* 0x0003242091007836 */ /* 0x000fe40000000000 */
[C---:B------:R-:W-:Y:S02]  /*2d530*/  VIADD R5, R162.reuse, 0x40 ;  /* 0x00000040a2057836 */ /* 0x040fe40000000000 */
[----:B------:R-:W-:Y:S01]  /*2d540*/  VIADD R6, R162, 0x60 ;  /* 0x00000060a2067836 */ /* 0x000fe20000000000 */
[----:B------:R-:W-:Y:S01]  /*2d550*/  PRMT R0, RZ, 0x654, R0 ;  /* 0x00000654ff007816 */ /* 0x000fe20000000000 */
[----:B------:R-:W-:Y:S01]  /*2d560*/  IMAD.IADD R3, R3, 0x1, R7 ;  /* 0x0000000103037824 */ /* 0x000fe200078e0207 */
[-C--:B------:R-:W-:Y:S02]  /*2d570*/  ISETP.GE.AND P0, PT, R5, R19.reuse, PT ;  /* 0x000000130500720c */ /* 0x080fe40003f06270 */
[----:B------:R-:W-:Y:S01]  /*2d580*/  ISETP.GE.AND P1, PT, R6, R19, PT ;  /* 0x000000130600720c */ /* 0x000fe20003f26270 */
[C---:B------:R-:W-:Y:S01]  /*2d590*/  IMAD R19, R81.reuse, UR5, R4 ;  /* 0x0000000551137c24 */ /* 0x040fe2000f8e0204 */
[----:B0-----:R0:W-:Y:S01]  /*2d5a0*/  SYNCS.ARRIVE.TRANS64.RED.A1T0 RZ, [R0+URZ], RZ ;  /* 0x000000ff00ff79a7 */ /* 0x0011e2000810043f */
[----:B------:R-:W-:-:S04]  /*2d5b0*/  IMAD.WIDE.U32 R6, R81, UR4, R2 ;  /* 0x0000000451067c25 */ /* 0x000fc8000f8e0002 */
        /* <DEDUP_REMOVED lines=25> */
.L_x_2971:
[----:B------:R-:W-:Y:S05]  /*2d750*/  BSYNC B1 ;  /* 0x0000000000017941 */ /* 0x000fea0003800000 */
.L_x_2970:
[----:B------:R-:W-:Y:S04]  /*2d760*/  BSSY B1, `(.L_x_2972) ;  /* 0x000001a000017945 */ /* 0x000fe80003800000 */
[----:B------:R-:W-:Y:S05]  /*2d770*/  @P2 BRA `(.L_x_2973) ;  /* 0x0000000000602947 */ /* 0x000fea0003800000 */
[----:B0----5:R-:W-:Y:S01]  /*2d780*/  IADD3 R13, P2, R4, 0x20, RZ ;  /* 0x00000020040d7810 */ /* 0x021fe20007f5e0ff */
[----:B------:R-:W-:Y:S01]  /*2d790*/  ULDC.64 UR6, c[0x0][0xbd8] ;  /* 0x0002f60000067ab9 */ /* 0x000fe20000000a00 */
[----:B------:R-:W-:Y:S01]  /*2d7a0*/  IMAD.MOV.U32 R2, RZ, RZ, R6 ;  /* 0x000000ffff027224 */ /* 0x000fe200078e0006 */
        /* <DEDUP_REMOVED lines=21> */
.L_x_2973:
[----:B------:R-:W-:Y:S05]  /*2d900*/  BSYNC B1 ;  /* 0x0000000000017941 */ /* 0x000fea0003800000 */
.L_x_2972:
        /* <DEDUP_REMOVED lines=26> */
.L_x_2975:
[----:B------:R-:W-:Y:S05]  /*2dab0*/  BSYNC B1 ;  /* 0x0000000000017941 */ /* 0x000fea0003800000 */
.L_x_2974:
        /* <DEDUP_REMOVED lines=21> */
[----:B-----5:R3:W-:Y:S04]  /*2dc10*/  @!P1 STG.E.128 desc[UR56][R4.64], R32 ;  /* 0x0000002004009986 */ /* 0x0207e8000c101d38 */
[----:B------:R3:W-:Y:S04]  /*2dc20*/  @!P2 STG.E.128 desc[UR56][R4.64+0x80], R48 ;  /* 0x000080300400a986 */ /* 0x0007e8000c101d38 */
[----:B------:R3:W-:Y:S02]  /*2dc30*/  @!P3 STG.E.128 desc[UR56][R4.64+0x100], R60 ;  /* 0x0001003c0400b986 */ /* 0x0007e4000c101d38 */
[----:B------:R-:W-:Y:S05]  /*2dc40*/  @P0 BRA `(.L_x_2976) ;  /* 0x0000000800e80947 */ /* 0x000fea0003800000 */
[----:B------:R4:W-:Y:S01]  /*2dc50*/  STG.E.128 desc[UR56][R4.64+0x180], R76 ;  /* 0x0001804c04007986 */ /* 0x0009e2000c101d38 */
[----:B------:R-:W-:Y:S05]  /*2dc60*/  BRA `(.L_x_2976) ;  /* 0x0000000800e07947 */ /* 0x000fea0003800000 */
.L_x_2968:
[----:B------:R-:W-:Y:S01]  /*2dc70*/  ULDC.64 UR4, c[0x0][0xcd8] ;  /* 0x0003360000047ab9 */ /* 0x000fe20000000a00 */
[----:B-1----:R-:W1:Y:S01]  /*2dc80*/  LDC.64 R2, c[0x0][0xcd8] ;  /* 0x00033600ff027b82 */ /* 0x002e620000000a00 */
[----:B------:R-:W-:Y:S01]  /*2dc90*/  ISETP.NE.U32.AND P0, PT, RZ, UR4, PT ;  /* 0x00000004ff007c0c */ /* 0x000fe2000bf05070 */
[----:B------:R-:W-:-:S03]  /*2dca0*/  IMAD.MOV.U32 R7, RZ, RZ, RZ ;  /* 0x000000ffff077224 */ /* 0x000fc600078e00ff */
[----:B------:R-:W-:Y:S01]  /*2dcb0*/  ISETP.NE.AND.EX P0, PT, RZ, UR5, PT, P0 ;  /* 0x00000005ff007c0c */ /* 0x000fe2000bf05300 */
[----:B------:R-:W-:Y:S02]  /*2dcc0*/  ULDC.64 UR4, c[0x0][0xce0] ;  /* 0x0003380000047ab9 */ /* 0x000fe40000000a00 */
[----:B------:R-:W-:-:S04]  /*2dcd0*/  ISETP.NE.U32.AND P1, PT, RZ, UR4, PT ;  /* 0x00000004ff007c0c */ /* 0x000fc8000bf25070 */
[----:B------:R-:W-:Y:S01]  /*2dce0*/  ISETP.NE.AND.EX P1, PT, RZ, UR5, PT, P1 ;  /* 0x00000005ff007c0c */ /* 0x000fe2000bf25310 */
[----:B-1----:R-:W-:-:S12]  /*2dcf0*/  IMAD.WIDE R2, R171, 0x4, R2 ;  /* 0x00000004ab027825 */ /* 0x002fd800078e0202 */
[----:B------:R-:W1:Y:S01]  /*2dd00*/  @P1 LDC.64 R4, c[0x0][0xce0] ;  /* 0x00033800ff041b82 */ /* 0x000e620000000a00 */
[----:B------:R-:W-:Y:S02]  /*2dd10*/  ULDC UR4, c[0x0][0xb88] ;  /* 0x0002e20000047ab9 */ /* 0x000fe40000000800 */
[----:B------:R-:W-:Y:S01]  /*2dd20*/  IMAD.U32 R0, RZ, RZ, UR4 ;  /* 0x00000004ff007e24 */ /* 0x000fe2000f8e00ff */
[----:B------:R4:W5:Y:S01]  /*2dd30*/  @P0 LDG.E R7, desc[UR56][R2.64] ;  /* 0x0000003802070981 */ /* 0x000962000c1e1900 */
[----:B-1----:R-:W-:-:S05]  /*2dd40*/  @P1 IMAD.WIDE R4, R171, 0x4, R4 ;  /* 0x00000004ab041825 */ /* 0x002fca00078e0204 */
[----:B------:R4:W5:Y:S01]  /*2dd50*/  @P1 LDG.E R0, desc[UR56][R4.64] ;  /* 0x0000003804001981 */ /* 0x000962000c1e1900 */
[----:B------:R-:W-:Y:S01]  /*2dd60*/  ISETP.GT.AND P2, PT, R192, 0x7f, PT ;  /* 0x0000007fc000780c */ /* 0x000fe20003f44270 */
[----:B------:R-:W-:-:S12]  /*2dd70*/  @P1 BRA `(.L_x_2977) ;  /* 0x0000000000101947 */ /* 0x000fd80003800000 */
[----:B------:R-:W-:Y:S05]  /*2dd80*/  @!P0 BRA `(.L_x_2977) ;  /* 0x00000000000c8947 */ /* 0x000fea0003800000 */
[----:B----4-:R-:W4:Y:S04]  /*2dd90*/  LDG.E R5, desc[UR56][R2.64] ;  /* 0x0000003802057981 */ /* 0x010f28000c1e1900 */
[----:B-----5:R-:W4:Y:S02]  /*2dda0*/  LDG.E R0, desc[UR56][R2.64+0x4] ;  /* 0x0000043802007981 */ /* 0x020f24000c1e1900 */
[----:B----4-:R-:W-:-:S07]  /*2ddb0*/  IMAD.IADD R0, R0, 0x1, -R5 ;  /* 0x0000000100007824 */ /* 0x010fce00078e0a05 */
.L_x_2977:
[----:B----4-:R-:W-:Y:S01]  /*2ddc0*/  SHF.R.S32.HI R2, RZ, 0x1f, R171 ;  /* 0x0000001fff027819 */ /* 0x010fe200000114ab */
[----:B------:R-:W-:Y:S01]  /*2ddd0*/  BSSY B1, `(.L_x_2978) ;  /* 0x000001d000017945 */ /* 0x000fe20003800000 */
[----:B------:R-:W-:Y:S02]  /*2dde0*/  SHF.R.S32.HI R8, RZ, 0x1f, R170 ;  /* 0x0000001fff087819 */ /* 0x000fe400000114aa */
[----:B------:R-:W-:Y:S02]  /*2ddf0*/  SHF.R.S32.HI R11, RZ, 0x1f, R160 ;  /* 0x0000001fff0b7819 */ /* 0x000fe400000114a0 */
[----:B------:R-:W-:Y:S02]  /*2de00*/  SEL R13, R171, RZ, !P0 ;  /* 0x000000ffab0d7207 */ /* 0x000fe40004000000 */
[----:B------:R-:W-:Y:S02]  /*2de10*/  SEL R9, R2, RZ, !P0 ;  /* 0x000000ff02097207 */ /* 0x000fe40004000000 */
[----:B-----5:R-:W-:Y:S01]  /*2de20*/  SHF.R.S32.HI R6, RZ, 0x1f, R7 ;  /* 0x0000001fff067819 */ /* 0x020fe20000011407 */
[----:B------:R-:W-:Y:S06]  /*2de30*/  @P2 BRA `(.L_x_2979) ;  /* 0x0000000000582947 */ /* 0x000fec0003800000 */
[----:B------:R-:W1:Y:S02]  /*2de40*/  S2R R3, SR_TID.X ;  /* 0x0000000000037919 */ /* 0x000e640000002100 */
[----:B-1----:R-:W-:-:S04]  /*2de50*/  IMAD R2, R177, 0x80, R3 ;  /* 0x00000080b1027824 */ /* 0x002fc800078e0203 */
[----:B------:R-:W-:-:S05]  /*2de60*/  VIADD R3, R2, 0xffffff80 ;  /* 0xffffff8002037836 */ /* 0x000fca0000000000 */
[----:B------:R-:W-:-:S13]  /*2de70*/  ISETP.GE.AND P0, PT, R3, R0, PT ;  /* 0x000000000300720c */ /* 0x000fda0003f06270 */
[----:B------:R-:W-:Y:S05]  /*2de80*/  @P0 BRA `(.L_x_2979) ;  /* 0x0000000000440947 */ /* 0x000fea0003800000 */
[C---:B------:R-:W-:Y:S01]  /*2de90*/  IADD3 R2, P0, R3.reuse, R7, RZ ;  /* 0x0000000703027210 */ /* 0x040fe20007f1e0ff */
        /* <DEDUP_REMOVED lines=16> */
.L_x_2979:
[----:B------:R-:W-:Y:S05]  /*2dfa0*/  BSYNC B1 ;  /* 0x0000000000017941 */ /* 0x000fea0003800000 */
.L_x_2978:
[----:B------:R-:W-:Y:S01]  /*2dfb0*/  ULDC.64 UR4, c[0x0][0xba0] ;  /* 0x0002e80000047ab9 */ /* 0x000fe20000000a00 */
[----:B------:R-:W-:Y:S01]  /*2dfc0*/  IMAD.MOV.U32 R2, RZ, RZ, R160 ;  /* 0x000000ffff027224 */ /* 0x000fe200078e00a0 */
[----:B------:R-:W-:Y:S01]  /*2dfd0*/  BSSY B1, `(.L_x_2980) ;  /* 0x000002f000017945 */ /* 0x000fe20003800000 */
[----:B-1----:R-:W-:Y:S02]  /*2dfe0*/  IMAD.MOV.U32 R3, RZ, RZ, R11 ;  /* 0x000000ffff037224 */ /* 0x002fe400078e000b */
[----:B------:R-:W-:Y:S02]  /*2dff0*/  IMAD R4, R6, UR4, RZ ;  /* 0x0000000406047c24 */ /* 0x000fe4000f8e02ff */
[----:B------:R-:W-:-:S04]  /*2e000*/  IMAD.WIDE.U32 R2, R7, UR4, R2 ;  /* 0x0000000407027c25 */ /* 0x000fc8000f8e0002 */
[----:B------:R-:W-:Y:S01]  /*2e010*/  IMAD R7, R7, UR5, R4 ;  /* 0x0000000507077c24 */ /* 0x000fe2000f8e0204 */
[----:B------:R-:W-:Y:S01]  /*2e020*/  ULDC.64 UR4, c[0x0][0xbe0] ;  /* 0x0002f80000047ab9 */ /* 0x000fe20000000a00 */
[----:B------:R-:W-:Y:S02]  /*2e030*/  IMAD R11, R177, -0x80, R0 ;  /* 0xffffff80b10b7824 */ /* 0x000fe400078e0200 */
[----:B------:R-:W-:Y:S02]  /*2e040*/  IMAD R5, R8, UR4, RZ ;  /* 0x0000000408057c24 */ /* 0x000fe4000f8e02ff */
[----:B------:R-:W-:Y:S01]  /*2e050*/  IMAD.IADD R3, R3, 0x1, R7 ;  /* 0x0000000103037824 */ /* 0x000fe200078e0207 */
[C---:B------:R-:W-:Y:S01]  /*2e060*/  ISETP.GE.AND P1, PT, R162.reuse, R11, PT ;  /* 0x0000000ba200720c */ /* 0x040fe20003f26270 */
[----:B------:R-:W-:Y:S01]  /*2e070*/  VIADD R0, R162, 0x20 ;  /* 0x00000020a2007836 */ /* 0x000fe20000000000 */
[----:B------:R-:W-:Y:S01]  /*2e080*/  SHF.R.S32.HI R7, RZ, 0x1f, R162 ;  /* 0x0000001fff077819 */ /* 0x000fe200000114a2 */
        /* <DEDUP_REMOVED lines=35> */
.L_x_2981:
[----:B------:R-:W-:Y:S05]  /*2e2c0*/  BSYNC B1 ;  /* 0x0000000000017941 */ /* 0x000fea0003800000 */
.L_x_2980:
[----:B------:R-:W-:Y:S01]  /*2e2d0*/  BSSY B1, `(.L_x_2982) ;  /* 0x000001c000017945 */ /* 0x000fe20003800000 */
[----:B------:R-:W-:Y:S01]  /*2e2e0*/  ISETP.GE.AND P1, PT, R0, R11, PT ;  /* 0x0000000b0000720c */ /* 0x000fe20003f26270 */
[----:B-1----:R-:W-:Y:S02]  /*2e2f0*/  VIADD R8, R162, 0x60 ;  /* 0x00000060a2087836 */ /* 0x002fe40000000000 */
        /* <DEDUP_REMOVED lines=25> */
.L_x_2983:
[----:B------:R-:W-:Y:S05]  /*2e490*/  BSYNC B1 ;  /* 0x0000000000017941 */ /* 0x000fea0003800000 */
.L_x_2982:
        /* <DEDUP_REMOVED lines=27> */
.L_x_2985:
[----:B------:R-:W-:Y:S05]  /*2e650*/  BSYNC B1 ;  /* 0x0000000000017941 */ /* 0x000fea0003800000 */
.L_x_2984:
        /* <DEDUP_REMOVED lines=25> */
.L_x_2976:
[----:B------:R-:W-:Y:S05]  /*2e7f0*/  BSYNC B0 ;  /* 0x0000000000007941 */ /* 0x000fea0003800000 */
.L_x_2967:
[----:B------:R-:W-:Y:S02]  /*2e800*/  ULDC UR4, c[0x0][0xd14] ;  /* 0x0003450000047ab9 */ /* 0x000fe40000000800 */
[----:B---3--:R-:W-:-:S13]  /*2e810*/  ISETP.GE.AND P0, PT, R119, UR4, PT ;  /* 0x0000000477007c0c */ /* 0x008fda000bf06270 */
[----:B------:R-:W-:Y:S05]  /*2e820*/  @!P0 BRA `(.L_x_2986) ;  /* 0xfffffd28002c8947 */ /* 0x000fea000383ffff */
[----:B------:R-:W-:Y:S05]  /*2e830*/  BRA `(.L_x_2764) ;  /* 0x0000006000ac7947 */ /* 0x000fea0003800000 */
.L_x_2762:
[----:B------:R-:W-:-:S08]  /*2e840*/  NOP ;  /* 0x0000000000007918 */ /* 0x000fd00000000000 */
[----:B------:R-:W0:-:S00]  /*2e850*/  USETMAXREG.DEALLOC.CTAPOOL 0x18 ;  /* 0x00000018000079c8 */ /* 0x000e0000080e0500 */
[----:B0-----:R-:W-:-:S06]  /*2e860*/  LOP3.LUT R0, R0, 0x3, RZ, 0xc0, !PT ;  /* 0x0000000300007812 */ /* 0x001fcc00078ec0ff */
[----:B------:R-:W0:Y:S02]  /*2e870*/  SHFL.IDX PT, R0, R0, RZ, 0x1f ;  /* 0x00001fff00007589 */ /* 0x000e2400000e0000 */
[----:B0-----:R-:W-:-:S13]  /*2e880*/  ISETP.NE.AND P0, PT, R0, RZ, PT ;  /* 0x000000ff0000720c */ /* 0x001fda0003f05270 */
[----:B------:R-:W-:Y:S05]  /*2e890*/  @P0 BRA `(.L_x_2764) ;  /* 0x0000006000940947 */ /* 0x000fea0003800000 */
        /* <DEDUP_REMOVED lines=56> */
.L_x_2991:
        /* <DEDUP_REMOVED lines=16> */
.L_x_2990:
[----:B------:R-:W-:Y:S05]  /*2ed20*/  BSYNC B0 ;  /* 0x0000000000007941 */ /* 0x000fea0003800000 */
.L_x_2989:
        /* <DEDUP_REMOVED lines=25> */
.L_x_2987:
        /* <DEDUP_REMOVED lines=20> */
.L_x_2992:
        /* <DEDUP_REMOVED lines=56> */
.L_x_2988:
[----:B------:R-:W-:Y:S02]  /*2f380*/  IMAD.MOV.U32 R17, RZ, RZ, RZ ;  /* 0x000000ffff117224 */ /* 0x000fe400078e00ff */
[----:B------:R-:W-:Y:S02]  /*2f390*/  IMAD.U32 R16, RZ, RZ, UR6 ;  /* 0x00000006ff107e24 */ /* 0x000fe4000f8e00ff */
[----:B------:R-:W-:-:S07]  /*2f3a0*/  IMAD.MOV.U32 R18, RZ, RZ, RZ ;  /* 0x000000ffff127224 */ /* 0x000fce00078e00ff */
.L_x_2993:
        /* <DEDUP_REMOVED lines=16> */
[----:B------:R-:W-:Y:S01]  /*2f4b0*/  ULDC.64 UR54, c[0x0][0x198] ;  /* 0x0000660000367ab9 */ /* 0x000fe20000000a00 */
[----:B------:R-:W-:Y:S01]  /*2f4c0*/  ULDC UR51, c[0x0][0xc] ;  /* 0x0000030000337ab9 */ /* 0x000fe20000000800 */
[----:B------:R-:W-:Y:S01]  /*2f4d0*/  UMOV UR52, URZ ;  /* 0x0000003f00347c82 */ /* 0x000fe20008000000 */
[----:B------:R1:W-:Y:S04]  /*2f4e0*/  STL [R1+0x47c], R0 ;  /* 0x00047c0001007387 */ /* 0x0003e80000100800 */
[----:B------:R1:W-:Y:S04]  /*2f4f0*/  STL [R1+0x470], RZ ;  /* 0x000470ff01007387 */ /* 0x0003e80000100800 */
[----:B------:R1:W-:Y:S02]  /*2f500*/  STL [R1+0x478], R0 ;  /* 0x0004780001007387 */ /* 0x0003e40000100800 */
.L_x_3094:
        /* <DEDUP_REMOVED lines=45> */
.L_x_2995:
        /* <DEDUP_REMOVED lines=18> */
.L_x_2996:
[----:B------:R-:W-:Y:S05]  /*2f900*/  @!P3 BRA `(.L_x_2997) ;  /* 0x00000000000cb947 */ /* 0x000fea0003800000 */
[----:B------:R-:W2:Y:S04]  /*2f910*/  LDG.E R7, desc[UR56][R4.64] ;  /* 0x0000003804077981 */ /* 0x000ea8000c1e1900 */
[----:B-1----:R-:W2:Y:S02]  /*2f920*/  LDG.E R8, desc[UR56][R4.64+0x4] ;  /* 0x0000043804087981 */ /* 0x002ea4000c1e1900 */
[----:B--2---:R-:W-:-:S07]  /*2f930*/  IMAD.IADD R7, R8, 0x1, -R7 ;  /* 0x0000000108077824 */ /* 0x004fce00078e0a07 */
.L_x_2997:
[----:B--2---:R-:W2:Y:S04]  /*2f940*/  @P1 LDG.E R4, desc[UR56][R2.64] ;  /* 0x0000003802041981 */ /* 0x004ea8000c1e1900 */
[----:B------:R1:W2:Y:S02]  /*2f950*/  @P1 LDG.E R5, desc[UR56][R2.64+0x4] ;  /* 0x0000043802051981 */ /* 0x0002a4000c1e1900 */
[----:B-1----:R-:W1:Y:S02]  /*2f960*/  LDC.64 R2, c[0x0][0xad8] ;  /* 0x0002b600ff027b82 */ /* 0x002e640000000a00 */
[----:B-1----:R-:W-:Y:S01]  /*2f970*/  ISETP.GE.AND P2, PT, R3, 0x1, PT ;  /* 0x000000010300780c */ /* 0x002fe20003f46270 */
[----:B--2---:R-:W-:Y:S02]  /*2f980*/  @P1 IMAD.IADD R9, R5, 0x1, -R4 ;  /* 0x0000000105091824 */ /* 0x004fe400078e0a04 */
[----:B-----5:R-:W-:-:S04]  /*2f990*/  IMAD.IADD R5, R7, 0x1, -R6 ;  /* 0x0000000107057824 */ /* 0x020fc800078e0a06 */
[----:B------:R-:W-:-:S04]  /*2f9a0*/  IMAD.IADD R8, R5, 0x1, R9 ;  /* 0x0000000105087824 */ /* 0x000fc800078e0209 */
[----:B------:R-:W-:-:S04]  /*2f9b0*/  VIADD R4, R8, 0x5f ;  /* 0x0000005f08047836 */ /* 0x000fc80000000000 */
[----:B------:R-:W-:-:S05]  /*2f9c0*/  IMAD.HI R4, R4, 0x2aaaaaab, RZ ;  /* 0x2aaaaaab04047827 */ /* 0x000fca00078e02ff */
[----:B------:R-:W-:-:S04]  /*2f9d0*/  SHF.R.U32.HI R7, RZ, 0x1f, R4 ;  /* 0x0000001fff077819 */ /* 0x000fc80000011604 */
[----:B------:R-:W-:Y:S02]  /*2f9e0*/  LEA.HI.SX32 R20, R4, R7, 0x1c ;  /* 0x0000000704147211 */ /* 0x000fe400078fe2ff */
[----:B------:R-:W-:-:S04]  /*2f9f0*/  LEA R4, R17, 0x80, 0x7 ;  /* 0x0000008011047811 */ /* 0x000fc800078e38ff */
[----:B------:R-:W-:-:S05]  /*2fa00*/  IADD3 R4, R8, R4, -R0 ;  /* 0x0000000408047210 */ /* 0x000fca0007ffe800 */
[----:B------:R-:W-:Y:S01]  /*2fa10*/  IMAD.IADD R2, R4, 0x1, R2 ;  /* 0x0000000104027824 */ /* 0x000fe200078e0202 */
[----:B------:R-:W-:Y:S06]  /*2fa20*/  @!P2 BRA `(.L_x_2998) ;  /* 0x000000000048a947 */ /* 0x000fec0003800000 */
[C---:B------:R-:W-:Y:S01]  /*2fa30*/  ISETP.GT.AND P0, PT, R4.reuse, RZ, PT ;  /* 0x000000ff0400720c */ /* 0x040fe20003f04270 */
[----:B------:R-:W-:Y:S01]  /*2fa40*/  BSSY B0, `(.L_x_2999) ;  /* 0x000000e000007945 */ /* 0x000fe20003800000 */
[----:B0-----:R-:W-:-:S11]  /*2fa50*/  VIADD R11, R4, 0xffffffff ;  /* 0xffffffff040b7836 */ /* 0x001fd60000000000 */
        /* <DEDUP_REMOVED lines=8> */
.L_x_3000:
[----:B------:R-:W-:-:S13]  /*2fae0*/  ISETP.NE.AND P0, PT, R3, 0x1, PT ;  /* 0x000000010300780c */ /* 0x000fda0003f05270 */
[----:B------:R-:W0:Y:S02]  /*2faf0*/  @P0 LDC.64 R6, c[0x0][0xae0] ;  /* 0x0002b800ff060b82 */ /* 0x000e240000000a00 */
[----:B0-----:R-:W-:-:S05]  /*2fb00*/  @P0 IMAD.HI.U32 R6, R11, R6, RZ ;  /* 0x000000060b060227 */ /* 0x001fca00078e00ff */
[----:B------:R-:W-:-:S07]  /*2fb10*/  @P0 SHF.R.U32.HI R11, RZ, R7, R6 ;  /* 0x00000007ff0b0219 */ /* 0x000fce0000011606 */
.L_x_3001:
[----:B------:R-:W-:Y:S05]  /*2fb20*/  BSYNC B0 ;  /* 0x0000000000007941 */ /* 0x000fea0003800000 */
.L_x_2999:
[----:B------:R-:W-:-:S05]  /*2fb30*/  IMAD R11, R11, R3, R3 ;  /* 0x000000030b0b7224 */ /* 0x000fca00078e0203 */
[----:B------:R-:W-:-:S07]  /*2fb40*/  VIMNMX R2, R2, R11, PT ;  /* 0x0000000b02027248 */ /* 0x000fce0003fe0100 */
.L_x_2998:
        /* <DEDUP_REMOVED lines=9> */
[----:B0-----:R-:W-:-:S11]  /*2fbe0*/  LOP3.LUT R11, RZ, R0, RZ, 0x33, !PT ;  /* 0x00000000ff0b7212 */ /* 0x001fd600078e33ff */
[----:B------:R-:W0:Y:S02]  /*2fbf0*/  @P0 LDC.64 R6, c[0x0][0xae0] ;  /* 0x0002b800ff060b82 */ /* 0x000e240000000a00 */
[----:B0-----:R-:W-:-:S05]  /*2fc00*/  @P0 IMAD.HI.U32 R6, R11, R6, RZ ;  /* 0x000000060b060227 */ /* 0x001fca00078e00ff */
[----:B------:R-:W-:-:S04]  /*2fc10*/  @P0 SHF.R.U32.HI R11, RZ, R7, R6 ;  /* 0x00000007ff0b0219 */ /* 0x000fc80000011606 */
[----:B------:R-:W-:Y:S01]  /*2fc20*/  LOP3.LUT R11, RZ, R11, RZ, 0x33, !PT ;  /* 0x0000000bff0b7212 */ /* 0x000fe200078e33ff */
[----:B------:R-:W-:Y:S06]  /*2fc30*/  BRA `(.L_x_3005) ;  /* 0x0000000000147947 */ /* 0x000fec0003800000 */
.L_x_3004:
[----:B------:R-:W-:Y:S01]  /*2fc40*/  ISETP.NE.AND P0, PT, R3, 0x1, PT ;  /* 0x000000010300780c */ /* 0x000fe20003f05270 */
[----:B0-----:R-:W-:-:S12]  /*2fc50*/  IMAD.MOV.U32 R11, RZ, RZ, R0 ;  /* 0x000000ffff0b7224 */ /* 0x001fd800078e0000 */
[----:B------:R-:W0:Y:S02]  /*2fc60*/  @P0 LDC.64 R6, c[0x0][0xae0] ;  /* 0x0002b800ff060b82 */ /* 0x000e240000000a00 */
[----:B0-----:R-:W-:-:S05]  /*2fc70*/  @P0 IMAD.HI.U32 R6, R0, R6, RZ ;  /* 0x0000000600060227 */ /* 0x001fca00078e00ff */
[----:B------:R-:W-:-:S07]  /*2fc80*/  @P0 SHF.R.U32.HI R11, RZ, R7, R6 ;  /* 0x00000007ff0b0219 */ /* 0x000fce0000011606 */
.L_x_3005:
[----:B------:R-:W-:Y:S05]  /*2fc90*/  BSYNC B0 ;  /* 0x0000000000007941 */ /* 0x000fea0003800000 */
.L_x_3003:
[----:B------:R-:W-:-:S05]  /*2fca0*/  IMAD R3, R11, R3, RZ ;  /* 0x000000030b037224 */ /* 0x000fca00078e02ff */
[----:B------:R-:W-:-:S07]  /*2fcb0*/  VIMNMX R8, R8, R3, !PT ;  /* 0x0000000308087248 */ /* 0x000fce0007fe0100 */
.L_x_3002:
        /* <DEDUP_REMOVED lines=35> */
.L_x_3163:
[----:B------:R-:W-:-:S03]  /*2fef0*/  UMOV UR4, 0xffffffff ;  /* 0xffffffff00047882 */ /* 0x000fc60000000000 */
[----:B------:R-:W-:Y:S05]  /*2ff00*/  BRA.DIV UR4, `(.L_x_3009) ;  /* 0x0000005a04cc7947 */ /* 0x000fea000b800000 */
[----:B------:R-:W-:-:S13]  /*2ff10*/  ELECT P6, URZ, PT ;  /* 0x00000000003f782f */ /* 0x000fda00038c0000 */
.L_x_3166:
        /* <DEDUP_REMOVED lines=11> */
.L_x_3167:
[----:B------:R-:W-:Y:S04]  /*2ffd0*/  BSSY B1, `(.L_x_3011) ;  /* 0x000004d000017945 */ /* 0x000fe80003800000 */
[----:B------:R-:W-:Y:S05]  /*2ffe0*/  @!P6 BRA `(.L_x_3012) ;  /* 0x00000004002ce947 */ /* 0x000fea0003800000 */
[----:B0-----:R-:W1:Y:S04]  /*2fff0*/  LDL R11, [R1+0x474] ;  /* 0x00047400010b7983 */ /* 0x001e680000100800 */
[----:B------:R-:W2:Y:S01]  /*30000*/  LDL R9, [R1+0x47c] ;  /* 0x00047c0001097983 */ /* 0x000ea20000100800 */
[----:B-1----:R-:W-:Y:S01]  /*30010*/  IMAD R8, R11, 0x8, R7 ;  /* 0x000000080b087824 */ /* 0x002fe200078e0207 */
[----:B--2---:R-:W-:-:S04]  /*30020*/  SHF.L.U32 R9, R9, 0x1f, RZ ;  /* 0x0000001f09097819 */ /* 0x004fc800000006ff */
[----:B------:R-:W0:Y:S02]  /*30030*/  SYNCS.PHASECHK.TRANS64.TRYWAIT P0, [R8+URZ+0x324a0], R9 ;  /* 0x0324a009080075a7 */ /* 0x000e24000800017f */
[----:B0-----:R-:W-:Y:S05]  /*30040*/  @!P0 BRA `(.L_x_3013) ;  /* 0x0000005800b08947 */ /* 0x001fea0003800000 */
.L_x_3168:
        /* <DEDUP_REMOVED lines=11> */
.L_x_3014:
        /* <DEDUP_REMOVED lines=17> */
[----:B------:R-:W2:Y:S02]  /*30210*/  SYNCS.PHASECHK.TRANS64.TRYWAIT P0, [R8+URZ+0x324c0], R9 ;  /* 0x0324c009080075a7 */ /* 0x000ea4000800017f */
[----:B-12---:R-:W-:Y:S05]  /*30220*/  @!P0 BRA `(.L_x_3015) ;  /* 0x00000058004c8947 */ /* 0x006fea0003800000 */
.L_x_3169:
        /* <DEDUP_REMOVED lines=8> */
.L_x_3016:
        /* <DEDUP_REMOVED lines=31> */
.L_x_3012:
[----:B------:R-:W-:Y:S05]  /*304a0*/  BSYNC B1 ;  /* 0x0000000000017941 */ /* 0x000fea0003800000 */
.L_x_3011:
[----:B-1----:R-:W2:Y:S04]  /*304b0*/  LDL.LU R8, [R1+0x474] ;  /* 0x0004740001087983 */ /* 0x002ea80000300800 */
[----:B0-----:R-:W3:Y:S01]  /*304c0*/  LDL.LU R11, [R1+0x47c] ;  /* 0x00047c00010b7983 */ /* 0x001ee20000300800 */
        /* <DEDUP_REMOVED lines=14> */
.L_x_3023:
        /* <DEDUP_REMOVED lines=9> */
.L_x_3170:
        /* <DEDUP_REMOVED lines=11> */
.L_x_3020:
        /* <DEDUP_REMOVED lines=17> */
.L_x_3171:
        /* <DEDUP_REMOVED lines=8> */
.L_x_3022:
        /* <DEDUP_REMOVED lines=31> */
.L_x_3018:
[----:B------:R-:W-:Y:S05]  /*30a70*/  BSYNC B1 ;  /* 0x0000000000017941 */ /* 0x000fea0003800000 */
.L_x_3017:
        /* <DEDUP_REMOVED lines=9> */
[----:B------:R-:W-:Y:S01]  /*30b10*/  ISETP.GT.AND P0, PT, R3, R2, PT ;  /* 0x000000020300720c */ /* 0x000fe20003f04270 */
[----:B------:R1:W-:Y:S04]  /*30b20*/  STL [R1+0x474], R9 ;  /* 0x0004740901007387 */ /* 0x0003e80000100800 */
[----:B------:R1:W-:Y:S08]  /*30b30*/  STL [R1+0x47c], R11 ;  /* 0x00047c0b01007387 */ /* 0x0003f00000100800 */
[----:B------:R-:W-:Y:S05]  /*30b40*/  @P0 BRA `(.L_x_3023) ;  /* 0xfffffff800980947 */ /* 0x000fea000383ffff */
.L_x_3007:
[----:B------:R-:W-:Y:S05]  /*30b50*/  BSYNC B0 ;  /* 0x0000000000007941 */ /* 0x000fea0003800000 */
.L_x_3006:
        /* <DEDUP_REMOVED lines=17> */
.L_x_3026:
[----:B------:R-:W-:-:S13]  /*30c70*/  ISETP.NE.AND P1, PT, R3, 0x1, PT ;  /* 0x000000010300780c */ /* 0x000fda0003f25270 */
[----:B------:R-:W2:Y:S02]  /*30c80*/  @P1 LDC.64 R4, c[0x0][0xae0] ;  /* 0x0002b800ff041b82 */ /* 0x000ea40000000a00 */
[----:B--2---:R-:W-:-:S05]  /*30c90*/  @P1 IMAD.HI.U32 R4, R6, R4, RZ ;  /* 0x0000000406041227 */ /* 0x004fca00078e00ff */
[----:B------:R-:W-:-:S07]  /*30ca0*/  @P1 SHF.R.U32.HI R6, RZ, R5, R4 ;  /* 0x00000005ff061219 */ /* 0x000fce0000011604 */
.L_x_3027:
[----:B------:R-:W-:Y:S05]  /*30cb0*/  BSYNC B0 ;  /* 0x0000000000007941 */ /* 0x000fea0003800000 */
.L_x_3025:
[----:B------:R-:W-:-:S05]  /*30cc0*/  IMAD R5, R6, R3, R3 ;  /* 0x0000000306057224 */ /* 0x000fca00078e0203 */
[----:B------:R-:W-:-:S07]  /*30cd0*/  VIMNMX R2, R2, R5, PT ;  /* 0x0000000502027248 */ /* 0x000fce0003fe0100 */
.L_x_3024:
        /* <DEDUP_REMOVED lines=19> */
.L_x_3030:
[----:B------:R-:W-:-:S13]  /*30e10*/  ISETP.NE.AND P0, PT, R3, 0x1, PT ;  /* 0x000000010300780c */ /* 0x000fda0003f05270 */
[----:B------:R-:W3:Y:S02]  /*30e20*/  @P0 LDC.64 R4, c[0x0][0xae0] ;  /* 0x0002b800ff040b82 */ /* 0x000ee40000000a00 */
[----:B---3--:R-:W-:-:S05]  /*30e30*/  @P0 IMAD.HI.U32 R4, R0, R4, RZ ;  /* 0x0000000400040227 */ /* 0x008fca00078e00ff */
[----:B------:R-:W-:-:S07]  /*30e40*/  @P0 SHF.R.U32.HI R0, RZ, R5, R4 ;  /* 0x00000005ff000219 */ /* 0x000fce0000011604 */
.L_x_3031:
[----:B------:R-:W-:Y:S05]  /*30e50*/  BSYNC B0 ;  /* 0x0000000000007941 */ /* 0x000fea0003800000 */
.L_x_3029:
[----:B------:R-:W-:-:S05]  /*30e60*/  IMAD R3, R0, R3, RZ ;  /* 0x0000000300037224 */ /* 0x000fca00078e02ff */
[----:B------:R-:W-:-:S07]  /*30e70*/  VIMNMX R2, R2, R3, !PT ;  /* 0x0000000302027248 */ /* 0x000fce0007fe0100 */
.L_x_3028:
        /* <DEDUP_REMOVED lines=25> */
.L_x_3033:
        /* <DEDUP_REMOVED lines=17> */
[----:B01----:R-:W-:Y:S02]  /*31120*/  IMAD.U32 R11, RZ, RZ, UR5 ;  /* 0x00000005ff0b7e24 */ /* 0x003fe4000f8e00ff */
[----:B------:R-:W-:Y:S02]  /*31130*/  IMAD.MOV.U32 R8, RZ, RZ, 0x70 ;  /* 0x00000070ff087424 */ /* 0x000fe400078e00ff */
[----:B------:R-:W-:Y:S02]  /*31140*/  IMAD.MOV.U32 R12, RZ, RZ, 0x1 ;  /* 0x00000001ff0c7424 */ /* 0x000fe400078e00ff */
[----:B------:R-:W-:-:S07]  /*31150*/  IMAD.MOV.U32 R13, RZ, RZ, RZ ;  /* 0x000000ffff0d7224 */ /* 0x000fce00078e00ff */
[----:B------:R-:W-:-:S07]  /*31160*/  LEPC R20, `(.L_x_3035) ;  /* 0x000000001014794e */ /* 0x000fce0000000000 */
[----:B---3--:R-:W-:Y:S05]  /*31170*/  CALL.ABS.NOINC R2 ;  /* 0x0000000002007343 */ /* 0x008fea0003c00000 */
.L_x_3035:
        /* <DEDUP_REMOVED lines=14> */
[----:B01----:R-:W-:Y:S02]  /*31260*/  IMAD.U32 R11, RZ, RZ, UR5 ;  /* 0x00000005ff0b7e24 */ /* 0x003fe4000f8e00ff */
[----:B------:R-:W-:Y:S02]  /*31270*/  IMAD.MOV.U32 R8, RZ, RZ, 0x70 ;  /* 0x00000070ff087424 */ /* 0x000fe400078e00ff */
[----:B------:R-:W-:Y:S02]  /*31280*/  IMAD.MOV.U32 R12, RZ, RZ, 0x1 ;  /* 0x00000001ff0c7424 */ /* 0x000fe400078e00ff */
[----:B---3--:R-:W-:-:S07]  /*31290*/  IMAD.MOV.U32 R13, RZ, RZ, RZ ;  /* 0x000000ffff0d7224 */ /* 0x008fce00078e00ff */
[----:B------:R-:W-:-:S07]  /*312a0*/  LEPC R20, `(.L_x_3037) ;  /* 0x000000001014794e */ /* 0x000fce0000000000 */
[----:B----4-:R-:W-:Y:S05]  /*312b0*/  CALL.ABS.NOINC R2 ;  /* 0x0000000002007343 */ /* 0x010fea0003c00000 */
.L_x_3037:
        /* <DEDUP_REMOVED lines=16> */
.L_x_3036:
[----:B--2---:R-:W2:Y:S01]  /*313c0*/  LDL.LU R6, [R1+0x490] ;  /* 0x0004900001067983 */ /* 0x004ea20000300800 */
[----:B------:R-:W3:Y:S01]  /*313d0*/  LDC R0, c[0x0][0x428] ;  /* 0x00010a00ff007b82 */ /* 0x000ee20000000800 */
[----:B------:R-:W-:Y:S01]  /*313e0*/  ULDC.64 UR4, c[0x0][0xaf0] ;  /* 0x0002bc0000047ab9 */ /* 0x000fe20000000a00 */
[----:B------:R-:W-:Y:S01]  /*313f0*/  IMAD.MOV.U32 R4, RZ, RZ, R19 ;  /* 0x000000ffff047224 */ /* 0x000fe200078e0013 */
[----:B------:R-:W4:Y:S01]  /*31400*/  S2R R5, SR_TID.X ;  /* 0x0000000000057919 */ /* 0x000f220000002100 */
[----:B---3--:R-:W-:Y:S01]  /*31410*/  ISETP.NE.AND P0, PT, R0, 0x1, PT ;  /* 0x000000010000780c */ /* 0x008fe20003f05270 */
[----:B------:R-:W-:Y:S01]  /*31420*/  IMAD.MOV.U32 R0, RZ, RZ, R18 ;  /* 0x000000ffff007224 */ /* 0x000fe200078e0012 */
[----:B----4-:R-:W-:-:S11]  /*31430*/  LOP3.LUT R5, R5, 0x1f, RZ, 0xc0, !PT ;  /* 0x0000001f05057812 */ /* 0x010fd600078ec0ff */
        /* <DEDUP_REMOVED lines=17> */
[----:B------:R-:W-:Y:S01]  /*31550*/  VOTEU.ALL UP0, P6 ;  /* 0x00000000003f7886 */ /* 0x000fe20003000000 */
[----:B---3--:R-:W-:Y:S01]  /*31560*/  SEL R2, R19, RZ, !P0 ;  /* 0x000000ff13027207 */ /* 0x008fe20004000000 */
[----:B--2---:R-:W-:-:S07]  /*31570*/  IMAD R17, R17, 0x80, R6 ;  /* 0x0000008011117824 */ /* 0x004fce00078e0206 */
.L_x_3038:
        /* <DEDUP_REMOVED lines=10> */
[----:B------:R-:W2:Y:S01]  /*31620*/  LDL R3, [R1+0x48c] ;  /* 0x00048c0001037983 */ /* 0x000ea20000100800 */
[----:B------:R-:W3:Y:S01]  /*31630*/  LDC.64 R20, c[0x0][0x3f8] ;  /* 0x0000fe00ff147b82 */ /* 0x000ee20000000a00 */
[----:B------:R-:W-:Y:S02]  /*31640*/  ULDC.64 UR4, c[0x0][0xb00] ;  /* 0x0002c00000047ab9 */ /* 0x000fe40000000a00 */
[----:B---3--:R-:W-:Y:S01]  /*31650*/  LOP3.LUT P0, RZ, R20, UR4, RZ, 0xfc, !PT ;  /* 0x0000000414ff7c12 */ /* 0x008fe2000f80fcff */
[----:B------:R-:W-:-:S03]  /*31660*/  UMOV UR4, 0xffffffff ;  /* 0xffffffff00047882 */ /* 0x000fc60000000000 */
[----:B------:R-:W-:-:S04]  /*31670*/  LOP3.LUT P0, RZ, R21, UR5, RZ, 0xfc, P0 ;  /* 0x0000000515ff7c12 */ /* 0x000fc8000800fcff */
[----:B-----5:R-:W-:Y:S01]  /*31680*/  SEL R6, R4, RZ, !P0 ;  /* 0x000000ff04067207 */ /* 0x020fe20004000000 */
[----:B--2---:R-:W-:Y:S01]  /*31690*/  VIADD R3, R3, 0xffffffff ;  /* 0xffffffff03037836 */ /* 0x004fe20000000000 */
[----:B------:R-:W-:Y:S07]  /*316a0*/  BRA.DIV UR4, `(.L_x_3039) ;  /* 0x0000004604687947 */ /* 0x000fee000b800000 */
.L_x_3174:
[----:B------:R-:W-:Y:S01]  /*316b0*/  UMOV UR4, 0xffffffff ;  /* 0xffffffff00047882 */ /* 0x000fe20000000000 */
[----:B------:R-:W-:Y:S02]  /*316c0*/  SHF.R.S32.HI R8, RZ, 0x1f, R4 ;  /* 0x0000001fff087819 */ /* 0x000fe40000011404 */
[----:B------:R-:W-:Y:S05]  /*316d0*/  BRA.DIV UR4, `(.L_x_3040) ;  /* 0x0000004604907947 */ /* 0x000fea000b800000 */
[----:B------:R-:W-:-:S13]  /*316e0*/  ELECT P6, URZ, PT ;  /* 0x00000000003f782f */ /* 0x000fda00038c0000 */
.L_x_3177:
[----:B------:R-:W-:Y:S05]  /*316f0*/  @!P6 BRA `(.L_x_3041) ;  /* 0x0000000000fce947 */ /* 0x000fea0003800000 */
[----:B------:R-:W-:-:S04]  /*31700*/  ISETP.NE.U32.AND P0, PT, R20, RZ, PT ;  /* 0x000000ff1400720c */ /* 0x000fc80003f05070 */
[----:B------:R-:W-:-:S13]  /*31710*/  ISETP.NE.AND.EX P0, PT, R21, RZ, PT, P0 ;  /* 0x000000ff1500720c */ /* 0x000fda0003f05300 */
[----:B------:R-:W-:Y:S05]  /*31720*/  @!P0 BRA `(.L_x_3042) ;  /* 0x0000000000488947 */ /* 0x000fea0003800000 */
[----:B-1----:R-:W1:Y:S01]  /*31730*/  LDC R9, c[0x0][0x41c] ;  /* 0x00010700ff097b82 */ /* 0x002e620000000800 */
[----:B------:R-:W-:Y:S01]  /*31740*/  IMAD.MOV.U32 R5, RZ, RZ, R3 ;  /* 0x000000ffff057224 */ /* 0x000fe200078e0003 */
[----:B------:R-:W-:Y:S01]  /*31750*/  ULDC.64 UR4, c[0x0][0x408] ;  /* 0x0001020000047ab9 */ /* 0x000fe20000000a00 */
[----:B-1----:R-:W-:-:S13]  /*31760*/  ISETP.NE.AND P0, PT, R9, 0x1, PT ;  /* 0x000000010900780c */ /* 0x002fda0003f05270 */
[----:B------:R-:W1:Y:S02]  /*31770*/  @P0 LDC.64 R6, c[0x0][0x420] ;  /* 0x00010800ff060b82 */ /* 0x000e640000000a00 */
[----:B-1----:R-:W-:-:S05]  /*31780*/  @P0 IMAD.HI.U32 R6, R3, R6, RZ ;  /* 0x0000000603060227 */ /* 0x002fca00078e00ff */
        /* <DEDUP_REMOVED lines=10> */
[----:B0-----:R-:W-:-:S05]  /*31830*/  LEA.HI.X R11, R6, R21, R5, 0x2, P0 ;  /* 0x00000015060b7211 */ /* 0x001fca00000f1405 */
[----:B------:R2:W5:Y:S04]  /*31840*/  LDG.E R6, desc[UR56][R10.64] ;  /* 0x000000380a067981 */ /* 0x000568000c1e1900 */
.L_x_3042:
[----:B------:R-:W3:Y:S01]  /*31850*/  LDL R5, [R1+0x470] ;  /* 0x0004700001057983 */ /* 0x000ee20000100800 */
[----:B-1----:R-:W-:-:S03]  /*31860*/  MOV R9, 0x400 ;  /* 0x0000040000097802 */ /* 0x002fc60000000f00 */
[----:B------:R-:W4:Y:S01]  /*31870*/  LDL R7, [R1+0x478] ;  /* 0x0004780001077983 */ /* 0x000f220000100800 */
[----:B--2---:R-:W1:Y:S02]  /*31880*/  S2R R10, SR_CgaCtaId ;  /* 0x00000000000a7919 */ /* 0x004e640000008800 */
[----:B-1----:R-:W-:-:S05]  /*31890*/  LEA R9, R10, R9, 0x18 ;  /* 0x000000090a097211 */ /* 0x002fca00078ec0ff */
[----:B---3--:R-:W-:Y:S01]  /*318a0*/  IMAD R5, R5, 0x8, R9 ;  /* 0x0000000805057824 */ /* 0x008fe200078e0209 */
[----:B----4-:R-:W-:-:S04]  /*318b0*/  SHF.L.U32 R7, R7, 0x1f, RZ ;  /* 0x0000001f07077819 */ /* 0x010fc800000006ff */
[----:B------:R-:W1:Y:S02]  /*318c0*/  SYNCS.PHASECHK.TRANS64.TRYWAIT P0, [R5+URZ+0x32440], R7 ;  /* 0x03244007050075a7 */ /* 0x000e64000800017f */
[----:B-1----:R-:W-:Y:S05]  /*318d0*/  @!P0 BRA `(.L_x_3043) ;  /* 0x0000004400308947 */ /* 0x002fea0003800000 */
.L_x_3178:
        /* <DEDUP_REMOVED lines=11> */
.L_x_3044:
[----:B------:R-:W2:Y:S01]  /*31990*/  LDL R9, [R1+0x470] ;  /* 0x0004700001097983 */ /* 0x000ea20000100800 */
        /* <DEDUP_REMOVED lines=20> */
[----:B--2---:R-:W-:Y:S01]  /*31ae0*/  NOP ;  /* 0x0000000000007918 */ /* 0x004fe20000000000 */
.L_x_3041:
        /* <DEDUP_REMOVED lines=26> */
[----:B--2---:R-:W-:Y:S01]  /*31c90*/  IMAD.MOV.U32 R2, RZ, RZ, 0x10000 ;  /* 0x00010000ff027424 */ /* 0x004fe200078e00ff */
        /* <DEDUP_REMOVED lines=28> */
.L_x_3046:
[----:B------:R-:W-:Y:S05]  /*31e60*/  BSYNC B0 ;  /* 0x0000000000007941 */ /* 0x000fea0003800000 */
.L_x_3045:
[----:B------:R-:W-:-:S04]  /*31e70*/  UIADD3 UR52, UR52, 0x1, URZ ;  /* 0x0000000134347890 */ /* 0x000fc8000fffe03f */
[----:B------:R-:W-:-:S04]  /*31e80*/  ULEA.HI UR4, UR52, UR52, URZ, 0x1 ;  /* 0x0000003434047291 */ /* 0x000fc8000f8f083f */
[----:B------:R-:W-:-:S04]  /*31e90*/  ULOP3.LUT UR4, UR4, 0xfffffffe, URZ, 0xc0, !UPT ;  /* 0xfffffffe04047892 */ /* 0x000fc8000f8ec03f */
[----:B------:R-:W-:-:S06]  /*31ea0*/  UIADD3 UR4, UR52, -UR4, URZ ;  /* 0x8000000434047290 */ /* 0x000fcc000fffe03f */
[----:B------:R-:W-:-:S05]  /*31eb0*/  IMAD.U32 R2, RZ, RZ, UR4 ;  /* 0x00000004ff027e24 */ /* 0x000fca000f8e00ff */
[----:B------:R-:W-:-:S04]  /*31ec0*/  SHF.L.U32 R2, R2, 0x1f, RZ ;  /* 0x0000001f02027819 */ /* 0x000fc800000006ff */
[----:B------:R-:W2:Y:S02]  /*31ed0*/  SYNCS.PHASECHK.TRANS64.TRYWAIT P0, [R5+URZ+0x32420], R2 ;  /* 0x03242002050075a7 */ /* 0x000ea4000800017f */
[----:B--2---:R-:W-:Y:S05]  /*31ee0*/  @!P0 BRA `(.L_x_3047) ;  /* 0x0000003c00c08947 */ /* 0x004fea0003800000 */
.L_x_3179:
[----:B------:R-:W-:Y:S01]  /*31ef0*/  ULDC.64 UR46, c[0x0][0x3f8] ;  /* 0x0000fe00002e7ab9 */ /* 0x000fe20000000a00 */
[----:B------:R-:W-:Y:S01]  /*31f00*/  ULDC.64 UR38, c[0x0][0x408] ;  /* 0x0001020000267ab9 */ /* 0x000fe20000000a00 */
[----:B------:R-:W-:Y:S04]  /*31f10*/  BSSY B0, `(.L_x_3048) ;  /* 0x000003b000007945 */ /* 0x000fe80003800000 */
[----:B------:R-:W-:Y:S05]  /*31f20*/  @!P6 BRA `(.L_x_3049) ;  /* 0x0000000000e4e947 */ /* 0x000fea0003800000 */
[----:B------:R-:W3:Y:S01]  /*31f30*/  LDL R7, [R1+0x470] ;  /* 0x0004700001077983 */ /* 0x000ee20000100800 */
[----:B-1----:R-:W-:-:S03]  /*31f40*/  MOV R9, 0x400 ;  /* 0x0000040000097802 */ /* 0x002fc60000000f00 */
[----:B--2---:R-:W2:Y:S01]  /*31f50*/  LDL R5, [R1+0x478] ;  /* 0x0004780001057983 */ /* 0x004ea20000100800 */
[----:B------:R-:W1:Y:S02]  /*31f60*/  S2R R10, SR_CgaCtaId ;  /* 0x00000000000a7919 */ /* 0x000e640000008800 */
[----:B-1----:R-:W-:-:S05]  /*31f70*/  LEA R9, R10, R9, 0x18 ;  /* 0x000000090a097211 */ /* 0x002fca00078ec0ff */
[----:B---3--:R-:W-:Y:S01]  /*31f80*/  IMAD R2, R7, 0x8, R9 ;  /* 0x0000000807027824 */ /* 0x008fe200078e0209 */
[----:B--2---:R-:W-:-:S04]  /*31f90*/  SHF.L.U32 R5, R5, 0x1f, RZ ;  /* 0x0000001f05057819 */ /* 0x004fc800000006ff */
[----:B------:R-:W1:Y:S02]  /*31fa0*/  SYNCS.PHASECHK.TRANS64.TRYWAIT P0, [R2+URZ+0x32460], R5 ;  /* 0x03246005020075a7 */ /* 0x000e64000800017f */
[----:B-1----:R-:W-:Y:S05]  /*31fb0*/  @!P0 BRA `(.L_x_3050) ;  /* 0x0000003c00ac8947 */ /* 0x002fea0003800000 */
.L_x_3180:
        /* <DEDUP_REMOVED lines=11> */
.L_x_3051:
[----:B------:R-:W2:Y:S01]  /*32070*/  LDL R7, [R1+0x470] ;  /* 0x0004700001077983 */ /* 0x000ea20000100800 */
        /* <DEDUP_REMOVED lines=35> */
[----:B---3--:R-:W-:Y:S01]  /*322b0*/  NOP ;  /* 0x0000000000007918 */ /* 0x008fe20000000000 */
.L_x_3049:
[----:B------:R-:W-:Y:S05]  /*322c0*/  BSYNC B0 ;  /* 0x0000000000007941 */ /* 0x000fea0003800000 */
.L_x_3048:
[----:B------:R-:W3:Y:S04]  /*322d0*/  LDL R3, [R1+0x48c] ;  /* 0x00048c0001037983 */ /* 0x000ee80000100800 */
[----:B--2---:R-:W2:Y:S01]  /*322e0*/  LDL R2, [R1+0x484] ;  /* 0x0004840001027983 */ /* 0x004ea20000100800 */
[----:B------:R-:W-:Y:S01]  /*322f0*/  BSSY B0, `(.L_x_3052) ;  /* 0x000016a000007945 */ /* 0x000fe20003800000 */
[----:B---3--:R-:W-:-:S05]  /*32300*/  VIADD R5, R3, 0xfffffffe ;  /* 0xfffffffe03057836 */ /* 0x008fca0000000000 */
[----:B--2---:R-:W-:-:S13]  /*32310*/  ISETP.GE.AND P0, PT, R5, R2, PT ;  /* 0x000000020500720c */ /* 0x004fda0003f06270 */
[----:B------:R-:W-:Y:S05]  /*32320*/  @!P0 BRA `(.L_x_3053) ;  /* 0x0000001400988947 */ /* 0x000fea0003800000 */
[----:B-1----:R-:W-:Y:S01]  /*32330*/  LOP3.LUT R9, RZ, R2, RZ, 0x33, !PT ;  /* 0x00000002ff097212 */ /* 0x002fe200078e33ff */
[----:B------:R-:W-:Y:S01]  /*32340*/  IMAD.MOV R2, RZ, RZ, -R3 ;  /* 0x000000ffff027224 */ /* 0x000fe200078e0a03 */
[----:B------:R-:W-:Y:S04]  /*32350*/  BSSY B1, `(.L_x_3054) ;  /* 0x000007a000017945 */ /* 0x000fe80003800000 */
[----:B------:R-:W-:-:S05]  /*32360*/  VIADDMNMX R9, R2, 0x1, R9, !PT ;  /* 0x0000000102097846 */ /* 0x000fca0007800109 */
[----:B------:R-:W-:-:S05]  /*32370*/  IMAD.IADD R2, R3, 0x1, R9 ;  /* 0x0000000103027824 */ /* 0x000fca00078e0209 */
[----:B------:R-:W-:-:S04]  /*32380*/  LOP3.LUT R2, R2, 0x1, RZ, 0xc0, !PT ;  /* 0x0000000102027812 */ /* 0x000fc800078ec0ff */
[----:B------:R-:W-:-:S13]  /*32390*/  ISETP.NE.U32.AND P0, PT, R2, 0x1, PT ;  /* 0x000000010200780c */ /* 0x000fda0003f05070 */
[----:B------:R-:W-:Y:S05]  /*323a0*/  @P0 BRA `(.L_x_3055) ;  /* 0x0000000400d00947 */ /* 0x000fea0003800000 */
[----:B------:R-:W2:Y:S04]  /*323b0*/  LDL.LU R3, [R1+0x470] ;  /* 0x0004700001037983 */ /* 0x000ea80000300800 */
        /* <DEDUP_REMOVED lines=13> */
[----:B0-----:R-:W0:Y:S01]  /*32490*/  LDC R11, c[0x0][0x41c] ;  /* 0x00010700ff0b7b82 */ /* 0x001e220000000800 */
[----:B------:R-:W-:Y:S01]  /*324a0*/  ULDC.64 UR4, c[0x0][0x408] ;  /* 0x0001020000047ab9 */ /* 0x000fe20000000a00 */
[----:B0-----:R-:W-:-:S13]  /*324b0*/  ISETP.NE.AND P0, PT, R11, 0x1, PT ;  /* 0x000000010b00780c */ /* 0x001fda0003f05270 */
[----:B------:R-:W0:Y:S02]  /*324c0*/  @P0 LDC.64 R2, c[0x0][0x420] ;  /* 0x00010800ff020b82 */ /* 0x000e240000000a00 */
[----:B0-----:R-:W-:-:S04]  /*324d0*/  @P0 IMAD.HI.U32 R6, R5, R2, RZ ;  /* 0x0000000205060227 */ /* 0x001fc800078e00ff */
        /* <DEDUP_REMOVED lines=12> */
.L_x_3058:
[----:B------:R-:W3:Y:S01]  /*325a0*/  S2R R3, SR_CgaCtaId ;  /* 0x0000000000037919 */ /* 0x000ee20000008800 */
[----:B------:R-:W-:-:S04]  /*325b0*/  MOV R2, 0x400 ;  /* 0x0000040000027802 */ /* 0x000fc80000000f00 */
[----:B---3--:R-:W-:Y:S02]  /*325c0*/  LEA R2, R3, R2, 0x18 ;  /* 0x0000000203027211 */ /* 0x008fe400078ec0ff */
[----:B------:R-:W-:-:S03]  /*325d0*/  SHF.L.U32 R3, R12, 0x1f, RZ ;  /* 0x0000001f0c037819 */ /* 0x000fc600000006ff */
[----:B------:R-:W-:-:S04]  /*325e0*/  IMAD R2, R13, 0x8, R2 ;  /* 0x000000080d027824 */ /* 0x000fc800078e0202 */
[----:B------:R-:W3:Y:S02]  /*325f0*/  SYNCS.PHASECHK.TRANS64.TRYWAIT P0, [R2+URZ+0x32440], R3 ;  /* 0x03244003020075a7 */ /* 0x000ee4000800017f */
[----:B---3--:R-:W-:Y:S05]  /*32600*/  @!P0 BRA `(.L_x_3059) ;  /* 0x00000038002c8947 */ /* 0x008fea0003800000 */
.L_x_3181:
        /* <DEDUP_REMOVED lines=11> */
.L_x_3060:
[----:B----4-:R-:W4:Y:S01]  /*326c0*/  LDL R7, [R1+0x470] ;  /* 0x0004700001077983 */ /* 0x010f220000100800 */
[----:B0-----:R-:W-:-:S03]  /*326d0*/  MOV R11, 0x400 ;  /* 0x00000400000b7802 */ /* 0x001fc60000000f00 */
[----:B------:R-:W2:Y:S01]  /*326e0*/  LDL R10, [R1+0x480] ;  /* 0x00048000010a7983 */ /* 0x000ea20000100800 */
[----:B-1----:R-:W0:Y:S01]  /*326f0*/  S2R R12, SR_CgaCtaId ;  /* 0x00000000000c7919 */ /* 0x002e220000008800 */
        /* <DEDUP_REMOVED lines=16> */
[----:B------:R-:W1:Y:S02]  /*32800*/  SYNCS.PHASECHK.TRANS64.TRYWAIT P0, [R2+URZ+0x32460], R3 ;  /* 0x03246003020075a7 */ /* 0x000e64000800017f */
[----:B01----:R-:W-:Y:S05]  /*32810*/  @!P0 BRA `(.L_x_3061) ;  /* 0x0000003400bc8947 */ /* 0x003fea0003800000 */
.L_x_3182:
        /* <DEDUP_REMOVED lines=8> */
.L_x_3062:
[----:B0--3--:R-:W2:Y:S01]  /*328a0*/  LDL R3, [R1+0x470] ;  /* 0x0004700001037983 */ /* 0x009ea20000100800 */
        /* <DEDUP_REMOVED lines=33> */
.L_x_3057:
[----:B------:R-:W-:Y:S05]  /*32ac0*/  BSYNC B2 ;  /* 0x0000000000027941 */ /* 0x000fea0003800000 */
.L_x_3056:
[----:B------:R-:W2:Y:S02]  /*32ad0*/  LDL R2, [R1+0x48c] ;  /* 0x00048c0001027983 */ /* 0x000ea40000100800 */
[----:B--2---:R-:W-:-:S07]  /*32ae0*/  VIADD R5, R2, 0xfffffffd ;  /* 0xfffffffd02057836 */ /* 0x004fce0000000000 */
.L_x_3055:
[----:B------:R-:W-:Y:S05]  /*32af0*/  BSYNC B1 ;  /* 0x0000000000017941 */ /* 0x000fea0003800000 */
.L_x_3054:
[----:B------:R-:W2:Y:S01]  /*32b00*/  LDL.LU R2, [R1+0x48c] ;  /* 0x00048c0001027983 */ /* 0x000ea20000300800 */
[----:B------:R-:W-:Y:S01]  /*32b10*/  VIADD R9, R9, 0xfffffffe ;  /* 0xfffffffe09097836 */ /* 0x000fe20000000000 */
[----:B--2---:R-:W-:-:S04]  /*32b20*/  LOP3.LUT R2, RZ, R2, RZ, 0x33, !PT ;  /* 0x00000002ff027212 */ /* 0x004fc800078e33ff */
[----:B------:R-:W-:-:S13]  /*32b30*/  ISETP.NE.AND P0, PT, R9, R2, PT ;  /* 0x000000020900720c */ /* 0x000fda0003f05270 */
[----:B------:R-:W-:Y:S05]  /*32b40*/  @!P0 BRA `(.L_x_3053) ;  /* 0x0000000c00908947 */ /* 0x000fea0003800000 */
.L_x_3077:
        /* <DEDUP_REMOVED lines=15> */
[----:B------:R-:W-:Y:S01]  /*32c40*/  IMAD R7, R8, UR38, RZ ;  /* 0x0000002608077c24 */ /* 0x000fe2000f8e02ff */
[----:B0-----:R-:W-:-:S13]  /*32c50*/  ISETP.NE.AND P0, PT, R6, 0x1, PT ;  /* 0x000000010600780c */ /* 0x001fda0003f05270 */
[----:B------:R-:W1:Y:S02]  /*32c60*/  @P0 LDC.64 R2, c[0x0][0x420] ;  /* 0x00010800ff020b82 */ /* 0x000e640000000a00 */
[----:B-1----:R-:W-:-:S04]  /*32c70*/  @P0 IMAD.HI.U32 R12, R5, R2, RZ ;  /* 0x00000002050c0227 */ /* 0x002fc800078e00ff */
[----:B------:R-:W-:Y:S01]  /*32c80*/  IMAD.MOV.U32 R2, RZ, RZ, R5 ;  /* 0x000000ffff027224 */ /* 0x000fe200078e0005 */
[----:B------:R-:W-:-:S04]  /*32c90*/  @P0 SHF.R.U32.HI R2, RZ, R3, R12 ;  /* 0x00000003ff020219 */ /* 0x000fc8000001160c */
[--C-:B------:R-:W-:Y:S01]  /*32ca0*/  SHF.R.S32.HI R3, RZ, 0x1f, R2.reuse ;  /* 0x0000001fff037819 */ /* 0x100fe20000011402 */
[----:B------:R-:W-:-:S04]  /*32cb0*/  IMAD.MOV R11, RZ, RZ, -R2 ;  /* 0x000000ffff0b7224 */ /* 0x000fc800078e0a02 */
[----:B------:R-:W-:Y:S02]  /*32cc0*/  IMAD R11, R6, R11, R5 ;  /* 0x0000000b060b7224 */ /* 0x000fe400078e0205 */
[C---:B------:R-:W-:Y:S02]  /*32cd0*/  IMAD R6, R4.reuse, UR39, R7 ;  /* 0x0000002704067c24 */ /* 0x040fe4000f8e0207 */
[----:B------:R-:W-:-:S04]  /*32ce0*/  IMAD.WIDE.U32 R2, R4, UR38, R2 ;  /* 0x0000002604027c25 */ /* 0x000fc8000f8e0002 */
[----:B------:R-:W-:Y:S01]  /*32cf0*/  IMAD.IADD R3, R6, 0x1, R3 ;  /* 0x0000000106037824 */ /* 0x000fe200078e0203 */
[----:B------:R-:W-:-:S04]  /*32d00*/  LEA R6, P0, R2, UR46, 0x2 ;  /* 0x0000002e02067c11 */ /* 0x000fc8000f8010ff */
[----:B------:R-:W-:-:S05]  /*32d10*/  LEA.HI.X R7, R2, UR47, R3, 0x2, P0 ;  /* 0x0000002f02077c11 */ /* 0x000fca00080f1403 */
[----:B------:R0:W5:Y:S04]  /*32d20*/  LDG.E R6, desc[UR56][R6.64] ;  /* 0x0000003806067981 */ /* 0x000168000c1e1900 */
.L_x_3065:
[----:B------:R-:W2:Y:S01]  /*32d30*/  S2R R3, SR_CgaCtaId ;  /* 0x0000000000037919 */ /* 0x000ea20000008800 */
[----:B------:R-:W-:-:S04]  /*32d40*/  MOV R2, 0x400 ;  /* 0x0000040000027802 */ /* 0x000fc80000000f00 */
[----:B--2---:R-:W-:Y:S02]  /*32d50*/  LEA R2, R3, R2, 0x18 ;  /* 0x0000000203027211 */ /* 0x004fe400078ec0ff */
[----:B------:R-:W-:-:S03]  /*32d60*/  SHF.L.U32 R3, R10, 0x1f, RZ ;  /* 0x0000001f0a037819 */ /* 0x000fc600000006ff */
[----:B------:R-:W-:-:S04]  /*32d70*/  IMAD R2, R9, 0x8, R2 ;  /* 0x0000000809027824 */ /* 0x000fc800078e0202 */
[----:B------:R-:W2:Y:S02]  /*32d80*/  SYNCS.PHASECHK.TRANS64.TRYWAIT P0, [R2+URZ+0x32440], R3 ;  /* 0x03244003020075a7 */ /* 0x000ea4000800017f */
[----:B--2---:R-:W-:Y:S05]  /*32d90*/  @!P0 BRA `(.L_x_3066) ;  /* 0x0000003000708947 */ /* 0x004fea0003800000 */
.L_x_3183:
[----:B0-----:R-:W0:Y:S02]  /*32da0*/  S2R R7, SR_TID.X ;  /* 0x0000000000077919 */ /* 0x001e240000002100 */
[----:B0-----:R-:W-:-:S04]  /*32db0*/  LOP3.LUT R7, R7, 0x7f, RZ, 0xc0, !PT ;  /* 0x0000007f07077812 */ /* 0x001fc800078ec0ff */
[----:B------:R-:W-:-:S13]  /*32dc0*/  ISETP.NE.AND P0, PT, R7, RZ, PT ;  /* 0x000000ff0700720c */ /* 0x000fda0003f05270 */
[----:B------:R-:W-:Y:S05]  /*32dd0*/  @P0 BRA `(.L_x_3067) ;  /* 0x00000000001c0947 */ /* 0x000fea0003800000 */
[----:B------:R-:W0:Y:S02]  /*32de0*/  S2R R7, SR_TID.X ;  /* 0x0000000000077919 */ /* 0x000e240000002100 */
[----:B0-----:R-:W-:-:S04]  /*32df0*/  LOP3.LUT R7, R7, 0x1f, RZ, 0xc0, !PT ;  /* 0x0000001f07077812 */ /* 0x001fc800078ec0ff */
[----:B------:R-:W-:Y:S01]  /*32e00*/  ISETP.NE.AND P1, PT, R7, RZ, PT ;  /* 0x000000ff0700720c */ /* 0x000fe20003f25270 */
[----:B------:R-:W-:-:S04]  /*32e10*/  IMAD.MOV.U32 R7, RZ, RZ, 0x3000 ;  /* 0x00003000ff077424 */ /* 0x000fc800078e00ff */
[----:B------:R0:W-:Y:S08]  /*32e20*/  SYNCS.ARRIVE.TRANS64 RZ, [R2+URZ+0x32430], R7 ;  /* 0x0324300702ff79a7 */ /* 0x0001f0000800003f */
[----:B------:R-:W-:Y:S05]  /*32e30*/  @!P1 BRA `(.L_x_3067) ;  /* 0x0000000000049947 */ /* 0x000fea0003800000 */
[----:B------:R-:W-:Y:S01]  /*32e40*/  BPT.TRAP 0x1 ;  /* 0x000000040000795c */ /* 0x000fe20000300000 */
.L_x_3067:
[----:B-1----:R-:W3:Y:S01]  /*32e50*/  LDL R12, [R1+0x480] ;  /* 0x00048000010c7983 */ /* 0x002ee20000100800 */
[----:B0-----:R-:W-:Y:S01]  /*32e60*/  MOV R7, 0x400 ;  /* 0x0000040000077802 */ /* 0x001fe20000000f00 */
        /* <DEDUP_REMOVED lines=19> */
.L_x_3184:
        /* <DEDUP_REMOVED lines=8> */
.L_x_3069:
        /* <DEDUP_REMOVED lines=33> */
.L_x_3064:
[----:B------:R-:W-:Y:S05]  /*33230*/  BSYNC B1 ;  /* 0x0000000000017941 */ /* 0x000fea0003800000 */
.L_x_3063:
[----:B------:R-:W-:Y:S01]  /*33240*/  VIADD R9, R9, 0x1 ;  /* 0x0000000109097836 */ /* 0x000fe20000000000 */
[----:B------:R-:W-:Y:S04]  /*33250*/  BSSY B1, `(.L_x_3070) ;  /* 0x000006f000017945 */ /* 0x000fe80003800000 */
[----:B------:R-:W-:-:S04]  /*33260*/  ISETP.NE.AND P0, PT, R9, 0x2, PT ;  /* 0x000000020900780c */ /* 0x000fc80003f05270 */
[----:B------:R-:W-:Y:S02]  /*33270*/  SEL R3, RZ, 0x1, P0 ;  /* 0x00000001ff037807 */ /* 0x000fe40000000000 */
[----:B-1----:R-:W-:Y:S01]  /*33280*/  SEL R12, R9, RZ, P0 ;  /* 0x000000ff090c7207 */ /* 0x002fe20000000000 */
        /* <DEDUP_REMOVED lines=25> */
.L_x_3072:
[----:B------:R-:W2:Y:S01]  /*33420*/  S2R R3, SR_CgaCtaId ;  /* 0x0000000000037919 */ /* 0x000ea20000008800 */
[----:B------:R-:W-:-:S04]  /*33430*/  MOV R2, 0x400 ;  /* 0x0000040000027802 */ /* 0x000fc80000000f00 */
[----:B--2---:R-:W-:Y:S02]  /*33440*/  LEA R2, R3, R2, 0x18 ;  /* 0x0000000203027211 */ /* 0x004fe400078ec0ff */
[----:B------:R-:W-:-:S03]  /*33450*/  SHF.L.U32 R3, R11, 0x1f, RZ ;  /* 0x0000001f0b037819 */ /* 0x000fc600000006ff */
[----:B------:R-:W-:-:S04]  /*33460*/  IMAD R2, R12, 0x8, R2 ;  /* 0x000000080c027824 */ /* 0x000fc800078e0202 */
[----:B------:R-:W2:Y:S02]  /*33470*/  SYNCS.PHASECHK.TRANS64.TRYWAIT P0, [R2+URZ+0x32440], R3 ;  /* 0x03244003020075a7 */ /* 0x000ea4000800017f */
[----:B--2---:R-:W-:Y:S05]  /*33480*/  @!P0 BRA `(.L_x_3073) ;  /* 0x0000002800dc8947 */ /* 0x004fea0003800000 */
.L_x_3185:
[----:B-1----:R-:W1:Y:S02]  /*33490*/  S2R R7, SR_TID.X ;  /* 0x0000000000077919 */ /* 0x002e640000002100 */
        /* <DEDUP_REMOVED lines=10> */
.L_x_3074:
[----:B-1----:R-:W3:Y:S01]  /*33540*/  LDL R7, [R1+0x470] ;  /* 0x0004700001077983 */ /* 0x002ee20000100800 */
        /* <DEDUP_REMOVED lines=21> */
.L_x_3186:
        /* <DEDUP_REMOVED lines=8> */
.L_x_3076:
        /* <DEDUP_REMOVED lines=34> */
.L_x_3071:
[----:B------:R-:W-:Y:S05]  /*33940*/  BSYNC B1 ;  /* 0x0000000000017941 */ /* 0x000fea0003800000 */
.L_x_3070:
[----:B------:R-:W2:Y:S01]  /*33950*/  LDL R2, [R1+0x484] ;  /* 0x0004840001027983 */ /* 0x000ea20000100800 */
[----:B------:R-:W-:Y:S01]  /*33960*/  VIADD R5, R5, 0xfffffffe ;  /* 0xfffffffe05057836 */ /* 0x000fe20000000000 */
[----:B--2---:R-:W-:-:S13]  /*33970*/  ISETP.GT.AND P0, PT, R9, R2, PT ;  /* 0x000000020900720c */ /* 0x004fda0003f04270 */
[----:B------:R-:W-:Y:S05]  /*33980*/  @P0 BRA `(.L_x_3077) ;  /* 0xfffffff000700947 */ /* 0x000fea000383ffff */
.L_x_3053:
[----:B------:R-:W-:Y:S05]  /*33990*/  BSYNC B0 ;  /* 0x0000000000007941 */ /* 0x000fea0003800000 */
.L_x_3052:
[----:B------:R-:W2:Y:S01]  /*339a0*/  LDL.LU R3, [R1+0x470] ;  /* 0x0004700001037983 */ /* 0x000ea20000300800 */
        /* <DEDUP_REMOVED lines=8> */
[----:B------:R2:W-:Y:S01]  /*33a30*/  STL [R1+0x470], R2 ;  /* 0x0004700201007387 */ /* 0x0005e20000100800 */
        /* <DEDUP_REMOVED lines=13> */
.L_x_3079:
[----:B------:R-:W-:Y:S05]  /*33b10*/  BSYNC B0 ;  /* 0x0000000000007941 */ /* 0x000fea0003800000 */
.L_x_3078:
[----:B--2---:R-:W2:Y:S02]  /*33b20*/  LDL.LU R2, [R1+0x478] ;  /* 0x0004780001027983 */ /* 0x004ea40000300800 */
[----:B--2---:R-:W-:-:S05]  /*33b30*/  LOP3.LUT R2, R2, R0, RZ, 0x3c, !PT ;  /* 0x0000000002027212 */ /* 0x004fca00078e3cff */
[----:B------:R3:W-:Y:S02]  /*33b40*/  STL [R1+0x478], R2 ;  /* 0x0004780201007387 */ /* 0x0007e40000100800 */
.L_x_3034:
[----:B------:R-:W-:Y:S05]  /*33b50*/  BSYNC B6 ;  /* 0x0000000000067941 */ /* 0x000fea0003800000 */
.L_x_3032:
[----:B------:R-:W-:-:S03]  /*33b60*/  UMOV UR4, 0xffffffff ;  /* 0xffffffff00047882 */ /* 0x000fc60000000000 */
[----:B------:R-:W-:Y:S05]  /*33b70*/  BRA.DIV UR4, `(.L_x_3080) ;  /* 0x0000002604487947 */ /* 0x000fea000b800000 */
[----:B------:R4:W0:Y:S04]  /*33b80*/  SHFL.IDX PT, R4, R16, RZ, 0x1f ;  /* 0x00001fff10047589 */ /* 0x00082800000e0000 */
[----:B------:R-:W0:Y:S02]  /*33b90*/  SHFL.IDX PT, R16, R16, 0x1, 0x1f ;  /* 0x00201f0010107f89 */ /* 0x000e2400000e0000 */
.L_x_3190:
[----:B------:R-:W2:Y:S01]  /*33ba0*/  S2R R0, SR_TID.X ;  /* 0x0000000000007919 */ /* 0x000ea20000002100 */
[----:B------:R-:W-:Y:S01]  /*33bb0*/  ULDC UR4, c[0x0][0xd14] ;  /* 0x0003450000047ab9 */ /* 0x000fe20000000800 */
[----:B------:R-:W-:Y:S01]  /*33bc0*/  BSSY B0, `(.L_x_3081) ;  /* 0x000000b000007945 */ /* 0x000fe20003800000 */
[----:B------:R-:W-:Y:S01]  /*33bd0*/  IMAD.MOV.U32 R17, RZ, RZ, RZ ;  /* 0x000000ffff117224 */ /* 0x000fe200078e00ff */
[----:B--2---:R-:W-:Y:S01]  /*33be0*/  LOP3.LUT R6, R0, 0x1f, RZ, 0xc0, !PT ;  /* 0x0000001f00067812 */ /* 0x004fe200078ec0ff */
[----:B------:R-:W-:-:S03]  /*33bf0*/  IMAD.U32 R0, RZ, RZ, UR4 ;  /* 0x00000004ff007e24 */ /* 0x000fc6000f8e00ff */
[C---:B------:R-:W-:Y:S01]  /*33c00*/  ISETP.NE.AND P0, PT, R6.reuse, 0x1f, PT ;  /* 0x0000001f0600780c */ /* 0x040fe20003f05270 */
[----:B------:R-:W-:-:S05]  /*33c10*/  IMAD.IADD R5, R6, 0x1, R19 ;  /* 0x0000000106057824 */ /* 0x000fca00078e0213 */
[----:B------:R-:W-:-:S13]  /*33c20*/  ISETP.GE.OR P0, PT, R5, R0, !P0 ;  /* 0x000000000500720c */ /* 0x000fda0004706670 */
[----:B------:R-:W-:Y:S05]  /*33c30*/  @P0 BRA `(.L_x_3082) ;  /* 0x00000000000c0947 */ /* 0x000fea0003800000 */
[----:B---3--:R-:W2:Y:S02]  /*33c40*/  LDC.64 R2, c[0x0][0xd58] ;  /* 0x00035600ff027b82 */ /* 0x008ea40000000a00 */
[----:B--2---:R-:W-:-:S05]  /*33c50*/  IMAD.WIDE R2, R5, 0x4, R2 ;  /* 0x0000000405027825 */ /* 0x004fca00078e0202 */
[----:B------:R2:W5:Y:S02]  /*33c60*/  LDG.E R17, desc[UR56][R2.64] ;  /* 0x0000003802117981 */ /* 0x000564000c1e1900 */
.L_x_3082:
[----:B------:R-:W-:Y:S05]  /*33c70*/  BSYNC B0 ;  /* 0x0000000000007941 */ /* 0x000fea0003800000 */
.L_x_3081:
[----:B------:R-:W-:-:S03]  /*33c80*/  UMOV UR4, 0xffffffff ;  /* 0xffffffff00047882 */ /* 0x000fc60000000000 */
[----:B------:R-:W-:Y:S05]  /*33c90*/  BRA.DIV UR4, `(.L_x_3083) ;  /* 0x00000026044c7947 */ /* 0x000fea000b800000 */
[----:B-----5:R-:W0:Y:S01]  /*33ca0*/  SHFL.UP PT, R14, R17, 0x1, RZ ;  /* 0x04200000110e7989 */ /* 0x020e2200000e00ff */
[C---:B------:R-:W-:Y:S02]  /*33cb0*/  ISETP.NE.AND P0, PT, R6.reuse, RZ, PT ;  /* 0x000000ff0600720c */ /* 0x040fe40003f05270 */
[----:B------:R-:W-:Y:S02]  /*33cc0*/  ISETP.GE.U32.AND P1, PT, R6, 0x2, PT ;  /* 0x000000020600780c */ /* 0x000fe40003f26070 */
[----:B0-----:R-:W-:Y:S02]  /*33cd0*/  SEL R14, R14, RZ, P0 ;  /* 0x000000ff0e0e7207 */ /* 0x001fe40000000000 */
[----:B------:R-:W-:-:S03]  /*33ce0*/  ISETP.GE.U32.AND P0, PT, R6, 0x4, PT ;  /* 0x000000040600780c */ /* 0x000fc60003f06070 */
[----:B-1----:R-:W-:-:S05]  /*33cf0*/  IMAD.IADD R13, R17, 0x1, R14 ;  /* 0x00000001110d7824 */ /* 0x002fca00078e020e */
[----:B------:R-:W2:Y:S02]  /*33d00*/  SHFL.UP PT, R14, R13, 0x2, RZ ;  /* 0x044000000d0e7989 */ /* 0x000ea400000e00ff */
[----:B--23--:R-:W-:Y:S02]  /*33d10*/  SEL R2, R14, RZ, P1 ;  /* 0x000000ff0e027207 */ /* 0x00cfe40000800000 */
        /* <DEDUP_REMOVED lines=13> */
.L_x_3198:
[----:B------:R-:W-:Y:S02]  /*33df0*/  ULDC UR4, c[0x0][0xd10] ;  /* 0x0003440000047ab9 */ /* 0x000fe40000000800 */
[----:B------:R-:W-:-:S04]  /*33e00*/  IMAD.U32 R5, RZ, RZ, UR4 ;  /* 0x00000004ff057e24 */ /* 0x000fc8000f8e00ff */
[----:B-1----:R-:W-:-:S04]  /*33e10*/  IMAD R3, R14, R5, RZ ;  /* 0x000000050e037224 */ /* 0x002fc800078e02ff */
[----:B----4-:R-:W-:-:S05]  /*33e20*/  IMAD.IADD R16, R16, 0x1, R3 ;  /* 0x0000000110107824 */ /* 0x010fca00078e0203 */
[----:B------:R-:W-:-:S13]  /*33e30*/  ISETP.GT.AND P0, PT, R16, R4, PT ;  /* 0x000000041000720c */ /* 0x000fda0003f04270 */
[----:B------:R-:W-:Y:S05]  /*33e40*/  @P0 BRA `(.L_x_3084) ;  /* 0x0000000000b40947 */ /* 0x000fea0003800000 */
[----:B------:R-:W1:Y:S02]  /*33e50*/  LDC R0, c[0x0][0xd14] ;  /* 0x00034500ff007b82 */ /* 0x000e640000000800 */
.L_x_3089:
        /* <DEDUP_REMOVED lines=14> */
.L_x_3087:
[----:B------:R-:W-:Y:S05]  /*33f40*/  BSYNC B0 ;  /* 0x0000000000007941 */ /* 0x000fea0003800000 */
.L_x_3086:
        /* <DEDUP_REMOVED lines=23> */
.L_x_3206:
[----:B------:R-:W-:Y:S02]  /*340c0*/  ULDC UR4, c[0x0][0xd10] ;  /* 0x0003440000047ab9 */ /* 0x000fe40000000800 */
[----:B------:R-:W-:-:S04]  /*340d0*/  IMAD.U32 R5, RZ, RZ, UR4 ;  /* 0x00000004ff057e24 */ /* 0x000fc8000f8e00ff */
[----:B-1----:R-:W-:-:S04]  /*340e0*/  IMAD R3, R14, R5, RZ ;  /* 0x000000050e037224 */ /* 0x002fc800078e02ff */
[----:B------:R-:W-:-:S05]  /*340f0*/  IMAD.IADD R16, R3, 0x1, R16 ;  /* 0x0000000103107824 */ /* 0x000fca00078e0210 */
[----:B------:R-:W-:-:S13]  /*34100*/  ISETP.GT.AND P0, PT, R16, R4, PT ;  /* 0x000000041000720c */ /* 0x000fda0003f04270 */
[----:B------:R-:W-:Y:S05]  /*34110*/  @!P0 BRA `(.L_x_3089) ;  /* 0xfffffffc00508947 */ /* 0x000fea000383ffff */
.L_x_3084:
[----:B------:R-:W-:Y:S01]  /*34120*/  IMAD.IADD R16, R16, 0x1, -R3 ;  /* 0x0000000110107824 */ /* 0x000fe200078e0a03 */
[----:B------:R-:W-:-:S03]  /*34130*/  UMOV UR4, 0xffffffff ;  /* 0xffffffff00047882 */ /* 0x000fc60000000000 */
[----:B------:R-:W-:-:S05]  /*34140*/  IMAD R3, R2, R5, R16 ;  /* 0x0000000502037224 */ /* 0x000fca00078e0210 */
[----:B------:R-:W-:Y:S01]  /*34150*/  ISETP.GT.AND P6, PT, R3, R4, PT ;  /* 0x000000040300720c */ /* 0x000fe20003fc4270 */
[----:B------:R-:W-:-:S12]  /*34160*/  BRA.DIV UR4, `(.L_x_3090) ;  /* 0x0000002604b87947 */ /* 0x000fd8000b800000 */
[----:B------:R-:W-:-:S04]  /*34170*/  VOTE.ANY R3, PT, !P6 ;  /* 0x0000000000037806 */ /* 0x000fc800070e0100 */
[----:B------:R-:W1:Y:S02]  /*34180*/  POPC R6, R3 ;  /* 0x0000000300067309 */ /* 0x000e640000000000 */
[----:B-1----:R1:W2:Y:S02]  /*34190*/  SHFL.IDX PT, R17, R17, R6, 0x1f ;  /* 0x00001f0611117589 */ /* 0x0022a400000e0000 */
.L_x_3210:
[----:B------:R-:W-:Y:S01]  /*341a0*/  ISETP.NE.AND P0, PT, R3, RZ, PT ;  /* 0x000000ff0300720c */ /* 0x000fe20003f05270 */
[----:B------:R-:W-:-:S12]  /*341b0*/  IMAD.MOV.U32 R7, RZ, RZ, RZ ;  /* 0x000000ffff077224 */ /* 0x000fd800078e00ff */
[----:B------:R-:W-:Y:S05]  /*341c0*/  @!P0 BRA `(.L_x_3091) ;  /* 0x0000000000108947 */ /* 0x000fea0003800000 */
[----:B------:R-:W-:Y:S01]  /*341d0*/  UMOV UR4, 0xffffffff ;  /* 0xffffffff00047882 */ /* 0x000fe20000000000 */
[----:B------:R-:W-:Y:S02]  /*341e0*/  VIADD R12, R6, 0xffffffff ;  /* 0xffffffff060c7836 */ /* 0x000fe40000000000 */
[----:B------:R-:W-:Y:S05]  /*341f0*/  BRA.DIV UR4, `(.L_x_3092) ;  /* 0x0000002604dc7947 */ /* 0x000fea000b800000 */
[----:B------:R3:W4:Y:S02]  /*34200*/  SHFL.IDX PT, R7, R2, R12, 0x1f ;  /* 0x00001f0c02077589 */ /* 0x00072400000e0000 */
.L_x_3091:
        /* <DEDUP_REMOVED lines=67> */
.L_x_3085:
[----:B------:R-:W-:Y:S01]  /*34640*/  UMOV UR4, URZ ;  /* 0x0000003f00047c82 */ /* 0x000fe20008000000 */
[----:B------:R-:W-:Y:S01]  /*34650*/  UMOV UR5, URZ ;  /* 0x0000003f00057c82 */ /* 0x000fe20008000000 */
[----:B------:R-:W-:Y:S01]  /*34660*/  ULDC UR6, c[0x0][0xd14] ;  /* 0x0003450000067ab9 */ /* 0x000fe20000000800 */
[----:B------:R-:W-:Y:S02]  /*34670*/  IMAD.MOV.U32 R16, RZ, RZ, R4 ;  /* 0x000000ffff107224 */ /* 0x000fe400078e0004 */
[----:B------:R-:W-:Y:S02]  /*34680*/  IMAD.U32 R17, RZ, RZ, UR4 ;  /* 0x00000004ff117e24 */ /* 0x000fe4000f8e00ff */
[----:B------:R-:W-:Y:S02]  /*34690*/  IMAD.U32 R18, RZ, RZ, UR5 ;  /* 0x00000005ff127e24 */ /* 0x000fe4000f8e00ff */
[----:B------:R-:W-:-:S07]  /*346a0*/  IMAD.U32 R19, RZ, RZ, UR6 ;  /* 0x00000006ff137e24 */ /* 0x000fce000f8e00ff */
.L_x_3093:
        /* <DEDUP_REMOVED lines=12> */
.L_x_2994:
        /* <DEDUP_REMOVED lines=11> */
.L_x_3213:
[----:B------:R-:W-:-:S03]  /*34820*/  UMOV UR4, 0xffffffff ;  /* 0xffffffff00047882 */ /* 0x000fc60000000000 */
[----:B------:R-:W-:Y:S05]  /*34830*/  BRA.DIV UR4, `(.L_x_3096) ;  /* 0x0000002204887947 */ /* 0x000fea000b800000 */
[----:B--2---:R-:W2:Y:S02]  /*34840*/  S2R R2, SR_TID.X ;  /* 0x0000000000027919 */ /* 0x004ea40000002100 */
[----:B--2---:R-:W-:-:S04]  /*34850*/  SHF.R.U32.HI R2, RZ, 0x5, R2 ;  /* 0x00000005ff027819 */ /* 0x004fc80000011602 */
[----:B------:R-:W-:-:S05]  /*34860*/  LOP3.LUT R2, R2, 0x3, RZ, 0xc0, !PT ;  /* 0x0000000302027812 */ /* 0x000fca00078ec0ff */
[----:B------:R2:W3:Y:S02]  /*34870*/  SHFL.IDX PT, R14, R2, RZ, 0x1f ;  /* 0x00001fff020e7589 */ /* 0x0004e400000e0000 */
.L_x_3216:
[----:B---3--:R-:W-:-:S13]  /*34880*/  ISETP.NE.AND P0, PT, R14, RZ, PT ;  /* 0x000000ff0e00720c */ /* 0x008fda0003f05270 */
[----:B------:R-:W-:Y:S05]  /*34890*/  @P0 BRA `(.L_x_2764) ;  /* 0x0000000000940947 */ /* 0x000fea0003800000 */
[----:B------:R-:W-:-:S03]  /*348a0*/  UMOV UR4, 0xffffffff ;  /* 0xffffffff00047882 */ /* 0x000fc60000000000 */
[----:B------:R-:W-:Y:S05]  /*348b0*/  BRA.DIV UR4, `(.L_x_3097) ;  /* 0x00000022049c7947 */ /* 0x000fea000b800000 */
[----:B------:R-:W-:-:S13]  /*348c0*/  ELECT P6, URZ, PT ;  /* 0x00000000003f782f */ /* 0x000fda00038c0000 */
.L_x_3219:
[----:B------:R-:W-:Y:S05]  /*348d0*/  @!P6 BRA `(.L_x_2764) ;  /* 0x000000000084e947 */ /* 0x000fea0003800000 */
[----:B------:R-:W-:-:S06]  /*348e0*/  ULOP3.LUT UR4, UR50, 0x2, URZ, 0xfc, !UPT ;  /* 0x0000000232047892 */ /* 0x000fcc000f8efc3f */
[----:B--2---:R-:W-:-:S05]  /*348f0*/  IMAD.U32 R2, RZ, RZ, UR4 ;  /* 0x00000004ff027e24 */ /* 0x004fca000f8e00ff */
[----:B------:R-:W-:-:S13]  /*34900*/  ISETP.NE.AND P2, PT, R2, 0x3, PT ;  /* 0x000000030200780c */ /* 0x000fda0003f45270 */
[----:B------:R-:W-:Y:S05]  /*34910*/  @!P2 BRA `(.L_x_3098) ;  /* 0x000000000004a947 */ /* 0x000fea0003800000 */
[----:B------:R-:W-:Y:S01]  /*34920*/  BPT.TRAP 0x1 ;  /* 0x000000040000795c */ /* 0x000fe20000300000 */
.L_x_3098:
        /* <DEDUP_REMOVED lines=14> */
.L_x_3220:
[----:B------:R-:W2:Y:S02]  /*34a10*/  SYNCS.PHASECHK.TRANS64.TRYWAIT P0, [R7+URZ], R2 ;  /* 0x00000002070075a7 */ /* 0x000ea4000800017f */
[----:B--2---:R-:W-:Y:S05]  /*34a20*/  @!P0 BRA `(.L_x_3100) ;  /* 0x0000002000748947 */ /* 0x004fea0003800000 */
.L_x_3221:
[----:B------:R-:W-:Y:S05]  /*34a30*/  @!P2 BRA `(.L_x_3101) ;  /* 0x000000000004a947 */ /* 0x000fea0003800000 */
[----:B------:R-:W-:Y:S01]  /*34a40*/  BPT.TRAP 0x1 ;  /* 0x000000040000795c */ /* 0x000fe20000300000 */
.L_x_3101:
[----:B------:R-:W3:Y:S01]  /*34a50*/  LDL.LU R4, [R1+0x470] ;  /* 0x0004700001047983 */ /* 0x000ee20000300800 */
[----:B------:R-:W-:-:S04]  /*34a60*/  VIADD R0, R0, 0x32460 ;  /* 0x0003246000007836 */ /* 0x000fc80000000000 */
[----:B---3--:R-:W-:-:S04]  /*34a70*/  IMAD R4, R4, 0x8, R0 ;  /* 0x0000000804047824 */ /* 0x008fc800078e0200 */
[----:B------:R-:W3:Y:S02]  /*34a80*/  SYNCS.PHASECHK.TRANS64.TRYWAIT P0, [R4+URZ], R5 ;  /* 0x00000005040075a7 */ /* 0x000ee4000800017f */
[----:B---3--:R-:W-:Y:S05]  /*34a90*/  @!P0 BRA `(.L_x_3102) ;  /* 0x00000020006c8947 */ /* 0x008fea0003800000 */
.L_x_3222:
[----:B------:R-:W-:-:S07]  /*34aa0*/  IMAD R3, R3, 0x8, R0 ;  /* 0x0000000803037824 */ /* 0x000fce00078e0200 */
.L_x_3103:
[----:B----4-:R4:W0:Y:S02]  /*34ab0*/  SYNCS.PHASECHK.TRANS64.TRYWAIT P0, [R3+URZ], R2 ;  /* 0x00000002030075a7 */ /* 0x010824000800017f */
[----:B0-----:R-:W-:Y:S05]  /*34ac0*/  @!P0 NANOSLEEP.SYNCS 0x989680 ;  /* 0x009896800000895d */ /* 0x001fea0003900000 */
[----:B------:R-:W0:Y:S02]  /*34ad0*/  @!P0 SYNCS.PHASECHK.TRANS64 P0, [R3+URZ], R2 ;  /* 0x00000002030085a7 */ /* 0x000e24000800007f */
[----:B0-----:R-:W-:Y:S05]  /*34ae0*/  @!P0 BRA `(.L_x_3103) ;  /* 0xfffffffc00f08947 */ /* 0x001fea000383ffff */
.L_x_2764:
[----:B------:R-:W-:Y:S05]  /*34af0*/  BSYNC B7 ;  /* 0x0000000000077941 */ /* 0x000fea0003800000 */
.L_x_2761:
[----:B------:R-:W-:Y:S05]  /*34b00*/  EXIT ;  /* 0x000000000000794d */ /* 0x000fea0003800000 */
.L_x_2790:
[----:B0-----:R0:W1:Y:S02]  /*34b10*/  SYNCS.PHASECHK.TRANS64.TRYWAIT P6, [R86+URZ+0x32490], R107 ;  /* 0x0324906b560075a7 */ /* 0x00106400080c017f */
[----:B-1----:R-:W-:Y:S05]  /*34b20*/  @!P6 NANOSLEEP.SYNCS 0x989680 ;  /* 0x009896800000e95d */ /* 0x002fea0003900000 */
[----:B------:R-:W1:Y:S02]  /*34b30*/  @!P6 SYNCS.PHASECHK.TRANS64 P6, [R86+URZ+0x32490], R107 ;  /* 0x0324906b5600e5a7 */ /* 0x000e6400080c007f */
[----:B-1----:R-:W-:Y:S05]  /*34b40*/  @!P6 BRA `(.L_x_2790) ;  /* 0xfffffffc00f0e947 */ /* 0x002fea000383ffff */
[----:B------:R-:W-:Y:S05]  /*34b50*/  BRA `(.L_x_3104) ;  /* 0xfffffce400147947 */ /* 0x000fea000383ffff */
.L_x_2808:
[----:B0-----:R0:W1:Y:S02]  /*34b60*/  SYNCS.PHASECHK.TRANS64.TRYWAIT P5, [R86+URZ+0x32490], R107 ;  /* 0x0324906b560075a7 */ /* 0x00106400080a017f */
[----:B-1----:R-:W-:Y:S05]  /*34b70*/  @!P5 NANOSLEEP.SYNCS 0x989680 ;  /* 0x009896800000d95d */ /* 0x002fea0003900000 */
[----:B------:R-:W1:Y:S02]  /*34b80*/  @!P5 SYNCS.PHASECHK.TRANS64 P5, [R86+URZ+0x32490], R107 ;  /* 0x0324906b5600d5a7 */ /* 0x000e6400080a007f */
[----:B-1----:R-:W-:Y:S05]  /*34b90*/  @!P5 BRA `(.L_x_2808) ;  /* 0xfffffffc00f0d947 */ /* 0x002fea000383ffff */
[----:B------:R-:W-:Y:S05]  /*34ba0*/  BRA `(.L_x_3105) ;  /* 0xfffffcf400c47947 */ /* 0x000fea000383ffff */
.L_x_2817:
[----:B0-----:R0:W1:Y:S02]  /*34bb0*/  SYNCS.PHASECHK.TRANS64.TRYWAIT P4, [R86+URZ+0x32490], R107 ;  /* 0x0324906b560075a7 */ /* 0x001064000808017f */
[----:B-1----:R-:W-:Y:S05]  /*34bc0*/  @!P4 NANOSLEEP.SYNCS 0x989680 ;  /* 0x009896800000c95d */ /* 0x002fea0003900000 */
[----:B------:R-:W1:Y:S02]  /*34bd0*/  @!P4 SYNCS.PHASECHK.TRANS64 P4, [R86+URZ+0x32490], R107 ;  /* 0x0324906b5600c5a7 */ /* 0x000e64000808007f */
[----:B-1----:R-:W-:Y:S05]  /*34be0*/  @!P4 BRA `(.L_x_2817) ;  /* 0xfffffffc00f0c947 */ /* 0x002fea000383ffff */
[----:B------:R-:W-:Y:S05]  /*34bf0*/  BRA `(.L_x_3106) ;  /* 0xfffffd0400e87947 */ /* 0x000fea000383ffff */
.L_x_2823:
[----:B--2---:R2:W3:Y:S02]  /*34c00*/  SYNCS.PHASECHK.TRANS64.TRYWAIT P3, [R86+URZ+0x324b0], R107 ;  /* 0x0324b06b560075a7 */ /* 0x0044e4000806017f */
[----:B---3--:R-:W-:Y:S05]  /*34c10*/  @!P3 NANOSLEEP.SYNCS 0x989680 ;  /* 0x009896800000b95d */ /* 0x008fea0003900000 */
[----:B------:R-:W3:Y:S02]  /*34c20*/  @!P3 SYNCS.PHASECHK.TRANS64 P3, [R86+URZ+0x324b0], R107 ;  /* 0x0324b06b5600b5a7 */ /* 0x000ee4000806007f */
[----:B---3--:R-:W-:Y:S05]  /*34c30*/  @!P3 BRA `(.L_x_2823) ;  /* 0xfffffffc00f0b947 */ /* 0x008fea000383ffff */
[----:B------:R-:W-:Y:S05]  /*34c40*/  BRA `(.L_x_3107) ;  /* 0xfffffd0800787947 */ /* 0x000fea000383ffff */
.L_x_2839:
        /* <DEDUP_REMOVED lines=8> */
.L_x_3109:
[----:B------:R-:W-:Y:S05]  /*34cd0*/  BSYNC B0 ;  /* 0x0000000000007941 */ /* 0x000fea0003800000 */
.L_x_3108:
[----:B------:R-:W-:Y:S05]  /*34ce0*/  BRA `(.L_x_3110) ;  /* 0xfffffd1800a87947 */ /* 0x000fea000383ffff */
.L_x_2855:
[----:B------:R-:W-:Y:S01]  /*34cf0*/  BSSY B1, `(.L_x_3111) ;  /* 0x0000008000017945 */ /* 0x000fe20003800000 */
[----:B------:R-:W-:Y:S02]  /*34d00*/  IMAD.MOV.U32 R13, RZ, RZ, R5 ;  /* 0x000000ffff0d7224 */ /* 0x000fe400078e0005 */
[----:B------:R-:W-:Y:S02]  /*34d10*/  IMAD.MOV.U32 R12, RZ, RZ, RZ ;  /* 0x000000ffff0c7224 */ /* 0x000fe400078e00ff */
[----:B------:R-:W-:Y:S02]  /*34d20*/  IMAD.MOV.U32 R11, RZ, RZ, 0x1c1f ;  /* 0x00001c1fff0b7424 */ /* 0x000fe400078e00ff */
[----:B01----:R-:W-:-:S07]  /*34d30*/  IMAD.MOV.U32 R15, RZ, RZ, -0x1 ;  /* 0xffffffffff0f7424 */ /* 0x003fce00078e00ff */
[----:B------:R-:W-:Y:S05]  /*34d40*/  WARPSYNC.COLLECTIVE R15, `(.L_x_3112) ;  /* 0x000000000f087348 */ /* 0x000fea0003c00000 */
[----:B------:R0:W1:Y:S02]  /*34d50*/  SHFL.IDX P6, R14, R13, R12, R11 ;  /* 0x0000000c0d0e7389 */ /* 0x00006400000c000b */
[----:B01----:R-:W-:Y:S01]  /*34d60*/  ENDCOLLECTIVE ;  /* 0x000000000000791b */ /* 0x003fe20003800000 */
.L_x_3112:
[----:B------:R-:W-:Y:S05]  /*34d70*/  BSYNC B1 ;  /* 0x0000000000017941 */ /* 0x000fea0003800000 */
.L_x_3111:
[----:B------:R-:W-:Y:S05]  /*34d80*/  BRA `(.L_x_3113) ;  /* 0xfffffd2c00307947 */ /* 0x000fea000383ffff */
.L_x_2856:
        /* <DEDUP_REMOVED lines=8> */
.L_x_3115:
[----:B------:R-:W-:Y:S05]  /*34e10*/  BSYNC B1 ;  /* 0x0000000000017941 */ /* 0x000fea0003800000 */
.L_x_3114:
[----:B------:R-:W-:Y:S05]  /*34e20*/  BRA `(.L_x_3116) ;  /* 0xfffffd2c00107947 */ /* 0x000fea000383ffff */
.L_x_2857:
        /* <DEDUP_REMOVED lines=8> */
.L_x_3118:
[----:B------:R-:W-:Y:S05]  /*34eb0*/  BSYNC B1 ;  /* 0x0000000000017941 */ /* 0x000fea0003800000 */
.L_x_3117:
[----:B------:R-:W-:Y:S05]  /*34ec0*/  BRA `(.L_x_3119) ;  /* 0xfffffd2800f07947 */ /* 0x000fea000383ffff */
.L_x_2858:
        /* <DEDUP_REMOVED lines=8> */
.L_x_3121:
[----:B------:R-:W-:Y:S05]  /*34f50*/  BSYNC B1 ;  /* 0x0000000000017941 */ /* 0x000fea0003800000 */
.L_x_3120:
[----:B------:R-:W-:Y:S05]  /*34f60*/  BRA `(.L_x_3122) ;  /* 0xfffffd2800d07947 */ /* 0x000fea000383ffff */
.L_x_2859:
[----:B------:R-:W-:Y:S01]  /*34f70*/  BSSY B1, `(.L_x_3123) ;  /* 0x0000008000017945 */ /* 0x000fe20003800000 */
[----:B------:R-:W-:Y:S02]  /*34f80*/  IMAD.MOV.U32 R13, RZ, RZ, R5 ;  /* 0x000000ffff0d7224 */ /* 0x000fe400078e0005 */
[----:B------:R-:W-:Y:S02]  /*34f90*/  IMAD.MOV.U32 R12, RZ, RZ, 0x1 ;  /* 0x00000001ff0c7424 */ /* 0x000fe400078e00ff */
[----:B------:R-:W-:Y:S02]  /*34fa0*/  IMAD.MOV.U32 R11, RZ, RZ, 0x1c1f ;  /* 0x00001c1fff0b7424 */ /* 0x000fe400078e00ff */
[----:B01----:R-:W-:-:S07]  /*34fb0*/  IMAD.MOV.U32 R15, RZ, RZ, -0x1 ;  /* 0xffffffffff0f7424 */ /* 0x003fce00078e00ff */
[----:B------:R-:W-:Y:S05]  /*34fc0*/  WARPSYNC.COLLECTIVE R15, `(.L_x_3124) ;  /* 0x000000000f087348 */ /* 0x000fea0003c00000 */
[----:B------:R0:W1:Y:S02]  /*34fd0*/  SHFL.IDX P6, R14, R13, R12, R11 ;  /* 0x0000000c0d0e7389 */ /* 0x00006400000c000b */
[----:B01----:R-:W-:Y:S01]  /*34fe0*/  ENDCOLLECTIVE ;  /* 0x000000000000791b */ /* 0x003fe20003800000 */
.L_x_3124:
[----:B------:R-:W-:Y:S05]  /*34ff0*/  BSYNC B1 ;  /* 0x0000000000017941 */ /* 0x000fea0003800000 */
.L_x_3123:
[----:B------:R-:W-:Y:S05]  /*35000*/  BRA `(.L_x_3125) ;  /* 0xfffffd2800b07947 */ /* 0x000fea000383ffff */
.L_x_2860:
        /* <DEDUP_REMOVED lines=8> */
.L_x_3127:
[----:B------:R-:W-:Y:S05]  /*35090*/  BSYNC B1 ;  /* 0x0000000000017941 */ /* 0x000fea0003800000 */
.L_x_3126:
[----:B------:R-:W-:Y:S05]  /*350a0*/  BRA `(.L_x_3128) ;  /* 0xfffffd2800907947 */ /* 0x000fea000383ffff */
.L_x_2861:
        /* <DEDUP_REMOVED lines=8> */
.L_x_3130:
[----:B------:R-:W-:Y:S05]  /*35130*/  BSYNC B1 ;  /* 0x0000000000017941 */ /* 0x000fea0003800000 */
.L_x_3129:
[----:B------:R-:W-:Y:S05]  /*35140*/  BRA `(.L_x_3131) ;  /* 0xfffffd2800707947 */ /* 0x000fea000383ffff */
.L_x_2862:
        /* <DEDUP_REMOVED lines=8> */
.L_x_3133:
[----:B------:R-:W-:Y:S05]  /*351d0*/  BSYNC B1 ;  /* 0x0000000000017941 */ /* 0x000fea0003800000 */
.L_x_3132:
[----:B------:R-:W-:Y:S05]  /*351e0*/  BRA `(.L_x_3134) ;  /* 0xfffffd2800507947 */ /* 0x000fea000383ffff */
.L_x_2864:
[----:B--2---:R2:W3:Y:S02]  /*351f0*/  SYNCS.PHASECHK.TRANS64.TRYWAIT P0, [R145+URZ+0x32400], R6 ;  /* 0x03240006910075a7 */ /* 0x0044e4000800017f */
[----:B---3--:R-:W-:Y:S05]  /*35200*/  @!P0 NANOSLEEP.SYNCS 0x989680 ;  /* 0x009896800000895d */ /* 0x008fea0003900000 */
[----:B------:R-:W3:Y:S02]  /*35210*/  @!P0 SYNCS.PHASECHK.TRANS64 P0, [R145+URZ+0x32400], R6 ;  /* 0x03240006910085a7 */ /* 0x000ee4000800007f */
[----:B---3--:R-:W-:Y:S05]  /*35220*/  @!P0 BRA `(.L_x_2864) ;  /* 0xfffffffc00f08947 */ /* 0x008fea000383ffff */
[----:B------:R-:W-:Y:S05]  /*35230*/  BRA `(.L_x_3135) ;  /* 0xfffffd2800487947 */ /* 0x000fea000383ffff */
.L_x_2872:
        /* <DEDUP_REMOVED lines=8> */
.L_x_3137:
[----:B------:R-:W-:Y:S05]  /*352c0*/  BSYNC B1 ;  /* 0x0000000000017941 */ /* 0x000fea0003800000 */
.L_x_3136:
[----:B------:R-:W-:Y:S05]  /*352d0*/  BRA `(.L_x_3138) ;  /* 0xfffffd3800dc7947 */ /* 0x000fea000383ffff */
.L_x_2873:
        /* <DEDUP_REMOVED lines=8> */
.L_x_3140:
[----:B------:R-:W-:Y:S05]  /*35360*/  BSYNC B1 ;  /* 0x0000000000017941 */ /* 0x000fea0003800000 */
.L_x_3139:
[----:B------:R-:W-:Y:S05]  /*35370*/  BRA `(.L_x_3141) ;  /* 0xfffffd3800bc7947 */ /* 0x000fea000383ffff */
.L_x_2874:
        /* <DEDUP_REMOVED lines=8> */
.L_x_3143:
[----:B------:R-:W-:Y:S05]  /*35400*/  BSYNC B1 ;  /* 0x0000000000017941 */ /* 0x000fea0003800000 */
.L_x_3142:
[----:B------:R-:W-:Y:S05]  /*35410*/  BRA `(.L_x_3144) ;  /* 0xfffffd38009c7947 */ /* 0x000fea000383ffff */
.L_x_2875:
        /* <DEDUP_REMOVED lines=8> */
.L_x_3146:
[----:B------:R-:W-:Y:S05]  /*354a0*/  BSYNC B1 ;  /* 0x0000000000017941 */ /* 0x000fea0003800000 */
.L_x_3145:
[----:B------:R-:W-:Y:S05]  /*354b0*/  BRA `(.L_x_3147) ;  /* 0xfffffd38007c7947 */ /* 0x000fea000383ffff */
.L_x_2876:
        /* <DEDUP_REMOVED lines=8> */
.L_x_3149:
[----:B------:R-:W-:Y:S05]  /*35540*/  BSYNC B1 ;  /* 0x0000000000017941 */ /* 0x000fea0003800000 */
.L_x_3148:
[----:B------:R-:W-:Y:S05]  /*35550*/  BRA `(.L_x_3150) ;  /* 0xfffffd38005c7947 */ /* 0x000fea000383ffff */
.L_x_2877:
        /* <DEDUP_REMOVED lines=8> */
.L_x_3152:
[----:B------:R-:W-:Y:S05]  /*355e0*/  BSYNC B1 ;  /* 0x0000000000017941 */ /* 0x000fea0003800000 */
.L_x_3151:
[----:B------:R-:W-:Y:S05]  /*355f0*/  BRA `(.L_x_3153) ;  /* 0xfffffd38003c7947 */ /* 0x000fea000383ffff */
.L_x_2878:
        /* <DEDUP_REMOVED lines=8> */
.L_x_3155:
[----:B------:R-:W-:Y:S05]  /*35680*/  BSYNC B1 ;  /* 0x0000000000017941 */ /* 0x000fea0003800000 */
.L_x_3154:
[----:B------:R-:W-:Y:S05]  /*35690*/  BRA `(.L_x_3156) ;  /* 0xfffffd38001c7947 */ /* 0x000fea000383ffff */
.L_x_2879:
        /* <DEDUP_REMOVED lines=8> */
.L_x_3158:
[----:B------:R-:W-:Y:S05]  /*35720*/  BSYNC B1 ;  /* 0x0000000000017941 */ /* 0x000fea0003800000 */
.L_x_3157:
[----:B------:R-:W-:Y:S05]  /*35730*/  BRA `(.L_x_3159) ;  /* 0xfffffd3400fc7947 */ /* 0x000fea000383ffff */
.L_x_2881:
[----:B0-----:R0:W1:Y:S02]  /*35740*/  SYNCS.PHASECHK.TRANS64.TRYWAIT P1, [R145+URZ+0x32400], R48 ;  /* 0x03240030910075a7 */ /* 0x001064000802017f */
[----:B-1----:R-:W-:Y:S05]  /*35750*/  @!P1 NANOSLEEP.SYNCS 0x989680 ;  /* 0x009896800000995d */ /* 0x002fea0003900000 */
[----:B------:R-:W1:Y:S02]  /*35760*/  @!P1 SYNCS.PHASECHK.TRANS64 P1, [R145+URZ+0x32400], R48 ;  /* 0x03240030910095a7 */ /* 0x000e64000802007f */
[----:B-1----:R-:W-:Y:S05]  /*35770*/  @!P1 BRA `(.L_x_2881) ;  /* 0xfffffffc00f09947 */ /* 0x002fea000383ffff */
[----:B------:R-:W-:Y:S05]  /*35780*/  BRA `(.L_x_3160) ;  /* 0xfffffd38003c7947 */ /* 0x000fea000383ffff */
.L_x_2896:
[----:B0-----:R0:W1:Y:S02]  /*35790*/  SYNCS.PHASECHK.TRANS64.TRYWAIT P0, [R2+URZ], R7 ;  /* 0x00000007020075a7 */ /* 0x001064000800017f */
[----:B-1----:R-:W-:Y:S05]  /*357a0*/  @!P0 NANOSLEEP.SYNCS 0x989680 ;  /* 0x009896800000895d */ /* 0x002fea0003900000 */
[----:B------:R-:W1:Y:S02]  /*357b0*/  @!P0 SYNCS.PHASECHK.TRANS64 P0, [R2+URZ], R7 ;  /* 0x00000007020085a7 */ /* 0x000e64000800007f */
[----:B-1----:R-:W-:Y:S05]  /*357c0*/  @!P0 BRA `(.L_x_2896) ;  /* 0xfffffffc00f08947 */ /* 0x002fea000383ffff */
[----:B------:R-:W-:Y:S05]  /*357d0*/  BRA `(.L_x_2895) ;  /* 0xfffffd5000007947 */ /* 0x000fea000383ffff */
.L_x_2903:
[----:B0-----:R0:W1:Y:S02]  /*357e0*/  SYNCS.PHASECHK.TRANS64.TRYWAIT P0, [R4+URZ], R5 ;  /* 0x00000005040075a7 */ /* 0x001064000800017f */
[----:B-1----:R-:W-:Y:S05]  /*357f0*/  @!P0 NANOSLEEP.SYNCS 0x989680 ;  /* 0x009896800000895d */ /* 0x002fea0003900000 */
[----:B------:R-:W1:Y:S02]  /*35800*/  @!P0 SYNCS.PHASECHK.TRANS64 P0, [R4+URZ], R5 ;  /* 0x00000005040085a7 */ /* 0x000e64000800007f */
[----:B-1----:R-:W-:Y:S05]  /*35810*/  @!P0 BRA `(.L_x_2903) ;  /* 0xfffffffc00f08947 */ /* 0x002fea000383ffff */
[----:B------:R-:W-:Y:S05]  /*35820*/  BRA `(.L_x_2902) ;  /* 0xfffffd5400247947 */ /* 0x000fea000383ffff */
.L_x_2928:
[----:B-1----:R1:W2:Y:S02]  /*35830*/  SYNCS.PHASECHK.TRANS64.TRYWAIT P1, [R0+URZ], R9 ;  /* 0x00000009000075a7 */ /* 0x0022a4000802017f */
[----:B--2---:R-:W-:Y:S05]  /*35840*/  @!P1 NANOSLEEP.SYNCS 0x989680 ;  /* 0x009896800000995d */ /* 0x004fea0003900000 */
[----:B------:R-:W2:Y:S02]  /*35850*/  @!P1 SYNCS.PHASECHK.TRANS64 P1, [R0+URZ], R9 ;  /* 0x00000009000095a7 */ /* 0x000ea4000802007f */
[----:B--2---:R-:W-:Y:S05]  /*35860*/  @!P1 BRA `(.L_x_2928) ;  /* 0xfffffffc00f09947 */ /* 0x004fea000383ffff */
[----:B------:R-:W-:Y:S05]  /*35870*/  BRA `(.L_x_2927) ;  /* 0xfffffe0000a87947 */ /* 0x000fea000383ffff */
.L_x_2935:
[----:B-1----:R1:W2:Y:S02]  /*35880*/  SYNCS.PHASECHK.TRANS64.TRYWAIT P1, [R6+URZ], R7 ;  /* 0x00000007060075a7 */ /* 0x0022a4000802017f */
[----:B--2---:R-:W-:Y:S05]  /*35890*/  @!P1 NANOSLEEP.SYNCS 0x989680 ;  /* 0x009896800000995d */ /* 0x004fea0003900000 */
[----:B------:R-:W2:Y:S02]  /*358a0*/  @!P1 SYNCS.PHASECHK.TRANS64 P1, [R6+URZ], R7 ;  /* 0x00000007060095a7 */ /* 0x000ea4000802007f */
[----:B--2---:R-:W-:Y:S05]  /*358b0*/  @!P1 BRA `(.L_x_2935) ;  /* 0xfffffffc00f09947 */ /* 0x004fea000383ffff */
[----:B------:R-:W-:Y:S05]  /*358c0*/  BRA `(.L_x_2934) ;  /* 0xfffffe0400cc7947 */ /* 0x000fea000383ffff */
.L_x_2946:
[----:B-1----:R1:W2:Y:S02]  /*358d0*/  SYNCS.PHASECHK.TRANS64.TRYWAIT P0, [R6+URZ], R7 ;  /* 0x00000007060075a7 */ /* 0x0022a4000800017f */
[----:B--2---:R-:W-:Y:S05]  /*358e0*/  @!P0 NANOSLEEP.SYNCS 0x989680 ;  /* 0x009896800000895d */ /* 0x004fea0003900000 */
[----:B------:R-:W2:Y:S02]  /*358f0*/  @!P0 SYNCS.PHASECHK.TRANS64 P0, [R6+URZ], R7 ;  /* 0x00000007060085a7 */ /* 0x000ea4000800007f */
[----:B--2---:R-:W-:Y:S05]  /*35900*/  @!P0 BRA `(.L_x_2946) ;  /* 0xfffffffc00f08947 */ /* 0x004fea000383ffff */
[----:B------:R-:W-:Y:S05]  /*35910*/  BRA `(.L_x_2945) ;  /* 0xfffffea000087947 */ /* 0x000fea000383ffff */
.L_x_2953:
[----:B--2---:R2:W3:Y:S02]  /*35920*/  SYNCS.PHASECHK.TRANS64.TRYWAIT P0, [R6+URZ], R7 ;  /* 0x00000007060075a7 */ /* 0x0044e4000800017f */
[----:B---3--:R-:W-:Y:S05]  /*35930*/  @!P0 NANOSLEEP.SYNCS 0x989680 ;  /* 0x009896800000895d */ /* 0x008fea0003900000 */
[----:B------:R-:W3:Y:S02]  /*35940*/  @!P0 SYNCS.PHASECHK.TRANS64 P0, [R6+URZ], R7 ;  /* 0x00000007060085a7 */ /* 0x000ee4000800007f */
[----:B---3--:R-:W-:Y:S05]  /*35950*/  @!P0 BRA `(.L_x_2953) ;  /* 0xfffffffc00f08947 */ /* 0x008fea000383ffff */
[----:B------:R-:W-:Y:S05]  /*35960*/  BRA `(.L_x_2952) ;  /* 0xfffffea4002c7947 */ /* 0x000fea000383ffff */
.L_x_3008:
[----:B0-----:R-:W0:Y:S01]  /*35970*/  S2R R11, SR_TID.X ;  /* 0x00000000000b7919 */ /* 0x001e220000002100 */
[----:B------:R-:W-:Y:S01]  /*35980*/  BSSY B1, `(.L_x_3161) ;  /* 0x000000a000017945 */ /* 0x000fe20003800000 */
[----:B------:R-:W-:Y:S02]  /*35990*/  IMAD.MOV.U32 R12, RZ, RZ, RZ ;  /* 0x000000ffff0c7224 */ /* 0x000fe400078e00ff */
[----:B------:R-:W-:Y:S01]  /*359a0*/  IMAD.MOV.U32 R15, RZ, RZ, -0x1 ;  /* 0xffffffffff0f7424 */ /* 0x000fe200078e00ff */
[----:B0-----:R-:W-:-:S04]  /*359b0*/  SHF.R.U32.HI R11, RZ, 0x5, R11 ;  /* 0x00000005ff0b7819 */ /* 0x001fc8000001160b */
[----:B------:R-:W-:-:S05]  /*359c0*/  LOP3.LUT R11, R11, 0x3, RZ, 0xc0, !PT ;  /* 0x000000030b0b7812 */ /* 0x000fca00078ec0ff */
[----:B------:R-:W-:Y:S02]  /*359d0*/  IMAD.MOV.U32 R13, RZ, RZ, R11 ;  /* 0x000000ffff0d7224 */ /* 0x000fe400078e000b */
[----:B------:R-:W-:-:S07]  /*359e0*/  IMAD.MOV.U32 R11, RZ, RZ, 0x1f ;  /* 0x0000001fff0b7424 */ /* 0x000fce00078e00ff */
[----:B------:R-:W-:Y:S05]  /*359f0*/  WARPSYNC.COLLECTIVE R15, `(.L_x_3162) ;  /* 0x000000000f087348 */ /* 0x000fea0003c00000 */
[----:B------:R0:W1:Y:S02]  /*35a00*/  SHFL.IDX P6, R14, R13, R12, R11 ;  /* 0x0000000c0d0e7389 */ /* 0x00006400000c000b */
[----:B01----:R-:W-:Y:S01]  /*35a10*/  ENDCOLLECTIVE ;  /* 0x000000000000791b */ /* 0x003fe20003800000 */
.L_x_3162:
[----:B------:R-:W-:Y:S05]  /*35a20*/  BSYNC B1 ;  /* 0x0000000000017941 */ /* 0x000fea0003800000 */
.L_x_3161:
[----:B------:R-:W-:Y:S05]  /*35a30*/  BRA `(.L_x_3163) ;  /* 0xffffffa4002c7947 */ /* 0x000fea000383ffff */
.L_x_3009:
[----:B------:R-:W-:Y:S01]  /*35a40*/  BSSY B1, `(.L_x_3164) ;  /* 0x0000006000017945 */ /* 0x000fe20003800000 */
[----:B------:R-:W-:-:S07]  /*35a50*/  IMAD.MOV.U32 R15, RZ, RZ, -0x1 ;  /* 0xffffffffff0f7424 */ /* 0x000fce00078e00ff */
[----:B0-----:R-:W-:Y:S05]  /*35a60*/  WARPSYNC.COLLECTIVE R15, `(.L_x_3165) ;  /* 0x000000000f0c7348 */ /* 0x001fea0003c00000 */
[----:B------:R-:W-:Y:S02]  /*35a70*/  ELECT P6, UR62, PT ;  /* 0x00000000003e782f */ /* 0x000fe400038c0000 */
[----:B------:R-:W-:Y:S01]  /*35a80*/  MOV R14, UR62 ;  /* 0x0000003e000e7c02 */ /* 0x000fe20008000f00 */
[----:B0-----:R-:W-:Y:S10]  /*35a90*/  ENDCOLLECTIVE ;  /* 0x000000000000791b */ /* 0x001ff40003800000 */
.L_x_3165:
[----:B------:R-:W-:Y:S05]  /*35aa0*/  BSYNC B1 ;  /* 0x0000000000017941 */ /* 0x000fea0003800000 */
.L_x_3164:
[----:B------:R-:W-:Y:S05]  /*35ab0*/  BRA `(.L_x_3166) ;  /* 0xffffffa400187947 */ /* 0x000fea000383ffff */
.L_x_3010:
[----:B-1----:R1:W2:Y:S02]  /*35ac0*/  SYNCS.PHASECHK.TRANS64.TRYWAIT P0, [R7+URZ+0x32420], R8 ;  /* 0x03242008070075a7 */ /* 0x0022a4000800017f */
[----:B--2---:R-:W-:Y:S05]  /*35ad0*/  @!P0 NANOSLEEP.SYNCS 0x989680 ;  /* 0x009896800000895d */ /* 0x004fea0003900000 */
[----:B------:R-:W2:Y:S02]  /*35ae0*/  @!P0 SYNCS.PHASECHK.TRANS64 P0, [R7+URZ+0x32420], R8 ;  /* 0x03242008070085a7 */ /* 0x000ea4000800007f */
[----:B--2---:R-:W-:Y:S05]  /*35af0*/  @!P0 BRA `(.L_x_3010) ;  /* 0xfffffffc00f08947 */ /* 0x004fea000383ffff */
[----:B------:R-:W-:Y:S05]  /*35b00*/  BRA `(.L_x_3167) ;  /* 0xffffffa400307947 */ /* 0x000fea000383ffff */
.L_x_3013:
[----:B0-----:R0:W1:Y:S02]  /*35b10*/  SYNCS.PHASECHK.TRANS64.TRYWAIT P0, [R8+URZ+0x324a0], R9 ;  /* 0x0324a009080075a7 */ /* 0x001064000800017f */
[----:B-1----:R-:W-:Y:S05]  /*35b20*/  @!P0 NANOSLEEP.SYNCS 0x989680 ;  /* 0x009896800000895d */ /* 0x002fea0003900000 */
[----:B------:R-:W1:Y:S02]  /*35b30*/  @!P0 SYNCS.PHASECHK.TRANS64 P0, [R8+URZ+0x324a0], R9 ;  /* 0x0324a009080085a7 */ /* 0x000e64000800007f */
[----:B-1----:R-:W-:Y:S05]  /*35b40*/  @!P0 BRA `(.L_x_3013) ;  /* 0xfffffffc00f08947 */ /* 0x002fea000383ffff */
[----:B------:R-:W-:Y:S05]  /*35b50*/  BRA `(.L_x_3168) ;  /* 0xffffffa4003c7947 */ /* 0x000fea000383ffff */
.L_x_3015:
[----:B-1----:R1:W2:Y:S02]  /*35b60*/  SYNCS.PHASECHK.TRANS64.TRYWAIT P0, [R8+URZ+0x324c0], R9 ;  /* 0x0324c009080075a7 */ /* 0x0022a4000800017f */
[----:B--2---:R-:W-:Y:S05]  /*35b70*/  @!P0 NANOSLEEP.SYNCS 0x989680 ;  /* 0x009896800000895d */ /* 0x004fea0003900000 */
[----:B------:R-:W2:Y:S02]  /*35b80*/  @!P0 SYNCS.PHASECHK.TRANS64 P0, [R8+URZ+0x324c0], R9 ;  /* 0x0324c009080085a7 */ /* 0x000ea4000800007f */
[----:B--2---:R-:W-:Y:S05]  /*35b90*/  @!P0 BRA `(.L_x_3015) ;  /* 0xfffffffc00f08947 */ /* 0x004fea000383ffff */
[----:B------:R-:W-:Y:S05]  /*35ba0*/  BRA `(.L_x_3169) ;  /* 0xffffffa400a07947 */ /* 0x000fea000383ffff */
.L_x_3019:
[----:B0-----:R0:W1:Y:S02]  /*35bb0*/  SYNCS.PHASECHK.TRANS64.TRYWAIT P0, [R9+URZ+0x324a0], R10 ;  /* 0x0324a00a090075a7 */ /* 0x001064000800017f */
[----:B-1----:R-:W-:Y:S05]  /*35bc0*/  @!P0 NANOSLEEP.SYNCS 0x989680 ;  /* 0x009896800000895d */ /* 0x002fea0003900000 */
[----:B------:R-:W1:Y:S02]  /*35bd0*/  @!P0 SYNCS.PHASECHK.TRANS64 P0, [R9+URZ+0x324a0], R10 ;  /* 0x0324a00a090085a7 */ /* 0x000e64000800007f */
[----:B-1----:R-:W-:Y:S05]  /*35be0*/  @!P0 BRA `(.L_x_3019) ;  /* 0xfffffffc00f08947 */ /* 0x002fea000383ffff */
[----:B------:R-:W-:Y:S05]  /*35bf0*/  BRA `(.L_x_3170) ;  /* 0xffffffa800907947 */ /* 0x000fea000383ffff */
.L_x_3021:
[----:B-1----:R1:W2:Y:S02]  /*35c00*/  SYNCS.PHASECHK.TRANS64.TRYWAIT P1, [R9+URZ+0x324c0], R10 ;  /* 0x0324c00a090075a7 */ /* 0x0022a4000802017f */
[----:B--2---:R-:W-:Y:S05]  /*35c10*/  @!P1 NANOSLEEP.SYNCS 0x989680 ;  /* 0x009896800000995d */ /* 0x004fea0003900000 */
[----:B------:R-:W2:Y:S02]  /*35c20*/  @!P1 SYNCS.PHASECHK.TRANS64 P1, [R9+URZ+0x324c0], R10 ;  /* 0x0324c00a090095a7 */ /* 0x000ea4000802007f */
[----:B--2---:R-:W-:Y:S05]  /*35c30*/  @!P1 BRA `(.L_x_3021) ;  /* 0xfffffffc00f09947 */ /* 0x004fea000383ffff */
[----:B------:R-:W-:Y:S05]  /*35c40*/  BRA `(.L_x_3171) ;  /* 0xffffffa800ec7947 */ /* 0x000fea000383ffff */
.L_x_3039:
[----:B------:R-:W2:Y:S01]  /*35c50*/  S2R R5, SR_TID.X ;  /* 0x0000000000057919 */ /* 0x000ea20000002100 */
[----:B------:R-:W-:Y:S01]  /*35c60*/  BSSY B0, `(.L_x_3172) ;  /* 0x000000a000007945 */ /* 0x000fe20003800000 */
[----:B------:R-:W-:Y:S02]  /*35c70*/  IMAD.MOV.U32 R12, RZ, RZ, RZ ;  /* 0x000000ffff0c7224 */ /* 0x000fe400078e00ff */
[----:B01----:R-:W-:Y:S02]  /*35c80*/  IMAD.MOV.U32 R11, RZ, RZ, 0x1f ;  /* 0x0000001fff0b7424 */ /* 0x003fe400078e00ff */
[----:B------:R-:W-:Y:S01]  /*35c90*/  IMAD.MOV.U32 R15, RZ, RZ, -0x1 ;  /* 0xffffffffff0f7424 */ /* 0x000fe200078e00ff */
[----:B--2---:R-:W-:-:S04]  /*35ca0*/  SHF.R.U32.HI R5, RZ, 0x5, R5 ;  /* 0x00000005ff057819 */ /* 0x004fc80000011605 */
[----:B------:R-:W-:-:S05]  /*35cb0*/  LOP3.LUT R5, R5, 0x3, RZ, 0xc0, !PT ;  /* 0x0000000305057812 */ /* 0x000fca00078ec0ff */
[----:B------:R-:W-:-:S07]  /*35cc0*/  IMAD.MOV.U32 R13, RZ, RZ, R5 ;  /* 0x000000ffff0d7224 */ /* 0x000fce00078e0005 */
[----:B------:R-:W-:Y:S05]  /*35cd0*/  WARPSYNC.COLLECTIVE R15, `(.L_x_3173) ;  /* 0x000000000f087348 */ /* 0x000fea0003c00000 */
[----:B------:R0:W1:Y:S02]  /*35ce0*/  SHFL.IDX P6, R14, R13, R12, R11 ;  /* 0x0000000c0d0e7389 */ /* 0x00006400000c000b */
[----:B01----:R-:W-:Y:S01]  /*35cf0*/  ENDCOLLECTIVE ;  /* 0x000000000000791b */ /* 0x003fe20003800000 */
.L_x_3173:
[----:B------:R-:W-:Y:S05]  /*35d00*/  BSYNC B0 ;  /* 0x0000000000007941 */ /* 0x000fea0003800000 */
.L_x_3172:
[----:B------:R-:W-:Y:S05]  /*35d10*/  BRA `(.L_x_3174) ;  /* 0xffffffb800647947 */ /* 0x000fea000383ffff */
.L_x_3040:
[----:B------:R-:W-:Y:S01]  /*35d20*/  BSSY B0, `(.L_x_3175) ;  /* 0x0000006000007945 */ /* 0x000fe20003800000 */
[----:B------:R-:W-:-:S07]  /*35d30*/  IMAD.MOV.U32 R15, RZ, RZ, -0x1 ;  /* 0xffffffffff0f7424 */ /* 0x000fce00078e00ff */
[----:B01----:R-:W-:Y:S05]  /*35d40*/  WARPSYNC.COLLECTIVE R15, `(.L_x_3176) ;  /* 0x000000000f0c7348 */ /* 0x003fea0003c00000 */
[----:B------:R-:W-:Y:S02]  /*35d50*/  ELECT P6, UR62, PT ;  /* 0x00000000003e782f */ /* 0x000fe400038c0000 */
[----:B------:R-:W-:Y:S01]  /*35d60*/  MOV R14, UR62 ;  /* 0x0000003e000e7c02 */ /* 0x000fe20008000f00 */
[----:B01----:R-:W-:Y:S10]  /*35d70*/  ENDCOLLECTIVE ;  /* 0x000000000000791b */ /* 0x003ff40003800000 */
.L_x_3176:
[----:B------:R-:W-:Y:S05]  /*35d80*/  BSYNC B0 ;  /* 0x0000000000007941 */ /* 0x000fea0003800000 */
.L_x_3175:
[----:B------:R-:W-:Y:S05]  /*35d90*/  BRA `(.L_x_3177) ;  /* 0xffffffb800547947 */ /* 0x000fea000383ffff */
.L_x_3043:
[----:B-1----:R1:W2:Y:S02]  /*35da0*/  SYNCS.PHASECHK.TRANS64.TRYWAIT P0, [R5+URZ+0x32440], R7 ;  /* 0x03244007050075a7 */ /* 0x0022a4000800017f */
[----:B--2---:R-:W-:Y:S05]  /*35db0*/  @!P0 NANOSLEEP.SYNCS 0x989680 ;  /* 0x009896800000895d */ /* 0x004fea0003900000 */
[----:B------:R-:W2:Y:S02]  /*35dc0*/  @!P0 SYNCS.PHASECHK.TRANS64 P0, [R5+URZ+0x32440], R7 ;  /* 0x03244007050085a7 */ /* 0x000ea4000800007f */
[----:B--2---:R-:W-:Y:S05]  /*35dd0*/  @!P0 BRA `(.L_x_3043) ;  /* 0xfffffffc00f08947 */ /* 0x004fea000383ffff */
[----:B------:R-:W-:Y:S05]  /*35de0*/  BRA `(.L_x_3178) ;  /* 0xffffffb800bc7947 */ /* 0x000fea000383ffff */
.L_x_3047:
        /* <DEDUP_REMOVED lines=8> */
.L_x_3050:
[----:B-1----:R1:W2:Y:S02]  /*35e70*/  SYNCS.PHASECHK.TRANS64.TRYWAIT P0, [R2+URZ+0x32460], R5 ;  /* 0x03246005020075a7 */ /* 0x0022a4000800017f */
[----:B--2---:R-:W-:Y:S05]  /*35e80*/  @!P0 NANOSLEEP.SYNCS 0x989680 ;  /* 0x009896800000895d */ /* 0x004fea0003900000 */
[----:B------:R-:W2:Y:S02]  /*35e90*/  @!P0 SYNCS.PHASECHK.TRANS64 P0, [R2+URZ+0x32460], R5 ;  /* 0x03246005020085a7 */ /* 0x000ea4000800007f */
[----:B--2---:R-:W-:Y:S05]  /*35ea0*/  @!P0 BRA `(.L_x_3050) ;  /* 0xfffffffc00f08947 */ /* 0x004fea000383ffff */
[----:B------:R-:W-:Y:S05]  /*35eb0*/  BRA `(.L_x_3180) ;  /* 0xffffffc000407947 */ /* 0x000fea000383ffff */
.L_x_3059:
[----:B---3--:R3:W4:Y:S02]  /*35ec0*/  SYNCS.PHASECHK.TRANS64.TRYWAIT P0, [R2+URZ+0x32440], R3 ;  /* 0x03244003020075a7 */ /* 0x008724000800017f */
[----:B----4-:R-:W-:Y:S05]  /*35ed0*/  @!P0 NANOSLEEP.SYNCS 0x989680 ;  /* 0x009896800000895d */ /* 0x010fea0003900000 */
[----:B------:R-:W4:Y:S02]  /*35ee0*/  @!P0 SYNCS.PHASECHK.TRANS64 P0, [R2+URZ+0x32440], R3 ;  /* 0x03244003020085a7 */ /* 0x000f24000800007f */
[----:B----4-:R-:W-:Y:S05]  /*35ef0*/  @!P0 BRA `(.L_x_3059) ;  /* 0xfffffffc00f08947 */ /* 0x010fea000383ffff */
[----:B------:R-:W-:Y:S05]  /*35f00*/  BRA `(.L_x_3181) ;  /* 0xffffffc400c07947 */ /* 0x000fea000383ffff */
.L_x_3061:
[----:B0-----:R0:W1:Y:S02]  /*35f10*/  SYNCS.PHASECHK.TRANS64.TRYWAIT P0, [R2+URZ+0x32460], R3 ;  /* 0x03246003020075a7 */ /* 0x001064000800017f */
[----:B-1----:R-:W-:Y:S05]  /*35f20*/  @!P0 NANOSLEEP.SYNCS 0x989680 ;  /* 0x009896800000895d */ /* 0x002fea0003900000 */
[----:B------:R-:W1:Y:S02]  /*35f30*/  @!P0 SYNCS.PHASECHK.TRANS64 P0, [R2+URZ+0x32460], R3 ;  /* 0x03246003020085a7 */ /* 0x000e64000800007f */
[----:B-1----:R-:W-:Y:S05]  /*35f40*/  @!P0 BRA `(.L_x_3061) ;  /* 0xfffffffc00f08947 */ /* 0x002fea000383ffff */
[----:B------:R-:W-:Y:S05]  /*35f50*/  BRA `(.L_x_3182) ;  /* 0xffffffc800307947 */ /* 0x000fea000383ffff */
.L_x_3066:
[----:B--2---:R2:W3:Y:S02]  /*35f60*/  SYNCS.PHASECHK.TRANS64.TRYWAIT P0, [R2+URZ+0x32440], R3 ;  /* 0x03244003020075a7 */ /* 0x0044e4000800017f */
[----:B---3--:R-:W-:Y:S05]  /*35f70*/  @!P0 NANOSLEEP.SYNCS 0x989680 ;  /* 0x009896800000895d */ /* 0x008fea0003900000 */
[----:B------:R-:W3:Y:S02]  /*35f80*/  @!P0 SYNCS.PHASECHK.TRANS64 P0, [R2+URZ+0x32440], R3 ;  /* 0x03244003020085a7 */ /* 0x000ee4000800007f */
[----:B---3--:R-:W-:Y:S05]  /*35f90*/  @!P0 BRA `(.L_x_3066) ;  /* 0xfffffffc00f08947 */ /* 0x008fea000383ffff */
[----:B------:R-:W-:Y:S05]  /*35fa0*/  BRA `(.L_x_3183) ;  /* 0xffffffcc007c7947 */ /* 0x000fea000383ffff */
.L_x_3068:
[----:B0-----:R0:W1:Y:S02]  /*35fb0*/  SYNCS.PHASECHK.TRANS64.TRYWAIT P1, [R2+URZ+0x32460], R3 ;  /* 0x03246003020075a7 */ /* 0x001064000802017f */
[----:B-1----:R-:W-:Y:S05]  /*35fc0*/  @!P1 NANOSLEEP.SYNCS 0x989680 ;  /* 0x009896800000995d */ /* 0x002fea0003900000 */
[----:B------:R-:W1:Y:S02]  /*35fd0*/  @!P1 SYNCS.PHASECHK.TRANS64 P1, [R2+URZ+0x32460], R3 ;  /* 0x03246003020095a7 */ /* 0x000e64000802007f */
[----:B-1----:R-:W-:Y:S05]  /*35fe0*/  @!P1 BRA `(.L_x_3068) ;  /* 0xfffffffc00f09947 */ /* 0x002fea000383ffff */
[----:B------:R-:W-:Y:S05]  /*35ff0*/  BRA `(.L_x_3184) ;  /* 0xffffffcc00e87947 */ /* 0x000fea000383ffff */
.L_x_3073:
[----:B--2---:R2:W3:Y:S02]  /*36000*/  SYNCS.PHASECHK.TRANS64.TRYWAIT P0, [R2+URZ+0x32440], R3 ;  /* 0x03244003020075a7 */ /* 0x0044e4000800017f */
[----:B---3--:R-:W-:Y:S05]  /*36010*/  @!P0 NANOSLEEP.SYNCS 0x989680 ;  /* 0x009896800000895d */ /* 0x008fea0003900000 */
[----:B------:R-:W3:Y:S02]  /*36020*/  @!P0 SYNCS.PHASECHK.TRANS64 P0, [R2+URZ+0x32440], R3 ;  /* 0x03244003020085a7 */ /* 0x000ee4000800007f */
[----:B---3--:R-:W-:Y:S05]  /*36030*/  @!P0 BRA `(.L_x_3073) ;  /* 0xfffffffc00f08947 */ /* 0x008fea000383ffff */
[----:B------:R-:W-:Y:S05]  /*36040*/  BRA `(.L_x_3185) ;  /* 0xffffffd400107947 */ /* 0x000fea000383ffff */
.L_x_3075:
[----:B0-----:R0:W1:Y:S02]  /*36050*/  SYNCS.PHASECHK.TRANS64.TRYWAIT P1, [R2+URZ+0x32460], R3 ;  /* 0x03246003020075a7 */ /* 0x001064000802017f */
[----:B-1----:R-:W-:Y:S05]  /*36060*/  @!P1 NANOSLEEP.SYNCS 0x989680 ;  /* 0x009896800000995d */ /* 0x002fea0003900000 */
[----:B------:R-:W1:Y:S02]  /*36070*/  @!P1 SYNCS.PHASECHK.TRANS64 P1, [R2+URZ+0x32460], R3 ;  /* 0x03246003020095a7 */ /* 0x000e64000802007f */
[----:B-1----:R-:W-:Y:S05]  /*36080*/  @!P1 BRA `(.L_x_3075) ;  /* 0xfffffffc00f09947 */ /* 0x002fea000383ffff */
[----:B------:R-:W-:Y:S05]  /*36090*/  BRA `(.L_x_3186) ;  /* 0xffffffd400807947 */ /* 0x000fea000383ffff */
.L_x_3080:
[----:B------:R-:W-:Y:S01]  /*360a0*/  BSSY B0, `(.L_x_3187) ;  /* 0x0000008000007945 */ /* 0x000fe20003800000 */
[----:B-1----:R-:W-:Y:S02]  /*360b0*/  IMAD.MOV.U32 R13, RZ, RZ, R16 ;  /* 0x000000ffff0d7224 */ /* 0x002fe400078e0010 */
[----:B0-----:R-:W-:Y:S02]  /*360c0*/  IMAD.MOV.U32 R12, RZ, RZ, RZ ;  /* 0x000000ffff0c7224 */ /* 0x001fe400078e00ff */
[----:B------:R-:W-:Y:S02]  /*360d0*/  IMAD.MOV.U32 R11, RZ, RZ, 0x1f ;  /* 0x0000001fff0b7424 */ /* 0x000fe400078e00ff */
[----:B------:R-:W-:-:S07]  /*360e0*/  IMAD.MOV.U32 R15, RZ, RZ, -0x1 ;  /* 0xffffffffff0f7424 */ /* 0x000fce00078e00ff */
[----:B--23--:R-:W-:Y:S05]  /*360f0*/  WARPSYNC.COLLECTIVE R15, `(.L_x_3188) ;  /* 0x000000000f087348 */ /* 0x00cfea0003c00000 */
[----:B------:R0:W1:Y:S02]  /*36100*/  SHFL.IDX P6, R14, R13, R12, R11 ;  /* 0x0000000c0d0e7389 */ /* 0x00006400000c000b */
[----:B0123--:R-:W-:Y:S01]  /*36110*/  ENDCOLLECTIVE ;  /* 0x000000000000791b */ /* 0x00ffe20003800000 */
.L_x_3188:
[----:B------:R-:W-:Y:S05]  /*36120*/  BSYNC B0 ;  /* 0x0000000000007941 */ /* 0x000fea0003800000 */
.L_x_3187:
        /* <DEDUP_REMOVED lines=8> */
.L_x_3189:
[----:B------:R-:W-:Y:S01]  /*361b0*/  IMAD.MOV.U32 R16, RZ, RZ, R14 ;  /* 0x000000ffff107224 */ /* 0x000fe200078e000e */
[----:B------:R-:W-:Y:S06]  /*361c0*/  BRA `(.L_x_3190) ;  /* 0xffffffd800747947 */ /* 0x000fec000383ffff */
.L_x_3083:
[----:B------:R-:W-:Y:S01]  /*361d0*/  BSSY B0, `(.L_x_3191) ;  /* 0x0000008000007945 */ /* 0x000fe20003800000 */
[----:B-1---5:R-:W-:Y:S02]  /*361e0*/  IMAD.MOV.U32 R13, RZ, RZ, R17 ;  /* 0x000000ffff0d7224 */ /* 0x022fe400078e0011 */
[----:B0-----:R-:W-:Y:S02]  /*361f0*/  IMAD.MOV.U32 R12, RZ, RZ, 0x1 ;  /* 0x00000001ff0c7424 */ /* 0x001fe400078e00ff */
[----:B------:R-:W-:Y:S02]  /*36200*/  IMAD.MOV.U32 R11, RZ, RZ, RZ ;  /* 0x000000ffff0b7224 */ /* 0x000fe400078e00ff */
[----:B------:R-:W-:-:S07]  /*36210*/  IMAD.MOV.U32 R15, RZ, RZ, -0x1 ;  /* 0xffffffffff0f7424 */ /* 0x000fce00078e00ff */
[----:B--234-:R-:W-:Y:S05]  /*36220*/  WARPSYNC.COLLECTIVE R15, `(.L_x_3192) ;  /* 0x000000000f087348 */ /* 0x01cfea0003c00000 */
[----:B------:R0:W1:Y:S02]  /*36230*/  SHFL.UP P6, R14, R13, R12, R11 ;  /* 0x0400000c0d0e7389 */ /* 0x00006400000c000b */
[----:B01234-:R-:W-:Y:S01]  /*36240*/  ENDCOLLECTIVE ;  /* 0x000000000000791b */ /* 0x01ffe20003800000 */
.L_x_3192:
[----:B------:R-:W-:Y:S05]  /*36250*/  BSYNC B0 ;  /* 0x0000000000007941 */ /* 0x000fea0003800000 */
.L_x_3191:
        /* <DEDUP_REMOVED lines=10> */
.L_x_3193:
        /* <DEDUP_REMOVED lines=8> */
.L_x_3194:
        /* <DEDUP_REMOVED lines=8> */
.L_x_3195:
        /* <DEDUP_REMOVED lines=8> */
.L_x_3196:
        /* <DEDUP_REMOVED lines=8> */
.L_x_3197:
[----:B------:R-:W-:Y:S05]  /*36500*/  BRA `(.L_x_3198) ;  /* 0xffffffd800387947 */ /* 0x000fea000383ffff */
.L_x_3088:
[----:B------:R-:W-:Y:S01]  /*36510*/  BSSY B0, `(.L_x_3199) ;  /* 0x0000008000007945 */ /* 0x000fe20003800000 */
[----:B-----5:R-:W-:Y:S02]  /*36520*/  IMAD.MOV.U32 R13, RZ, RZ, R17 ;  /* 0x000000ffff0d7224 */ /* 0x020fe400078e0011 */
[----:B------:R-:W-:Y:S02]  /*36530*/  IMAD.MOV.U32 R12, RZ, RZ, 0x1 ;  /* 0x00000001ff0c7424 */ /* 0x000fe400078e00ff */
[----:B------:R-:W-:Y:S02]  /*36540*/  IMAD.MOV.U32 R11, RZ, RZ, RZ ;  /* 0x000000ffff0b7224 */ /* 0x000fe400078e00ff */
[----:B------:R-:W-:-:S07]  /*36550*/  IMAD.MOV.U32 R15, RZ, RZ, -0x1 ;  /* 0xffffffffff0f7424 */ /* 0x000fce00078e00ff */
[----:B0-----:R-:W-:Y:S05]  /*36560*/  WARPSYNC.COLLECTIVE R15, `(.L_x_3200) ;  /* 0x000000000f087348 */ /* 0x001fea0003c00000 */
[----:B------:R1:W2:Y:S02]  /*36570*/  SHFL.UP P6, R14, R13, R12, R11 ;  /* 0x0400000c0d0e7389 */ /* 0x0002a400000c000b */
[----:B012---:R-:W-:Y:S01]  /*36580*/  ENDCOLLECTIVE ;  /* 0x000000000000791b */ /* 0x007fe20003800000 */
.L_x_3200:
[----:B------:R-:W-:Y:S05]  /*36590*/  BSYNC B0 ;  /* 0x0000000000007941 */ /* 0x000fea0003800000 */
.L_x_3199:
        /* <DEDUP_REMOVED lines=10> */
.L_x_3201:
        /* <DEDUP_REMOVED lines=8> */
.L_x_3202:
        /* <DEDUP_REMOVED lines=8> */
.L_x_3203:
        /* <DEDUP_REMOVED lines=8> */
.L_x_3204:
        /* <DEDUP_REMOVED lines=8> */
.L_x_3205:
[----:B------:R-:W-:Y:S05]  /*36840*/  BRA `(.L_x_3206) ;  /* 0xffffffd8001c7947 */ /* 0x000fea000383ffff */
.L_x_3090:
[----:B------:R-:W-:Y:S01]  /*36850*/  BSSY B0, `(.L_x_3207) ;  /* 0x0000006000007945 */ /* 0x000fe20003800000 */
[----:B------:R-:W-:Y:S01]  /*36860*/  PLOP3.LUT P6, PT, P6, PT, PT, 0x8, 0x0 ;  /* 0x000000000000781c */ /* 0x000fe200037ce170 */
[----:B------:R-:W-:-:S12]  /*36870*/  IMAD.MOV.U32 R15, RZ, RZ, -0x1 ;  /* 0xffffffffff0f7424 */ /* 0x000fd800078e00ff */
[----:B0-----:R-:W-:Y:S05]  /*36880*/  WARPSYNC.COLLECTIVE R15, `(.L_x_3208) ;  /* 0x000000000f087348 */ /* 0x001fea0003c00000 */
[----:B------:R-:W-:Y:S01]  /*36890*/  VOTE.ANY R14, PT, P6 ;  /* 0x00000000000e7806 */ /* 0x000fe200030e0100 */
[----:B0-----:R-:W-:Y:S06]  /*368a0*/  ENDCOLLECTIVE ;  /* 0x000000000000791b */ /* 0x001fec0003800000 */
.L_x_3208:
[----:B------:R-:W-:Y:S05]  /*368b0*/  BSYNC B0 ;  /* 0x0000000000007941 */ /* 0x000fea0003800000 */
.L_x_3207:
        /* <DEDUP_REMOVED lines=9> */
.L_x_3209:
[----:B------:R-:W-:Y:S01]  /*36950*/  IMAD.MOV.U32 R17, RZ, RZ, R14 ;  /* 0x000000ffff117224 */ /* 0x000fe200078e000e */
[----:B------:R-:W-:Y:S06]  /*36960*/  BRA `(.L_x_3210) ;  /* 0xffffffd8000c7947 */ /* 0x000fec000383ffff */
.L_x_3092:
[----:B------:R-:W-:Y:S01]  /*36970*/  BSSY B0, `(.L_x_3211) ;  /* 0x0000007000007945 */ /* 0x000fe20003800000 */
[----:B------:R-:W-:Y:S02]  /*36980*/  IMAD.MOV.U32 R13, RZ, RZ, R2 ;  /* 0x000000ffff0d7224 */ /* 0x000fe400078e0002 */
[----:B------:R-:W-:Y:S02]  /*36990*/  IMAD.MOV.U32 R11, RZ, RZ, 0x1f ;  /* 0x0000001fff0b7424 */ /* 0x000fe400078e00ff */
[----:B------:R-:W-:-:S07]  /*369a0*/  IMAD.MOV.U32 R15, RZ, RZ, -0x1 ;  /* 0xffffffffff0f7424 */ /* 0x000fce00078e00ff */
[----:B012---:R-:W-:Y:S05]  /*369b0*/  WARPSYNC.COLLECTIVE R15, `(.L_x_3212) ;  /* 0x000000000f087348 */ /* 0x007fea0003c00000 */
[----:B------:R3:W4:Y:S02]  /*369c0*/  SHFL.IDX P6, R14, R13, R12, R11 ;  /* 0x0000000c0d0e7389 */ /* 0x00072400000c000b */
[----:B01234-:R-:W-:Y:S01]  /*369d0*/  ENDCOLLECTIVE ;  /* 0x000000000000791b */ /* 0x01ffe20003800000 */
.L_x_3212:
[----:B------:R-:W-:Y:S05]  /*369e0*/  BSYNC B0 ;  /* 0x0000000000007941 */ /* 0x000fea0003800000 */
.L_x_3211:
[----:B------:R-:W-:Y:S01]  /*369f0*/  IMAD.MOV.U32 R7, RZ, RZ, R14 ;  /* 0x000000ffff077224 */ /* 0x000fe200078e000e */
[----:B------:R-:W-:Y:S06]  /*36a00*/  BRA `(.L_x_3091) ;  /* 0xffffffd800007947 */ /* 0x000fec000383ffff */
.L_x_3095:
[----:B-1----:R1:W3:Y:S02]  /*36a10*/  SYNCS.PHASECHK.TRANS64.TRYWAIT P0, [R0+URZ+0x32420], R3 ;  /* 0x03242003000075a7 */ /* 0x0022e4000800017f */
[----:B---3--:R-:W-:Y:S05]  /*36a20*/  @!P0 NANOSLEEP.SYNCS 0x989680 ;  /* 0x009896800000895d */ /* 0x008fea0003900000 */
[----:B------:R-:W3:Y:S02]  /*36a30*/  @!P0 SYNCS.PHASECHK.TRANS64 P0, [R0+URZ+0x32420], R3 ;  /* 0x03242003000085a7 */ /* 0x000ee4000800007f */
[----:B---3--:R-:W-:Y:S05]  /*36a40*/  @!P0 BRA `(.L_x_3095) ;  /* 0xfffffffc00f08947 */ /* 0x008fea000383ffff */
[----:B------:R-:W-:Y:S05]  /*36a50*/  BRA `(.L_x_3213) ;  /* 0xffffffdc00707947 */ /* 0x000fea000383ffff */
.L_x_3096:
        /* <DEDUP_REMOVED lines=11> */
.L_x_3215:
[----:B------:R-:W-:Y:S05]  /*36b10*/  BSYNC B0 ;  /* 0x0000000000007941 */ /* 0x000fea0003800000 */
.L_x_3214:
[----:B------:R-:W-:Y:S05]  /*36b20*/  BRA `(.L_x_3216) ;  /* 0xffffffdc00547947 */ /* 0x000fea000383ffff */
.L_x_3097:
[----:B------:R-:W-:Y:S01]  /*36b30*/  BSSY B0, `(.L_x_3217) ;  /* 0x0000006000007945 */ /* 0x000fe20003800000 */
[----:B------:R-:W-:-:S07]  /*36b40*/  IMAD.MOV.U32 R15, RZ, RZ, -0x1 ;  /* 0xffffffffff0f7424 */ /* 0x000fce00078e00ff */
[----:B012---:R-:W-:Y:S05]  /*36b50*/  WARPSYNC.COLLECTIVE R15, `(.L_x_3218) ;  /* 0x000000000f0c7348 */ /* 0x007fea0003c00000 */
[----:B------:R-:W-:Y:S02]  /*36b60*/  ELECT P6, UR62, PT ;  /* 0x00000000003e782f */ /* 0x000fe400038c0000 */
[----:B------:R-:W-:Y:S01]  /*36b70*/  MOV R14, UR62 ;  /* 0x0000003e000e7c02 */ /* 0x000fe20008000f00 */
[----:B012---:R-:W-:Y:S10]  /*36b80*/  ENDCOLLECTIVE ;  /* 0x000000000000791b */ /* 0x007ff40003800000 */
.L_x_3218:
[----:B------:R-:W-:Y:S05]  /*36b90*/  BSYNC B0 ;  /* 0x0000000000007941 */ /* 0x000fea0003800000 */
.L_x_3217:
[----:B------:R-:W-:Y:S05]  /*36ba0*/  BRA `(.L_x_3219) ;  /* 0xffffffdc00487947 */ /* 0x000fea000383ffff */
.L_x_3099:
[----:B-1----:R1:W2:Y:S02]  /*36bb0*/  SYNCS.PHASECHK.TRANS64.TRYWAIT P0, [R6+URZ], R5 ;  /* 0x00000005060075a7 */ /* 0x0022a4000800017f */
[----:B--2---:R-:W-:Y:S05]  /*36bc0*/  @!P0 NANOSLEEP.SYNCS 0x989680 ;  /* 0x009896800000895d */ /* 0x004fea0003900000 */
[----:B------:R-:W2:Y:S02]  /*36bd0*/  @!P0 SYNCS.PHASECHK.TRANS64 P0, [R6+URZ], R5 ;  /* 0x00000005060085a7 */ /* 0x000ea4000800007f */
[----:B--2---:R-:W-:Y:S05]  /*36be0*/  @!P0 BRA `(.L_x_3099) ;  /* 0xfffffffc00f08947 */ /* 0x004fea000383ffff */
[----:B------:R-:W-:Y:S05]  /*36bf0*/  BRA `(.L_x_3220) ;  /* 0xffffffdc00847947 */ /* 0x000fea000383ffff */
.L_x_3100:
[----:B--2---:R2:W3:Y:S02]  /*36c00*/  SYNCS.PHASECHK.TRANS64.TRYWAIT P0, [R7+URZ], R2 ;  /* 0x00000002070075a7 */ /* 0x0044e4000800017f */
[----:B---3--:R-:W-:Y:S05]  /*36c10*/  @!P0 NANOSLEEP.SYNCS 0x989680 ;  /* 0x009896800000895d */ /* 0x008fea0003900000 */
[----:B------:R-:W3:Y:S02]  /*36c20*/  @!P0 SYNCS.PHASECHK.TRANS64 P0, [R7+URZ], R2 ;  /* 0x00000002070085a7 */ /* 0x000ee4000800007f */
[----:B---3--:R-:W-:Y:S05]  /*36c30*/  @!P0 BRA `(.L_x_3100) ;  /* 0xfffffffc00f08947 */ /* 0x008fea000383ffff */
[----:B------:R-:W-:Y:S05]  /*36c40*/  BRA `(.L_x_3221) ;  /* 0xffffffdc00787947 */ /* 0x000fea000383ffff */
.L_x_3102:
[----:B---3--:R3:W4:Y:S02]  /*36c50*/  SYNCS.PHASECHK.TRANS64.TRYWAIT P0, [R4+URZ], R5 ;  /* 0x00000005040075a7 */ /* 0x008724000800017f */
[----:B----4-:R-:W-:Y:S05]  /*36c60*/  @!P0 NANOSLEEP.SYNCS 0x989680 ;  /* 0x009896800000895d */ /* 0x010fea0003900000 */
[----:B------:R-:W4:Y:S02]  /*36c70*/  @!P0 SYNCS.PHASECHK.TRANS64 P0, [R4+URZ], R5 ;  /* 0x00000005040085a7 */ /* 0x000f24000800007f */
[----:B----4-:R-:W-:Y:S05]  /*36c80*/  @!P0 BRA `(.L_x_3102) ;  /* 0xfffffffc00f08947 */ /* 0x010fea000383ffff */
[----:B------:R-:W-:Y:S05]  /*36c90*/  BRA `(.L_x_3222) ;  /* 0xffffffdc00807947 */ /* 0x000fea000383ffff */
        .type           $_ZN7cutlass13device_kernelIN5flash11enable_sm90INS1_16FlashAttnFwdSm90INS1_25CollectiveMainloopFwdSm90ILi2EN4cute5tupleIJNS5_1CILi1EEES8_S8_EEENS6_IJNS7_ILi128EEENS7_ILi96EEENS7_ILi64EEEEEELi256ENS_10bfloat16_tEfNS_4arch4Sm90ELb0ELb1ELb1ELb1ELb0ELb1ELb1ELb1ELb0ELb0ELb0ELb0EEENS1_21CollectiveEpilogueFwdINS6_IJSA_NS7_ILi256EEESB_EEES9_SE_SG_Li256ELb1ELb0ELb0ELb0EEENS1_36VarlenDynamicPersistentTileSchedulerILi128ELi96ELi256ELi32ELb0ELb0ELb1ELb1ELb0ELb1EEEEEEEEEvNT_6ParamsE$_ZZN5flash25CollectiveMainloopFwdSm90ILi2EN4cute5tupleIJNS1_1CILi1EEES4_S4_EEENS2_IJNS3_ILi128EEENS3_ILi96EEENS3_ILi64EEEEEELi256EN7cutlass10bfloat16_tEfNSA_4arch4Sm90ELb0ELb1ELb1ELb1ELb0ELb1ELb1ELb1ELb0ELb0ELb0ELb0EE3mmaINS_16FlashAttnFwdSm90ISE_NS_21CollectiveEpilogueFwdINS2_IJS6_NS3_ILi256EEES7_EEES5_SB_SD_Li256ELb1ELb0ELb0ELb0EEENS_36VarlenDynamicPersistentTileSchedulerILi128ELi96ELi256ELi32ELb0ELb0ELb1ELb1ELb0ELb1EEEE13SharedStorageENS1_6TensorINS1_11ArrayEngineIfLm128EEENS1_6LayoutINS2_IJNS2_IJNS3_ILi2EEEST_NS3_ILi32EEEEEES4_S4_EEENS2_IJNS2_IJS4_ST_NS3_ILi4EEEEEENS3_ILi0EEESZ_EEEEEEENS_7SoftmaxILi2ELi0EEEEEbRKNSE_6ParamsENSA_25PipelineTmaAsyncNoClusterILi2ENSA_16PipelineTmaAsyncILi2EEEEES1B_RNSA_13PipelineStateILj2EEERT0_RT1_iRiRKNS_16SeqlenInfoQKNewKILb1ELb1EEENS2_IJiiiiEEERT_ENKUliT_T0_T1_E_clIZSF_ISO_S12_S14_EbS17_S1B_S1B_S1E_S1G_S1I_iS1J_S1N_S1O_S1Q_EUlRS1R_iE0_NS3_ILb1EEES1Y_EEDaiS1R_S1S_S1T_,@function
        .size           $_ZN7cutlass13device_kernelIN5flash11enable_sm90INS1_16FlashAttnFwdSm90INS1_25CollectiveMainloopFwdSm90ILi2EN4cute5tupleIJNS5_1CILi1EEES8_S8_EEENS6_IJNS7_ILi128EEENS7_ILi96EEENS7_ILi64EEEEEELi256ENS_10bfloat16_tEfNS_4arch4Sm90ELb0ELb1ELb1ELb1ELb0ELb1ELb1ELb1ELb0ELb0ELb0ELb0EEENS1_21CollectiveEpilogueFwdINS6_IJSA_NS7_ILi256EEESB_EEES9_SE_SG_Li256ELb1ELb0ELb0ELb0EEENS1_36VarlenDynamicPersistentTileSchedulerILi128ELi96ELi256ELi32ELb0ELb0ELb1ELb1ELb0ELb1EEEEEEEEEvNT_6ParamsE$_ZZN5flash25CollectiveMainloopFwdSm90ILi2EN4cute5tupleIJNS1_1CILi1EEES4_S4_EEENS2_IJNS3_ILi128EEENS3_ILi96EEENS3_ILi64EEEEEELi256EN7cutlass10bfloat16_tEfNSA_4arch4Sm90ELb0ELb1ELb1ELb1ELb0ELb1ELb1ELb1ELb0ELb0ELb0ELb0EE3mmaINS_16FlashAttnFwdSm90ISE_NS_21CollectiveEpilogueFwdINS2_IJS6_NS3_ILi256EEES7_EEES5_SB_SD_Li256ELb1ELb0ELb0ELb0EEENS_36VarlenDynamicPersistentTileSchedulerILi128ELi96ELi256ELi32ELb0ELb0ELb1ELb1ELb0ELb1EEEE13SharedStorageENS1_6TensorINS1_11ArrayEngineIfLm128EEENS1_6LayoutINS2_IJNS2_IJNS3_ILi2EEEST_NS3_ILi32EEEEEES4_S4_EEENS2_IJNS2_IJS4_ST_NS3_ILi4EEEEEENS3_ILi0EEESZ_EEEEEEENS_7SoftmaxILi2ELi0EEEEEbRKNSE_6ParamsENSA_25PipelineTmaAsyncNoClusterILi2ENSA_16PipelineTmaAsyncILi2EEEEES1B_RNSA_13PipelineStateILj2EEERT0_RT1_iRiRKNS_16SeqlenInfoQKNewKILb1ELb1EEENS2_IJiiiiEEERT_ENKUliT_T0_T1_E_clIZSF_ISO_S12_S14_EbS17_S1B_S1B_S1E_S1G_S1I_iS1J_S1N_S1O_S1Q_EUlRS1R_iE0_NS3_ILb1EEES1Y_EEDaiS1R_S1S_S1T_,(.L_x_4727 - $_ZN7cutlass13device_kernelIN5flash11enable_sm90INS1_16FlashAttnFwdSm90INS1_25CollectiveMainloopFwdSm90ILi2EN4cute5tupleIJNS5_1CILi1EEES8_S8_EEENS6_IJNS7_ILi128EEENS7_ILi96EEENS7_ILi64EEEEEELi256ENS_10bfloat16_tEfNS_4arch4Sm90ELb0ELb1ELb1ELb1ELb0ELb1ELb1ELb1ELb0ELb0ELb0ELb0EEENS1_21CollectiveEpilogueFwdINS6_IJSA_NS7_ILi256EEESB_EEES9_SE_SG_Li256ELb1ELb0ELb0ELb0EEENS1_36VarlenDynamicPersistentTileSchedulerILi128ELi96ELi256ELi32ELb0ELb0ELb1ELb1ELb0ELb1EEEEEEEEEvNT_6ParamsE$_ZZN5flash25CollectiveMainloopFwdSm90ILi2EN4cute5tupleIJNS1_1CILi1EEES4_S4_EEENS2_IJNS3_ILi128EEENS3_ILi96EEENS3_ILi64EEEEEELi256EN7cutlass10bfloat16_tEfNSA_4arch4Sm90ELb0ELb1ELb1ELb1ELb0ELb1ELb1ELb1ELb0ELb0ELb0ELb0EE3mmaINS_16FlashAttnFwdSm90ISE_NS_21CollectiveEpilogueFwdINS2_IJS6_NS3_ILi256EEES7_EEES5_SB_SD_Li256ELb1ELb0ELb0ELb0EEENS_36VarlenDynamicPersistentTileSchedulerILi128ELi96ELi256ELi32ELb0ELb0ELb1ELb1ELb0ELb1EEEE13SharedStorageENS1_6TensorINS1_11ArrayEngineIfLm128EEENS1_6LayoutINS2_IJNS2_IJNS3_ILi2EEEST_NS3_ILi32EEEEEES4_S4_EEENS2_IJNS2_IJS4_ST_NS3_ILi4EEEEEENS3_ILi0EEESZ_EEEEEEENS_7SoftmaxILi2ELi0EEEEEbRKNSE_6ParamsENSA_25PipelineTmaAsyncNoClusterILi2ENSA_16PipelineTmaAsyncILi2EEEEES1B_RNSA_13PipelineStateILj2EEERT0_RT1_iRiRKNS_16SeqlenInfoQKNewKILb1ELb1EEENS2_IJiiiiEEERT_ENKUliT_T0_T1_E_clIZSF_ISO_S12_S14_EbS17_S1B_S1B_S1E_S1G_S1I_iS1J_S1N_S1O_S1Q_EUlRS1R_iE0_NS3_ILb1EEES1Y_EEDaiS1R_S1S_S1T_)
$_ZN7cutlass13device_kernelIN5flash11enable_sm90INS1_16FlashAttnFwdSm90INS1_25CollectiveMainloopFwdSm90ILi2EN4cute5tupleIJNS5_1CILi1EEES8_S8_EEENS6_IJNS7_ILi128EEENS7_ILi96EEENS7_ILi64EEEEEELi256ENS_10bfloat16_tEfNS_4arch4Sm90ELb0ELb1ELb1ELb1ELb0ELb1ELb1ELb1ELb0ELb0ELb0ELb0EEENS1_21CollectiveEpilogueFwdINS6_IJSA_NS7_ILi256EEESB_EEES9_SE_SG_Li256ELb1ELb0ELb0ELb0EEENS1_36VarlenDynamicPersistentTileSchedulerILi128ELi96ELi256ELi32ELb0ELb0ELb1ELb1ELb0ELb1EEEEEEEEEvNT_6ParamsE$_ZZN5flash25CollectiveMainloopFwdSm90ILi2EN4cute5tupleIJNS1_1CILi1EEES4_S4_EEENS2_IJNS3_ILi128EEENS3_ILi96EEENS3_ILi64EEEEEELi256EN7cutlass10bfloat16_tEfNSA_4arch4Sm90ELb0ELb1ELb1ELb1ELb0ELb1ELb1ELb1ELb0ELb0ELb0ELb0EE3mmaINS_16FlashAttnFwdSm90ISE_NS_21CollectiveEpilogueFwdINS2_IJS6_NS3_ILi256EEES7_EEES5_SB_SD_Li256ELb1ELb0ELb0ELb0EEENS_36VarlenDynamicPersistentTileSchedulerILi128ELi96ELi256ELi32ELb0ELb0ELb1ELb1ELb0ELb1EEEE13SharedStorageENS1_6TensorINS1_11ArrayEngineIfLm128EEENS1_6LayoutINS2_IJNS2_IJNS3_ILi2EEEST_NS3_ILi32EEEEEES4_S4_EEENS2_IJNS2_IJS4_ST_NS3_ILi4EEEEEENS3_ILi0EEESZ_EEEEEEENS_7SoftmaxILi2ELi0EEEEEbRKNSE_6ParamsENSA_25PipelineTmaAsyncNoClusterILi2ENSA_16PipelineTmaAsyncILi2EEEEES1B_RNSA_13PipelineStateILj2EEERT0_RT1_iRiRKNS_16SeqlenInfoQKNewKILb1ELb1EEENS2_IJiiiiEEERT_ENKUliT_T0_T1_E_clIZSF_ISO_S12_S14_EbS17_S1B_S1B_S1E_S1G_S1I_iS1J_S1N_S1O_S1Q_EUlRS1R_iE0_NS3_ILb1EEES1Y_EEDaiS1R_S1S_S1T_:
[----:B------:R-:W-:Y:S01]  /*36ca0*/  R2UR UR5, R3 ;  /* 0x00000000030572ca */ /* 0x000fe200000e0000 */
[----:B------:R-:W-:-:S12]  /*36cb0*/  ULDC UR4, c[0x0][0x20] ;  /* 0x0000080000047ab9 */ /* 0x000fd80000000800 */
[----:B------:R-:W-:-:S09]  /*36cc0*/  UIADD3 UR4, -UR4, UR5, URZ ;  /* 0x0000000504047290 */ /* 0x000fd2000fffe13f */
[----:B------:R-:W2:Y:S04]  /*36cd0*/  LDL.64 R6, [UR4+0x18] ;  /* 0x00001804ff067983 */ /* 0x000ea80008100a00 */
[----:B------:R-:W3:Y:S01]  /*36ce0*/  LDL.64 R4, [UR4] ;  /* 0x00000004ff047983 */ /* 0x000ee20008100a00 */
[----:B------:R-:W-:-:S03]  /*36cf0*/  ULDC.64 UR6, c[0x0][0x208] ;  /* 0x0000820000067ab9 */ /* 0x000fc60000000a00 */
[----:B--2---:R-:W2:Y:S04]  /*36d00*/  LD.E R8, desc[UR6][R6.64+0x1c] ;  /* 0x00001c0606087980 */ /* 0x004ea8000c101900 */
[----:B---3--:R0:W5:Y:S04]  /*36d10*/  LD.E R3, desc[UR6][R4.64] ;  /* 0x0000000604037980 */ /* 0x008168000c101900 */
[----:B------:R0:W5:Y:S01]  /*36d20*/  LD.E R10, desc[UR6][R4.64+0x4] ;  /* 0x00000406040a7980 */ /* 0x000162000c101900 */
[----:B------:R-:W-:Y:S01]  /*36d30*/  BSSY B1, `(.L_x_3223) ;  /* 0x0000005000017945 */ /* 0x000fe20003800000 */
[----:B--2---:R-:W-:-:S04]  /*36d40*/  LOP3.LUT R8, R8, 0x1, RZ, 0xfc, !PT ;  /* 0x0000000108087812 */ /* 0x004fc800078efcff */
[----:B------:R-:W-:-:S13]  /*36d50*/  ISETP.NE.AND P0, PT, R8, 0x3, PT ;  /* 0x000000030800780c */ /* 0x000fda0003f05270 */
[----:B0-----:R-:W-:Y:S05]  /*36d60*/  @!P0 BRA `(.L_x_3224) ;  /* 0x0000000000048947 */ /* 0x001fea0003800000 */
[----:B------:R-:W-:Y:S01]  /*36d70*/  BPT.TRAP 0x1 ;  /* 0x000000040000795c */ /* 0x000fe20000300000 */
.L_x_3224:
[----:B------:R-:W-:Y:S05]  /*36d80*/  BSYNC B1 ;  /* 0x0000000000017941 */ /* 0x000fea0003800000 */
.L_x_3223:
        /* <DEDUP_REMOVED lines=13> */
.L_x_3226:
[----:B------:R-:W-:Y:S05]  /*36e60*/  BSYNC B1 ;  /* 0x0000000000017941 */ /* 0x000fea0003800000 */
.L_x_3225:
        /* <DEDUP_REMOVED lines=8> */
.L_x_3228:
[----:B------:R-:W-:Y:S05]  /*36ef0*/  BSYNC B1 ;  /* 0x0000000000017941 */ /* 0x000fea0003800000 */
.L_x_3227:
[----:B0----5:R-:W2:Y:S04]  /*36f00*/  LDL.64 R8, [UR4] ;  /* 0x00000004ff087983 */ /* 0x021ea80008100a00 */
[----:B------:R-:W3:Y:S04]  /*36f10*/  LDL.64 R6, [UR4+0x28] ;  /* 0x00002804ff067983 */ /* 0x000ee80008100a00 */
[----:B------:R-:W4:Y:S04]  /*36f20*/  LDL.64 R4, [UR4+0x20] ;  /* 0x00002004ff047983 */ /* 0x000f280008100a00 */
[----:B------:R-:W4:Y:S04]  /*36f30*/  LDL.64 R10, [UR4+0x8] ;  /* 0x00000804ff0a7983 */ /* 0x000f280008100a00 */
[----:B--2---:R-:W2:Y:S04]  /*36f40*/  LD.E R9, desc[UR6][R8.64] ;  /* 0x0000000608097980 */ /* 0x004ea8000c101900 */
[----:B---3--:R-:W2:Y:S01]  /*36f50*/  LD.E.64 R12, desc[UR6][R6.64] ;  /* 0x00000006060c7980 */ /* 0x008ea2000c101b00 */
[----:B------:R-:W-:Y:S05]  /*36f60*/  WARPSYNC.ALL ;  /* 0x0000000000007948 */ /* 0x000fea0003800000 */
[----:B----4-:R0:W-:Y:S04]  /*36f70*/  ST.E desc[UR6][R10.64], RZ ;  /* 0x000000ff0a007985 */ /* 0x0101e8000c101906 */
[----:B------:R-:W3:Y:S01]  /*36f80*/  LD.E.64 R6, desc[UR6][R4.64] ;  /* 0x0000000604067980 */ /* 0x000ee2000c101b00 */
[----:B--2---:R-:W-:Y:S01]  /*36f90*/  IMAD R8, R9, 0x300, R12 ;  /* 0x0000030009087824 */ /* 0x004fe200078e020c */
[----:B------:R-:W-:Y:S01]  /*36fa0*/  WARPGROUP.ARRIVE ;  /* 0x00000000000079c5 */ /* 0x000fe20000000000 */
[----:B------:R-:W-:-:S02]  /*36fb0*/  IMAD.MOV.U32 R9, RZ, RZ, R13 ;  /* 0x000000ffff097224 */ /* 0x000fc400078e000d */
[----:B------:R-:W-:Y:S01]  /*36fc0*/  IMAD.MOV.U32 R211, RZ, RZ, 0x1 ;  /* 0x00000001ffd37424 */ /* 0x000fe200078e00ff */
        /* <DEDUP_REMOVED lines=10> */
[----:B------:R-:W-:-:S03]  /*37070*/  WARPGROUP.ARRIVE ;  /* 0x00000000000079c5 */ /* 0x000fc60000000000 */
        /* <DEDUP_REMOVED lines=21> */
[----:B------:R-:W-:-:S03]  /*371d0*/  IMAD.MOV.U32 R9, RZ, RZ, R13 ;  /* 0x000000ffff097224 */ /* 0x000fc600078e000d */
        /* <DEDUP_REMOVED lines=8> */
[----:B------:R-:W2:Y:S04]  /*37260*/  LDL.64 R6, [UR4+0x38] ;  /* 0x00003804ff067983 */ /* 0x000ea80008100a00 */
[----:B------:R-:W3:Y:S04]  /*37270*/  LDL.64 R4, [UR4+0x30] ;  /* 0x00003004ff047983 */ /* 0x000ee80008100a00 */
[----:B--2---:R-:W2:Y:S01]  /*37280*/  LD.E R6, desc[UR6][R6.64] ;  /* 0x0000000606067980 */ /* 0x004ea2000c101900 */
[----:B---3--:R-:W-:Y:S01]  /*37290*/  MOV R4, R4 ;  /* 0x0000000400047202 */ /* 0x008fe20000000f00 */
[----:B------:R-:W-:Y:S01]  /*372a0*/  BSSY B1, `(.L_x_3230) ;  /* 0x0000007000017945 */ /* 0x000fe20003800000 */
[----:B--2---:R-:W-:-:S04]  /*372b0*/  LEA.HI R3, R6, R6, RZ, 0x1 ;  /* 0x0000000606037211 */ /* 0x004fc800078f08ff */
[----:B------:R-:W-:-:S05]  /*372c0*/  LOP3.LUT R3, R3, 0xfffffffe, RZ, 0xc0, !PT ;  /* 0xfffffffe03037812 */ /* 0x000fca00078ec0ff */
[----:B------:R-:W-:-:S05]  /*372d0*/  IMAD.IADD R3, R6, 0x1, -R3 ;  /* 0x0000000106037824 */ /* 0x000fca00078e0a03 */
[----:B------:R-:W-:-:S04]  /*372e0*/  SHF.L.U32 R3, R3, 0x1f, RZ ;  /* 0x0000001f03037819 */ /* 0x000fc800000006ff */
[----:B------:R-:W1:Y:S02]  /*372f0*/  SYNCS.PHASECHK.TRANS64.TRYWAIT P0, [R4+URZ+0x32410], R3 ;  /* 0x03241003040075a7 */ /* 0x000e64000800017f */
[----:B01----:R-:W-:Y:S05]  /*37300*/  @!P0 BRA `(.L_x_3231) ;  /* 0x000000b000f08947 */ /* 0x003fea0003800000 */
.L_x_3254:
[----:B------:R-:W-:Y:S05]  /*37310*/  BSYNC B1 ;  /* 0x0000000000017941 */ /* 0x000fea0003800000 */
.L_x_3230:
[----:B------:R-:W2:Y:S04]  /*37320*/  LDL.64 R6, [UR4+0x40] ;  /* 0x00004004ff067983 */ /* 0x000ea80008100a00 */
[----:B0-----:R-:W3:Y:S04]  /*37330*/  LDL.64 R4, [UR4] ;  /* 0x00000004ff047983 */ /* 0x001ee80008100a00 */
        /* <DEDUP_REMOVED lines=8> */
.L_x_3233:
[----:B------:R-:W-:Y:S05]  /*373c0*/  BSYNC B1 ;  /* 0x0000000000017941 */ /* 0x000fea0003800000 */
.L_x_3232:
        /* <DEDUP_REMOVED lines=13> */
.L_x_3235:
[----:B------:R-:W-:Y:S05]  /*374a0*/  BSYNC B1 ;  /* 0x0000000000017941 */ /* 0x000fea0003800000 */
.L_x_3234:
        /* <DEDUP_REMOVED lines=8> */
.L_x_3237:
[----:B------:R-:W-:Y:S05]  /*37530*/  BSYNC B1 ;  /* 0x0000000000017941 */ /* 0x000fea0003800000 */
.L_x_3236:
[----:B------:R-:W2:Y:S04]  /*37540*/  LDL.64 R10, [UR4] ;  /* 0x00000004ff0a7983 */ /* 0x000ea80008100a00 */
[----:B0----5:R-:W3:Y:S04]  /*37550*/  LDL.64 R8, [UR4+0x58] ;  /* 0x00005804ff087983 */ /* 0x021ee80008100a00 */
[----:B------:R-:W4:Y:S04]  /*37560*/  LDL.64 R4, [UR4+0x48] ;  /* 0x00004804ff047983 */ /* 0x000f280008100a00 */
[----:B------:R-:W3:Y:S04]  /*37570*/  LDL.64 R6, [UR4+0x50] ;  /* 0x00005004ff067983 */ /* 0x000ee80008100a00 */
[----:B------:R-:W3:Y:S04]  /*37580*/  LDL.LU R18, [R1+0x470] ;  /* 0x0004700001127983 */ /* 0x000ee80000300800 */
[----:B--2---:R-:W2:Y:S04]  /*37590*/  LD.E R15, desc[UR6][R10.64] ;  /* 0x000000060a0f7980 */ /* 0x004ea8000c101900 */
[----:B----4-:R-:W4:Y:S04]  /*375a0*/  LD.E R3, desc[UR6][R4.64] ;  /* 0x0000000604037980 */ /* 0x010f28000c101900 */
[----:B---3--:R-:W2:Y:S04]  /*375b0*/  LD.E.64 R10, desc[UR6][R8.64] ;  /* 0x00000006080a7980 */ /* 0x008ea8000c101b00 */
[----:B------:R-:W3:Y:S01]  /*375c0*/  LD.E.64 R12, desc[UR6][R6.64] ;  /* 0x00000006060c7980 */ /* 0x000ee2000c101b00 */
[----:B------:R-:W-:Y:S05]  /*375d0*/  WARPSYNC.ALL ;  /* 0x0000000000007948 */ /* 0x000fea0003800000 */
[----:B------:R-:W-:Y:S01]  /*375e0*/  WARPGROUP.ARRIVE ;  /* 0x00000000000079c5 */ /* 0x000fe20000000000 */
[----:B----4-:R-:W-:Y:S01]  /*375f0*/  ISETP.NE.U32.AND P0, PT, R3, RZ, PT ;  /* 0x000000ff0300720c */ /* 0x010fe20003f05070 */
[----:B--2---:R-:W-:-:S02]  /*37600*/  IMAD R14, R15, 0xc00, R10 ;  /* 0x00000c000f0e7824 */ /* 0x004fc400078e020a */
[----:B------:R-:W-:Y:S01]  /*37610*/  IMAD.MOV.U32 R15, RZ, RZ, R11 ;  /* 0x000000ffff0f7224 */ /* 0x000fe200078e000b */
[----:B---3--:R-:W-:Y:S02]  /*37620*/  R2UR UR8, R12 ;  /* 0x000000000c0872ca */ /* 0x008fe400000e0000 */
[----:B------:R-:W-:Y:S02]  /*37630*/  R2UR UR9, R13 ;  /* 0x000000000d0972ca */ /* 0x000fe400000e0000 */
[----:B------:R-:W-:Y:S02]  /*37640*/  R2UR UR10, R14 ;  /* 0x000000000e0a72ca */ /* 0x000fe400000e0000 */
[----:B------:R-:W-:-:S03]  /*37650*/  R2UR UR11, R15 ;  /* 0x000000000f0b72ca */ /* 0x000fc600000e0000 */
[----:B------:R-:W-:-:S10]  /*37660*/  VOTEU.ANY UP0, P0 ;  /* 0x00000000003f7886 */ /* 0x000fd40000000100 */
[----:B------:R-:W-:Y:S03]  /*37670*/  HGMMA.64x96x16.F32.BF16 R24, gdesc[UR8], R24, UP0, gsb0 ;  /* 0x01600000081879f0 */ /* 0x000fe6000b801818 */
[----:B------:R-:W-:Y:S02]  /*37680*/  WARPGROUP.DEPBAR.LE gsb0, 0x0 ;  /* 0x00008000000079c5 */ /* 0x000fe40000010000 */
[----:B------:R-:W-:Y:S04]  /*37690*/  ST.E desc[UR6][R4.64], R211 ;  /* 0x000000d304007985 */ /* 0x000fe8000c101906 */
[----:B------:R-:W2:Y:S01]  /*376a0*/  LD.E.64 R8, desc[UR6][R6.64] ;  /* 0x0000000606087980 */ /* 0x000ea2000c101b00 */
[----:B------:R-:W-:Y:S01]  /*376b0*/  VIADD R10, R14, 0x2 ;  /* 0x000000020e0a7836 */ /* 0x000fe20000000000 */
[----:B------:R-:W-:-:S04]  /*376c0*/  R2UR UR11, R11 ;  /* 0x000000000b0b72ca */ /* 0x000fc800000e0000 */
[----:B------:R-:W-:Y:S01]  /*376d0*/  R2UR UR10, R10 ;  /* 0x000000000a0a72ca */ /* 0x000fe200000e0000 */
[----:B------:R-:W-:Y:S01]  /*376e0*/  WARPGROUP.ARRIVE ;  /* 0x00000000000079c5 */ /* 0x000fe20000000000 */
        /* <DEDUP_REMOVED lines=153> */
[----:B------:R-:W-:-:S06]  /*38080*/  WARPGROUP.ARRIVE ;  /* 0x00000000000079c5 */ /* 0x000fcc0000000000 */
[----:B------:R-:W0:Y:S02]  /*38090*/  S2R R215, SR_TID.X ;  /* 0x0000000000d77919 */ /* 0x000e240000002100 */
[----:B0-----:R-:W-:Y:S01]  /*380a0*/  LOP3.LUT P1, RZ, R215, 0x7f, RZ, 0xc0, !PT ;  /* 0x0000007fd7ff7812 */ /* 0x001fe2000782c0ff */
[----:B--2---:R-:W-:Y:S01]  /*380b0*/  VIADD R8, R8, 0xc06 ;  /* 0x00000c0608087836 */ /* 0x004fe20000000000 */
[----:B------:R-:W-:-:S04]  /*380c0*/  R2UR UR9, R9 ;  /* 0x00000000090972ca */ /* 0x000fc800000e0000 */
[----:B------:R-:W-:-:S13]  /*380d0*/  R2UR UR8, R8 ;  /* 0x00000000080872ca */ /* 0x000fda00000e0000 */
[----:B------:R-:W-:Y:S03]  /*380e0*/  HGMMA.64x96x16.F32.BF16 R24, gdesc[UR8], R24, gsb0 ;  /* 0x01600000081879f0 */ /* 0x000fe60008001818 */
[----:B------:R-:W-:Y:S02]  /*380f0*/  WARPGROUP.DEPBAR.LE gsb0, 0x0 ;  /* 0x00008000000079c5 */ /* 0x000fe40000010000 */
[----:B------:R0:W-:Y:S04]  /*38100*/  ST.E desc[UR6][R4.64], R211 ;  /* 0x000000d304007985 */ /* 0x0001e8000c101906 */
[----:B------:R-:W2:Y:S04]  /*38110*/  @!P1 LDL.64 R6, [UR4+0x18] ;  /* 0x00001804ff069983 */ /* 0x000ea80008100a00 */
[----:B------:R-:W3:Y:S01]  /*38120*/  @!P1 LDL.64 R8, [UR4] ;  /* 0x00000004ff089983 */ /* 0x000ee20008100a00 */
[----:B------:R-:W-:-:S04]  /*38130*/  SHF.R.U32.HI R3, RZ, 0x7, R215 ;  /* 0x00000007ff037819 */ /* 0x000fc800000116d7 */
[----:B------:R-:W-:-:S05]  /*38140*/  IADD3 R3, -R3, 0xb, RZ ;  /* 0x0000000b03037810 */ /* 0x000fca0007ffe1ff */
[----:B------:R1:W-:Y:S06]  /*38150*/  BAR.ARV R3, 0x100 ;  /* 0x000400030000751d */ /* 0x0003ec0000002000 */
[----:B--2---:R-:W2:Y:S04]  /*38160*/  @!P1 LD.E.64 R6, desc[UR6][R6.64+0x30] ;  /* 0x0000300606069980 */ /* 0x004ea8000c101b00 */
[----:B---3--:R-:W3:Y:S01]  /*38170*/  @!P1 LD.E R8, desc[UR6][R8.64] ;  /* 0x0000000608089980 */ /* 0x008ee2000c101900 */
[----:B--2---:R-:W-:-:S05]  /*38180*/  @!P1 MOV R11, R6 ;  /* 0x00000006000b9202 */ /* 0x004fca0000000f00 */
[----:B---3--:R-:W-:-:S05]  /*38190*/  @!P1 IMAD R10, R8, 0x8, R11 ;  /* 0x00000008080a9824 */ /* 0x008fca00078e020b */
[----:B------:R-:W-:-:S04]  /*381a0*/  @!P1 PRMT R10, RZ, 0x654, R10 ;  /* 0x00000654ff0a9816 */ /* 0x000fc8000000000a */
[----:B------:R2:W-:Y:S02]  /*381b0*/  @!P1 SYNCS.ARRIVE.TRANS64.RED.A1T0 RZ, [R10+URZ], RZ ;  /* 0x000000ff0aff99a7 */ /* 0x0005e4000810043f */
[----:B--2---:R-:W2:Y:S01]  /*381c0*/  LDL.64 R10, [UR4+0x68] ;  /* 0x00006804ff0a7983 */ /* 0x004ea20008100a00 */
[----:B------:R-:W-:-:S05]  /*381d0*/  IMAD.MOV.U32 R74, RZ, RZ, R72 ;  /* 0x000000ffff4a7224 */ /* 0x000fca00078e0048 */
[----:B------:R-:W3:Y:S04]  /*381e0*/  LD.E R76, desc[UR6][R74.64] ;  /* 0x000000064a4c7980 */ /* 0x000ee8000c101900 */
[----:B--2---:R-:W2:Y:S01]  /*381f0*/  LD.E.64 R10, desc[UR6][R10.64] ;  /* 0x000000060a0a7980 */ /* 0x004ea2000c101b00 */
[----:B------:R-:W-:-:S03]  /*38200*/  IMAD.MOV.U32 R72, RZ, RZ, R2 ;  /* 0x000000ffff487224 */ /* 0x000fc600078e0002 */
[----:B0-----:R-:W4:Y:S04]  /*38210*/  LD.E R5, desc[UR6][R74.64+0x8] ;  /* 0x000008064a057980 */ /* 0x001f28000c101900 */
[----:B------:R0:W4:Y:S04]  /*38220*/  LD.E R73, desc[UR6][R72.64] ;  /* 0x0000000648497980 */ /* 0x000128000c101900 */
[----:B-1----:R-:W3:Y:S04]  /*38230*/  LD.E R3, desc[UR6][R74.64+0x18] ;  /* 0x000018064a037980 */ /* 0x002ee8000c101900 */
[----:B------:R-:W4:Y:S04]  /*38240*/  LD.E R4, desc[UR6][R74.64+0x4] ;  /* 0x000004064a047980 */ /* 0x000f28000c101900 */
[----:B------:R-:W4:Y:S04]  /*38250*/  LD.E R77, desc[UR6][R74.64+0xc] ;  /* 0x00000c064a4d7980 */ /* 0x000f28000c101900 */
[----:B------:R-:W4:Y:S04]  /*38260*/  LD.E R78, desc[UR6][R74.64+0x10] ;  /* 0x000010064a4e7980 */ /* 0x000f28000c101900 */
[----:B------:R-:W4:Y:S04]  /*38270*/  LD.E R79, desc[UR6][R74.64+0x14] ;  /* 0x000014064a4f7980 */ /* 0x000f28000c101900 */
[----:B--2---:R-:W2:Y:S01]  /*38280*/  LD.E R15, desc[UR6][R10.64] ;  /* 0x000000060a0f7980 */ /* 0x004ea2000c101900 */
[----:B------:R-:W-:-:S04]  /*38290*/  LOP3.LUT R18, R18, 0xfff7ffff, RZ, 0xc0, !PT ;  /* 0xfff7ffff12127812 */ /* 0x000fc800078ec0ff */
[----:B------:R-:W-:-:S05]  /*382a0*/  @P1 LOP3.LUT R18, R18, 0x80000, RZ, 0xfc, !PT ;  /* 0x0008000012121812 */ /* 0x000fca00078efcff */
[----:B------:R1:W-:Y:S01]  /*382b0*/  STL [R1+0x470], R18 ;  /* 0x0004701201007387 */ /* 0x0003e20000100800 */
[----:B---3--:R-:W-:Y:S01]  /*382c0*/  ISETP.GE.AND P0, PT, R3, 0x1, PT ;  /* 0x000000010300780c */ /* 0x008fe20003f06270 */
[----:B------:R-:W-:Y:S01]  /*382d0*/  BSSY B1, `(.L_x_3239) ;  /* 0x000009d000017945 */ /* 0x000fe20003800000 */
[----:B----4-:R-:W-:Y:S02]  /*382e0*/  IMAD R79, R0, -0x60, R79 ;  /* 0xffffffa0004f7824 */ /* 0x010fe400078e024f */
[-C--:B--2---:R-:W-:Y:S01]  /*382f0*/  FMUL.FTZ R9, R31, R15.reuse ;  /* 0x0000000f1f097220 */ /* 0x084fe20000410000 */
[----:B------:R-:W-:Y:S01]  /*38300*/  SHF.R.S32.HI R31, RZ, 0x1f, R76 ;  /* 0x0000001fff1f7819 */ /* 0x000fe2000001144c */
[----:B------:R-:W-:-:S03]  /*38310*/  FMUL.FTZ R33, R33, R15 ;  /* 0x0000000f21217220 */ /* 0x000fc60000410000 */
[----:B------:R-:W-:Y:S01]  /*38320*/  LEA.HI R31, R31, R76, RZ, 0x7 ;  /* 0x0000004c1f1f7211 */ /* 0x000fe200078f38ff */
[----:B------:R2:W3:Y:S01]  /*38330*/  MUFU.TANH R82, R33 ;  /* 0x0000002100527308 */ /* 0x0004e20000002400 */
[----:B------:R-:W-:Y:S02]  /*38340*/  FMUL.FTZ R32, R32, R15 ;  /* 0x0000000f20207220 */ /* 0x000fe40000410000 */
[----:B--2---:R-:W-:-:S05]  /*38350*/  LOP3.LUT R33, R31, 0xffffff80, RZ, 0xc0, !PT ;  /* 0xffffff801f217812 */ /* 0x004fca00078ec0ff */
[----:B------:R2:W4:Y:S01]  /*38360*/  MUFU.TANH R81, R32 ;  /* 0x0000002000517308 */ /* 0x0005220000002400 */
[----:B------:R-:W-:Y:S02]  /*38370*/  IMAD.IADD R33, R76, 0x1, -R33 ;  /* 0x000000014c217824 */ /* 0x000fe400078e0a21 */
[----:B------:R-:W-:-:S03]  /*38380*/  FMUL.FTZ R37, R37, R15 ;  /* 0x0000000f25257220 */ /* 0x000fc60000410000 */
[----:B--2---:R-:W-:Y:S02]  /*38390*/  SHF.R.S32.HI R32, RZ, 0x1f, R33 ;  /* 0x0000001fff207819 */ /* 0x004fe40000011421 */
[----:B------:R2:W0:Y:S01]  /*383a0*/  MUFU.TANH R84, R37 ;  /* 0x0000002500547308 */ /* 0x0004220000002400 */
[-C--:B------:R-:W-:Y:S01]  /*383b0*/  FMUL.FTZ R8, R30, R15.reuse ;  /* 0x0000000f1e087220 */ /* 0x080fe20000410000 */
[----:B------:R-:W-:Y:S01]  /*383c0*/  SHF.R.S32.HI R30, RZ, 0x7, R31 ;  /* 0x00000007ff1e7819 */ /* 0x000fe2000001141f */
[-C--:B------:R-:W-:Y:S01]  /*383d0*/  FMUL.FTZ R12, R38, R15.reuse ;  /* 0x0000000f260c7220 */ /* 0x080fe20000410000 */
[----:B------:R-:W-:Y:S01]  /*383e0*/  FMUL.FTZ R13, R39, R15 ;  /* 0x0000000f270d7220 */ /* 0x000fe20000410000 */
[----:B--2---:R-:W-:Y:S02]  /*383f0*/  LEA.HI R37, R32, R33, RZ, 0x2 ;  /* 0x0000002120257211 */ /* 0x004fe400078f10ff */
[----:B------:R-:W-:Y:S02]  /*38400*/  LEA.HI R31, R31, R30, RZ, 0x1 ;  /* 0x0000001e1f1f7211 */ /* 0x000fe400078f08ff */
[----:B------:R-:W-:-:S02]  /*38410*/  SHF.R.S32.HI R38, RZ, 0x2, R37 ;  /* 0x00000002ff267819 */ /* 0x000fc40000011425 */
[----:B------:R-:W-:Y:S02]  /*38420*/  SHF.R.S32.HI R39, RZ, 0x1f, R37 ;  /* 0x0000001fff277819 */ /* 0x000fe40000011425 */
[----:B------:R-:W-:Y:S02]  /*38430*/  LEA.HI R32, R32, R33, RZ, 0x5 ;  /* 0x0000002120207211 */ /* 0x000fe400078f28ff */
[----:B------:R-:W-:Y:S02]  /*38440*/  LEA.HI R39, R39, R38, RZ, 0x3 ;  /* 0x0000002627277211 */ /* 0x000fe400078f18ff */
[----:B------:R-:W-:Y:S01]  /*38450*/  LOP3.LUT R31, R31, 0x3fffffe, RZ, 0xc0, !PT ;  /* 0x03fffffe1f1f7812 */ /* 0x000fe200078ec0ff */
[-C--:B------:R-:W-:Y:S01]  /*38460*/  FMUL.FTZ R28, R28, R15.reuse ;  /* 0x0000000f1c1c7220 */ /* 0x080fe20000410000 */
[-C--:B------:R-:W-:Y:S01]  /*38470*/  FMUL.FTZ R29, R29, R15.reuse ;  /* 0x0000000f1d1d7220 */ /* 0x080fe20000410000 */
[----:B------:R-:W-:Y:S01]  /*38480*/  FMUL.FTZ R36, R36, R15 ;  /* 0x0000000f24247220 */ /* 0x000fe20000410000 */
[----:B------:R-:W-:-:S02]  /*38490*/  SHF.R.S32.HI R32, RZ, 0x5, R32 ;  /* 0x00000005ff207819 */ /* 0x000fc40000011420 */
[----:B------:R-:W-:Y:S01]  /*384a0*/  LOP3.LUT R39, R39, 0xfffffff8, RZ, 0xc0, !PT ;  /* 0xfffffff827277812 */ /* 0x000fe200078ec0ff */
[----:B------:R-:W-:Y:S01]  /*384b0*/  IMAD.IADD R31, R30, 0x1, -R31 ;  /* 0x000000011e1f7824 */ /* 0x000fe200078e0a1f */
[----:B------:R-:W-:Y:S01]  /*384c0*/  LOP3.LUT R30, R37, 0x7ffffffc, RZ, 0xc0, !PT ;  /* 0x7ffffffc251e7812 */ /* 0x000fe200078ec0ff */
[-C--:B------:R-:W-:Y:S01]  /*384d0*/  FMUL.FTZ R7, R24, R15.reuse ;  /* 0x0000000f18077220 */ /* 0x080fe20000410000 */
[-C--:B------:R-:W-:Y:S01]  /*384e0*/  FMUL.FTZ R14, R25, R15.reuse ;  /* 0x0000000f190e7220 */ /* 0x080fe20000410000 */
[-C--:B------:R-:W-:Y:S01]  /*384f0*/  FMUL.FTZ R2, R26, R15.reuse ;  /* 0x0000000f1a027220 */ /* 0x080fe20000410000 */
[-C--:B------:R-:W-:Y:S01]  /*38500*/  FMUL.FTZ R6, R27, R15.reuse ;  /* 0x0000000f1b067220 */ /* 0x080fe20000410000 */
[----:B0-----:R-:W0:Y:S01]  /*38510*/  MUFU.TANH R72, R28 ;  /* 0x0000001c00487308 */ /* 0x001e220000002400 */
[-C--:B------:R-:W-:Y:S01]  /*38520*/  FMUL.FTZ R10, R34, R15.reuse ;  /* 0x0000000f220a7220 */ /* 0x080fe20000410000 */
[----:B------:R-:W-:Y:S01]  /*38530*/  FMUL.FTZ R11, R35, R15 ;  /* 0x0000000f230b7220 */ /* 0x000fe20000410000 */
[----:B------:R-:W-:-:S02]  /*38540*/  IMAD R37, R0, -0x60, R5 ;  /* 0xffffffa000257824 */ /* 0x000fc400078e0205 */
[-C--:B------:R-:W-:Y:S01]  /*38550*/  FMUL.FTZ R40, R40, R15.reuse ;  /* 0x0000000f28287220 */ /* 0x080fe20000410000 */
[-C--:B-1----:R-:W-:Y:S01]  /*38560*/  FMUL.FTZ R18, R42, R15.reuse ;  /* 0x0000000f2a127220 */ /* 0x082fe20000410000 */
[-C--:B------:R-:W-:Y:S01]  /*38570*/  FMUL.FTZ R44, R44, R15.reuse ;  /* 0x0000000f2c2c7220 */ /* 0x080fe20000410000 */
[-C--:B------:R-:W-:Y:S01]  /*38580*/  FMUL.FTZ R45, R45, R15.reuse ;  /* 0x0000000f2d2d7220 */ /* 0x080fe20000410000 */
[----:B------:R1:W2:Y:S01]  /*38590*/  MUFU.TANH R80, R29 ;  /* 0x0000001d00507308 */ /* 0x0002a20000002400 */
        /* <DEDUP_REMOVED lines=19> */
[----:B------:R-:W-:Y:S01]  /*386d0*/  FMUL.FTZ R69, R69, R15 ;  /* 0x0000000f45457220 */ /* 0x000fe20000410000 */
[----:B------:R-:W-:-:S02]  /*386e0*/  IMAD R32, R73, 0x8, R32 ;  /* 0x0000000849207824 */ /* 0x000fc400078e0220 */
[-C--:B------:R-:W-:Y:S01]  /*386f0*/  FMUL.FTZ R70, R70, R15.reuse ;  /* 0x0000000f46467220 */ /* 0x080fe20000410000 */
[----:B------:R-:W-:Y:S02]  /*38700*/  IMAD.IADD R39, R38, 0x1, -R39 ;  /* 0x0000000126277824 */ /* 0x000fe400078e0a27 */
[-C--:B------:R-:W-:Y:S01]  /*38710*/  FMUL.FTZ R48, R48, R15.reuse ;  /* 0x0000000f30307220 */ /* 0x080fe20000410000 */
[-C--:B------:R-:W-:Y:S01]  /*38720*/  FMUL.FTZ R49, R49, R15.reuse ;  /* 0x0000000f31317220 */ /* 0x080fe20000410000 */
[-C--:B------:R-:W-:Y:S01]  /*38730*/  FMUL.FTZ R52, R52, R15.reuse ;  /* 0x0000000f34347220 */ /* 0x080fe20000410000 */
[-C--:B------:R-:W-:Y:S01]  /*38740*/  FMUL.FTZ R53, R53, R15.reuse ;  /* 0x0000000f35357220 */ /* 0x080fe20000410000 */
[-C--:B------:R-:W-:Y:S01]  /*38750*/  FMUL.FTZ R60, R60, R15.reuse ;  /* 0x0000000f3c3c7220 */ /* 0x080fe20000410000 */
[-C--:B------:R-:W-:Y:S01]  /*38760*/  FMUL.FTZ R41, R41, R15.reuse ;  /* 0x0000000f29297220 */ /* 0x080fe20000410000 */
[----:B------:R-:W-:Y:S01]  /*38770*/  IMAD.IADD R30, R33, 0x1, -R30 ;  /* 0x00000001211e7824 */ /* 0x000fe200078e0a1e */
[----:B------:R-:W-:Y:S01]  /*38780*/  IADD3 R33, -R4, 0x1, R37 ;  /* 0x0000000104217810 */ /* 0x000fe20007ffe125 */
[----:B------:R-:W-:Y:S01]  /*38790*/  IMAD.U32 R32, R32, 0x10, R39 ;  /* 0x0000001020207824 */ /* 0x000fe200078e0027 */
[----:B------:R-:W1:Y:S01]  /*387a0*/  MUFU.TANH R7, R7 ;  /* 0x0000000700077308 */ /* 0x000e620000002400 */
[----:B------:R-:W-:-:S02]  /*387b0*/  FMUL.FTZ R62, R62, R15 ;  /* 0x0000000f3e3e7220 */ /* 0x000fc40000410000 */
[----:B------:R-:W-:-:S05]  /*387c0*/  IMAD R33, R30, -0x2, R33 ;  /* 0xfffffffe1e217824 */ /* 0x000fca00078e0221 */
[----:B------:R-:W3:Y:S01]  /*387d0*/  MUFU.TANH R14, R14 ;  /* 0x0000000e000e7308 */ /* 0x000ee20000002400 */
[----:B------:R-:W-:-:S07]  /*387e0*/  FMUL.FTZ R15, R71, R15 ;  /* 0x0000000f470f7220 */ /* 0x000fce0000410000 */
        /* <DEDUP_REMOVED lines=38> */
[----:B------:R4:W0:Y:S02]  /*38a50*/  MUFU.TANH R85, R41 ;  /* 0x0000002900557308 */ /* 0x0008240000002400 */
[----:B----4-:R-:W-:Y:S01]  /*38a60*/  IMAD R41, R31, 0x40, R32 ;  /* 0x000000401f297824 */ /* 0x010fe200078e0220 */
[----:B------:R-:W-:-:S05]  /*38a70*/  LOP3.LUT R32, RZ, R77, RZ, 0x33, !PT ;  /* 0x0000004dff207212 */ /* 0x000fca00078e33ff */
[----:B------:R4:W0:Y:S01]  /*38a80*/  MUFU.TANH R87, R62 ;  /* 0x0000003e00577308 */ /* 0x0008220000002400 */
[C---:B------:R-:W-:Y:S02]  /*38a90*/  IMAD.SHL.U32 R31, R30.reuse, 0x2, RZ ;  /* 0x000000021e1f7824 */ /* 0x040fe400078e00ff */
[----:B------:R-:W-:Y:S02]  /*38aa0*/  IMAD.IADD R58, R33, 0x1, R32 ;  /* 0x00000001213a7824 */ /* 0x000fe400078e0220 */
[----:B----4-:R-:W-:-:S03]  /*38ab0*/  IMAD R62, R30, -0x2, R37 ;  /* 0xfffffffe1e3e7824 */ /* 0x010fc600078e0225 */
[----:B------:R4:W0:Y:S01]  /*38ac0*/  MUFU.TANH R63, R15 ;  /* 0x0000000f003f7308 */ /* 0x0008220000002400 */
[----:B------:R-:W-:Y:S01]  /*38ad0*/  IMAD R59, R0, -0x60, -R31 ;  /* 0xffffffa0003b7824 */ /* 0x000fe200078e0a1f */
[----:B------:R-:W-:Y:S01]  /*38ae0*/  VIADDMNMX R54, R41, R78, R62, PT ;  /* 0x0000004e29367246 */ /* 0x000fe2000380013e */
[----:B----4-:R-:W-:Y:S01]  /*38af0*/  IMAD.IADD R15, R58, 0x1, R41 ;  /* 0x000000013a0f7824 */ /* 0x010fe200078e0229 */
        /* <DEDUP_REMOVED lines=9> */
[----:B------:R-:W2:Y:S04]  /*38b90*/  LD.E R31, desc[UR6][R74.64+0x1c] ;  /* 0x00001c064a1f7980 */ /* 0x000ea8000c101900 */
[----:B------:R-:W3:Y:S01]  /*38ba0*/  LD.E R33, desc[UR6][R74.64+0x20] ;  /* 0x000020064a217980 */ /* 0x000ee2000c101900 */
[----:B--2---:R-:W-:-:S05]  /*38bb0*/  IMAD.HI.U32 R0, R0, R31, RZ ;  /* 0x0000001f00007227 */ /* 0x004fca00078e00ff */
[----:B---3--:R-:W-:-:S07]  /*38bc0*/  SHF.R.U32.HI R0, RZ, R33, R0 ;  /* 0x00000021ff007219 */ /* 0x008fce0000011600 */
.L_x_3244:
[----:B------:R-:W-:Y:S05]  /*38bd0*/  BSYNC B3 ;  /* 0x0000000000037941 */ /* 0x000fea0003800000 */
.L_x_3243:
[----:B------:R-:W-:Y:S01]  /*38be0*/  LOP3.LUT R0, RZ, R0, RZ, 0x33, !PT ;  /* 0x00000000ff007212 */ /* 0x000fe200078e33ff */
[----:B------:R-:W-:Y:S06]  /*38bf0*/  BRA `(.L_x_3245) ;  /* 0x0000000000187947 */ /* 0x000fec0003800000 */
.L_x_3242:
[----:B------:R-:W-:-:S13]  /*38c00*/  ISETP.NE.AND P0, PT, R3, 0x1, PT ;  /* 0x000000010300780c */ /* 0x000fda0003f05270 */
[----:B------:R-:W-:Y:S05]  /*38c10*/  @!P0 BRA `(.L_x_3245) ;  /* 0x0000000000108947 */ /* 0x000fea0003800000 */
[----:B------:R-:W2:Y:S04]  /*38c20*/  LD.E R31, desc[UR6][R74.64+0x1c] ;  /* 0x00001c064a1f7980 */ /* 0x000ea8000c101900 */
[----:B------:R-:W3:Y:S01]  /*38c30*/  LD.E R33, desc[UR6][R74.64+0x20] ;  /* 0x000020064a217980 */ /* 0x000ee2000c101900 */
[----:B--2---:R-:W-:-:S05]  /*38c40*/  IMAD.HI.U32 R0, R0, R31, RZ ;  /* 0x0000001f00007227 */ /* 0x004fca00078e00ff */
[----:B---3--:R-:W-:-:S07]  /*38c50*/  SHF.R.U32.HI R0, RZ, R33, R0 ;  /* 0x00000021ff007219 */ /* 0x008fce0000011600 */
.L_x_3245:
[----:B------:R-:W-:Y:S05]  /*38c60*/  BSYNC B2 ;  /* 0x0000000000027941 */ /* 0x000fea0003800000 */
.L_x_3241:
[----:B------:R-:W-:-:S05]  /*38c70*/  IMAD R0, R3, R0, R59 ;  /* 0x0000000003007224 */ /* 0x000fca00078e023b */
[----:B------:R-:W-:Y:S02]  /*38c80*/  VIMNMX R15, R15, R0, !PT ;  /* 0x000000000f0f7248 */ /* 0x000fe40007fe0100 */
[----:B------:R-:W-:-:S07]  /*38c90*/  VIADDMNMX R54, R0, R3, R54, PT ;  /* 0x0000000300367246 */ /* 0x000fce0003800136 */
.L_x_3240:
[----:B------:R-:W-:Y:S05]  /*38ca0*/  BSYNC B1 ;  /* 0x0000000000017941 */ /* 0x000fea0003800000 */
.L_x_3239:
        /* <DEDUP_REMOVED lines=90> */
[----:B------:R-:W-:Y:S02]  /*39250*/  ISETP.GE.AND P2, PT, R79, 0x4a, PT ;  /* 0x0000004a4f00780c */ /* 0x000fe40003f46270 */
[----:B------:R-:W-:-:S02]  /*39260*/  VIADDMNMX R62, R41, R78, R62, PT ;  /* 0x0000004e293e7246 */ /* 0x000fc4000380013e */
        /* <DEDUP_REMOVED lines=40> */
.L_x_3251:
[----:B------:R-:W-:Y:S05]  /*394f0*/  BSYNC B3 ;  /* 0x0000000000037941 */ /* 0x000fea0003800000 */
.L_x_3250:
[----:B------:R-:W-:Y:S01]  /*39500*/  LOP3.LUT R4, RZ, R4, RZ, 0x33, !PT ;  /* 0x00000004ff047212 */ /* 0x000fe200078e33ff */
[----:B------:R-:W-:Y:S06]  /*39510*/  BRA `(.L_x_3252) ;  /* 0x0000000000187947 */ /* 0x000fec0003800000 */
.L_x_3249:
[----:B------:R-:W-:-:S13]  /*39520*/  ISETP.NE.AND P6, PT, R3, 0x1, PT ;  /* 0x000000010300780c */ /* 0x000fda0003fc5270 */
[----:B------:R-:W-:Y:S05]  /*39530*/  @!P6 BRA `(.L_x_3252) ;  /* 0x000000000010e947 */ /* 0x000fea0003800000 */
[----:B------:R-:W2:Y:S04]  /*39540*/  LD.E R5, desc[UR6][R74.64+0x1c] ;  /* 0x00001c064a057980 */ /* 0x000ea8000c101900 */
[----:B------:R-:W3:Y:S01]  /*39550*/  LD.E R41, desc[UR6][R74.64+0x20] ;  /* 0x000020064a297980 */ /* 0x000ee2000c101900 */
[----:B--2---:R-:W-:-:S05]  /*39560*/  IMAD.HI.U32 R4, R4, R5, RZ ;  /* 0x0000000504047227 */ /* 0x004fca00078e00ff */
[----:B---3--:R-:W-:-:S07]  /*39570*/  SHF.R.U32.HI R4, RZ, R41, R4 ;  /* 0x00000029ff047219 */ /* 0x008fce0000011604 */
.L_x_3252:
[----:B------:R-:W-:Y:S05]  /*39580*/  BSYNC B2 ;  /* 0x0000000000027941 */ /* 0x000fea0003800000 */
.L_x_3248:
[----:B------:R-:W-:-:S05]  /*39590*/  IMAD R4, R3, R4, R59 ;  /* 0x0000000403047224 */ /* 0x000fca00078e023b */
[----:B------:R-:W-:Y:S02]  /*395a0*/  VIADDMNMX R62, R4, R3, R62, PT ;  /* 0x00000003043e7246 */ /* 0x000fe4000380013e */
[----:B------:R-:W-:-:S07]  /*395b0*/  VIMNMX R7, R7, R4, !PT ;  /* 0x0000000407077248 */ /* 0x000fce0007fe0100 */
.L_x_3247:
[----:B------:R-:W-:Y:S05]  /*395c0*/  BSYNC B1 ;  /* 0x0000000000017941 */ /* 0x000fea0003800000 */
.L_x_3246:
        /* <DEDUP_REMOVED lines=68> */
[----:B------:R-:W-:-:S04]  /*39a10*/  ISETP.GT.AND P0, PT, R7, 0x48, !P1 ;  /* 0x000000480700780c */ /* 0x000fc80004f04270 */
[----:B------:R-:W-:-:S04]  /*39a20*/  ISETP.LT.OR P0, PT, R62, 0x49, P0 ;  /* 0x000000493e00780c */ /* 0x000fc80000701670 */
[----:B------:R-:W-:Y:S02]  /*39a30*/  FSEL R4, R87, -INF , !P0 ;  /* 0xff80000057047808 */ /* 0x000fe40004000000 */
[C---:B------:R-:W-:Y:S02]  /*39a40*/  ISETP.GT.AND P0, PT, R7.reuse, RZ, !P6 ;  /* 0x000000ff0700720c */ /* 0x040fe40007704270 */
[C---:B------:R-:W-:Y:S02]  /*39a50*/  ISETP.GT.AND P2, PT, R7.reuse, 0x49, !P2 ;  /* 0x000000490700780c */ /* 0x040fe40005744270 */
[----:B------:R-:W-:Y:S02]  /*39a60*/  ISETP.LT.OR P0, PT, R62, 0x1, P0 ;  /* 0x000000013e00780c */ /* 0x000fe40000701670 */
[----:B------:R-:W-:Y:S02]  /*39a70*/  ISETP.GT.AND P3, PT, R7, 0x50, !P3 ;  /* 0x000000500700780c */ /* 0x000fe40005f64270 */
[----:B------:R-:W-:-:S02]  /*39a80*/  FSEL R13, R2, -INF , !P0 ;  /* 0xff800000020d7808 */ /* 0x000fc40004000000 */
[----:B------:R-:W2:Y:S01]  /*39a90*/  LDL.64 R2, [UR4+0x70] ;  /* 0x00007004ff027983 */ /* 0x000ea20008100a00 */
        /* <DEDUP_REMOVED lines=18> */
[C---:B------:R-:W-:Y:S02]  /*39bc0*/  ISETP.LT.OR P2, PT, R62.reuse, 0x4a, P2 ;  /* 0x0000004a3e00780c */ /* 0x040fe40001741670 */
[----:B------:R-:W-:Y:S02]  /*39bd0*/  FMNMX.FTZ R9, R5, R6, !PT ;  /* 0x0000000605097209 */ /* 0x000fe40007810000 */
[----:B------:R-:W-:Y:S02]  /*39be0*/  ISETP.LT.OR P3, PT, R62, 0x51, P3 ;  /* 0x000000513e00780c */ /* 0x000fe40001f61670 */
[----:B------:R-:W-:Y:S02]  /*39bf0*/  FSEL R26, R26, -INF , !P2 ;  /* 0xff8000001a1a7808 */ /* 0x000fe40005000000 */
[----:B------:R-:W-:-:S02]  /*39c00*/  FMNMX.FTZ R9, R4, R9, !PT ;  /* 0x0000000904097209 */ /* 0x000fc40007810000 */
[----:B------:R-:W-:Y:S02]  /*39c10*/  ISETP.GT.AND P5, PT, R7, 0x58, !P5 ;  /* 0x000000580700780c */ /* 0x000fe40006fa4270 */
[----:B------:R-:W-:Y:S02]  /*39c20*/  ISETP.LT.OR P4, PT, R62, 0x52, P4 ;  /* 0x000000523e00780c */ /* 0x000fe40002781670 */
[----:B------:R-:W-:Y:S02]  /*39c30*/  FSEL R25, R25, -INF , !P3 ;  /* 0xff80000019197808 */ /* 0x000fe40005800000 */
[----:B------:R-:W-:Y:S02]  /*39c40*/  FMNMX.FTZ R6, R26, R9, !PT ;  /* 0x000000091a067209 */ /* 0x000fe40007810000 */
[----:B------:R-:W-:Y:S02]  /*39c50*/  ISETP.GT.AND P0, PT, R7, 0x59, !P6 ;  /* 0x000000590700780c */ /* 0x000fe40007704270 */
[----:B------:R-:W-:-:S02]  /*39c60*/  ISETP.LT.OR P5, PT, R62, 0x59, P5 ;  /* 0x000000593e00780c */ /* 0x000fc40002fa1670 */
[----:B------:R-:W-:Y:S02]  /*39c70*/  FSEL R28, R28, -INF , !P4 ;  /* 0xff8000001c1c7808 */ /* 0x000fe40006000000 */
[----:B------:R-:W-:Y:S02]  /*39c80*/  FMNMX.FTZ R7, R25, R6, !PT ;  /* 0x0000000619077209 */ /* 0x000fe40007810000 */
[----:B------:R-:W-:Y:S02]  /*39c90*/  ISETP.LT.OR P0, PT, R62, 0x5a, P0 ;  /* 0x0000005a3e00780c */ /* 0x000fe40000701670 */
[----:B------:R-:W-:Y:S02]  /*39ca0*/  FSEL R29, R70, -INF , !P5 ;  /* 0xff800000461d7808 */ /* 0x000fe40006800000 */
[----:B------:R-:W-:Y:S02]  /*39cb0*/  FMNMX.FTZ R6, R28, R7, !PT ;  /* 0x000000071c067209 */ /* 0x000fe40007810000 */
[----:B------:R-:W-:-:S02]  /*39cc0*/  FSEL R27, R63, -INF , !P0 ;  /* 0xff8000003f1b7808 */ /* 0x000fc40004000000 */
[----:B------:R-:W-:-:S04]  /*39cd0*/  FMNMX.FTZ R6, R29, R6, !PT ;  /* 0x000000061d067209 */ /* 0x000fc80007810000 */
[----:B------:R-:W-:-:S05]  /*39ce0*/  FMNMX.FTZ R9, R27, R6, !PT ;  /* 0x000000061b097209 */ /* 0x000fca0007810000 */
[----:B--2---:R0:W-:Y:S04]  /*39cf0*/  ST.E desc[UR6][R2.64+0x4], R9 ;  /* 0x0000040902007985 */ /* 0x0041e8000c101906 */
        /* <DEDUP_REMOVED lines=23> */
[----:B0-----:R-:W-:-:S05]  /*39e70*/  FMNMX.FTZ R9, R15, R6, !PT ;  /* 0x000000060f097209 */ /* 0x001fca0007810000 */
[----:B------:R-:W0:Y:S02]  /*39e80*/  SHFL.BFLY PT, R6, R9, 0x2, 0x1f ;  /* 0x0c401f0009067f89 */ /* 0x000e2400000e0000 */
[----:B0-----:R-:W-:Y:S02]  /*39e90*/  FMNMX.FTZ R8, R9, R6, !PT ;  /* 0x0000000609087209 */ /* 0x001fe40007810000 */
[----:B------:R-:W-:Y:S04]  /*39ea0*/  ST.E desc[UR6][R2.64], R9 ;  /* 0x0000000902007985 */ /* 0x000fe8000c101906 */
[----:B--2---:R-:W0:Y:S02]  /*39eb0*/  SHFL.BFLY PT, R7, R10, 0x2, 0x1f ;  /* 0x0c401f000a077f89 */ /* 0x004e2400000e0000 */
[----:B0-----:R-:W-:-:S02]  /*39ec0*/  FMNMX.FTZ R12, R10, R7, !PT ;  /* 0x000000070a0c7209 */ /* 0x001fc40007810000 */
[----:B------:R-:W0:Y:S04]  /*39ed0*/  SHFL.BFLY PT, R7, R8, 0x1, 0x1f ;  /* 0x0c201f0008077f89 */ /* 0x000e2800000e0000 */
[----:B------:R-:W1:Y:S01]  /*39ee0*/  SHFL.BFLY PT, R61, R12, 0x1, 0x1f ;  /* 0x0c201f000c3d7f89 */ /* 0x000e6200000e0000 */
[----:B0-----:R-:W-:Y:S02]  /*39ef0*/  FMNMX.FTZ R11, R8, R7, !PT ;  /* 0x00000007080b7209 */ /* 0x001fe40007810000 */
[----:B-1----:R-:W-:-:S03]  /*39f00*/  FMNMX.FTZ R61, R12, R61, !PT ;  /* 0x0000003d0c3d7209 */ /* 0x002fc60007810000 */
[----:B------:R-:W-:Y:S04]  /*39f10*/  ST.E desc[UR6][R2.64], R11 ;  /* 0x0000000b02007985 */ /* 0x000fe8000c101906 */
[----:B------:R0:W-:Y:S04]  /*39f20*/  ST.E desc[UR6][R2.64+0x4], R61 ;  /* 0x0000043d02007985 */ /* 0x0001e8000c101906 */
[----:B------:R-:W2:Y:S04]  /*39f30*/  LDL.64 R6, [UR4+0x70] ;  /* 0x00007004ff067983 */ /* 0x000ea80008100a00 */
[----:B--2---:R-:W2:Y:S04]  /*39f40*/  LD.E R63, desc[UR6][R6.64+0x20] ;  /* 0x00002006063f7980 */ /* 0x004ea8000c101900 */
[----:B------:R-:W2:Y:S04]  /*39f50*/  LD.E R10, desc[UR6][R6.64] ;  /* 0x00000006060a7980 */ /* 0x000ea8000c101900 */
[----:B------:R-:W3:Y:S01]  /*39f60*/  LD.E R62, desc[UR6][R6.64+0x4] ;  /* 0x00000406063e7980 */ /* 0x000ee2000c101900 */
[C---:B--2---:R-:W-:Y:S01]  /*39f70*/  FMUL.FTZ R8, R10.reuse, R63 ;  /* 0x0000003f0a087220 */ /* 0x044fe20000410000 */
[----:B------:R-:W-:-:S04]  /*39f80*/  FSETP.NEU.FTZ.AND P0, PT, R10, -INF , PT ;  /* 0xff8000000a00780b */ /* 0x000fc80003f1d000 */
[----:B------:R-:W-:Y:S02]  /*39f90*/  FSEL R12, R8, RZ, P0 ;  /* 0x000000ff080c7208 */ /* 0x000fe40000000000 */
[----:B---3--:R-:W-:-:S03]  /*39fa0*/  FSETP.NEU.FTZ.AND P0, PT, R62, -INF , PT ;  /* 0xff8000003e00780b */ /* 0x008fc60003f1d000 */
[-CC-:B------:R-:W-:Y:S01]  /*39fb0*/  FFMA.FTZ R209, R0, R63.reuse, -R12.reuse ;  /* 0x0000003f00d17223 */ /* 0x180fe2000001080c */
[----:B------:R-:W-:Y:S01]  /*39fc0*/  FMUL.FTZ R0, R63, R62 ;  /* 0x0000003e3f007220 */ /* 0x000fe20000410000 */
[----:B------:R-:W-:-:S04]  /*39fd0*/  FFMA.FTZ R172, R65, R63, -R12 ;  /* 0x0000003f41ac7223 */ /* 0x000fc8000001080c */
[----:B0-----:R-:W-:Y:S01]  /*39fe0*/  FSEL R2, R0, RZ, P0 ;  /* 0x000000ff00027208 */ /* 0x001fe20000000000 */
[-CC-:B------:R-:W-:Y:S01]  /*39ff0*/  FFMA.FTZ R31, R31, R63.reuse, -R12.reuse ;  /* 0x0000003f1f1f7223 */ /* 0x180fe2000001080c */
[----:B------:R-:W-:-:S03]  /*3a000*/  FFMA.FTZ R207, R30, R63, -R12 ;  /* 0x0000003f1ecf7223 */ /* 0x000fc6000001080c */
[-CC-:B------:R-:W-:Y:S01]  /*3a010*/  FFMA.FTZ R173, R13, R63.reuse, -R2.reuse ;  /* 0x0000003f0dad7223 */ /* 0x180fe20000010802 */
[-C--:B------:R-:W-:Y:S01]  /*3a020*/  FFMA.FTZ R30, R54, R63.reuse, -R2 ;  /* 0x0000003f361e7223 */ /* 0x080fe20000010802 */
[-C--:B------:R-:W-:Y:S01]  /*3a030*/  FFMA.FTZ R174, R60, R63.reuse, -R12 ;  /* 0x0000003f3cae7223 */ /* 0x080fe2000001080c */
[-C--:B------:R-:W-:Y:S01]  /*3a040*/  FFMA.FTZ R175, R55, R63.reuse, -R2 ;  /* 0x0000003f37af7223 */ /* 0x080fe20000010802 */
[----:B------:R-:W-:Y:S01]  /*3a050*/  MUFU.EX2 R172, R172 ;  /* 0x000000ac00ac7308 */ /* 0x000fe20000000800 */
[-CC-:B------:R-:W-:Y:S01]  /*3a060*/  FFMA.FTZ R33, R33, R63.reuse, -R12.reuse ;  /* 0x0000003f21217223 */ /* 0x180fe2000001080c */
[-C--:B------:R-:W-:Y:S01]  /*3a070*/  FFMA.FTZ R203, R32, R63.reuse, -R12 ;  /* 0x0000003f20cb7223 */ /* 0x080fe2000001080c */
[----:B------:R-:W-:-:S05]  /*3a080*/  FFMA.FTZ R32, R56, R63, -R2 ;  /* 0x0000003f38207223 */ /* 0x000fca0000010802 */
[----:B------:R-:W0:Y:S01]  /*3a090*/  MUFU.EX2 R31, R31 ;  /* 0x0000001f001f7308 */ /* 0x000e220000000800 */
[-C--:B------:R-:W-:Y:S01]  /*3a0a0*/  FFMA.FTZ R9, R53, R63.reuse, -R12 ;  /* 0x0000003f35097223 */ /* 0x080fe2000001080c */
[----:B------:R-:W-:-:S06]  /*3a0b0*/  FFMA.FTZ R13, R57, R63, -R2 ;  /* 0x0000003f390d7223 */ /* 0x000fcc0000010802 */
[----:B------:R-:W-:Y:S08]  /*3a0c0*/  MUFU.EX2 R173, R173 ;  /* 0x000000ad00ad7308 */ /* 0x000ff00000000800 */
[----:B------:R-:W1:Y:S01]  /*3a0d0*/  MUFU.EX2 R30, R30 ;  /* 0x0000001e001e7308 */ /* 0x000e620000000800 */
[-CC-:B------:R-:W-:Y:S01]  /*3a0e0*/  FFMA.FTZ R8, R52, R63.reuse, -R12.reuse ;  /* 0x0000003f34087223 */ /* 0x180fe2000001080c */
[----:B------:R-:W-:-:S06]  /*3a0f0*/  FFMA.FTZ R11, R51, R63, -R12 ;  /* 0x0000003f330b7223 */ /* 0x000fcc000001080c */
[----:B------:R-:W2:Y:S01]  /*3a100*/  MUFU.EX2 R174, R174 ;  /* 0x000000ae00ae7308 */ /* 0x000ea20000000800 */
[-CC-:B------:R-:W-:Y:S01]  /*3a110*/  FFMA.FTZ R10, R50, R63.reuse, -R12.reuse ;  /* 0x0000003f320a7223 */ /* 0x180fe2000001080c */
[-CC-:B------:R-:W-:Y:S01]  /*3a120*/  FFMA.FTZ R185, R49, R63.reuse, -R12.reuse ;  /* 0x0000003f31b97223 */ /* 0x180fe2000001080c */
[----:B------:R-:W-:-:S05]  /*3a130*/  FFMA.FTZ R184, R48, R63, -R12 ;  /* 0x0000003f30b87223 */ /* 0x000fca000001080c */
[----:B------:R-:W3:Y:S01]  /*3a140*/  MUFU.EX2 R175, R175 ;  /* 0x000000af00af7308 */ /* 0x000ee20000000800 */
[-CC-:B------:R-:W-:Y:S01]  /*3a150*/  FFMA.FTZ R187, R46, R63.reuse, -R12.reuse ;  /* 0x0000003f2ebb7223 */ /* 0x180fe2000001080c */
[-CC-:B------:R-:W-:Y:S01]  /*3a160*/  FFMA.FTZ R186, R45, R63.reuse, -R12.reuse ;  /* 0x0000003f2dba7223 */ /* 0x180fe2000001080c */
[-CC-:B------:R-:W-:Y:S01]  /*3a170*/  FFMA.FTZ R194, R44, R63.reuse, -R12.reuse ;  /* 0x0000003f2cc27223 */ /* 0x180fe2000001080c */
[-CC-:B------:R-:W-:Y:S01]  /*3a180*/  FFMA.FTZ R193, R43, R63.reuse, -R12.reuse ;  /* 0x0000003f2bc17223 */ /* 0x180fe2000001080c */
[-CC-:B------:R-:W-:Y:S01]  /*3a190*/  FFMA.FTZ R196, R42, R63.reuse, -R12.reuse ;  /* 0x0000003f2ac47223 */ /* 0x180fe2000001080c */
[-CC-:B------:R-:W-:Y:S02]  /*3a1a0*/  FFMA.FTZ R195, R40, R63.reuse, -R12.reuse ;  /* 0x0000003f28c37223 */ /* 0x180fe4000001080c */
[----:B------:R-:W4:Y:S01]  /*3a1b0*/  MUFU.EX2 R33, R33 ;  /* 0x0000002100217308 */ /* 0x000f220000000800 */
[-CC-:B------:R-:W-:Y:S01]  /*3a1c0*/  FFMA.FTZ R202, R39, R63.reuse, -R12.reuse ;  /* 0x0000003f27ca7223 */ /* 0x180fe2000001080c */
[-CC-:B------:R-:W-:Y:S01]  /*3a1d0*/  FFMA.FTZ R201, R38, R63.reuse, -R12.reuse ;  /* 0x0000003f26c97223 */ /* 0x180fe2000001080c */
[-CC-:B------:R-:W-:Y:S01]  /*3a1e0*/  FFMA.FTZ R204, R37, R63.reuse, -R12.reuse ;  /* 0x0000003f25cc7223 */ /* 0x180fe2000001080c */
[-CC-:B------:R-:W-:Y:S01]  /*3a1f0*/  FFMA.FTZ R206, R14, R63.reuse, -R12.reuse ;  /* 0x0000003f0ece7223 */ /* 0x180fe2000001080c */
[-C--:B------:R-:W-:Y:S01]  /*3a200*/  FFMA.FTZ R208, R15, R63.reuse, -R12 ;  /* 0x0000003f0fd07223 */ /* 0x080fe2000001080c */
[----:B------:R-:W-:-:S02]  /*3a210*/  FFMA.FTZ R12, R58, R63, -R2 ;  /* 0x0000003f3a0c7223 */ /* 0x000fc40000010802 */
[----:B------:R-:W5:Y:S01]  /*3a220*/  MUFU.EX2 R32, R32 ;  /* 0x0000002000207308 */ /* 0x000f620000000800 */
[-CC-:B------:R-:W-:Y:S01]  /*3a230*/  FFMA.FTZ R15, R59, R63.reuse, -R2.reuse ;  /* 0x0000003f3b0f7223 */ /* 0x180fe20000010802 */
[----:B------:R-:W-:Y:S01]  /*3a240*/  FFMA.FTZ R200, R20, R63, -R2 ;  /* 0x0000003f14c87223 */ /* 0x000fe20000010802 */
[----:B0-----:R-:W-:-:S05]  /*3a250*/  FADD.FTZ R3, R172, R31 ;  /* 0x0000001fac037221 */ /* 0x001fca0000010000 */
[----:B------:R-:W0:Y:S01]  /*3a260*/  MUFU.EX2 R9, R9 ;  /* 0x0000000900097308 */ /* 0x000e220000000800 */
[----:B-1----:R-:W-:Y:S01]  /*3a270*/  FADD.FTZ R20, R173, R30 ;  /* 0x0000001ead147221 */ /* 0x002fe20000010000 */
[----:B------:R-:W-:-:S06]  /*3a280*/  FFMA.FTZ R14, R47, R63, -R2 ;  /* 0x0000003f2f0e7223 */ /* 0x000fcc0000010802 */
        /* <DEDUP_REMOVED lines=8> */
[----:B-----5:R-:W-:-:S06]  /*3a310*/  FADD.FTZ R20, R32, R3 ;  /* 0x0000000320147221 */ /* 0x020fcc0000010000 */
[----:B------:R-:W4:Y:S01]  /*3a320*/  MUFU.EX2 R11, R11 ;  /* 0x0000000b000b7308 */ /* 0x000f220000000800 */
[----:B------:R-:W-:-:S07]  /*3a330*/  FFMA.FTZ R188, R36, R63, -R2 ;  /* 0x0000003f24bc7223 */ /* 0x000fce0000010802 */
[----:B------:R-:W5:Y:S01]  /*3a340*/  MUFU.EX2 R15, R15 ;  /* 0x0000000f000f7308 */ /* 0x000f620000000800 */
[----:B------:R-:W-:Y:S01]  /*3a350*/  FFMA.FTZ R199, R19, R63, -R2 ;  /* 0x0000003f13c77223 */ /* 0x000fe20000010802 */
[----:B0-----:R-:W-:-:S06]  /*3a360*/  FADD.FTZ R3, R9, R24 ;  /* 0x0000001809037221 */ /* 0x001fcc0000010000 */
[----:B------:R-:W0:Y:S01]  /*3a370*/  MUFU.EX2 R10, R10 ;  /* 0x0000000a000a7308 */ /* 0x000e220000000800 */
[----:B-1----:R-:W-:Y:S01]  /*3a380*/  FADD.FTZ R19, R13, R20 ;  /* 0x000000140d137221 */ /* 0x002fe20000010000 */
[----:B------:R-:W-:-:S06]  /*3a390*/  FFMA.FTZ R190, R35, R63, -R2 ;  /* 0x0000003f23be7223 */ /* 0x000fcc0000010802 */
[----:B------:R-:W1:Y:S01]  /*3a3a0*/  MUFU.EX2 R14, R14 ;  /* 0x0000000e000e7308 */ /* 0x000e620000000800 */
[----:B--2---:R-:W-:Y:S01]  /*3a3b0*/  FADD.FTZ R20, R8, R3 ;  /* 0x0000000308147221 */ /* 0x004fe20000010000 */
[----:B---3--:R-:W-:-:S06]  /*3a3c0*/  FADD.FTZ R24, R12, R19 ;  /* 0x000000130c187221 */ /* 0x008fcc0000010000 */
[----:B------:R-:W2:Y:S01]  /*3a3d0*/  MUFU.EX2 R185, R185 ;  /* 0x000000b900b97308 */ /* 0x000ea20000000800 */
[----:B------:R-:W-:-:S07]  /*3a3e0*/  FFMA.FTZ R189, R34, R63, -R2 ;  /* 0x0000003f22bd7223 */ /* 0x000fce0000010802 */
[----:B------:R-:W3:Y:S01]  /*3a3f0*/  MUFU.EX2 R0, R0 ;  /* 0x0000000000007308 */ /* 0x000ee20000000800 */
[-CC-:B------:R-:W-:Y:S01]  /*3a400*/  FFMA.FTZ R205, R18, R63.reuse, -R2.reuse ;  /* 0x0000003f12cd7223 */ /* 0x180fe20000010802 */
[----:B------:R-:W-:Y:S01]  /*3a410*/  FFMA.FTZ R18, R5, R63, -R2 ;  /* 0x0000003f05127223 */ /* 0x000fe20000010802 */
[----:B----4-:R-:W-:-:S05]  /*3a420*/  FADD.FTZ R3, R11, R20 ;  /* 0x000000140b037221 */ /* 0x010fca0000010000 */
[----:B------:R-:W4:Y:S01]  /*3a430*/  MUFU.EX2 R184, R184 ;  /* 0x000000b800b87308 */ /* 0x000f220000000800 */
[----:B-----5:R-:W-:-:S07]  /*3a440*/  FADD.FTZ R5, R15, R24 ;  /* 0x000000180f057221 */ /* 0x020fce0000010000 */
[----:B------:R-:W5:Y:S01]  /*3a450*/  MUFU.EX2 R188, R188 ;  /* 0x000000bc00bc7308 */ /* 0x000f620000000800 */
[----:B0-----:R-:W-:Y:S01]  /*3a460*/  FADD.FTZ R24, R10, R3 ;  /* 0x000000030a187221 */ /* 0x001fe20000010000 */
[----:B-1----:R-:W-:-:S06]  /*3a470*/  FADD.FTZ R5, R14, R5 ;  /* 0x000000050e057221 */ /* 0x002fcc0000010000 */
[----:B------:R-:W0:Y:S01]  /*3a480*/  MUFU.EX2 R187, R187 ;  /* 0x000000bb00bb7308 */ /* 0x000e220000000800 */
        /* <DEDUP_REMOVED lines=11> */
[----:B0-----:R-:W-:Y:S01]  /*3a540*/  FADD.FTZ R3, R187, R4 ;  /* 0x00000004bb037221 */ /* 0x001fe20000010000 */
[----:B-1----:R-:W-:-:S06]  /*3a550*/  FADD.FTZ R4, R190, R5 ;  /* 0x00000005be047221 */ /* 0x002fcc0000010000 */
[----:B------:R-:W0:Y:S08]  /*3a560*/  MUFU.EX2 R193, R193 ;  /* 0x000000c100c17308 */ /* 0x000e300000000800 */
        /* <DEDUP_REMOVED lines=47> */
[----:B-----5:R-:W-:-:S03]  /*3a860*/  FADD.FTZ R2, R21, R2 ;  /* 0x0000000215027221 */ /* 0x020fc60000010000 */
[----:B0-----:R-:W-:Y:S01]  /*3a870*/  FADD.FTZ R3, R209, R4 ;  /* 0x00000004d1037221 */ /* 0x001fe20000010000 */
[----:B-1----:R-:W-:-:S03]  /*3a880*/  FADD.FTZ R2, R181, R2 ;  /* 0x00000002b5027221 */ /* 0x002fc60000010000 */
[----:B--2---:R-:W-:Y:S01]  /*3a890*/  FADD.FTZ R27, R208, R3 ;  /* 0x00000003d01b7221 */ /* 0x004fe20000010000 */
[----:B---3--:R-:W-:-:S04]  /*3a8a0*/  FADD.FTZ R29, R159, R2 ;  /* 0x000000029f1d7221 */ /* 0x008fc80000010000 */
[----:B------:R-:W-:Y:S04]  /*3a8b0*/  ST.E desc[UR6][R6.64+0x10], R27 ;  /* 0x0000101b06007985 */ /* 0x000fe8000c101906 */
[----:B------:R0:W-:Y:S04]  /*3a8c0*/  ST.E desc[UR6][R6.64+0x14], R29 ;  /* 0x0000141d06007985 */ /* 0x0001e8000c101906 */
[----:B------:R-:W2:Y:S04]  /*3a8d0*/  LDL.64 R24, [UR4] ;  /* 0x00000004ff187983 */ /* 0x000ea80008100a00 */
[----:B------:R-:W3:Y:S04]  /*3a8e0*/  LDL.64 R4, [UR4+0x98] ;  /* 0x00009804ff047983 */ /* 0x000ee80008100a00 */
[----:B------:R-:W4:Y:S01]  /*3a8f0*/  LDL.64 R2, [UR4+0x80] ;  /* 0x00008004ff027983 */ /* 0x000f220008100a00 */
[----:B------:R-:W-:-:S03]  /*3a900*/  LEA.HI R26, R215, 0x8, RZ, 0x19 ;  /* 0x00000008d71a7811 */ /* 0x000fc600078fc8ff */
[----:B0-----:R-:W5:Y:S02]  /*3a910*/  LDL.64 R6, [UR4+0x88] ;  /* 0x00008804ff067983 */ /* 0x001f640008100a00 */
[----:B------:R0:W-:Y:S06]  /*3a920*/  BAR.SYNC.DEFER_BLOCKING R26, 0x100 ;  /* 0x0004001a0000751d */ /* 0x0001ec0000010000 */
[----:B--2---:R-:W2:Y:S04]  /*3a930*/  LD.E R25, desc[UR6][R24.64] ;  /* 0x0000000618197980 */ /* 0x004ea8000c101900 */
[----:B---3--:R-:W2:Y:S04]  /*3a940*/  LD.E.64 R4, desc[UR6][R4.64] ;  /* 0x0000000604047980 */ /* 0x008ea8000c101b00 */
[----:B----4-:R-:W3:Y:S04]  /*3a950*/  LD.E R35, desc[UR6][R2.64] ;  /* 0x0000000602237980 */ /* 0x010ee8000c101900 */
        /* <DEDUP_REMOVED lines=127> */
[----:B--2---:R-:W-:Y:S01]  /*3b150*/  IMAD R4, R25, 0xc00, R4 ;  /* 0x00000c0019047824 */ /* 0x004fe200078e0204 */
[----:B------:R-:W-:-:S04]  /*3b160*/  R2UR UR11, R5 ;  /* 0x00000000050b72ca */ /* 0x000fc800000e0000 */
[----:B------:R-:W-:Y:S02]  /*3b170*/  R2UR UR10, R4 ;  /* 0x00000000040a72ca */ /* 0x000fe400000e0000 */
[----:B------:R-:W-:Y:S02]  /*3b180*/  F2FP.BF16.F32.PACK_AB R172, R31, R172 ;  /* 0x000000ac1fac723e */ /* 0x000fe400000010ff */
[----:B------:R-:W-:Y:S02]  /*3b190*/  F2FP.BF16.F32.PACK_AB R174, R33, R174 ;  /* 0x000000ae21ae723e */ /* 0x000fe400000010ff */
[----:B------:R-:W-:Y:S02]  /*3b1a0*/  F2FP.BF16.F32.PACK_AB R173, R30, R173 ;  /* 0x000000ad1ead723e */ /* 0x000fe400000010ff */
[----:B------:R-:W-:Y:S01]  /*3b1b0*/  F2FP.BF16.F32.PACK_AB R175, R32, R175 ;  /* 0x000000af20af723e */ /* 0x000fe200000010ff */
        /* <DEDUP_REMOVED lines=128> */
[----:B------:R-:W-:Y:S01]  /*3b9c0*/  ST.E desc[UR6][R6.64], RZ ;  /* 0x000000ff06007985 */ /* 0x000fe2000c101906 */
[----:B0-----:R-:W-:-:S06]  /*3b9d0*/  WARPGROUP.ARRIVE ;  /* 0x00000000000079c5 */ /* 0x001fcc0000000000 */
[----:B------:R-:W-:Y:S03]  /*3b9e0*/  HGMMA.64x256x16.F32.BF16 R24, R172, gdesc[UR8].tnspB, RZ, !UPT, gsb0 ;  /* 0x43e00008ac187df0 */ /* 0x000fe6000c0018ff */
[----:B------:R-:W-:Y:S02]  /*3b9f0*/  WARPGROUP.DEPBAR.LE gsb0, 0x0 ;  /* 0x00008000000079c5 */ /* 0x000fe40000010000 */
        /* <DEDUP_REMOVED lines=129> */
[----:B0-----:R-:W5:Y:S04]  /*3c210*/  LD.E R24, desc[UR6][R2.64] ;  /* 0x0000000602187980 */ /* 0x001f68000c101900 */
[----:B-1----:R-:W5:Y:S04]  /*3c220*/  LD.E R25, desc[UR6][R2.64+0x4] ;  /* 0x0000040602197980 */ /* 0x002f68000c101900 */
[----:B--2---:R-:W2:Y:S04]  /*3c230*/  LD.E R26, desc[UR6][R2.64+0x8] ;  /* 0x00000806021a7980 */ /* 0x004ea8000c101900 */
[----:B---3--:R-:W2:Y:S04]  /*3c240*/  LD.E R27, desc[UR6][R2.64+0xc] ;  /* 0x00000c06021b7980 */ /* 0x008ea8000c101900 */
[----:B----4-:R-:W2:Y:S04]  /*3c250*/  LD.E R28, desc[UR6][R2.64+0x10] ;  /* 0x00001006021c7980 */ /* 0x010ea8000c101900 */
        /* <DEDUP_REMOVED lines=130> */
[----:B------:R-:W-:-:S04]  /*3ca80*/  F2FP.BF16.F32.PACK_AB R175, R14, R15 ;  /* 0x0000000f0eaf723e */ /* 0x000fc800000010ff */
[----:B--2---:R-:W-:-:S06]  /*3ca90*/  WARPGROUP.ARRIVE ;  /* 0x00000000000079c5 */ /* 0x004fcc0000000000 */
[----:B------:R-:W-:Y:S03]  /*3caa0*/  HGMMA.64x256x16.F32.BF16 R24, R172, gdesc[UR8].tnspB, R24, gsb0 ;  /* 0x43e00008ac187df0 */ /* 0x000fe60008001818 */
        /* <DEDUP_REMOVED lines=1457> */
[----:B------:R-:W-:-:S13]  /*425c0*/  LOP3.LUT P6, RZ, R215, 0x7f, RZ, 0xc0, !PT ;  /* 0x0000007fd7ff7812 */ /* 0x000fda00078cc0ff */
[----:B0-----:R-:W-:Y:S05]  /*425d0*/  @P6 BRA `(.L_x_3253) ;  /* 0x0000000000206947 */ /* 0x001fea0003800000 */
[----:B------:R-:W2:Y:S04]  /*425e0*/  LDL.64 R2, [UR4+0x40] ;  /* 0x00004004ff027983 */ /* 0x000ea80008100a00 */
[----:B------:R-:W3:Y:S04]  /*425f0*/  LDL.64 R4, [UR4] ;  /* 0x00000004ff047983 */ /* 0x000ee80008100a00 */
[----:B--2---:R-:W2:Y:S04]  /*42600*/  LD.E.64 R2, desc[UR6][R2.64+0x30] ;  /* 0x0000300602027980 */ /* 0x004ea8000c101b00 */
[----:B---3--:R-:W3:Y:S01]  /*42610*/  LD.E R4, desc[UR6][R4.64] ;  /* 0x0000000604047980 */ /* 0x008ee2000c101900 */
[----:B--2---:R-:W-:-:S05]  /*42620*/  MOV R7, R2 ;  /* 0x0000000200077202 */ /* 0x004fca0000000f00 */
[----:B---3--:R-:W-:-:S05]  /*42630*/  IMAD R0, R4, 0x8, R7 ;  /* 0x0000000804007824 */ /* 0x008fca00078e0207 */
[----:B------:R-:W-:-:S04]  /*42640*/  PRMT R0, RZ, 0x654, R0 ;  /* 0x00000654ff007816 */ /* 0x000fc80000000000 */
[----:B------:R0:W-:Y:S03]  /*42650*/  SYNCS.ARRIVE.TRANS64.RED.A1T0 RZ, [R0+URZ], RZ ;  /* 0x000000ff00ff79a7 */ /* 0x0001e6000810043f */
.L_x_3253:
[----:B------:R-:W-:-:S04]  /*42660*/  IMAD.MOV.U32 R217, RZ, RZ, 0x0 ;  /* 0x00000000ffd97424 */ /* 0x000fc800078e00ff */
[----:B0-----:R-:W-:Y:S05]  /*42670*/  RET.REL.NODEC R216 `(_ZN7cutlass13device_kernelIN5flash11enable_sm90INS1_16FlashAttnFwdSm90INS1_25CollectiveMainloopFwdSm90ILi2EN4cute5tupleIJNS5_1CILi1EEES8_S8_EEENS6_IJNS7_ILi128EEENS7_ILi96EEENS7_ILi64EEEEEELi256ENS_10bfloat16_tEfNS_4arch4Sm90ELb0ELb1ELb1ELb1ELb0ELb1ELb1ELb1ELb0ELb0ELb0ELb0EEENS1_21CollectiveEpilogueFwdINS6_IJSA_NS7_ILi256EEESB_EEES9_SE_SG_Li256ELb1ELb0ELb0ELb0EEENS1_36VarlenDynamicPersistentTileSchedulerILi128ELi96ELi256ELi32ELb0ELb0ELb1ELb1ELb0ELb1EEEEEEEEEvNT_6ParamsE) ;  /* 0xfffffbd8d8607950 */ /* 0x001fea0003c3ffff */
.L_x_3229:
[----:B0-----:R0:W1:Y:S02]  /*42680*/  SYNCS.PHASECHK.TRANS64.TRYWAIT P0, [R8+URZ], R9 ;  /* 0x00000009080075a7 */ /* 0x001064000800017f */
[----:B-1----:R-:W-:Y:S05]  /*42690*/  @!P0 NANOSLEEP.SYNCS 0x989680 ;  /* 0x009896800000895d */ /* 0x002fea0003900000 */
[----:B------:R-:W1:Y:S02]  /*426a0*/  @!P0 SYNCS.PHASECHK.TRANS64 P0, [R8+URZ], R9 ;  /* 0x00000009080085a7 */ /* 0x000e64000800007f */
[----:B-1----:R-:W-:Y:S05]  /*426b0*/  @!P0 BRA `(.L_x_3229) ;  /* 0xfffffffc00f08947 */ /* 0x002fea000383ffff */
[----:B------:R-:W-:Y:S05]  /*426c0*/  BRA `(.L_x_3228) ;  /* 0xffffff4800087947 */ /* 0x000fea000383ffff */
.L_x_3231:
[----:B0-----:R0:W1:Y:S02]  /*426d0*/  SYNCS.PHASECHK.TRANS64.TRYWAIT P0, [R4+URZ+0x32410], R3 ;  /* 0x03241003040075a7 */ /* 0x001064000800017f */
[----:B-1----:R-:W-:Y:S05]  /*426e0*/  @!P0 NANOSLEEP.SYNCS 0x989680 ;  /* 0x009896800000895d */ /* 0x002fea0003900000 */
[----:B------:R-:W1:Y:S02]  /*426f0*/  @!P0 SYNCS.PHASECHK.TRANS64 P0, [R4+URZ+0x32410], R3 ;  /* 0x03241003040085a7 */ /* 0x000e64000800007f */
[----:B-1----:R-:W-:Y:S05]  /*42700*/  @!P0 BRA `(.L_x_3231) ;  /* 0xfffffffc00f08947 */ /* 0x002fea000383ffff */
[----:B------:R-:W-:Y:S05]  /*42710*/  BRA `(.L_x_3254) ;  /* 0xffffff4800fc7947 */ /* 0x000fea000383ffff */
.L_x_3238:
[----:B0-----:R0:W1:Y:S02]  /*42720*/  SYNCS.PHASECHK.TRANS64.TRYWAIT P0, [R8+URZ], R9 ;  /* 0x00000009080075a7 */ /* 0x001064000800017f */
[----:B-1----:R-:W-:Y:S05]  /*42730*/  @!P0 NANOSLEEP.SYNCS 0x989680 ;  /* 0x009896800000895d */ /* 0x002fea0003900000 */
[----:B------:R-:W1:Y:S02]  /*42740*/  @!P0 SYNCS.PHASECHK.TRANS64 P0, [R8+URZ], R9 ;  /* 0x00000009080085a7 */ /* 0x000e64000800007f */
[----:B-1----:R-:W-:Y:S05]  /*42750*/  @!P0 BRA `(.L_x_3238) ;  /* 0xfffffffc00f08947 */ /* 0x002fea000383ffff */
[----:B------:R-:W-:Y:S05]  /*42760*/  BRA `(.L_x_3237) ;  /* 0xffffff4c00707947 */ /* 0x000fea000383ffff */
.L_x_3255:
        /* <DEDUP_REMOVED lines=9> */
.L_x_4727:


//--------------------- .text._ZN7cutlass13device_kernelIN5flash11enable_sm90INS1_16FlashAttnFwdSm90INS1_25CollectiveMainloopFwdSm90ILi2EN4cute5tupleIJNS5_1CILi1EEES8_S8_EEENS6_IJNS7_ILi128EEENS7_ILi96EEENS7_ILi64EEEEEELi256ENS_10bfloat16_tEfNS_4arch4Sm90ELb1ELb0ELb1ELb0ELb0ELb0ELb0ELb1ELb0ELb0ELb0ELb0EEENS1_21CollectiveEpilogueFwdINS6_IJSA_NS7_ILi256EEESB_EEES9_SE_SG_Li256ELb0ELb0ELb0ELb0EEENS1_30DynamicPersistentTileSchedulerILi256ELi32ELb0ELb0ELb1EEEEEEEEEvNT_6ParamsE --------------------------
	.section	.text._ZN7cutlass13device_kernelIN5flash11enable_sm90INS1_16FlashAttnFwdSm90INS1_25CollectiveMainloopFwdSm90ILi2EN4cute5tupleIJNS5_1CILi1EEES8_S8_EEENS6_IJNS7_ILi128EEENS7_ILi96EEENS7_ILi64EEEEEELi256ENS_10bfloat16_tEfNS_4arch4Sm90ELb1ELb0ELb1ELb0ELb0ELb0ELb0ELb1ELb0ELb0ELb0ELb0EEENS1_21CollectiveEpilogueFwdINS6_IJSA_NS7_ILi256EEESB_EEES9_SE_SG_Li256ELb0ELb0ELb0ELb0EEENS1_30DynamicPersistentTileSchedulerILi256ELi32ELb0ELb0ELb1EEEEEEEEEvNT_6ParamsE,"ax",@progbits
	.align	128
.text._ZN7cutlass13device_kernelIN5flash11enable_sm90INS1_16FlashAttnFwdSm90INS1_25CollectiveMainloopFwdSm90ILi2EN4cute5tupleIJNS5_1CILi1EEES8_S8_EEENS6_IJNS7_ILi128EEENS7_ILi96EEENS7_ILi64EEEEEELi256ENS_10bfloat16_tEfNS_4arch4Sm90ELb1ELb0ELb1ELb0ELb0ELb0ELb0ELb1ELb0ELb0ELb0ELb0EEENS1_21CollectiveEpilogueFwdINS6_IJSA_NS7_ILi256EEESB_EEES9_SE_SG_Li256ELb0ELb0ELb0ELb0EEENS1_30DynamicPersistentTileSchedulerILi256ELi32ELb0ELb0ELb1EEEEEEEEEvNT_6ParamsE:
        .type           _ZN7cutlass13device_kernelIN5flash11enable_sm90INS1_16FlashAttnFwdSm90INS1_25CollectiveMainloopFwdSm90ILi2EN4cute5tupleIJNS5_1CILi1EEES8_S8_EEENS6_IJNS7_ILi128EEENS7_ILi96EEENS7_ILi64EEEEEELi256ENS_10bfloat16_tEfNS_4arch4Sm90ELb1ELb0ELb1ELb0ELb0ELb0ELb0ELb1ELb0ELb0ELb0ELb0EEENS1_21CollectiveEpilogueFwdINS6_IJSA_NS7_ILi256EEESB_EEES9_SE_SG_Li256ELb0ELb0ELb0ELb0EEENS1_30DynamicPersistentTileSchedulerILi256ELi32ELb0ELb0ELb1EEEEEEEEEvNT_6ParamsE,@function
        .size           _ZN7cutlass13device_kernelIN5flash11enable_sm90INS1_16FlashAttnFwdSm90INS1_25CollectiveMainloopFwdSm90ILi2EN4cute5tupleIJNS5_1CILi1EEES8_S8_EEENS6_IJNS7_ILi128EEENS7_ILi96EEENS7_ILi64EEEEEELi256ENS_10bfloat16_tEfNS_4arch4Sm90ELb1ELb0ELb1ELb0ELb0ELb0ELb0ELb1ELb0ELb0ELb0ELb0EEENS1_21CollectiveEpilogueFwdINS6_IJSA_NS7_ILi256EEESB_EEES9_SE_SG_Li256ELb0ELb0ELb0ELb0EEENS1_30DynamicPersistentTileSchedulerILi256ELi32ELb0ELb0ELb1EEEEEEEEEvNT_6ParamsE,(.L_x_4729 - _ZN7cutlass13device_kernelIN5flash11enable_sm90INS1_16FlashAttnFwdSm90INS1_25CollectiveMainloopFwdSm90ILi2EN4cute5tupleIJNS5_1CILi1EEES8_S8_EEENS6_IJNS7_ILi128EEENS7_ILi96EEENS7_ILi64EEEEEELi256ENS_10bfloat16_tEfNS_4arch4Sm90ELb1ELb0ELb1ELb0ELb0ELb0ELb0ELb1ELb0ELb0ELb0ELb0EEENS1_21CollectiveEpilogueFwdINS6_IJSA_NS7_ILi256EEESB_EEES9_SE_SG_Li256ELb0ELb0ELb0ELb0EEENS1_30DynamicPersistentTileSchedulerILi256ELi32ELb0ELb0ELb1EEEEEEEEEvNT_6ParamsE)
        .other          _ZN7cutlass13device_kernelIN5flash11enable_sm90INS1_16FlashAttnFwdSm90INS1_25CollectiveMainloopFwdSm90ILi2EN4cute5tupleIJNS5_1CILi1EEES8_S8_EEENS6_IJNS7_ILi128EEENS7_ILi96EEENS7_ILi64EEEEEELi256ENS_10bfloat16_tEfNS_4arch4Sm90ELb1ELb0ELb1ELb0ELb0ELb0ELb0ELb1ELb0ELb0ELb0ELb0EEENS1_21CollectiveEpilogueFwdINS6_IJSA_NS7_ILi256EEESB_EEES9_SE_SG_Li256ELb0ELb0ELb0ELb0EEENS1_30DynamicPersistentTileSchedulerILi256ELi32ELb0ELb0ELb1EEEEEEEEEvNT_6ParamsE,@"STO_CUDA_ENTRY STV_DEFAULT"
_ZN7cutlass13device_kernelIN5flash11enable_sm90INS1_16FlashAttnFwdSm90INS1_25CollectiveMainloopFwdSm90ILi2EN4cute5tupleIJNS5_1CILi1EEES8_S8_EEENS6_IJNS7_ILi128EEENS7_ILi96EEENS7_ILi64EEEEEELi256ENS_10bfloat16_tEfNS_4arch4Sm90ELb1ELb0ELb1ELb0ELb0ELb0ELb0ELb1ELb0ELb0ELb0ELb0EEENS1_21CollectiveEpilogueFwdINS6_IJSA_NS7_ILi256EEESB_EEES9_SE_SG_Li256ELb0ELb0ELb0ELb0EEENS1_30DynamicPersistentTileSchedulerILi256ELi32ELb0ELb0ELb1EEEEEEEEEvNT_6ParamsE:
        /* <DEDUP_REMOVED lines=23> */
.L_x_3257:
[----:B------:R-:W-:Y:S05]  /*0170*/  BSYNC B0 ;  /* 0x0000000000007941 */ /* 0x000fea0003800000 */
.L_x_3256:
        /* <DEDUP_REMOVED lines=37> */
.L_x_3258:
        /* <DEDUP_REMOVED lines=22> */
.L_x_3259:
        /* <DEDUP_REMOVED lines=18> */
.L_x_3260:
        /* <DEDUP_REMOVED lines=22> */
.L_x_3261:
        /* <DEDUP_REMOVED lines=22> */
.L_x_3262:
[----:B------:R-:W-:Y:S01]  /*0910*/  PLOP3.LUT P0, PT, PT, PT, UP0, 0x80, 0x0 ;  /* 0x000000000000781c */ /* 0x000fe20003f0f008 */
[----:B------:R-:W-:Y:S01]  /*0920*/  UMOV UR36, 0x1 ;  /* 0x0000000100247882 */ /* 0x000fe20000000000 */
[----:B------:R-:W-:Y:S01]  /*0930*/  NOP ;  /* 0x0000000000007918 */ /* 0x000fe20000000000 */
[----:B------:R-:W-:Y:S01]  /*0940*/  USEL UR36, UR36, 0x2, !UP0 ;  /* 0x0000000224247887 */ /* 0x000fe2000c000000 */
[----:B------:R-:W-:Y:S01]  /*0950*/  ULDC.64 UR46, c[0x0][0x208] ;  /* 0x00008200002e7ab9 */ /* 0x000fe20000000a00 */
[----:B-123--:R-:W-:Y:S08]  /*0960*/  BAR.SYNC.DEFER_BLOCKING 0x0 ;  /* 0x0000000000007b1d */ /* 0x00eff00000010000 */
[----:B------:R-:W-:Y:S05]  /*0970*/  @!P0 BRA `(.L_x_3263) ;  /* 0x000000a000908947 */ /* 0x000fea0003800000 */
.L_x_3264:
        /* <DEDUP_REMOVED lines=24> */
[----:B---3--:R-:W-:Y:S02]  /*0b00*/  UMOV UR5, UR6 ;  /* 0x0000000600057c82 */ /* 0x008fe40008000000 */
[----:B------:R-:W-:Y:S01]  /*0b10*/  MOV R17, UR5 ;  /* 0x0000000500117c02 */ /* 0x000fe20008000f00 */
[----:B------:R-:W-:Y:S01]  /*0b20*/  IMAD.U32 R16, RZ, RZ, UR4 ;  /* 0x00000004ff107e24 */ /* 0x000fe2000f8e00ff */
[----:B------:R-:W-:Y:S01]  /*0b30*/  SHF.R.S32.HI R0, RZ, 0x1f, R205 ;  /* 0x0000001fff007819 */ /* 0x000fe200000114cd */
[----:B------:R-:W-:-:S03]  /*0b40*/  UMOV UR4, UR7 ;  /* 0x0000000700047c82 */ /* 0x000fc60008000000 */
[CC--:B------:R-:W-:Y:S02]  /*0b50*/  LEA.HI R3, R0.reuse, R205.reuse, RZ, 0x4 ;  /* 0x000000cd00037211 */ /* 0x0c0fe400078f20ff */
[-C--:B------:R-:W-:Y:S02]  /*0b60*/  LEA.HI R2, R0, R205.reuse, RZ, 0x7 ;  /* 0x000000cd00027211 */ /* 0x080fe400078f38ff */
[----:B------:R-:W-:Y:S02]  /*0b70*/  SHF.R.S32.HI R4, RZ, 0x4, R3 ;  /* 0x00000004ff047819 */ /* 0x000fe40000011403 */
[----:B------:R-:W-:Y:S02]  /*0b80*/  LOP3.LUT R202, R2, 0xffffff80, RZ, 0xc0, !PT ;  /* 0xffffff8002ca7812 */ /* 0x000fe400078ec0ff */
[----:B------:R-:W-:Y:S02]  /*0b90*/  LEA.HI R5, R3, R4, RZ, 0x1 ;  /* 0x0000000403057211 */ /* 0x000fe400078f08ff */
[----:B------:R-:W-:Y:S01]  /*0ba0*/  LEA.HI R204, R0, R205, RZ, 0x5 ;  /* 0x000000cd00cc7211 */ /* 0x000fe200078f28ff */
[----:B------:R-:W-:Y:S01]  /*0bb0*/  IMAD.IADD R202, R205, 0x1, -R202 ;  /* 0x00000001cdca7824 */ /* 0x000fe200078e0aca */
[----:B------:R-:W-:-:S02]  /*0bc0*/  LOP3.LUT R5, R5, 0x1ffffffe, RZ, 0xc0, !PT ;  /* 0x1ffffffe05057812 */ /* 0x000fc400078ec0ff */
[----:B------:R-:W-:Y:S02]  /*0bd0*/  SHF.R.S32.HI R204, RZ, 0x5, R204 ;  /* 0x00000005ffcc7819 */ /* 0x000fe400000114cc */
[----:B------:R-:W-:Y:S02]  /*0be0*/  IADD3 R5, R4, -R5, RZ ;  /* 0x8000000504057210 */ /* 0x000fe40007ffe0ff */
[----:B------:R-:W-:Y:S02]  /*0bf0*/  SHF.R.S32.HI R7, RZ, 0x1f, R202 ;  /* 0x0000001fff077819 */ /* 0x000fe400000114ca */
[----:B------:R-:W-:Y:S02]  /*0c00*/  LOP3.LUT R4, R3, 0x3fffff0, RZ, 0xc0, !PT ;  /* 0x03fffff003047812 */ /* 0x000fe400078ec0ff */
[----:B------:R-:W-:Y:S02]  /*0c10*/  LEA.HI R6, R7, R202, RZ, 0x2 ;  /* 0x000000ca07067211 */ /* 0x000fe400078f10ff */
[----:B------:R-:W-:Y:S01]  /*0c20*/  SHF.R.S32.HI R203, RZ, 0x7, R2 ;  /* 0x00000007ffcb7819 */ /* 0x000fe20000011402 */
[----:B------:R-:W-:Y:S01]  /*0c30*/  IMAD.IADD R3, R205, 0x1, -R4 ;  /* 0x00000001cd037824 */ /* 0x000fe200078e0a04 */
[----:B------:R-:W-:-:S02]  /*0c40*/  SHF.R.S32.HI R4, RZ, 0x2, R6 ;  /* 0x00000002ff047819 */ /* 0x000fc40000011406 */
[----:B------:R-:W-:Y:S01]  /*0c50*/  SHF.R.S32.HI R9, RZ, 0x1f, R6 ;  /* 0x0000001fff097819 */ /* 0x000fe20000011406 */
[----:B------:R-:W-:Y:S01]  /*0c60*/  IMAD R8, R204, 0x10, R3 ;  /* 0x00000010cc087824 */ /* 0x000fe200078e0203 */
[----:B------:R-:W-:Y:S02]  /*0c70*/  LEA.HI R2, R2, R203, RZ, 0x1 ;  /* 0x000000cb02027211 */ /* 0x000fe400078f08ff */
[----:B------:R-:W-:Y:S02]  /*0c80*/  LEA.HI R9, R9, R4, RZ, 0x3 ;  /* 0x0000000409097211 */ /* 0x000fe400078f18ff */
[----:B------:R-:W-:Y:S02]  /*0c90*/  LOP3.LUT R2, R2, 0x3fffffe, RZ, 0xc0, !PT ;  /* 0x03fffffe02027812 */ /* 0x000fe400078ec0ff */
[----:B------:R-:W-:Y:S02]  /*0ca0*/  LEA R3, R8, R5, 0x3 ;  /* 0x0000000508037211 */ /* 0x000fe400078e18ff */
[----:B------:R-:W-:-:S02]  /*0cb0*/  LEA.HI R0, R0, R205, RZ, 0x3 ;  /* 0x000000cd00007211 */ /* 0x000fc400078f18ff */
[----:B------:R-:W-:Y:S01]  /*0cc0*/  LOP3.LUT R9, R9, 0xfffffff8, RZ, 0xc0, !PT ;  /* 0xfffffff809097812 */ /* 0x000fe200078ec0ff */
[----:B------:R-:W-:Y:S01]  /*0cd0*/  IMAD.SHL.U32 R3, R3, 0x8, RZ ;  /* 0x0000000803037824 */ /* 0x000fe200078e00ff */
[----:B------:R-:W-:Y:S02]  /*0ce0*/  LEA.HI R7, R7, R202, RZ, 0x5 ;  /* 0x000000ca07077211 */ /* 0x000fe400078f28ff */
[----:B------:R-:W-:Y:S01]  /*0cf0*/  IADD3 R22, R203, -R2, RZ ;  /* 0x80000002cb167210 */ /* 0x000fe20007ffe0ff */
[----:B------:R-:W-:Y:S01]  /*0d00*/  IMAD.IADD R4, R4, 0x1, -R9 ;  /* 0x0000000104047824 */ /* 0x000fe200078e0a09 */
[----:B------:R-:W-:Y:S01]  /*0d10*/  LOP3.LUT R2, R0, 0x1ffffff8, RZ, 0xc0, !PT ;  /* 0x1ffffff800027812 */ /* 0x000fe200078ec0ff */
[----:B------:R-:W-:Y:S01]  /*0d20*/  IMAD.WIDE R16, R3, 0x2, R16 ;  /* 0x0000000203107825 */ /* 0x000fe200078e0210 */
[----:B------:R-:W-:Y:S02]  /*0d30*/  SHF.R.S32.HI R7, RZ, 0x5, R7 ;  /* 0x00000005ff077819 */ /* 0x000fe40000011407 */
[----:B------:R-:W-:Y:S01]  /*0d40*/  LOP3.LUT R3, R6, 0x7ffffffc, RZ, 0xc0, !PT ;  /* 0x7ffffffc06037812 */ /* 0x000fe200078ec0ff */
[----:B------:R-:W-:Y:S01]  /*0d50*/  IMAD.IADD R2, R205, 0x1, -R2 ;  /* 0x00000001cd027824 */ /* 0x000fe200078e0a02 */
[----:B------:R-:W-:Y:S01]  /*0d60*/  SHF.R.S32.HI R200, RZ, 0x3, R0 ;  /* 0x00000003ffc87819 */ /* 0x000fe20000011400 */
[----:B------:R-:W-:-:S03]  /*0d70*/  IMAD R7, R7, 0x10, R4 ;  /* 0x0000001007077824 */ /* 0x000fc600078e0204 */
[----:B------:R-:W-:Y:S01]  /*0d80*/  SHF.L.U32 R18, R2, 0x3, RZ ;  /* 0x0000000302127819 */ /* 0x000fe200000006ff */
[----:B------:R-:W-:Y:S02]  /*0d90*/  IMAD R22, R22, 0x40, R7 ;  /* 0x0000004016167824 */ /* 0x000fe400078e0207 */
[----:B------:R-:W-:-:S07]  /*0da0*/  IMAD.IADD R2, R202, 0x1, -R3 ;  /* 0x00000001ca027824 */ /* 0x000fce00078e0a03 */
.L_x_3311:
        /* <DEDUP_REMOVED lines=20> */
.L_x_3265:
[----:B------:R-:W-:Y:S01]  /*0ef0*/  ULDC UR6, c[0x0][0xdc4] ;  /* 0x0003710000067ab9 */ /* 0x000fe20000000800 */
[----:B------:R-:W-:Y:S01]  /*0f00*/  UMOV UR40, UR7 ;  /* 0x0000000700287c82 */ /* 0x000fe20008000000 */
[----:B------:R-:W-:-:S11]  /*0f10*/  UISETP.NE.AND UP0, UPT, UR6, 0x1, UPT ;  /* 0x000000010600788c */ /* 0x000fd6000bf05270 */
[----:B------:R-:W-:Y:S02]  /*0f20*/  @UP0 ULDC.64 UR10, c[0x0][0xdc8] ;  /* 0x00037200000a0ab9 */ /* 0x000fe40000000a00 */
[----:B------:R-:W-:-:S04]  /*0f30*/  UIMAD.WIDE.U32 UR4, UR7, UR10, URZ ;  /* 0x0000000a070472a5 */ /* 0x000fc8000f8e003f */
[----:B------:R-:W-:-:S04]  /*0f40*/  @UP0 USHF.R.U32.HI UR40, URZ, UR11, UR5 ;  /* 0x0000000b3f280299 */ /* 0x000fc80008011605 */
[----:B------:R-:W-:-:S12]  /*0f50*/  UIMAD UR4, UR40, UR6, URZ ;  /* 0x00000006280472a4 */ /* 0x000fd8000f8e023f */
.L_x_3266:
[----:B------:R-:W-:Y:S01]  /*0f60*/  ULDC.64 UR10, c[0x0][0x3f8] ;  /* 0x0000fe00000a7ab9 */ /* 0x000fe20000000a00 */
[----:B------:R-:W-:Y:S01]  /*0f70*/  UIADD3 UR9, UR7, -UR4, URZ ;  /* 0x8000000407097290 */ /* 0x000fe2000fffe03f */
[----:B------:R-:W-:Y:S01]  /*0f80*/  PLOP3.LUT P0, PT, PT, PT, PT, 0x80, 0x0 ;  /* 0x000000000000781c */ /* 0x000fe20003f0f070 */
[----:B------:R-:W-:Y:S01]  /*0f90*/  UISETP.NE.U32.AND UP0, UPT, UR10, URZ, UPT ;  /* 0x0000003f0a00728c */ /* 0x000fe2000bf05070 */
[----:B------:R-:W-:Y:S01]  /*0fa0*/  CS2R R20, SRZ ;  /* 0x0000000000147805 */ /* 0x000fe2000001ff00 */
[----:B------:R-:W-:Y:S01]  /*0fb0*/  ULOP3.LUT UR4, URZ, UR40, URZ, 0x33, !UPT ;  /* 0x000000283f047292 */ /* 0x000fe2000f8e333f */
[----:B------:R-:W-:Y:S01]  /*0fc0*/  IMAD.MOV.U32 R3, RZ, RZ, RZ ;  /* 0x000000ffff037224 */ /* 0x000fe200078e00ff */
[----:B------:R-:W-:Y:S01]  /*0fd0*/  ULDC UR5, c[0x0][0xdac] ;  /* 0x00036b0000057ab9 */ /* 0x000fe20000000800 */
[----:B------:R-:W-:Y:S01]  /*0fe0*/  UISETP.NE.AND.EX UP0, UPT, UR11, URZ, UPT, UP0 ;  /* 0x0000003f0b00728c */ /* 0x000fe2000bf05300 */
[----:B------:R-:W-:Y:S01]  /*0ff0*/  CS2R R150, SRZ ;  /* 0x0000000000967805 */ /* 0x000fe2000001ff00 */
[----:B------:R-:W-:Y:S01]  /*1000*/  UIADD3 UR4, UR4, UR5, URZ ;  /* 0x0000000504047290 */ /* 0x000fe2000fffe03f */
[----:B------:R-:W-:Y:S01]  /*1010*/  CS2R R148, SRZ ;  /* 0x0000000000947805 */ /* 0x000fe2000001ff00 */
[----:B------:R-:W-:Y:S01]  /*1020*/  ULDC UR45, c[0x0][0x404] ;  /* 0x00010100002d7ab9 */ /* 0x000fe20000000800 */
[----:B------:R-:W-:Y:S01]  /*1030*/  ULDC UR6, c[0x0][0x2e0] ;  /* 0x0000b80000067ab9 */ /* 0x000fe20000000800 */
[----:B------:R-:W-:Y:S01]  /*1040*/  USEL UR45, UR45, 0x1, UP0 ;  /* 0x000000012d2d7887 */ /* 0x000fe20008000000 */
[----:B------:R-:W-:Y:S01]  /*1050*/  CS2R R146, SRZ ;  /* 0x0000000000927805 */ /* 0x000fe2000001ff00 */
[----:B------:R-:W-:Y:S01]  /*1060*/  USHF.L.U32 UR42, UR4, 0x7, URZ ;  /* 0x00000007042a7899 */ /* 0x000fe2000800063f */
[----:B------:R-:W-:Y:S01]  /*1070*/  CS2R R144, SRZ ;  /* 0x0000000000907805 */ /* 0x000fe2000001ff00 */
[----:B------:R-:W-:Y:S01]  /*1080*/  ULDC UR7, c[0x0][0x288] ;  /* 0x0000a20000077ab9 */ /* 0x000fe20000000800 */
[----:B------:R-:W-:Y:S01]  /*1090*/  UIMAD UR45, UR45, UR6, URZ ;  /* 0x000000062d2d72a4 */ /* 0x000fe2000f8e023f */
[----:B------:R-:W-:Y:S01]  /*10a0*/  CS2R R142, SRZ ;  /* 0x00000000008e7805 */ /* 0x000fe2000001ff00 */
[----:B------:R-:W-:Y:S01]  /*10b0*/  UIADD3 UR5, UR42, 0xdf, -UR7 ;  /* 0x000000df2a057890 */ /* 0x000fe2000fffe807 */
[----:B------:R-:W-:Y:S01]  /*10c0*/  CS2R R140, SRZ ;  /* 0x00000000008c7805 */ /* 0x000fe2000001ff00 */
[----:B------:R-:W-:Y:S01]  /*10d0*/  UIADD3 UR4, UR45, 0x5f, URZ ;  /* 0x0000005f2d047890 */ /* 0x000fe2000fffe03f */
[----:B------:R-:W-:Y:S01]  /*10e0*/  CS2R R138, SRZ ;  /* 0x00000000008a7805 */ /* 0x000fe2000001ff00 */
[----:B------:R-:W-:Y:S01]  /*10f0*/  UIADD3 UR6, UR45, UR5, URZ ;  /* 0x000000052d067290 */ /* 0x000fe2000fffe03f */
[----:B------:R-:W-:Y:S01]  /*1100*/  CS2R R136, SRZ ;  /* 0x0000000000887805 */ /* 0x000fe2000001ff00 */
[----:B------:R-:W-:Y:S01]  /*1110*/  UIMAD.WIDE UR4, UR4, 0x2aaaaaab, URZ ;  /* 0x2aaaaaab040478a5 */ /* 0x000fe2000f8e023f */
[----:B------:R-:W-:Y:S01]  /*1120*/  CS2R R134, SRZ ;  /* 0x0000000000867805 */ /* 0x000fe2000001ff00 */
[----:B------:R-:W-:Y:S01]  /*1130*/  UIMAD.WIDE UR6, UR6, 0x2aaaaaab, URZ ;  /* 0x2aaaaaab060678a5 */ /* 0x000fe2000f8e023f */
[----:B------:R-:W-:Y:S01]  /*1140*/  CS2R R132, SRZ ;  /* 0x0000000000847805 */ /* 0x000fe2000001ff00 */
[----:B------:R-:W-:Y:S01]  /*1150*/  USHF.R.U32.HI UR4, URZ, 0x1f, UR5 ;  /* 0x0000001f3f047899 */ /* 0x000fe20008011605 */
[----:B------:R-:W-:Y:S01]  /*1160*/  CS2R R130, SRZ ;  /* 0x0000000000827805 */ /* 0x000fe2000001ff00 */
[----:B------:R-:W-:Y:S01]  /*1170*/  USHF.R.U32.HI UR6, URZ, 0x1f, UR7 ;  /* 0x0000001f3f067899 */ /* 0x000fe20008011607 */
[----:B------:R-:W-:Y:S01]  /*1180*/  CS2R R128, SRZ ;  /* 0x0000000000807805 */ /* 0x000fe2000001ff00 */
[----:B------:R-:W-:Y:S01]  /*1190*/  ULEA.HI.SX32 UR41, UR5, UR4, 0x1c ;  /* 0x0000000405297291 */ /* 0x000fe2000f8fe23f */
[----:B------:R-:W-:Y:S01]  /*11a0*/  CS2R R126, SRZ ;  /* 0x00000000007e7805 */ /* 0x000fe2000001ff00 */
[----:B------:R-:W-:Y:S01]  /*11b0*/  ULEA.HI.SX32 UR6, UR7, UR6, 0x1c ;  /* 0x0000000607067291 */ /* 0x000fe2000f8fe23f */
[----:B------:R-:W-:Y:S01]  /*11c0*/  CS2R R124, SRZ ;  /* 0x00000000007c7805 */ /* 0x000fe2000001ff00 */
[----:B------:R-:W-:Y:S01]  /*11d0*/  ULDC UR43, c[0x0][0xdb8] ;  /* 0x00036e00002b7ab9 */ /* 0x000fe20000000800 */
[----:B------:R-:W-:Y:S01]  /*11e0*/  ULDC UR10, c[0x0][0xdc4] ;  /* 0x00037100000a7ab9 */ /* 0x000fe20000000800 */
[----:B------:R-:W-:Y:S01]  /*11f0*/  UISETP.LT.AND UP0, UPT, UR41, UR6, UPT ;  /* 0x000000062900728c */ /* 0x000fe2000bf01270 */
[----:B------:R-:W-:Y:S01]  /*1200*/  CS2R R122, SRZ ;  /* 0x00000000007a7805 */ /* 0x000fe2000001ff00 */
[----:B------:R-:W-:Y:S01]  /*1210*/  UISETP.NE.AND UP1, UPT, UR43, 0x1, UPT ;  /* 0x000000012b00788c */ /* 0x000fe2000bf25270 */
[----:B------:R-:W-:Y:S01]  /*1220*/  CS2R R120, SRZ ;  /* 0x0000000000787805 */ /* 0x000fe2000001ff00 */
[----:B------:R-:W-:Y:S01]  /*1230*/  USEL UR41, UR41, UR6, UP0 ;  /* 0x0000000629297287 */ /* 0x000fe20008000000 */
[----:B------:R-:W-:Y:S01]  /*1240*/  CS2R R118, SRZ ;  /* 0x0000000000767805 */ /* 0x000fe2000001ff00 */
[----:B------:R-:W-:Y:S01]  /*1250*/  UIMAD UR9, UR8, UR10, UR9 ;  /* 0x0000000a080972a4 */ /* 0x000fe2000f8e0209 */
[----:B------:R-:W-:Y:S01]  /*1260*/  CS2R R116, SRZ ;  /* 0x0000000000747805 */ /* 0x000fe2000001ff00 */
[----:B------:R-:W-:Y:S01]  /*1270*/  UISETP.GE.AND UP0, UPT, UR41, 0x1, UPT ;  /* 0x000000012900788c */ /* 0x000fe2000bf06270 */
[----:B------:R-:W-:-:S02]  /*1280*/  CS2R R114, SRZ ;  /* 0x0000000000727805 */ /* 0x000fc4000001ff00 */
[----:B------:R-:W-:Y:S02]  /*1290*/  CS2R R112, SRZ ;  /* 0x0000000000707805 */ /* 0x000fe4000001ff00 */
[----:B------:R-:W-:Y:S02]  /*12a0*/  CS2R R110, SRZ ;  /* 0x00000000006e7805 */ /* 0x000fe4000001ff00 */
[----:B------:R-:W-:Y:S01]  /*12b0*/  CS2R R108, SRZ ;  /* 0x00000000006c7805 */ /* 0x000fe2000001ff00 */
[----:B------:R-:W-:Y:S01]  /*12c0*/  @UP1 ULDC UR8, c[0x0][0xdbc] ;  /* 0x00036f0000081ab9 */ /* 0x000fe20000000800 */
[----:B------:R-:W-:Y:S01]  /*12d0*/  PLOP3.LUT P1, PT, PT, PT, UP0, 0x80, 0x0 ;  /* 0x000000000000781c */ /* 0x000fe20003f2f008 */
[----:B------:R-:W-:Y:S01]  /*12e0*/  UIMAD.WIDE.U32 UR4, UR9, UR8, URZ ;  /* 0x00000008090472a5 */ /* 0x000fe2000f8e003f */
[----:B------:R-:W-:Y:S01]  /*12f0*/  CS2R R106, SRZ ;  /* 0x00000000006a7805 */ /* 0x000fe2000001ff00 */
[----:B------:R-:W-:Y:S01]  /*1300*/  @UP1 ULDC UR7, c[0x0][0xdc0] ;  /* 0x0003700000071ab9 */ /* 0x000fe20000000800 */
[----:B------:R-:W-:Y:S01]  /*1310*/  UMOV UR44, UR9 ;  /* 0x00000009002c7c82 */ /* 0x000fe20008000000 */
[----:B------:R-:W-:Y:S01]  /*1320*/  @UP1 USHF.R.U32.HI UR44, URZ, UR7, UR5 ;  /* 0x000000073f2c1299 */ /* 0x000fe20008011605 */
[----:B------:R-:W-:-:S02]  /*1330*/  CS2R R104, SRZ ;  /* 0x0000000000687805 */ /* 0x000fc4000001ff00 */
[----:B------:R-:W-:Y:S02]  /*1340*/  MOV R94, RZ ;  /* 0x000000ff005e7202 */ /* 0x000fe40000000f00 */
[----:B------:R-:W-:Y:S01]  /*1350*/  CS2R R98, SRZ ;  /* 0x0000000000627805 */ /* 0x000fe2000001ff00 */
[----:B------:R-:W-:Y:S01]  /*1360*/  UIADD3 UR4, -UR44, URZ, URZ ;  /* 0x0000003f2c047290 */ /* 0x000fe2000fffe13f */
[----:B------:R-:W-:Y:S02]  /*1370*/  CS2R R100, SRZ ;  /* 0x0000000000647805 */ /* 0x000fe4000001ff00 */
[----:B------:R-:W-:Y:S02]  /*1380*/  CS2R R86, SRZ ;  /* 0x0000000000567805 */ /* 0x000fe4000001ff00 */
[----:B------:R-:W-:Y:S01]  /*1390*/  CS2R R96, SRZ ;  /* 0x0000000000607805 */ /* 0x000fe2000001ff00 */
[----:B------:R-:W-:Y:S01]  /*13a0*/  UIMAD UR43, UR43, UR4, UR9 ;  /* 0x000000042b2b72a4 */ /* 0x000fe2000f8e0209 */
        /* <DEDUP_REMOVED lines=34> */
[----:B------:R-:W-:Y:S01]  /*15d0*/  MOV R175, RZ ;  /* 0x000000ff00af7202 */ /* 0x000fe20000000f00 */
[----:B------:R-:W-:Y:S02]  /*15e0*/  IMAD.MOV.U32 R6, RZ, RZ, RZ ;  /* 0x000000ffff067224 */ /* 0x000fe400078e00ff */
[----:B------:R-:W-:Y:S01]  /*15f0*/  IMAD.MOV.U32 R0, RZ, RZ, RZ ;  /* 0x000000ffff007224 */ /* 0x000fe200078e00ff */
[----:B------:R-:W-:Y:S06]  /*1600*/  @!P1 BRA `(.L_x_3267) ;  /* 0x0000007800ec9947 */ /* 0x000fec0003800000 */
[----:B------:R-:W1:Y:S01]  /*1610*/  SHFL.IDX PT, R0, R203, RZ, 0x1f ;  /* 0x00001fffcb007589 */ /* 0x000e6200000e0000 */
[----:B------:R-:W-:-:S04]  /*1620*/  UIADD3 UR6, UR49, 0x18400, URZ ;  /* 0x0001840031067890 */ /* 0x000fc8000fffe03f */
[----:B------:R-:W-:-:S06]  /*1630*/  ULOP3.LUT UP0, URZ, UR6, 0x1bf, URZ, 0xc0, !UPT ;  /* 0x000001bf063f7892 */ /* 0x000fcc000f80c03f */
[----:B------:R-:W-:Y:S02]  /*1640*/  PLOP3.LUT P0, PT, PT, PT, UP0, 0x80, 0x0 ;  /* 0x000000000000781c */ /* 0x000fe40003f0f008 */
        /* <DEDUP_REMOVED lines=13> */
[----:B------:R-:W-:Y:S01]  /*1720*/  MOV R5, UR5 ;  /* 0x0000000500057c02 */ /* 0x000fe20008000f00 */
[----:B------:R-:W-:Y:S01]  /*1730*/  ULDC.64 UR4, c[0x4][0x98] ;  /* 0x0100260000047ab9 */ /* 0x000fe20000000a00 */
        /* <DEDUP_REMOVED lines=9> */
.L_x_3268:
[----:B------:R-:W-:Y:S01]  /*17d0*/  ULEA.HI UR4, UR39, UR39, URZ, 0x1 ;  /* 0x0000002727047291 */ /* 0x000fe2000f8f083f */
[----:B------:R-:W-:-:S03]  /*17e0*/  IADD3 R6, R23, 0x8, RZ ;  /* 0x0000000817067810 */ /* 0x000fc60007ffe0ff */
[----:B------:R-:W-:-:S04]  /*17f0*/  ULOP3.LUT UR4, UR4, 0xfffffffe, URZ, 0xc0, !UPT ;  /* 0xfffffffe04047892 */ /* 0x000fc8000f8ec03f */
[----:B------:R-:W-:-:S06]  /*1800*/  UIADD3 UR4, UR39, -UR4, URZ ;  /* 0x8000000427047290 */ /* 0x000fcc000fffe03f */
[----:B------:R-:W-:-:S05]  /*1810*/  IMAD.U32 R0, RZ, RZ, UR4 ;  /* 0x00000004ff007e24 */ /* 0x000fca000f8e00ff */
[----:B------:R-:W-:-:S04]  /*1820*/  SHF.L.U32 R0, R0, 0x1f, RZ ;  /* 0x0000001f00007819 */ /* 0x000fc800000006ff */
[----:B------:R-:W1:Y:S02]  /*1830*/  SYNCS.PHASECHK.TRANS64.TRYWAIT P0, [UR49+0x22800], R0 ;  /* 0x02280000ff0075a7 */ /* 0x000e640008000171 */
[----:B-1----:R-:W-:Y:S05]  /*1840*/  @!P0 BRA `(.L_x_3269) ;  /* 0x000000bc00ec8947 */ /* 0x002fea0003800000 */
.L_x_3370:
[----:B-1----:R-:W-:Y:S01]  /*1850*/  IMAD.U32 R0, RZ, RZ, UR48 ;  /* 0x00000030ff007e24 */ /* 0x002fe2000f8e00ff */
[----:B------:R-:W-:Y:S05]  /*1860*/  WARPSYNC.ALL ;  /* 0x0000000000007948 */ /* 0x000fea0003800000 */
[----:B------:R1:W-:Y:S01]  /*1870*/  BAR.SYNC.DEFER_BLOCKING R6, 0x100 ;  /* 0x000400060000751d */ /* 0x0003e20000010000 */
[----:B------:R-:W-:-:S13]  /*1880*/  ISETP.NE.AND P0, PT, R0, 0x3, PT ;  /* 0x000000030000780c */ /* 0x000fda0003f05270 */
[----:B-1----:R-:W-:Y:S05]  /*1890*/  @!P0 BRA `(.L_x_3270) ;  /* 0x0000000000048947 */ /* 0x002fea0003800000 */
[----:B------:R-:W-:Y:S01]  /*18a0*/  BPT.TRAP 0x1 ;  /* 0x000000040000795c */ /* 0x000fe20000300000 */
.L_x_3270:
[----:B------:R-:W-:Y:S01]  /*18b0*/  ULEA UR21, UR37, UR49, 0x3 ;  /* 0x0000003125157291 */ /* 0x000fe2000f8e183f */
[----:B------:R-:W-:-:S05]  /*18c0*/  IMAD.U32 R7, RZ, RZ, UR38 ;  /* 0x00000026ff077e24 */ /* 0x000fca000f8e00ff */
[----:B------:R-:W-:-:S04]  /*18d0*/  SHF.L.U32 R7, R7, 0x1f, RZ ;  /* 0x0000001f07077819 */ /* 0x000fc800000006ff */
[----:B------:R1:W2:Y:S01]  /*18e0*/  SYNCS.PHASECHK.TRANS64.TRYWAIT P1, [UR21+0x22830], R7 ;  /* 0x02283007ff0075a7 */ /* 0x0002a20008020155 */
[----:B------:R-:W-:Y:S05]  /*18f0*/  @!P0 BRA `(.L_x_3271) ;  /* 0x0000000000048947 */ /* 0x000fea0003800000 */
[----:B------:R-:W-:Y:S01]  /*1900*/  BPT.TRAP 0x1 ;  /* 0x000000040000795c */ /* 0x000fe20000300000 */
.L_x_3271:
[----:B--2---:R-:W-:Y:S05]  /*1910*/  @P1 BRA `(.L_x_3272) ;  /* 0x0000000000081947 */ /* 0x004fea0003800000 */
[----:B------:R-:W2:Y:S02]  /*1920*/  SYNCS.PHASECHK.TRANS64.TRYWAIT P1, [UR21+0x22830], R7 ;  /* 0x02283007ff0075a7 */ /* 0x000ea40008020155 */
[----:B--2---:R-:W-:Y:S05]  /*1930*/  @!P1 BRA `(.L_x_3273) ;  /* 0x000000bc00c89947 */ /* 0x004fea0003800000 */
.L_x_3272:
[----:B------:R-:W-:Y:S01]  /*1940*/  UIADD3 UR4, UR49, 0x1c400, URZ ;  /* 0x0001c40031047890 */ /* 0x000fe2000fffe03f */
[----:B------:R-:W-:Y:S01]  /*1950*/  WARPGROUP.ARRIVE ;  /* 0x00000000000079c5 */ /* 0x000fe20000000000 */
[----:B------:R-:W-:Y:S01]  /*1960*/  ULOP3.LUT UR16, UR52, 0x10000, URZ, 0xfc, !UPT ;  /* 0x0001000034107892 */ /* 0x000fe2000f8efc3f */
[----:B------:R-:W-:Y:S01]  /*1970*/  VIADD R4, R22, UR42 ;  /* 0x0000002a16047c36 */ /* 0x000fe20008000000 */
        /* <DEDUP_REMOVED lines=20> */
[----:B------:R-:W-:Y:S01]  /*1ac0*/  ULDC UR27, c[0x0][0x988] ;  /* 0x00026200001b7ab9 */ /* 0x000fe20000000800 */
[----:B------:R-:W-:-:S02]  /*1ad0*/  WARPGROUP.DEPBAR.LE gsb0, 0x0 ;  /* 0x00008000000079c5 */ /* 0x000fc40000010000 */
[----:B------:R-:W-:-:S06]  /*1ae0*/  WARPGROUP.ARRIVE ;  /* 0x00000000000079c5 */ /* 0x000fcc0000000000 */
[----:B------:R-:W-:Y:S01]  /*1af0*/  HGMMA.64x96x16.F32.BF16 R24, gdesc[UR4], R24, gsb0 ;  /* 0x01600000041879f0 */ /* 0x000fe20008001818 */
[----:B------:R-:W-:Y:S02]  /*1b00*/  UIMAD UR6, UR41, -0x60, UR45 ;  /* 0xffffffa0290678a4 */ /* 0x000fe4000f8e022d */
[----:B------:R-:W-:Y:S02]  /*1b10*/  WARPGROUP.DEPBAR.LE gsb0, 0x0 ;  /* 0x00008000000079c5 */ /* 0x000fe40000010000 */
[----:B------:R-:W-:-:S06]  /*1b20*/  WARPGROUP.ARRIVE ;  /* 0x00000000000079c5 */ /* 0x000fcc0000000000 */
[----:B------:R-:W-:Y:S01]  /*1b30*/  HGMMA.64x96x16.F32.BF16 R24, gdesc[UR8], R24, gsb0 ;  /* 0x01600000081879f0 */ /* 0x000fe20008001818 */
[----:B------:R-:W-:Y:S01]  /*1b40*/  ULDC UR11, c[0x0][0x288] ;  /* 0x0000a200000b7ab9 */ /* 0x000fe20000000800 */
[----:B------:R-:W-:Y:S01]  /*1b50*/  ULDC UR10, c[0x0][0x9d8] ;  /* 0x00027600000a7ab9 */ /* 0x000fe20000000800 */
[----:B------:R-:W-:Y:S02]  /*1b60*/  UIADD3 UR7, -UR11, 0x61, UR6 ;  /* 0x000000610b077890 */ /* 0x000fe4000fffe106 */
[----:B------:R-:W-:-:S04]  /*1b70*/  UIADD3 UR6, UR6, 0x60, URZ ;  /* 0x0000006006067890 */ /* 0x000fc8000fffe03f */
[----:B------:R-:W-:Y:S02]  /*1b80*/  MOV R3, UR7 ;  /* 0x0000000700037c02 */ /* 0x000fe40008000f00 */
[----:B------:R-:W-:-:S03]  /*1b90*/  IMAD.U32 R5, RZ, RZ, UR6 ;  /* 0x00000006ff057e24 */ /* 0x000fc6000f8e00ff */
[C---:B------:R-:W-:Y:S02]  /*1ba0*/  IMAD R3, R2.reuse, -0x2, R3 ;  /* 0xfffffffe02037824 */ /* 0x040fe400078e0203 */
[----:B--2---:R-:W-:-:S03]  /*1bb0*/  IMAD R0, R2, -0x2, R5 ;  /* 0xfffffffe02007824 */ /* 0x004fc600078e0205 */
[----:B------:R-:W-:-:S04]  /*1bc0*/  IADD3 R5, R3, 0x8, R4 ;  /* 0x0000000803057810 */ /* 0x000fc80007ffe004 */
[----:B------:R-:W-:Y:S02]  /*1bd0*/  VIMNMX R5, R0, R5, PT ;  /* 0x0000000500057248 */ /* 0x000fe40003fe0100 */
[----:B------:R-:W-:Y:S02]  /*1be0*/  VIADDMNMX R0, R4, R3, R0, PT ;  /* 0x0000000304007246 */ /* 0x000fe40003800100 */
[C---:B------:R-:W-:Y:S02]  /*1bf0*/  ISETP.GT.AND P1, PT, R5.reuse, RZ, PT ;  /* 0x000000ff0500720c */ /* 0x040fe40003f24270 */
[C---:B------:R-:W-:Y:S02]  /*1c00*/  ISETP.GT.AND P2, PT, R5.reuse, 0x1, PT ;  /* 0x000000010500780c */ /* 0x040fe40003f44270 */
[----:B------:R-:W-:Y:S02]  /*1c10*/  ISETP.GT.AND P3, PT, R5, 0x8, PT ;  /* 0x000000080500780c */ /* 0x000fe40003f64270 */
[----:B------:R-:W-:-:S02]  /*1c20*/  ISETP.GT.AND P4, PT, R0, 0x8, PT ;  /* 0x000000080000780c */ /* 0x000fc40003f84270 */
[----:B------:R-:W-:Y:S01]  /*1c30*/  ISETP.GT.AND P5, PT, R0, 0x9, PT ;  /* 0x000000090000780c */ /* 0x000fe20003fa4270 */
        /* <DEDUP_REMOVED lines=35> */
[----:B----4-:R-:W-:Y:S01]  /*1e70*/  FSEL R27, R27, -INF , P2 ;  /* 0xff8000001b1b7808 */ /* 0x010fe20001000000 */
[----:B------:R-:W-:Y:S01]  /*1e80*/  FMUL.FTZ R25, R25, UR10 ;  /* 0x0000000a19197c20 */ /* 0x000fe20008410000 */
[----:B------:R-:W-:Y:S01]  /*1e90*/  ISETP.GT.AND P2, PT, R5, 0x10, PT ;  /* 0x000000100500780c */ /* 0x000fe20003f44270 */
[----:B------:R-:W-:Y:S01]  /*1ea0*/  FMUL.FTZ R28, R28, UR10 ;  /* 0x0000000a1c1c7c20 */ /* 0x000fe20008410000 */
[----:B------:R-:W-:Y:S01]  /*1eb0*/  FMNMX.FTZ R9, R26, R27, !PT ;  /* 0x0000001b1a097209 */ /* 0x000fe20007810000 */
[----:B------:R-:W-:Y:S01]  /*1ec0*/  FMUL.FTZ R29, R29, UR10 ;  /* 0x0000000a1d1d7c20 */ /* 0x000fe20008410000 */
[----:B------:R-:W-:Y:S01]  /*1ed0*/  FMUL.FTZ R32, R32, UR10 ;  /* 0x0000000a20207c20 */ /* 0x000fe20008410000 */
[----:B------:R-:W4:Y:S01]  /*1ee0*/  MUFU.TANH R34, R34 ;  /* 0x0000002200227308 */ /* 0x000f220000002400 */
[----:B-----5:R-:W-:Y:S01]  /*1ef0*/  FSEL R30, R30, -INF , P3 ;  /* 0xff8000001e1e7808 */ /* 0x020fe20001800000 */
[----:B------:R-:W-:Y:S01]  /*1f00*/  FMUL.FTZ R33, R33, UR10 ;  /* 0x0000000a21217c20 */ /* 0x000fe20008410000 */
[----:B------:R-:W-:Y:S01]  /*1f10*/  ISETP.GT.AND P3, PT, R0, 0x1, PT ;  /* 0x000000010000780c */ /* 0x000fe20003f64270 */
[----:B------:R-:W-:Y:S01]  /*1f20*/  FMUL.FTZ R36, R36, UR10 ;  /* 0x0000000a24247c20 */ /* 0x000fe20008410000 */
[----:B------:R-:W-:Y:S01]  /*1f30*/  FMNMX.FTZ R8, R30, R9, !PT ;  /* 0x000000091e087209 */ /* 0x000fe20007810000 */
[----:B------:R-:W-:Y:S01]  /*1f40*/  FMUL.FTZ R37, R37, UR10 ;  /* 0x0000000a25257c20 */ /* 0x000fe20008410000 */
[----:B------:R-:W-:Y:S01]  /*1f50*/  FMUL.FTZ R40, R40, UR10 ;  /* 0x0000000a28287c20 */ /* 0x000fe20008410000 */
[----:B------:R-:W5:Y:S01]  /*1f60*/  MUFU.TANH R35, R35 ;  /* 0x0000002300237308 */ /* 0x000f620000002400 */
[----:B--2---:R-:W-:Y:S01]  /*1f70*/  FSEL R31, R31, -INF , P1 ;  /* 0xff8000001f1f7808 */ /* 0x004fe20000800000 */
[----:B------:R-:W-:Y:S01]  /*1f80*/  FMUL.FTZ R41, R41, UR10 ;  /* 0x0000000a29297c20 */ /* 0x000fe20008410000 */
[----:B------:R-:W-:Y:S01]  /*1f90*/  ISETP.GT.AND P1, PT, R5, 0x11, PT ;  /* 0x000000110500780c */ /* 0x000fe20003f24270 */
[----:B------:R-:W-:Y:S01]  /*1fa0*/  FMUL.FTZ R44, R44, UR10 ;  /* 0x0000000a2c2c7c20 */ /* 0x000fe20008410000 */
[----:B------:R-:W-:Y:S01]  /*1fb0*/  FMNMX.FTZ R9, R31, R8, !PT ;  /* 0x000000081f097209 */ /* 0x000fe20007810000 */
        /* <DEDUP_REMOVED lines=24> */
[----:B------:R-:W-:-:S02]  /*2140*/  FMUL.FTZ R69, R69, UR10 ;  /* 0x0000000a45457c20 */ /* 0x000fc40008410000 */
[----:B------:R-:W2:Y:S01]  /*2150*/  MUFU.TANH R43, R43 ;  /* 0x0000002b002b7308 */ /* 0x000ea20000002400 */
[----:B----4-:R-:W-:Y:S02]  /*2160*/  FSEL R39, R39, -INF , P1 ;  /* 0xff80000027277808 */ /* 0x010fe40000800000 */
[----:B------:R-:W-:Y:S02]  /*2170*/  ISETP.GT.AND P1, PT, R5, 0x21, PT ;  /* 0x000000210500780c */ /* 0x000fe40003f24270 */
[----:B------:R-:W-:-:S03]  /*2180*/  FMNMX.FTZ R9, R39, R8, !PT ;  /* 0x0000000827097209 */ /* 0x000fc60007810000 */
[----:B------:R-:W4:Y:S01]  /*2190*/  MUFU.TANH R46, R46 ;  /* 0x0000002e002e7308 */ /* 0x000f220000002400 */
[----:B-----5:R-:W-:Y:S02]  /*21a0*/  FSEL R42, R42, -INF , P2 ;  /* 0xff8000002a2a7808 */ /* 0x020fe40001000000 */
[----:B------:R-:W-:Y:S02]  /*21b0*/  ISETP.GT.AND P2, PT, R5, 0x28, PT ;  /* 0x000000280500780c */ /* 0x000fe40003f44270 */
[----:B------:R-:W-:-:S03]  /*21c0*/  FMNMX.FTZ R8, R42, R9, !PT ;  /* 0x000000092a087209 */ /* 0x000fc60007810000 */
[----:B------:R-:W5:Y:S01]  /*21d0*/  MUFU.TANH R47, R47 ;  /* 0x0000002f002f7308 */ /* 0x000f620000002400 */
[----:B--2---:R-:W-:Y:S02]  /*21e0*/  FSEL R43, R43, -INF , P1 ;  /* 0xff8000002b2b7808 */ /* 0x004fe40000800000 */
[----:B------:R-:W-:Y:S02]  /*21f0*/  ISETP.GT.AND P1, PT, R5, 0x29, PT ;  /* 0x000000290500780c */ /* 0x000fe40003f24270 */
[----:B------:R-:W-:-:S03]  /*2200*/  FMNMX.FTZ R9, R43, R8, !PT ;  /* 0x000000082b097209 */ /* 0x000fc60007810000 */
        /* <DEDUP_REMOVED lines=50> */
[----:B------:R-:W-:Y:S02]  /*2530*/  ISETP.GT.AND P2, PT, R0, RZ, PT ;  /* 0x000000ff0000720c */ /* 0x000fe40003f44270 */
[----:B------:R-:W-:-:S03]  /*2540*/  FMNMX.FTZ R8, R70, R5, !PT ;  /* 0x0000000546087209 */ /* 0x000fc60007810000 */
[----:B------:R-:W4:Y:S01]  /*2550*/  MUFU.TANH R25, R25 ;  /* 0x0000001900197308 */ /* 0x000f220000002400 */
[----:B-----5:R-:W-:Y:S02]  /*2560*/  FSEL R71, R71, -INF , P1 ;  /* 0xff80000047477808 */ /* 0x020fe40000800000 */
[----:B------:R-:W-:Y:S02]  /*2570*/  ISETP.GT.AND P1, PT, R0, 0x10, PT ;  /* 0x000000100000780c */ /* 0x000fe40003f24270 */
[----:B------:R-:W-:-:S03]  /*2580*/  FMNMX.FTZ R8, R71, R8, !PT ;  /* 0x0000000847087209 */ /* 0x000fc60007810000 */
[----:B------:R-:W5:Y:S01]  /*2590*/  MUFU.TANH R28, R28 ;  /* 0x0000001c001c7308 */ /* 0x000f620000002400 */
[----:B--2---:R-:W-:Y:S01]  /*25a0*/  FSEL R24, R24, -INF , P2 ;  /* 0xff80000018187808 */ /* 0x004fe20001000000 */
[----:B------:R-:W2:Y:S06]  /*25b0*/  SHFL.BFLY PT, R5, R8, 0x2, 0x1f ;  /* 0x0c401f0008057f89 */ /* 0x000eac00000e0000 */
[----:B------:R-:W1:Y:S01]  /*25c0*/  MUFU.TANH R29, R29 ;  /* 0x0000001d001d7308 */ /* 0x000e620000002400 */
[----:B----4-:R-:W-:-:S04]  /*25d0*/  FSEL R25, R25, -INF , P3 ;  /* 0xff80000019197808 */ /* 0x010fc80001800000 */
[----:B------:R-:W-:-:S03]  /*25e0*/  FMNMX.FTZ R3, R24, R25, !PT ;  /* 0x0000001918037209 */ /* 0x000fc60007810000 */
[----:B------:R-:W4:Y:S01]  /*25f0*/  MUFU.TANH R32, R32 ;  /* 0x0000002000207308 */ /* 0x000f220000002400 */
[----:B-----5:R-:W-:-:S07]  /*2600*/  FSEL R28, R28, -INF , P4 ;  /* 0xff8000001c1c7808 */ /* 0x020fce0002000000 */
[----:B------:R-:W-:Y:S01]  /*2610*/  MUFU.TANH R33, R33 ;  /* 0x0000002100217308 */ /* 0x000fe20000002400 */
[----:B-1----:R-:W-:Y:S02]  /*2620*/  FSEL R29, R29, -INF , P5 ;  /* 0xff8000001d1d7808 */ /* 0x002fe40002800000 */
[----:B--2---:R-:W-:-:S05]  /*2630*/  FMNMX.FTZ R5, R8, R5, !PT ;  /* 0x0000000508057209 */ /* 0x004fca0007810000 */
[----:B------:R-:W1:Y:S01]  /*2640*/  SHFL.BFLY PT, R8, R5, 0x1, 0x1f ;  /* 0x0c201f0005087f89 */ /* 0x000e6200000e0000 */
[----:B------:R-:W2:Y:S01]  /*2650*/  MUFU.TANH R36, R36 ;  /* 0x0000002400247308 */ /* 0x000ea20000002400 */
[----:B----4-:R-:W-:Y:S02]  /*2660*/  FSEL R32, R32, -INF , P1 ;  /* 0xff80000020207808 */ /* 0x010fe40000800000 */
[----:B------:R-:W-:-:S05]  /*2670*/  ISETP.GT.AND P1, PT, R0, 0x18, PT ;  /* 0x000000180000780c */ /* 0x000fca0003f24270 */
[----:B------:R-:W4:Y:S08]  /*2680*/  MUFU.TANH R37, R37 ;  /* 0x0000002500257308 */ /* 0x000f300000002400 */
[----:B------:R-:W5:Y:S01]  /*2690*/  MUFU.TANH R40, R40 ;  /* 0x0000002800287308 */ /* 0x000f620000002400 */
[----:B--2---:R-:W-:Y:S02]  /*26a0*/  FSEL R36, R36, -INF , P1 ;  /* 0xff80000024247808 */ /* 0x004fe40000800000 */
[----:B------:R-:W-:-:S02]  /*26b0*/  ISETP.GT.AND P1, PT, R0, 0x20, PT ;  /* 0x000000200000780c */ /* 0x000fc40003f24270 */
[----:B-1----:R-:W-:-:S03]  /*26c0*/  FMNMX.FTZ R4, R5, R8, !PT ;  /* 0x0000000805047209 */ /* 0x002fc60007810000 */
[----:B------:R-:W1:Y:S01]  /*26d0*/  MUFU.TANH R41, R41 ;  /* 0x0000002900297308 */ /* 0x000e620000002400 */
[----:B------:R-:W-:Y:S02]  /*26e0*/  FMNMX.FTZ R8, R28, R3, !PT ;  /* 0x000000031c087209 */ /* 0x000fe40007810000 */
[C---:B------:R-:W-:Y:S01]  /*26f0*/  FSETP.NEU.FTZ.AND P2, PT, R4.reuse, -INF , PT ;  /* 0xff8000000400780b */ /* 0x040fe20003f5d000 */
[----:B------:R-:W-:Y:S01]  /*2700*/  FMUL.FTZ R5, R4, UR27 ;  /* 0x0000001b04057c20 */ /* 0x000fe20008410000 */
[----:B------:R-:W-:-:S03]  /*2710*/  FMNMX.FTZ R3, R29, R8, !PT ;  /* 0x000000081d037209 */ /* 0x000fc60007810000 */
[----:B------:R-:W2:Y:S01]  /*2720*/  MUFU.TANH R44, R44 ;  /* 0x0000002c002c7308 */ /* 0x000ea20000002400 */
[----:B------:R-:W-:Y:S02]  /*2730*/  FSEL R9, R5, RZ, P2 ;  /* 0x000000ff05097208 */ /* 0x000fe40001000000 */
[----:B------:R-:W-:Y:S02]  /*2740*/  ISETP.GT.AND P2, PT, R0, 0x11, PT ;  /* 0x000000110000780c */ /* 0x000fe40003f44270 */
[----:B------:R-:W-:Y:S01]  /*2750*/  FMNMX.FTZ R8, R32, R3, !PT ;  /* 0x0000000320087209 */ /* 0x000fe20007810000 */
[--C-:B------:R-:W-:Y:S01]  /*2760*/  FFMA.FTZ R26, R26, UR27, -R9.reuse ;  /* 0x0000001b1a1a7c23 */ /* 0x100fe20008010809 */
[----:B------:R-:W-:Y:S01]  /*2770*/  FSEL R33, R33, -INF , P2 ;  /* 0xff80000021217808 */ /* 0x000fe20001000000 */
[----:B------:R-:W3:Y:S01]  /*2780*/  MUFU.TANH R45, R45 ;  /* 0x0000002d002d7308 */ /* 0x000ee20000002400 */
[----:B------:R-:W-:Y:S01]  /*2790*/  ISETP.GT.AND P2, PT, R0, 0x19, PT ;  /* 0x000000190000780c */ /* 0x000fe20003f44270 */
[--C-:B------:R-:W-:Y:S01]  /*27a0*/  FFMA.FTZ R27, R27, UR27, -R9.reuse ;  /* 0x0000001b1b1b7c23 */ /* 0x100fe20008010809 */
[----:B------:R-:W-:Y:S01]  /*27b0*/  FMNMX.FTZ R3, R33, R8, !PT ;  /* 0x0000000821037209 */ /* 0x000fe20007810000 */
[--C-:B------:R-:W-:Y:S01]  /*27c0*/  FFMA.FTZ R30, R30, UR27, -R9.reuse ;  /* 0x0000001b1e1e7c23 */ /* 0x100fe20008010809 */
[----:B----4-:R-:W-:Y:S01]  /*27d0*/  FSEL R37, R37, -INF , P2 ;  /* 0xff80000025257808 */ /* 0x010fe20001000000 */
[--C-:B------:R-:W-:Y:S01]  /*27e0*/  FFMA.FTZ R31, R31, UR27, -R9.reuse ;  /* 0x0000001b1f1f7c23 */ /* 0x100fe20008010809 */
[----:B------:R-:W-:Y:S01]  /*27f0*/  FMNMX.FTZ R8, R36, R3, !PT ;  /* 0x0000000324087209 */ /* 0x000fe20007810000 */
[----:B------:R-:W4:Y:S01]  /*2800*/  MUFU.TANH R48, R48 ;  /* 0x0000003000307308 */ /* 0x000f220000002400 */
[----:B------:R-:W-:Y:S01]  /*2810*/  ISETP.GT.AND P2, PT, R0, 0x21, PT ;  /* 0x000000210000780c */ /* 0x000fe20003f44270 */
[--C-:B------:R-:W-:Y:S01]  /*2820*/  FFMA.FTZ R34, R34, UR27, -R9.reuse ;  /* 0x0000001b22227c23 */ /* 0x100fe20008010809 */
[----:B-----5:R-:W-:Y:S01]  /*2830*/  FSEL R40, R40, -INF , P1 ;  /* 0xff80000028287808 */ /* 0x020fe20000800000 */
[--C-:B------:R-:W-:Y:S01]  /*2840*/  FFMA.FTZ R35, R35, UR27, -R9.reuse ;  /* 0x0000001b23237c23 */ /* 0x100fe20008010809 */
[----:B------:R-:W-:Y:S01]  /*2850*/  FMNMX.FTZ R3, R37, R8, !PT ;  /* 0x0000000825037209 */ /* 0x000fe20007810000 */
[--C-:B------:R-:W-:Y:S01]  /*2860*/  FFMA.FTZ R38, R38, UR27, -R9.reuse ;  /* 0x0000001b26267c23 */ /* 0x100fe20008010809 */
[----:B------:R-:W-:Y:S01]  /*2870*/  ISETP.GT.AND P1, PT, R0, 0x28, PT ;  /* 0x000000280000780c */ /* 0x000fe20003f24270 */
[----:B------:R-:W5:Y:S01]  /*2880*/  MUFU.TANH R49, R49 ;  /* 0x0000003100317308 */ /* 0x000f620000002400 */
[----:B-1----:R-:W-:Y:S01]  /*2890*/  FSEL R41, R41, -INF , P2 ;  /* 0xff80000029297808 */ /* 0x002fe20001000000 */
[--C-:B------:R-:W-:Y:S01]  /*28a0*/  FFMA.FTZ R39, R39, UR27, -R9.reuse ;  /* 0x0000001b27277c23 */ /* 0x100fe20008010809 */
[----:B------:R-:W-:Y:S01]  /*28b0*/  FMNMX.FTZ R8, R40, R3, !PT ;  /* 0x0000000328087209 */ /* 0x000fe20007810000 */
[--C-:B------:R-:W-:Y:S01]  /*28c0*/  FFMA.FTZ R42, R42, UR27, -R9.reuse ;  /* 0x0000001b2a2a7c23 */ /* 0x100fe20008010809 */
[----:B------:R-:W-:Y:S01]  /*28d0*/  ISETP.GT.AND P2, PT, R0, 0x29, PT ;  /* 0x000000290000780c */ /* 0x000fe20003f44270 */
[--C-:B------:R-:W-:Y:S01]  /*28e0*/  FFMA.FTZ R43, R43, UR27, -R9.reuse ;  /* 0x0000001b2b2b7c23 */ /* 0x100fe20008010809 */
[----:B--2---:R-:W-:Y:S01]  /*28f0*/  FSEL R44, R44, -INF , P1 ;  /* 0xff8000002c2c7808 */ /* 0x004fe20000800000 */
[----:B------:R-:W1:Y:S01]  /*2900*/  MUFU.TANH R52, R52 ;  /* 0x0000003400347308 */ /* 0x000e620000002400 */
[----:B------:R-:W-:Y:S01]  /*2910*/  FMNMX.FTZ R3, R41, R8, !PT ;  /* 0x0000000829037209 */ /* 0x000fe20007810000 */
[--C-:B------:R-:W-:Y:S01]  /*2920*/  FFMA.FTZ R46, R46, UR27, -R9.reuse ;  /* 0x0000001b2e2e7c23 */ /* 0x100fe20008010809 */
[----:B------:R-:W-:Y:S01]  /*2930*/  ISETP.GT.AND P1, PT, R0, 0x30, PT ;  /* 0x000000300000780c */ /* 0x000fe20003f24270 */
[--C-:B------:R-:W-:Y:S01]  /*2940*/  FFMA.FTZ R47, R47, UR27, -R9.reuse ;  /* 0x0000001b2f2f7c23 */ /* 0x100fe20008010809 */
[----:B---3--:R-:W-:Y:S01]  /*2950*/  FSEL R45, R45, -INF , P2 ;  /* 0xff8000002d2d7808 */ /* 0x008fe20001000000 */
[--C-:B------:R-:W-:Y:S01]  /*2960*/  FFMA.FTZ R50, R50, UR27, -R9.reuse ;  /* 0x0000001b32327c23 */ /* 0x100fe20008010809 */
[----:B------:R-:W-:Y:S01]  /*2970*/  FMNMX.FTZ R8, R44, R3, !PT ;  /* 0x000000032c087209 */ /* 0x000fe20007810000 */
[----:B------:R-:W2:Y:S01]  /*2980*/  MUFU.TANH R53, R53 ;  /* 0x0000003500357308 */ /* 0x000ea20000002400 */
[----:B------:R-:W-:Y:S01]  /*2990*/  ISETP.GT.AND P2, PT, R0, 0x31, PT ;  /* 0x000000310000780c */ /* 0x000fe20003f44270 */
[--C-:B------:R-:W-:Y:S01]  /*29a0*/  FFMA.FTZ R51, R51, UR27, -R9.reuse ;  /* 0x0000001b33337c23 */ /* 0x100fe20008010809 */
[----:B----4-:R-:W-:Y:S01]  /*29b0*/  FSEL R48, R48, -INF , P1 ;  /* 0xff80000030307808 */ /* 0x010fe20000800000 */
[--C-:B------:R-:W-:Y:S01]  /*29c0*/  FFMA.FTZ R54, R54, UR27, -R9.reuse ;  /* 0x0000001b36367c23 */ /* 0x100fe20008010809 */
[----:B------:R-:W-:Y:S01]  /*29d0*/  FMNMX.FTZ R3, R45, R8, !PT ;  /* 0x000000082d037209 */ /* 0x000fe20007810000 */
[--C-:B------:R-:W-:Y:S01]  /*29e0*/  FFMA.FTZ R55, R55, UR27, -R9.reuse ;  /* 0x0000001b37377c23 */ /* 0x100fe20008010809 */
[----:B------:R-:W-:Y:S01]  /*29f0*/  ISETP.GT.AND P1, PT, R0, 0x38, PT ;  /* 0x000000380000780c */ /* 0x000fe20003f24270 */
[----:B------:R-:W3:Y:S01]  /*2a00*/  MUFU.TANH R56, R56 ;  /* 0x0000003800387308 */ /* 0x000ee20000002400 */
[----:B-----5:R-:W-:Y:S01]  /*2a10*/  FSEL R49, R49, -INF , P2 ;  /* 0xff80000031317808 */ /* 0x020fe20001000000 */
[--C-:B------:R-:W-:Y:S01]  /*2a20*/  FFMA.FTZ R58, R58, UR27, -R9.reuse ;  /* 0x0000001b3a3a7c23 */ /* 0x100fe20008010809 */
[----:B------:R-:W-:Y:S01]  /*2a30*/  FMNMX.FTZ R8, R48, R3, !PT ;  /* 0x0000000330087209 */ /* 0x000fe20007810000 */
[--C-:B------:R-:W-:Y:S01]  /*2a40*/  FFMA.FTZ R59, R59, UR27, -R9.reuse ;  /* 0x0000001b3b3b7c23 */ /* 0x100fe20008010809 */
[----:B------:R-:W-:Y:S01]  /*2a50*/  ISETP.GT.AND P2, PT, R0, 0x39, PT ;  /* 0x000000390000780c */ /* 0x000fe20003f44270 */
[--C-:B------:R-:W-:Y:S01]  /*2a60*/  FFMA.FTZ R62, R62, UR27, -R9.reuse ;  /* 0x0000001b3e3e7c23 */ /* 0x100fe20008010809 */
[----:B-1----:R-:W-:Y:S01]  /*2a70*/  FSEL R52, R52, -INF , P1 ;  /* 0xff80000034347808 */ /* 0x002fe20000800000 */
[----:B------:R-:W1:Y:S01]  /*2a80*/  MUFU.TANH R57, R57 ;  /* 0x0000003900397308 */ /* 0x000e620000002400 */
[----:B------:R-:W-:Y:S01]  /*2a90*/  FMNMX.FTZ R3, R49, R8, !PT ;  /* 0x0000000831037209 */ /* 0x000fe20007810000 */
[--C-:B------:R-:W-:Y:S01]  /*2aa0*/  FFMA.FTZ R63, R63, UR27, -R9.reuse ;  /* 0x0000001b3f3f7c23 */ /* 0x100fe20008010809 */
[----:B------:R-:W-:Y:S01]  /*2ab0*/  ISETP.GT.AND P1, PT, R0, 0x40, PT ;  /* 0x000000400000780c */ /* 0x000fe20003f24270 */
[--C-:B------:R-:W-:Y:S01]  /*2ac0*/  FFMA.FTZ R66, R66, UR27, -R9.reuse ;  /* 0x0000001b42427c23 */ /* 0x100fe20008010809 */
[----:B--2---:R-:W-:Y:S01]  /*2ad0*/  FSEL R53, R53, -INF , P2 ;  /* 0xff80000035357808 */ /* 0x004fe20001000000 */
[--C-:B------:R-:W-:Y:S01]  /*2ae0*/  FFMA.FTZ R67, R67, UR27, -R9.reuse ;  /* 0x0000001b43437c23 */ /* 0x100fe20008010809 */
[----:B------:R-:W-:Y:S01]  /*2af0*/  FMNMX.FTZ R8, R52, R3, !PT ;  /* 0x0000000334087209 */ /* 0x000fe20007810000 */
[----:B------:R-:W2:Y:S01]  /*2b00*/  MUFU.TANH R60, R60 ;  /* 0x0000003c003c7308 */ /* 0x000ea20000002400 */
[----:B------:R-:W-:Y:S01]  /*2b10*/  ISETP.GT.AND P2, PT, R0, 0x41, PT ;  /* 0x000000410000780c */ /* 0x000fe20003f44270 */
[--C-:B------:R-:W-:Y:S01]  /*2b20*/  FFMA.FTZ R70, R70, UR27, -R9.reuse ;  /* 0x0000001b46467c23 */ /* 0x100fe20008010809 */
[----:B---3--:R-:W-:Y:S01]  /*2b30*/  FSEL R56, R56, -INF , P1 ;  /* 0xff80000038387808 */ /* 0x008fe20000800000 */
[----:B------:R-:W-:Y:S01]  /*2b40*/  FFMA.FTZ R9, R71, UR27, -R9 ;  /* 0x0000001b47097c23 */ /* 0x000fe20008010809 */
[----:B------:R-:W-:-:S02]  /*2b50*/  FMNMX.FTZ R3, R53, R8, !PT ;  /* 0x0000000835037209 */ /* 0x000fc40007810000 */
[----:B------:R-:W-:Y:S01]  /*2b60*/  ISETP.GT.AND P1, PT, R0, 0x48, PT ;  /* 0x000000480000780c */ /* 0x000fe20003f24270 */
[----:B------:R-:W3:Y:S01]  /*2b70*/  MUFU.TANH R61, R61 ;  /* 0x0000003d003d7308 */ /* 0x000ee20000002400 */
[----:B-1----:R-:W-:Y:S02]  /*2b80*/  FSEL R57, R57, -INF , P2 ;  /* 0xff80000039397808 */ /* 0x002fe40001000000 */
[----:B------:R-:W-:Y:S02]  /*2b90*/  FMNMX.FTZ R8, R56, R3, !PT ;  /* 0x0000000338087209 */ /* 0x000fe40007810000 */
[----:B------:R-:W-:Y:S02]  /*2ba0*/  ISETP.GT.AND P2, PT, R0, 0x49, PT ;  /* 0x000000490000780c */ /* 0x000fe40003f44270 */
[----:B------:R-:W-:Y:S01]  /*2bb0*/  FMNMX.FTZ R3, R57, R8, !PT ;  /* 0x0000000839037209 */ /* 0x000fe20007810000 */
[----:B------:R-:W1:Y:S01]  /*2bc0*/  MUFU.TANH R64, R64 ;  /* 0x0000004000407308 */ /* 0x000e620000002400 */
[----:B--2---:R-:W-:-:S02]  /*2bd0*/  FSEL R60, R60, -INF , P1 ;  /* 0xff8000003c3c7808 */ /* 0x004fc40000800000 */
[----:B------:R-:W-:Y:S02]  /*2be0*/  ISETP.GT.AND P1, PT, R0, 0x50, PT ;  /* 0x000000500000780c */ /* 0x000fe40003f24270 */
[----:B------:R-:W-:-:S03]  /*2bf0*/  FMNMX.FTZ R8, R60, R3, !PT ;  /* 0x000000033c087209 */ /* 0x000fc60007810000 */
[----:B------:R-:W2:Y:S01]  /*2c00*/  MUFU.TANH R65, R65 ;  /* 0x0000004100417308 */ /* 0x000ea20000002400 */
[----:B---3--:R-:W-:Y:S02]  /*2c10*/  FSEL R61, R61, -INF , P2 ;  /* 0xff8000003d3d7808 */ /* 0x008fe40001000000 */
[----:B------:R-:W-:Y:S02]  /*2c20*/  ISETP.GT.AND P2, PT, R0, 0x51, PT ;  /* 0x000000510000780c */ /* 0x000fe40003f44270 */
[----:B------:R-:W-:-:S03]  /*2c30*/  FMNMX.FTZ R3, R61, R8, !PT ;  /* 0x000000083d037209 */ /* 0x000fc60007810000 */
[----:B------:R-:W3:Y:S01]  /*2c40*/  MUFU.TANH R68, R68 ;  /* 0x0000004400447308 */ /* 0x000ee20000002400 */
[----:B-1----:R-:W-:Y:S02]  /*2c50*/  FSEL R64, R64, -INF , P1 ;  /* 0xff80000040407808 */ /* 0x002fe40000800000 */
[----:B------:R-:W-:Y:S02]  /*2c60*/  ISETP.GT.AND P1, PT, R0, 0x58, PT ;  /* 0x000000580000780c */ /* 0x000fe40003f24270 */
[----:B------:R-:W-:-:S03]  /*2c70*/  FMNMX.FTZ R8, R64, R3, !PT ;  /* 0x0000000340087209 */ /* 0x000fc60007810000 */
[----:B------:R-:W1:Y:S01]  /*2c80*/  MUFU.TANH R69, R69 ;  /* 0x0000004500457308 */ /* 0x000e620000002400 */
[----:B--2---:R-:W-:Y:S02]  /*2c90*/  FSEL R65, R65, -INF , P2 ;  /* 0xff80000041417808 */ /* 0x004fe40001000000 */
[----:B------:R-:W-:Y:S02]  /*2ca0*/  ISETP.GT.AND P2, PT, R0, 0x59, PT ;  /* 0x000000590000780c */ /* 0x000fe40003f44270 */
[----:B------:R-:W-:Y:S02]  /*2cb0*/  FMNMX.FTZ R3, R65, R8, !PT ;  /* 0x0000000841037209 */ /* 0x000fe40007810000 */
[----:B------:R-:W-:Y:S01]  /*2cc0*/  MOV R8, UR21 ;  /* 0x0000001500087c02 */ /* 0x000fe20008000f00 */
[----:B------:R-:W-:Y:S01]  /*2cd0*/  MUFU.EX2 R26, R26 ;  /* 0x0000001a001a7308 */ /* 0x000fe20000000800 */
[----:B---3--:R-:W-:-:S04]  /*2ce0*/  FSEL R68, R68, -INF , P1 ;  /* 0xff80000044447808 */ /* 0x008fc80000800000 */
[----:B------:R-:W-:-:S03]  /*2cf0*/  FMNMX.FTZ R0, R68, R3, !PT ;  /* 0x0000000344007209 */ /* 0x000fc60007810000 */
[----:B------:R-:W2:Y:S01]  /*2d00*/  MUFU.EX2 R27, R27 ;  /* 0x0000001b001b7308 */ /* 0x000ea20000000800 */
[----:B-1----:R-:W-:-:S04]  /*2d10*/  FSEL R69, R69, -INF , P2 ;  /* 0xff80000045457808 */ /* 0x002fc80001000000 */
[----:B------:R-:W-:-:S03]  /*2d20*/  FMNMX.FTZ R0, R69, R0, !PT ;  /* 0x0000000045007209 */ /* 0x000fc60007810000 */
[----:B------:R-:W-:Y:S02]  /*2d30*/  MUFU.EX2 R30, R30 ;  /* 0x0000001e001e7308 */ /* 0x000fe40000000800 */
[----:B------:R-:W1:Y:S06]  /*2d40*/  SHFL.BFLY PT, R3, R0, 0x2, 0x1f ;  /* 0x0c401f0000037f89 */ /* 0x000e6c00000e0000 */
[----:B------:R-:W3:Y:S01]  /*2d50*/  MUFU.EX2 R31, R31 ;  /* 0x0000001f001f7308 */ /* 0x000ee20000000800 */
[----:B--2---:R-:W-:-:S07]  /*2d60*/  F2FP.BF16.F32.PACK_AB R153, R27, R26 ;  /* 0x0000001a1b99723e */ /* 0x004fce00000010ff */
[----:B------:R-:W-:Y:S08]  /*2d70*/  MUFU.EX2 R34, R34 ;  /* 0x0000002200227308 */ /* 0x000ff00000000800 */
[----:B------:R-:W2:Y:S01]  /*2d80*/  MUFU.EX2 R35, R35 ;  /* 0x0000002300237308 */ /* 0x000ea20000000800 */
[----:B---3--:R-:W-:Y:S02]  /*2d90*/  F2FP.BF16.F32.PACK_AB R155, R31, R30 ;  /* 0x0000001e1f9b723e */ /* 0x008fe400000010ff */
[----:B-1----:R-:W-:-:S05]  /*2da0*/  FMNMX.FTZ R3, R0, R3, !PT ;  /* 0x0000000300037209 */ /* 0x002fca0007810000 */
[----:B------:R-:W1:Y:S01]  /*2db0*/  SHFL.BFLY PT, R0, R3, 0x1, 0x1f ;  /* 0x0c201f0003007f89 */ /* 0x000e6200000e0000 */
[----:B------:R3:W-:Y:S08]  /*2dc0*/  MUFU.EX2 R175, R9 ;  /* 0x0000000900af7308 */ /* 0x0007f00000000800 */
[----:B------:R-:W-:Y:S01]  /*2dd0*/  MUFU.EX2 R38, R38 ;  /* 0x0000002600267308 */ /* 0x000fe20000000800 */
[----:B---3--:R-:W-:Y:S01]  /*2de0*/  FADD.FTZ R9, R26, R27 ;  /* 0x0000001b1a097221 */ /* 0x008fe20000010000 */
[----:B--2---:R-:W-:-:S06]  /*2df0*/  F2FP.BF16.F32.PACK_AB R157, R35, R34 ;  /* 0x00000022239d723e */ /* 0x004fcc00000010ff */
[----:B------:R-:W2:Y:S01]  /*2e00*/  MUFU.EX2 R39, R39 ;  /* 0x0000002700277308 */ /* 0x000ea20000000800 */
[----:B-1----:R-:W-:-:S07]  /*2e10*/  FMNMX.FTZ R5, R3, R0, !PT ;  /* 0x0000000003057209 */ /* 0x002fce0007810000 */
[----:B------:R-:W1:Y:S01]  /*2e20*/  MUFU.EX2 R42, R42 ;  /* 0x0000002a002a7308 */ /* 0x000e620000000800 */
[C---:B------:R-:W-:Y:S01]  /*2e30*/  FSETP.NEU.FTZ.AND P1, PT, R5.reuse, -INF , PT ;  /* 0xff8000000500780b */ /* 0x040fe20003f3d000 */
[----:B------:R-:W-:-:S06]  /*2e40*/  FMUL.FTZ R0, R5, UR27 ;  /* 0x0000001b05007c20 */ /* 0x000fcc0008410000 */
[----:B------:R-:W-:Y:S01]  /*2e50*/  MUFU.EX2 R43, R43 ;  /* 0x0000002b002b7308 */ /* 0x000fe20000000800 */
[----:B------:R-:W-:Y:S01]  /*2e60*/  FSEL R3, R0, RZ, P1 ;  /* 0x000000ff00037208 */ /* 0x000fe20000800000 */
[----:B------:R-:W-:Y:S01]  /*2e70*/  FADD.FTZ R0, R30, R9 ;  /* 0x000000091e007221 */ /* 0x000fe20000010000 */
[----:B------:R-:W-:Y:S02]  /*2e80*/  LOP3.LUT P1, RZ, R10, 0x7f, RZ, 0xc0, !PT ;  /* 0x0000007f0aff7812 */ /* 0x000fe4000782c0ff */
[----:B--2---:R-:W-:Y:S01]  /*2e90*/  F2FP.BF16.F32.PACK_AB R159, R39, R38 ;  /* 0x00000026279f723e */ /* 0x004fe200000010ff */
[--C-:B------:R-:W-:Y:S01]  /*2ea0*/  FFMA.FTZ R24, R24, UR27, -R3.reuse ;  /* 0x0000001b18187c23 */ /* 0x100fe20008010803 */
[--C-:B------:R-:W-:Y:S01]  /*2eb0*/  FFMA.FTZ R25, R25, UR27, -R3.reuse ;  /* 0x0000001b19197c23 */ /* 0x100fe20008010803 */
[--C-:B------:R-:W-:Y:S01]  /*2ec0*/  FFMA.FTZ R28, R28, UR27, -R3.reuse ;  /* 0x0000001b1c1c7c23 */ /* 0x100fe20008010803 */
[--C-:B------:R-:W-:Y:S01]  /*2ed0*/  FFMA.FTZ R29, R29, UR27, -R3.reuse ;  /* 0x0000001b1d1d7c23 */ /* 0x100fe20008010803 */
[--C-:B------:R-:W-:Y:S01]  /*2ee0*/  FFMA.FTZ R32, R32, UR27, -R3.reuse ;  /* 0x0000001b20207c23 */ /* 0x100fe20008010803 */
[--C-:B------:R-:W-:Y:S01]  /*2ef0*/  FFMA.FTZ R33, R33, UR27, -R3.reuse ;  /* 0x0000001b21217c23 */ /* 0x100fe20008010803 */
[----:B------:R-:W-:Y:S01]  /*2f00*/  MUFU.EX2 R24, R24 ;  /* 0x0000001800187308 */ /* 0x000fe20000000800 */
[----:B------:R-:W-:Y:S01]  /*2f10*/  FADD.FTZ R9, R31, R0 ;  /* 0x000000001f097221 */ /* 0x000fe20000010000 */
[--C-:B------:R-:W-:Y:S01]  /*2f20*/  FFMA.FTZ R36, R36, UR27, -R3.reuse ;  /* 0x0000001b24247c23 */ /* 0x100fe20008010803 */
[--C-:B------:R-:W-:Y:S01]  /*2f30*/  FFMA.FTZ R37, R37, UR27, -R3.reuse ;  /* 0x0000001b25257c23 */ /* 0x100fe20008010803 */
[----:B------:R-:W-:Y:S01]  /*2f40*/  FFMA.FTZ R40, R40, UR27, -R3 ;  /* 0x0000001b28287c23 */ /* 0x000fe20008010803 */
[----:B------:R-:W-:Y:S01]  /*2f50*/  FADD.FTZ R0, R34, R9 ;  /* 0x0000000922007221 */ /* 0x000fe20000010000 */
[--C-:B------:R-:W-:Y:S01]  /*2f60*/  FFMA.FTZ R41, R41, UR27, -R3.reuse ;  /* 0x0000001b29297c23 */ /* 0x100fe20008010803 */
[--C-:B------:R-:W-:Y:S01]  /*2f70*/  FFMA.FTZ R44, R44, UR27, -R3.reuse ;  /* 0x0000001b2c2c7c23 */ /* 0x100fe20008010803 */
[----:B------:R-:W2:Y:S01]  /*2f80*/  MUFU.EX2 R25, R25 ;  /* 0x0000001900197308 */ /* 0x000ea20000000800 */
[----:B------:R-:W-:Y:S01]  /*2f90*/  FADD.FTZ R13, R35, R0 ;  /* 0x00000000230d7221 */ /* 0x000fe20000010000 */
[--C-:B------:R-:W-:Y:S01]  /*2fa0*/  FFMA.FTZ R45, R45, UR27, -R3.reuse ;  /* 0x0000001b2d2d7c23 */ /* 0x100fe20008010803 */
[----:B------:R-:W-:Y:S01]  /*2fb0*/  FFMA.FTZ R48, R48, UR27, -R3 ;  /* 0x0000001b30307c23 */ /* 0x000fe20008010803 */
[----:B------:R-:W-:Y:S01]  /*2fc0*/  IADD3 R9, -R23, 0xb, RZ ;  /* 0x0000000b17097810 */ /* 0x000fe20007ffe1ff */
[----:B------:R-:W-:Y:S01]  /*2fd0*/  FADD.FTZ R10, R38, R13 ;  /* 0x0000000d260a7221 */ /* 0x000fe20000010000 */
[--C-:B------:R-:W-:Y:S01]  /*2fe0*/  FFMA.FTZ R49, R49, UR27, -R3.reuse ;  /* 0x0000001b31317c23 */ /* 0x100fe20008010803 */
[--C-:B------:R-:W-:Y:S01]  /*2ff0*/  FFMA.FTZ R52, R52, UR27, -R3.reuse ;  /* 0x0000001b34347c23 */ /* 0x100fe20008010803 */
[----:B------:R-:W3:Y:S01]  /*3000*/  MUFU.EX2 R28, R28 ;  /* 0x0000001c001c7308 */ /* 0x000ee20000000800 */
[----:B------:R-:W-:Y:S01]  /*3010*/  FADD.FTZ R13, R39, R10 ;  /* 0x0000000a270d7221 */ /* 0x000fe20000010000 */
[--C-:B------:R-:W-:Y:S01]  /*3020*/  FFMA.FTZ R53, R53, UR27, -R3.reuse ;  /* 0x0000001b35357c23 */ /* 0x100fe20008010803 */
[--C-:B------:R-:W-:Y:S01]  /*3030*/  FFMA.FTZ R56, R56, UR27, -R3.reuse ;  /* 0x0000001b38387c23 */ /* 0x100fe20008010803 */
[----:B------:R-:W-:Y:S01]  /*3040*/  FFMA.FTZ R57, R57, UR27, -R3 ;  /* 0x0000001b39397c23 */ /* 0x000fe20008010803 */
[----:B-1----:R-:W-:Y:S01]  /*3050*/  FADD.FTZ R12, R42, R13 ;  /* 0x0000000d2a0c7221 */ /* 0x002fe20000010000 */
[--C-:B------:R-:W-:Y:S01]  /*3060*/  FFMA.FTZ R60, R60, UR27, -R3.reuse ;  /* 0x0000001b3c3c7c23 */ /* 0x100fe20008010803 */
[----:B------:R-:W-:Y:S01]  /*3070*/  FFMA.FTZ R61, R61, UR27, -R3 ;  /* 0x0000001b3d3d7c23 */ /* 0x000fe20008010803 */
[----:B------:R-:W1:Y:S01]  /*3080*/  MUFU.EX2 R29, R29 ;  /* 0x0000001d001d7308 */ /* 0x000e620000000800 */
[----:B--2---:R-:W-:Y:S01]  /*3090*/  FADD.FTZ R11, R24, R25 ;  /* 0x00000019180b7221 */ /* 0x004fe20000010000 */
[----:B------:R-:W-:Y:S01]  /*30a0*/  FADD.FTZ R13, R43, R12 ;  /* 0x0000000c2b0d7221 */ /* 0x000fe20000010000 */
[--C-:B------:R-:W-:Y:S01]  /*30b0*/  FFMA.FTZ R64, R64, UR27, -R3.reuse ;  /* 0x0000001b40407c23 */ /* 0x100fe20008010803 */
[--C-:B------:R-:W-:Y:S01]  /*30c0*/  FFMA.FTZ R65, R65, UR27, -R3.reuse ;  /* 0x0000001b41417c23 */ /* 0x100fe20008010803 */
[--C-:B------:R-:W-:Y:S01]  /*30d0*/  FFMA.FTZ R68, R68, UR27, -R3.reuse ;  /* 0x0000001b44447c23 */ /* 0x100fe20008010803 */
[----:B------:R-:W-:Y:S01]  /*30e0*/  FFMA.FTZ R3, R69, UR27, -R3 ;  /* 0x0000001b45037c23 */ /* 0x000fe20008010803 */
[----:B------:R-:W-:Y:S01]  /*30f0*/  F2FP.BF16.F32.PACK_AB R161, R43, R42 ;  /* 0x0000002a2ba1723e */ /* 0x000fe200000010ff */
[----:B------:R-:W2:Y:S01]  /*3100*/  MUFU.EX2 R32, R32 ;  /* 0x0000002000207308 */ /* 0x000ea20000000800 */
[----:B---3--:R-:W-:Y:S01]  /*3110*/  FADD.FTZ R0, R28, R11 ;  /* 0x0000000b1c007221 */ /* 0x008fe20000010000 */
[----:B------:R-:W-:-:S06]  /*3120*/  F2FP.BF16.F32.PACK_AB R152, R25, R24 ;  /* 0x000000181998723e */ /* 0x000fcc00000010ff */
[----:B------:R-:W3:Y:S01]  /*3130*/  MUFU.EX2 R33, R33 ;  /* 0x0000002100217308 */ /* 0x000ee20000000800 */
[C---:B-1----:R-:W-:Y:S01]  /*3140*/  FADD.FTZ R11, R29.reuse, R0 ;  /* 0x000000001d0b7221 */ /* 0x042fe20000010000 */
[----:B------:R-:W-:Y:S01]  /*3150*/  @!P1 VIADD R0, R8, 0x22840 ;  /* 0x0002284008009836 */ /* 0x000fe20000000000 */
[----:B------:R-:W-:-:S04]  /*3160*/  F2FP.BF16.F32.PACK_AB R154, R29, R28 ;  /* 0x0000001c1d9a723e */ /* 0x000fc800000010ff */
[----:B------:R-:W-:Y:S01]  /*3170*/  @!P1 PRMT R0, RZ, 0x654, R0 ;  /* 0x00000654ff009816 */ /* 0x000fe20000000000 */
[----:B------:R-:W1:Y:S01]  /*3180*/  MUFU.EX2 R36, R36 ;  /* 0x0000002400247308 */ /* 0x000e620000000800 */
[----:B--2---:R-:W-:Y:S01]  /*3190*/  FADD.FTZ R10, R32, R11 ;  /* 0x0000000b200a7221 */ /* 0x004fe20000010000 */
[----:B------:R2:W-:Y:S06]  /*31a0*/  BAR.ARV R9, 0x100 ;  /* 0x000400090000751d */ /* 0x0005ec0000002000 */
[----:B------:R-:W4:Y:S01]  /*31b0*/  MUFU.EX2 R46, R46 ;  /* 0x0000002e002e7308 */ /* 0x000f220000000800 */
[C---:B---3--:R-:W-:Y:S01]  /*31c0*/  FADD.FTZ R11, R33.reuse, R10 ;  /* 0x0000000a210b7221 */ /* 0x048fe20000010000 */
[----:B------:R3:W-:Y:S01]  /*31d0*/  @!P1 SYNCS.ARRIVE.TRANS64.RED.A1T0 RZ, [R0+URZ], RZ ;  /* 0x000000ff00ff99a7 */ /* 0x0007e2000810043f */
[----:B------:R-:W-:-:S05]  /*31e0*/  F2FP.BF16.F32.PACK_AB R156, R33, R32 ;  /* 0x00000020219c723e */ /* 0x000fca00000010ff */
[----:B------:R-:W5:Y:S01]  /*31f0*/  MUFU.EX2 R37, R37 ;  /* 0x0000002500257308 */ /* 0x000f620000000800 */
[----:B-1----:R-:W-:-:S07]  /*3200*/  FADD.FTZ R10, R36, R11 ;  /* 0x0000000b240a7221 */ /* 0x002fce0000010000 */
[----:B------:R-:W1:Y:S01]  /*3210*/  MUFU.EX2 R47, R47 ;  /* 0x0000002f002f7308 */ /* 0x000e620000000800 */
[----:B----4-:R-:W-:-:S07]  /*3220*/  FADD.FTZ R12, R46, R13 ;  /* 0x0000000d2e0c7221 */ /* 0x010fce0000010000 */
[----:B------:R-:W3:Y:S01]  /*3230*/  MUFU.EX2 R40, R40 ;  /* 0x0000002800287308 */ /* 0x000ee20000000800 */
[C---:B-----5:R-:W-:Y:S01]  /*3240*/  FADD.FTZ R11, R37.reuse, R10 ;  /* 0x0000000a250b7221 */ /* 0x060fe20000010000 */
        /* <DEDUP_REMOVED lines=59> */
[----:B----4-:R-:W-:Y:S01]  /*3600*/  FADD.FTZ R13, R61, R0 ;  /* 0x000000003d0d7221 */ /* 0x010fe20000010000 */
[C---:B------:R-:W-:Y:S01]  /*3610*/  FADD.FTZ R0, R175.reuse, R10 ;  /* 0x0000000aaf007221 */ /* 0x040fe20000010000 */
[----:B------:R-:W-:Y:S02]  /*3620*/  F2FP.BF16.F32.PACK_AB R175, R175, R70 ;  /* 0x00000046afaf723e */ /* 0x000fe400000010ff */
[----:B------:R-:W-:-:S03]  /*3630*/  F2FP.BF16.F32.PACK_AB R170, R61, R60 ;  /* 0x0000003c3daa723e */ /* 0x000fc600000010ff */
        /* <DEDUP_REMOVED lines=10> */
.L_x_3274:
[----:B------:R1:W2:Y:S01]  /*36e0*/  SYNCS.PHASECHK.TRANS64.TRYWAIT P2, [UR21+0x22850], R7 ;  /* 0x02285007ff0075a7 */ /* 0x0002a20008040155 */
[----:B------:R-:W-:Y:S05]  /*36f0*/  @!P0 BRA `(.L_x_3275) ;  /* 0x0000000000048947 */ /* 0x000fea0003800000 */
[----:B------:R-:W-:Y:S01]  /*3700*/  BPT.TRAP 0x1 ;  /* 0x000000040000795c */ /* 0x000fe20000300000 */
.L_x_3275:
[----:B--2---:R-:W-:Y:S05]  /*3710*/  @P2 BRA `(.L_x_3276) ;  /* 0x0000000000082947 */ /* 0x004fea0003800000 */
[----:B------:R-:W2:Y:S02]  /*3720*/  SYNCS.PHASECHK.TRANS64.TRYWAIT P2, [UR21+0x22850], R7 ;  /* 0x02285007ff0075a7 */ /* 0x000ea40008040155 */
[----:B--2---:R-:W-:Y:S05]  /*3730*/  @!P2 BRA `(.L_x_3277) ;  /* 0x000000a00060a947 */ /* 0x004fea0003800000 */
.L_x_3276:
[----:B------:R3:W-:Y:S01]  /*3740*/  BAR.SYNC.DEFER_BLOCKING R6, 0x100 ;  /* 0x000400060000751d */ /* 0x0007e20000010000 */
[----:B------:R-:W-:Y:S01]  /*3750*/  UIADD3 UR6, UR49, 0x400, URZ ;  /* 0x0000040031067890 */ /* 0x000fe2000fffe03f */
[----:B--2---:R-:W-:Y:S01]  /*3760*/  @!P1 VIADD R8, R8, 0x22860 ;  /* 0x0002286008089836 */ /* 0x004fe20000000000 */
[----:B------:R-:W-:Y:S02]  /*3770*/  UIADD3 UR29, UR41, -0x2, URZ ;  /* 0xfffffffe291d7890 */ /* 0x000fe4000fffe03f */
[----:B------:R-:W-:Y:S01]  /*3780*/  USHF.R.U32.HI UR6, URZ, 0x4, UR6 ;  /* 0x000000043f067899 */ /* 0x000fe20008011606 */
[----:B------:R-:W-:Y:S01]  /*3790*/  UMOV UR7, 0x40000040 ;  /* 0x4000004000077882 */ /* 0x000fe20000000000 */
[----:B------:R-:W-:Y:S02]  /*37a0*/  @!P1 PRMT R8, RZ, 0x654, R8 ;  /* 0x00000654ff089816 */ /* 0x000fe40000000008 */
        /* <DEDUP_REMOVED lines=36> */
[----:B------:R-:W-:-:S04]  /*39f0*/  UIADD3 UR6, UR42, -UR11, UR45 ;  /* 0x8000000b2a067290 */ /* 0x000fc8000fffe02d */
[----:B------:R-:W-:-:S04]  /*3a00*/  UIMAD.WIDE UR6, UR6, 0x2aaaaaab, URZ ;  /* 0x2aaaaaab060678a5 */ /* 0x000fc8000f8e023f */
[----:B------:R-:W-:-:S04]  /*3a10*/  USHF.R.U32.HI UR6, URZ, 0x1f, UR7 ;  /* 0x0000001f3f067899 */ /* 0x000fc80008011607 */
[----:B------:R-:W-:-:S04]  /*3a20*/  ULEA.HI.SX32 UR6, UR7, UR6, 0x1c ;  /* 0x0000000607067291 */ /* 0x000fc8000f8fe23f */
[----:B------:R-:W-:-:S04]  /*3a30*/  UISETP.LT.AND UP0, UPT, URZ, UR6, UPT ;  /* 0x000000063f00728c */ /* 0x000fc8000bf01270 */
[----:B------:R-:W-:-:S04]  /*3a40*/  USEL UR28, URZ, UR6, !UP0 ;  /* 0x000000063f1c7287 */ /* 0x000fc8000c000000 */
[----:B------:R-:W-:-:S06]  /*3a50*/  UISETP.GE.AND UP0, UPT, UR29, UR28, UPT ;  /* 0x0000001c1d00728c */ /* 0x000fcc000bf06270 */
[----:B------:R-:W-:Y:S01]  /*3a60*/  PLOP3.LUT P2, PT, PT, PT, UP0, 0x80, 0x0 ;  /* 0x000000000000781c */ /* 0x000fe20003f4f008 */
[----:B------:R-:W-:Y:S02]  /*3a70*/  WARPGROUP.DEPBAR.LE gsb0, 0x0 ;  /* 0x00008000000079c5 */ /* 0x000fe40000010000 */
[----:B------:R3:W-:Y:S10]  /*3a80*/  @!P1 SYNCS.ARRIVE.TRANS64.RED.A1T0 RZ, [R8+URZ], RZ ;  /* 0x000000ff08ff99a7 */ /* 0x0007f4000810043f */
[----:B---3--:R-:W-:Y:S05]  /*3a90*/  @!P2 BRA `(.L_x_3278) ;  /* 0x000000280084a947 */ /* 0x008fea0003800000 */
[----:B------:R-:W-:Y:S01]  /*3aa0*/  MOV R8, R4 ;  /* 0x0000000400087202 */ /* 0x000fe20000000f00 */
[----:B-1----:R-:W-:Y:S01]  /*3ab0*/  IMAD.MOV.U32 R7, RZ, RZ, R5 ;  /* 0x000000ffff077224 */ /* 0x002fe200078e0005 */
[----:B------:R-:W-:Y:S01]  /*3ac0*/  ULDC UR24, c[0x0][0x404] ;  /* 0x0001010000187ab9 */ /* 0x000fe20000000800 */
[----:B------:R-:W-:Y:S01]  /*3ad0*/  ULDC UR25, c[0x0][0x2e0] ;  /* 0x0000b80000197ab9 */ /* 0x000fe20000000800 */
[----:B------:R-:W-:Y:S01]  /*3ae0*/  ULDC UR26, c[0x0][0x9d8] ;  /* 0x00027600001a7ab9 */ /* 0x000fe20000000800 */
[----:B------:R-:W-:Y:S01]  /*3af0*/  ULDC UR27, c[0x0][0x988] ;  /* 0x00026200001b7ab9 */ /* 0x000fe20000000800 */
[----:B------:R-:W-:-:S05]  /*3b00*/  ULDC.64 UR22, c[0x0][0x3f8] ;  /* 0x0000fe0000167ab9 */ /* 0x000fca0000000a00 */
.L_x_3287:
[----:B------:R-:W-:-:S04]  /*3b10*/  UIADD3 UR37, UR37, 0x1, URZ ;  /* 0x0000000125257890 */ /* 0x000fc8000fffe03f */
[----:B------:R-:W-:-:S04]  /*3b20*/  UISETP.NE.AND UP0, UPT, UR37, 0x2, UPT ;  /* 0x000000022500788c */ /* 0x000fc8000bf05270 */
[----:B------:R-:W-:Y:S02]  /*3b30*/  USEL UR6, URZ, 0x1, UP0 ;  /* 0x000000013f067887 */ /* 0x000fe40008000000 */
[----:B------:R-:W-:Y:S02]  /*3b40*/  USEL UR37, UR37, URZ, UP0 ;  /* 0x0000003f25257287 */ /* 0x000fe40008000000 */
[----:B------:R-:W-:Y:S01]  /*3b50*/  ULOP3.LUT UR38, UR38, UR6, URZ, 0x3c, !UPT ;  /* 0x0000000626267292 */ /* 0x000fe2000f8e3c3f */
[----:B--2---:R-:W-:Y:S11]  /*3b60*/  @!P0 BRA `(.L_x_3279) ;  /* 0x0000000000048947 */ /* 0x004ff60003800000 */
[----:B------:R-:W-:Y:S01]  /*3b70*/  BPT.TRAP 0x1 ;  /* 0x000000040000795c */ /* 0x000fe20000300000 */
.L_x_3279:
[----:B------:R-:W-:Y:S01]  /*3b80*/  ULEA UR30, UR37, UR49, 0x3 ;  /* 0x00000031251e7291 */ /* 0x000fe2000f8e183f */
[----:B------:R-:W-:-:S05]  /*3b90*/  IMAD.U32 R6, RZ, RZ, UR38 ;  /* 0x00000026ff067e24 */ /* 0x000fca000f8e00ff */
[----:B------:R-:W-:-:S04]  /*3ba0*/  SHF.L.U32 R6, R6, 0x1f, RZ ;  /* 0x0000001f06067819 */ /* 0x000fc800000006ff */
[----:B------:R1:W2:Y:S01]  /*3bb0*/  SYNCS.PHASECHK.TRANS64.TRYWAIT P2, [UR30+0x22830], R6 ;  /* 0x02283006ff0075a7 */ /* 0x0002a2000804015e */
[----:B------:R-:W-:Y:S05]  /*3bc0*/  @!P0 BRA `(.L_x_3280) ;  /* 0x0000000000048947 */ /* 0x000fea0003800000 */
[----:B------:R-:W-:Y:S01]  /*3bd0*/  BPT.TRAP 0x1 ;  /* 0x000000040000795c */ /* 0x000fe20000300000 */
.L_x_3280:
[----:B--2---:R-:W-:Y:S05]  /*3be0*/  @P2 BRA `(.L_x_3281) ;  /* 0x0000000000082947 */ /* 0x004fea0003800000 */
[----:B------:R-:W2:Y:S02]  /*3bf0*/  SYNCS.PHASECHK.TRANS64.TRYWAIT P2, [UR30+0x22830], R6 ;  /* 0x02283006ff0075a7 */ /* 0x000ea4000804015e */
[----:B--2---:R-:W-:Y:S05]  /*3c00*/  @!P2 BRA `(.L_x_3282) ;  /* 0x0000009c0040a947 */ /* 0x004fea0003800000 */
.L_x_3281:
[----:B------:R-:W-:Y:S01]  /*3c10*/  UIMAD UR18, UR37, 0x300, UR20 ;  /* 0x00000300251278a4 */ /* 0x000fe2000f8e0214 */
[----:B------:R-:W-:Y:S01]  /*3c20*/  WARPGROUP.ARRIVE ;  /* 0x00000000000079c5 */ /* 0x000fe20000000000 */
[----:B------:R-:W-:Y:S01]  /*3c30*/  UMOV UR19, 0x40000040 ;  /* 0x4000004000137882 */ /* 0x000fe20000000000 */
[----:B------:R-:W-:Y:S01]  /*3c40*/  UMOV UR7, 0x40000040 ;  /* 0x4000004000077882 */ /* 0x000fe20000000000 */
[----:B------:R-:W-:Y:S01]  /*3c50*/  UIADD3 UR6, UR18, 0x2, URZ ;  /* 0x0000000212067890 */ /* 0x000fe2000fffe03f */
[----:B------:R-:W3:Y:S01]  /*3c60*/  LDC R13, c[0x0][0x288] ;  /* 0x0000a200ff0d7b82 */ /* 0x000ee20000000800 */
[----:B------:R-:W-:Y:S01]  /*3c70*/  UIADD3 UR10, UR18, 0x4, URZ ;  /* 0x00000004120a7890 */ /* 0x000fe2000fffe03f */
[----:B------:R-:W-:Y:S02]  /*3c80*/  UMOV UR11, 0x40000040 ;  /* 0x40000040000b7882 */ /* 0x000fe40000000000 */
[----:B------:R-:W-:Y:S01]  /*3c90*/  HGMMA.64x96x16.F32.BF16 R152, gdesc[UR16], RZ, !UPT, gsb0 ;  /* 0x01600000109879f0 */ /* 0x000fe2000c0018ff */
[----:B------:R-:W-:Y:S01]  /*3ca0*/  UIADD3 UR14, UR18, 0x6, URZ ;  /* 0x00000006120e7890 */ /* 0x000fe2000fffe03f */
[----:B------:R-:W-:Y:S01]  /*3cb0*/  UMOV UR15, 0x40000040 ;  /* 0x40000040000f7882 */ /* 0x000fe20000000000 */
[----:B------:R-:W-:-:S04]  /*3cc0*/  UISETP.NE.U32.AND UP0, UPT, UR22, URZ, UPT ;  /* 0x0000003f1600728c */ /* 0x000fc8000bf05070 */
[----:B------:R-:W-:Y:S01]  /*3cd0*/  UISETP.NE.AND.EX UP0, UPT, UR23, URZ, UPT, UP0 ;  /* 0x0000003f1700728c */ /* 0x000fe2000bf05300 */
[----:B------:R-:W-:Y:S02]  /*3ce0*/  WARPGROUP.DEPBAR.LE gsb0, 0x0 ;  /* 0x00008000000079c5 */ /* 0x000fe40000010000 */
[----:B------:R-:W-:-:S06]  /*3cf0*/  WARPGROUP.ARRIVE ;  /* 0x00000000000079c5 */ /* 0x000fcc0000000000 */
[----:B------:R-:W-:Y:S01]  /*3d00*/  HGMMA.64x96x16.F32.BF16 R152, gdesc[UR4], R152, gsb0 ;  /* 0x01600000049879f0 */ /* 0x000fe20008001898 */
[----:B------:R-:W-:Y:S02]  /*3d10*/  UIMAD UR6, UR29, -0x60, UR42 ;  /* 0xffffffa01d0678a4 */ /* 0x000fe4000f8e022a */
[----:B------:R-:W-:Y:S02]  /*3d20*/  USEL UR7, UR24, 0x1, UP0 ;  /* 0x0000000118077887 */ /* 0x000fe40008000000 */
[----:B------:R-:W-:-:S04]  /*3d30*/  UIADD3 UR6, UR6, 0x1, URZ ;  /* 0x0000000106067890 */ /* 0x000fc8000fffe03f */
[----:B------:R-:W-:-:S06]  /*3d40*/  UIMAD UR6, UR7, UR25, UR6 ;  /* 0x00000019070672a4 */ /* 0x000fcc000f8e0206 */
[----:B---3--:R-:W-:-:S05]  /*3d50*/  IADD3 R13, -R13, UR6, RZ ;  /* 0x000000060d0d7c10 */ /* 0x008fca000fffe1ff */
[----:B------:R-:W-:Y:S01]  /*3d60*/  IMAD R13, R2, -0x2, R13 ;  /* 0xfffffffe020d7824 */ /* 0x000fe200078e020d */
        /* <DEDUP_REMOVED lines=13> */
[----:B------:R-:W-:Y:S01]  /*3e40*/  MUFU.TANH R4, R4 ;  /* 0x0000000400047308 */ /* 0x000fe20000002400 */
[----:B------:R-:W-:Y:S01]  /*3e50*/  FMUL.FTZ R163, R167, UR26 ;  /* 0x0000001aa7a37c20 */ /* 0x000fe20008410000 */
[----:B------:R-:W-:Y:S01]  /*3e60*/  IADD3 R167, R22, R13, RZ ;  /* 0x0000000d16a77210 */ /* 0x000fe20007ffe0ff */
[----:B------:R-:W-:Y:S01]  /*3e70*/  FMUL.FTZ R172, R172, UR26 ;  /* 0x0000001aacac7c20 */ /* 0x000fe20008410000 */
[----:B------:R-:W-:Y:S01]  /*3e80*/  FMUL.FTZ R9, R161, UR26 ;  /* 0x0000001aa1097c20 */ /* 0x000fe20008410000 */
[----:B------:R-:W-:Y:S01]  /*3e90*/  FMUL.FTZ R11, R164, UR26 ;  /* 0x0000001aa40b7c20 */ /* 0x000fe20008410000 */
[----:B------:R-:W-:Y:S01]  /*3ea0*/  ISETP.GT.AND P2, PT, R167, RZ, PT ;  /* 0x000000ffa700720c */ /* 0x000fe20003f44270 */
[----:B------:R-:W-:Y:S01]  /*3eb0*/  FMUL.FTZ R12, R165, UR26 ;  /* 0x0000001aa50c7c20 */ /* 0x000fe20008410000 */
[----:B------:R-:W2:Y:S01]  /*3ec0*/  MUFU.TANH R5, R5 ;  /* 0x0000000500057308 */ /* 0x000ea20000002400 */
[----:B------:R-:W-:Y:S01]  /*3ed0*/  ISETP.GT.AND P3, PT, R167, 0x1, PT ;  /* 0x00000001a700780c */ /* 0x000fe20003f64270 */
[----:B------:R-:W-:Y:S01]  /*3ee0*/  FMUL.FTZ R168, R168, UR26 ;  /* 0x0000001aa8a87c20 */ /* 0x000fe20008410000 */
[----:B------:R-:W-:Y:S01]  /*3ef0*/  FMUL.FTZ R180, R180, UR26 ;  /* 0x0000001ab4b47c20 */ /* 0x000fe20008410000 */
[----:B------:R-:W-:Y:S01]  /*3f00*/  FMUL.FTZ R157, R159, UR26 ;  /* 0x0000001a9f9d7c20 */ /* 0x000fe20008410000 */
[----:B------:R-:W-:Y:S01]  /*3f10*/  FMUL.FTZ R159, R169, UR26 ;  /* 0x0000001aa99f7c20 */ /* 0x000fe20008410000 */
[----:B------:R-:W-:Y:S01]  /*3f20*/  FMUL.FTZ R176, R176, UR26 ;  /* 0x0000001ab0b07c20 */ /* 0x000fe20008410000 */
[----:B------:R-:W-:Y:S01]  /*3f30*/  FMUL.FTZ R206, R154, UR26 ;  /* 0x0000001a9ace7c20 */ /* 0x000fe20008410000 */
[----:B------:R-:W-:Y:S01]  /*3f40*/  MUFU.TANH R210, R210 ;  /* 0x000000d200d27308 */ /* 0x000fe20000002400 */
        /* <DEDUP_REMOVED lines=23> */
[----:B------:R4:W-:Y:S01]  /*40c0*/  MUFU.TANH R156, R172 ;  /* 0x000000ac009c7308 */ /* 0x0009e20000002400 */
[----:B---3--:R-:W-:Y:S01]  /*40d0*/  FSEL R208, R208, -INF , P3 ;  /* 0xff800000d0d07808 */ /* 0x008fe20001800000 */
[----:B------:R-:W-:Y:S01]  /*40e0*/  FMUL.FTZ R182, R182, UR26 ;  /* 0x0000001ab6b67c20 */ /* 0x000fe20008410000 */
[----:B------:R-:W-:Y:S01]  /*40f0*/  ISETP.GT.AND P3, PT, R167, 0x11, PT ;  /* 0x00000011a700780c */ /* 0x000fe20003f64270 */
[----:B------:R-:W-:-:S04]  /*4100*/  FMUL.FTZ R187, R187, UR26 ;  /* 0x0000001abbbb7c20 */ /* 0x000fc80008410000 */
[----:B------:R-:W-:Y:S01]  /*4110*/  MUFU.TANH R9, R9 ;  /* 0x0000000900097308 */ /* 0x000fe20000002400 */
[----:B----4-:R-:W-:Y:S02]  /*4120*/  FSEL R172, R4, -INF , P2 ;  /* 0xff80000004ac7808 */ /* 0x010fe40001000000 */
[C---:B------:R-:W-:Y:S02]  /*4130*/  ISETP.GT.AND P2, PT, R167.reuse, 0x8, PT ;  /* 0x00000008a700780c */ /* 0x040fe40003f44270 */
[----:B------:R-:W-:Y:S02]  /*4140*/  FMNMX.FTZ R5, R172, R7, !PT ;  /* 0x00000007ac057209 */ /* 0x000fe40007810000 */
[----:B------:R-:W-:Y:S01]  /*4150*/  FSEL R210, R210, -INF , P2 ;  /* 0xff800000d2d27808 */ /* 0x000fe20001000000 */
[----:B------:R-:W3:Y:S01]  /*4160*/  MUFU.TANH R11, R11 ;  /* 0x0000000b000b7308 */ /* 0x000ee20000002400 */
[----:B------:R-:W-:Y:S02]  /*4170*/  FMNMX.FTZ R5, R212, R5, !PT ;  /* 0x00000005d4057209 */ /* 0x000fe40007810000 */
[----:B------:R-:W-:-:S02]  /*4180*/  ISETP.GT.AND P2, PT, R167, 0x10, PT ;  /* 0x00000010a700780c */ /* 0x000fc40003f44270 */
[----:B------:R-:W-:-:S03]  /*4190*/  FMNMX.FTZ R5, R210, R5, !PT ;  /* 0x00000005d2057209 */ /* 0x000fc60007810000 */
[----:B------:R-:W-:Y:S01]  /*41a0*/  MUFU.TANH R12, R12 ;  /* 0x0000000c000c7308 */ /* 0x000fe20000002400 */
[----:B------:R-:W-:-:S07]  /*41b0*/  FMNMX.FTZ R5, R208, R5, !PT ;  /* 0x00000005d0057209 */ /* 0x000fce0007810000 */
[----:B------:R-:W4:Y:S08]  /*41c0*/  MUFU.TANH R168, R168 ;  /* 0x000000a800a87308 */ /* 0x000f300000002400 */
[----:B------:R2:W-:Y:S08]  /*41d0*/  MUFU.TANH R152, R180 ;  /* 0x000000b400987308 */ /* 0x0005f00000002400 */
[----:B------:R-:W5:Y:S01]  /*41e0*/  MUFU.TANH R159, R159 ;  /* 0x0000009f009f7308 */ /* 0x000f620000002400 */
[----:B--2---:R-:W-:-:S02]  /*41f0*/  FSEL R180, R10, -INF , P2 ;  /* 0xff8000000ab47808 */ /* 0x004fc40001000000 */
[----:B------:R-:W-:Y:S02]  /*4200*/  ISETP.GT.AND P2, PT, R167, 0x18, PT ;  /* 0x00000018a700780c */ /* 0x000fe40003f44270 */
[----:B------:R-:W-:Y:S02]  /*4210*/  FMNMX.FTZ R5, R180, R5, !PT ;  /* 0x00000005b4057209 */ /* 0x000fe40007810000 */
[----:B---3--:R-:W-:Y:S01]  /*4220*/  FSEL R174, R11, -INF , P2 ;  /* 0xff8000000bae7808 */ /* 0x008fe20001000000 */
[----:B------:R2:W-:Y:S01]  /*4230*/  MUFU.TANH R153, R176 ;  /* 0x000000b000997308 */ /* 0x0005e20000002400 */
[----:B------:R-:W-:-:S04]  /*4240*/  ISETP.GT.AND P2, PT, R167, 0x20, PT ;  /* 0x00000020a700780c */ /* 0x000fc80003f44270 */
[----:B----4-:R-:W-:Y:S02]  /*4250*/  FSEL R168, R168, -INF , P2 ;  /* 0xff800000a8a87808 */ /* 0x010fe40001000000 */
[----:B------:R-:W-:Y:S01]  /*4260*/  ISETP.GT.AND P2, PT, R167, 0x28, PT ;  /* 0x00000028a700780c */ /* 0x000fe20003f44270 */
[----:B------:R-:W3:Y:S01]  /*4270*/  MUFU.TANH R154, R154 ;  /* 0x0000009a009a7308 */ /* 0x000ee20000002400 */
[----:B--2---:R-:W-:Y:S02]  /*4280*/  FSEL R176, R9, -INF , P3 ;  /* 0xff80000009b07808 */ /* 0x004fe40001800000 */
[----:B------:R-:W-:Y:S02]  /*4290*/  ISETP.GT.AND P3, PT, R167, 0x19, PT ;  /* 0x00000019a700780c */ /* 0x000fe40003f64270 */
[----:B------:R-:W-:Y:S02]  /*42a0*/  FMNMX.FTZ R5, R176, R5, !PT ;  /* 0x00000005b0057209 */ /* 0x000fe40007810000 */
[----:B------:R-:W-:Y:S01]  /*42b0*/  FSEL R170, R12, -INF , P3 ;  /* 0xff8000000caa7808 */ /* 0x000fe20001800000 */
[----:B------:R-:W2:Y:S01]  /*42c0*/  MUFU.TANH R21, R177 ;  /* 0x000000b100157308 */ /* 0x000ea20000002400 */
[----:B------:R-:W-:-:S02]  /*42d0*/  FMNMX.FTZ R5, R174, R5, !PT ;  /* 0x00000005ae057209 */ /* 0x000fc40007810000 */
[----:B------:R-:W-:Y:S02]  /*42e0*/  ISETP.GT.AND P3, PT, R167, 0x21, PT ;  /* 0x00000021a700780c */ /* 0x000fe40003f64270 */
[----:B------:R-:W-:Y:S02]  /*42f0*/  FMNMX.FTZ R5, R170, R5, !PT ;  /* 0x00000005aa057209 */ /* 0x000fe40007810000 */
[----:B-----5:R-:W-:Y:S01]  /*4300*/  FSEL R159, R159, -INF , P3 ;  /* 0xff8000009f9f7808 */ /* 0x020fe20001800000 */
[----:B------:R4:W5:Y:S01]  /*4310*/  MUFU.TANH R15, R181 ;  /* 0x000000b5000f7308 */ /* 0x0009620000002400 */
[----:B------:R-:W-:Y:S02]  /*4320*/  FMNMX.FTZ R4, R168, R5, !PT ;  /* 0x00000005a8047209 */ /* 0x000fe40007810000 */
[----:B------:R-:W-:Y:S02]  /*4330*/  ISETP.GT.AND P3, PT, R167, 0x29, PT ;  /* 0x00000029a700780c */ /* 0x000fe40003f64270 */
[----:B------:R-:W-:-:S02]  /*4340*/  FSEL R156, R156, -INF , P2 ;  /* 0xff8000009c9c7808 */ /* 0x000fc40001000000 */
[----:B------:R-:W-:Y:S01]  /*4350*/  FMNMX.FTZ R5, R159, R4, !PT ;  /* 0x000000049f057209 */ /* 0x000fe20007810000 */
[----:B------:R-:W1:Y:S01]  /*4360*/  MUFU.TANH R20, R184 ;  /* 0x000000b800147308 */ /* 0x000e620000002400 */
[----:B------:R-:W-:Y:S01]  /*4370*/  ISETP.GT.AND P2, PT, R167, 0x30, PT ;  /* 0x00000030a700780c */ /* 0x000fe20003f44270 */
[----:B----4-:R-:W-:Y:S01]  /*4380*/  FMUL.FTZ R181, R175, UR26 ;  /* 0x0000001aafb57c20 */ /* 0x010fe20008410000 */
[----:B---3--:R-:W-:Y:S02]  /*4390*/  FSEL R154, R154, -INF , P3 ;  /* 0xff8000009a9a7808 */ /* 0x008fe40001800000 */
[----:B------:R-:W-:Y:S02]  /*43a0*/  FMNMX.FTZ R5, R156, R5, !PT ;  /* 0x000000059c057209 */ /* 0x000fe40007810000 */
[----:B------:R-:W-:Y:S01]  /*43b0*/  ISETP.GT.AND P3, PT, R167, 0x31, PT ;  /* 0x00000031a700780c */ /* 0x000fe20003f64270 */
[----:B------:R3:W4:Y:S01]  /*43c0*/  MUFU.TANH R13, R185 ;  /* 0x000000b9000d7308 */ /* 0x0007220000002400 */
[----:B------:R-:W-:-:S02]  /*43d0*/  FSEL R153, R153, -INF , P2 ;  /* 0xff80000099997808 */ /* 0x000fc40001000000 */
[----:B------:R-:W-:Y:S02]  /*43e0*/  FMNMX.FTZ R4, R154, R5, !PT ;  /* 0x000000059a047209 */ /* 0x000fe40007810000 */
[----:B------:R-:W-:Y:S02]  /*43f0*/  ISETP.GT.AND P2, PT, R167, 0x38, PT ;  /* 0x00000038a700780c */ /* 0x000fe40003f44270 */
[----:B--2---:R-:W-:Y:S01]  /*4400*/  FSEL R21, R21, -INF , P3 ;  /* 0xff80000015157808 */ /* 0x004fe20001800000 */
[----:B------:R2:W4:Y:S01]  /*4410*/  MUFU.TANH R14, R188 ;  /* 0x000000bc000e7308 */ /* 0x0005220000002400 */
[----:B------:R-:W-:Y:S01]  /*4420*/  FMNMX.FTZ R4, R153, R4, !PT ;  /* 0x0000000499047209 */ /* 0x000fe20007810000 */
[----:B---3--:R-:W-:Y:S01]  /*4430*/  FMUL.FTZ R185, R183, UR26 ;  /* 0x0000001ab7b97c20 */ /* 0x008fe20008410000 */
[----:B------:R-:W-:Y:S01]  /*4440*/  ISETP.GT.AND P3, PT, R167, 0x39, PT ;  /* 0x00000039a700780c */ /* 0x000fe20003f64270 */
[----:B------:R-:W-:Y:S01]  /*4450*/  FMUL.FTZ R183, R186, UR26 ;  /* 0x0000001abab77c20 */ /* 0x000fe20008410000 */
[----:B------:R-:W-:Y:S01]  /*4460*/  FSEL R152, R152, -INF , P2 ;  /* 0xff80000098987808 */ /* 0x000fe20001000000 */
[----:B------:R-:W-:Y:S01]  /*4470*/  FMUL.FTZ R186, R190, UR26 ;  /* 0x0000001abeba7c20 */ /* 0x000fe20008410000 */
[----:B------:R-:W-:Y:S01]  /*4480*/  FMNMX.FTZ R5, R21, R4, !PT ;  /* 0x0000000415057209 */ /* 0x000fe20007810000 */
[----:B------:R3:W4:Y:S01]  /*4490*/  MUFU.TANH R11, R189 ;  /* 0x000000bd000b7308 */ /* 0x0007220000002400 */
[----:B------:R-:W-:Y:S01]  /*44a0*/  ISETP.GT.AND P2, PT, R167, 0x40, PT ;  /* 0x00000040a700780c */ /* 0x000fe20003f44270 */
[----:B--2---:R-:W-:Y:S01]  /*44b0*/  FMUL.FTZ R188, R194, UR26 ;  /* 0x0000001ac2bc7c20 */ /* 0x004fe20008410000 */
[----:B-----5:R-:W-:Y:S01]  /*44c0*/  FSEL R15, R15, -INF , P3 ;  /* 0xff8000000f0f7808 */ /* 0x020fe20001800000 */
[----:B------:R-:W-:Y:S01]  /*44d0*/  FMUL.FTZ R190, R195, UR26 ;  /* 0x0000001ac3be7c20 */ /* 0x000fe20008410000 */
[----:B------:R-:W-:-:S02]  /*44e0*/  FMNMX.FTZ R4, R152, R5, !PT ;  /* 0x0000000598047209 */ /* 0x000fc40007810000 */
[----:B------:R-:W-:Y:S01]  /*44f0*/  ISETP.GT.AND P3, PT, R167, 0x41, PT ;  /* 0x00000041a700780c */ /* 0x000fe20003f64270 */
[----:B------:R2:W5:Y:S01]  /*4500*/  MUFU.TANH R12, R192 ;  /* 0x000000c0000c7308 */ /* 0x0005620000002400 */
[----:B-1----:R-:W-:Y:S01]  /*4510*/  FSEL R20, R20, -INF , P2 ;  /* 0xff80000014147808 */ /* 0x002fe20001000000 */
[----:B---3--:R-:W-:Y:S01]  /*4520*/  FMUL.FTZ R189, R191, UR26 ;  /* 0x0000001abfbd7c20 */ /* 0x008fe20008410000 */
[----:B------:R-:W-:Y:S01]  /*4530*/  FMNMX.FTZ R5, R15, R4, !PT ;  /* 0x000000040f057209 */ /* 0x000fe20007810000 */
[----:B------:R-:W-:Y:S01]  /*4540*/  FMUL.FTZ R191, R198, UR26 ;  /* 0x0000001ac6bf7c20 */ /* 0x000fe20008410000 */
[----:B------:R-:W-:Y:S02]  /*4550*/  ISETP.GT.AND P2, PT, R167, 0x48, PT ;  /* 0x00000048a700780c */ /* 0x000fe40003f44270 */
[----:B----4-:R-:W-:Y:S01]  /*4560*/  FSEL R13, R13, -INF , P3 ;  /* 0xff8000000d0d7808 */ /* 0x010fe20001800000 */
[----:B------:R1:W3:Y:S01]  /*4570*/  MUFU.TANH R10, R193 ;  /* 0x000000c1000a7308 */ /* 0x0002e20000002400 */
[----:B------:R-:W-:Y:S01]  /*4580*/  FMNMX.FTZ R184, R20, R5, !PT ;  /* 0x0000000514b87209 */ /* 0x000fe20007810000 */
[C---:B--2---:R-:W-:Y:S01]  /*4590*/  VIADD R192, R167.reuse, 0x8 ;  /* 0x00000008a7c07836 */ /* 0x044fe20000000000 */
[----:B------:R-:W-:-:S02]  /*45a0*/  ISETP.GT.AND P3, PT, R167, 0x49, PT ;  /* 0x00000049a700780c */ /* 0x000fc40003f64270 */
[----:B------:R-:W-:Y:S02]  /*45b0*/  FSEL R14, R14, -INF , P2 ;  /* 0xff8000000e0e7808 */ /* 0x000fe40001000000 */
[----:B------:R-:W-:Y:S01]  /*45c0*/  FMNMX.FTZ R5, R13, R184, !PT ;  /* 0x000000b80d057209 */ /* 0x000fe20007810000 */
[----:B------:R-:W2:Y:S01]  /*45d0*/  MUFU.TANH R4, R196 ;  /* 0x000000c400047308 */ /* 0x000ea20000002400 */
[----:B------:R-:W-:Y:S01]  /*45e0*/  ISETP.GT.AND P2, PT, R167, 0x50, PT ;  /* 0x00000050a700780c */ /* 0x000fe20003f44270 */
[----:B-1----:R-:W-:Y:S01]  /*45f0*/  FMUL.FTZ R193, R199, UR26 ;  /* 0x0000001ac7c17c20 */ /* 0x002fe20008410000 */
[----:B------:R-:W-:Y:S02]  /*4600*/  FSEL R11, R11, -INF , P3 ;  /* 0xff8000000b0b7808 */ /* 0x000fe40001800000 */
[----:B------:R-:W-:Y:S02]  /*4610*/  FMNMX.FTZ R184, R14, R5, !PT ;  /* 0x000000050eb87209 */ /* 0x000fe40007810000 */
[----:B------:R-:W-:Y:S01]  /*4620*/  ISETP.GT.AND P3, PT, R167, 0x51, PT ;  /* 0x00000051a700780c */ /* 0x000fe20003f64270 */
[----:B------:R-:W1:Y:S01]  /*4630*/  MUFU.TANH R9, R197 ;  /* 0x000000c500097308 */ /* 0x000e620000002400 */
[----:B-----5:R-:W-:-:S02]  /*4640*/  FSEL R12, R12, -INF , P2 ;  /* 0xff8000000c0c7808 */ /* 0x020fc40001000000 */
[----:B------:R-:W-:Y:S01]  /*4650*/  FMNMX.FTZ R5, R11, R184, !PT ;  /* 0x000000b80b057209 */ /* 0x000fe20007810000 */
[----:B------:R-:W-:Y:S01]  /*4660*/  FMUL.FTZ R184, R178, UR26 ;  /* 0x0000001ab2b87c20 */ /* 0x000fe20008410000 */
[C---:B------:R-:W-:Y:S02]  /*4670*/  ISETP.GT.AND P2, PT, R167.reuse, 0x58, PT ;  /* 0x00000058a700780c */ /* 0x040fe40003f44270 */
[----:B---3--:R-:W-:Y:S01]  /*4680*/  FSEL R10, R10, -INF , P3 ;  /* 0xff8000000a0a7808 */ /* 0x008fe20001800000 */
[----:B------:R-:W3:Y:S01]  /*4690*/  MUFU.TANH R206, R206 ;  /* 0x000000ce00ce7308 */ /* 0x000ee20000002400 */
[----:B------:R-:W-:Y:S02]  /*46a0*/  FMNMX.FTZ R5, R12, R5, !PT ;  /* 0x000000050c057209 */ /* 0x000fe40007810000 */
[----:B------:R-:W-:Y:S02]  /*46b0*/  ISETP.GT.AND P3, PT, R167, 0x59, PT ;  /* 0x00000059a700780c */ /* 0x000fe40003f64270 */
[----:B--2---:R-:W-:-:S02]  /*46c0*/  FSEL R4, R4, -INF , P2 ;  /* 0xff80000004047808 */ /* 0x004fc40001000000 */
[----:B------:R-:W-:Y:S01]  /*46d0*/  FMNMX.FTZ R5, R10, R5, !PT ;  /* 0x000000050a057209 */ /* 0x000fe20007810000 */
[----:B------:R-:W2:Y:S01]  /*46e0*/  MUFU.TANH R155, R155 ;  /* 0x0000009b009b7308 */ /* 0x000ea20000002400 */
[----:B-1----:R-:W-:Y:S02]  /*46f0*/  FSEL R9, R9, -INF , P3 ;  /* 0xff80000009097808 */ /* 0x002fe40001800000 */
[----:B------:R-:W-:Y:S02]  /*4700*/  FMNMX.FTZ R178, R4, R5, !PT ;  /* 0x0000000504b27209 */ /* 0x000fe40007810000 */
[C---:B------:R-:W-:Y:S02]  /*4710*/  ISETP.GT.AND P3, PT, R192.reuse, RZ, PT ;  /* 0x000000ffc000720c */ /* 0x040fe40003f64270 */
[----:B------:R-:W-:Y:S01]  /*4720*/  FMNMX.FTZ R178, R9, R178, !PT ;  /* 0x000000b209b27209 */ /* 0x000fe20007810000 */
[----:B------:R-:W1:Y:S01]  /*4730*/  MUFU.TANH R158, R158 ;  /* 0x0000009e009e7308 */ /* 0x000e620000002400 */
[----:B------:R-:W-:-:S02]  /*4740*/  ISETP.GT.AND P4, PT, R192, 0x1, PT ;  /* 0x00000001c000780c */ /* 0x000fc40003f84270 */
[----:B---3--:R-:W-:Y:S01]  /*4750*/  FSEL R167, R206, -INF , P3 ;  /* 0xff800000cea77808 */ /* 0x008fe20001800000 */
[----:B------:R-:W3:Y:S01]  /*4760*/  SHFL.BFLY PT, R5, R178, 0x2, 0x1f ;  /* 0x0c401f00b2057f89 */ /* 0x000ee200000e0000 */
[----:B------:R-:W-:-:S03]  /*4770*/  ISETP.GT.AND P3, PT, R192, 0x8, PT ;  /* 0x00000008c000780c */ /* 0x000fc60003f64270 */
[----:B------:R-:W4:Y:S01]  /*4780*/  MUFU.TANH R157, R157 ;  /* 0x0000009d009d7308 */ /* 0x000f220000002400 */
[----:B--2---:R-:W-:Y:S02]  /*4790*/  FSEL R155, R155, -INF , P4 ;  /* 0xff8000009b9b7808 */ /* 0x004fe40002000000 */
[----:B------:R-:W-:-:S05]  /*47a0*/  ISETP.GT.AND P4, PT, R192, 0x9, PT ;  /* 0x00000009c000780c */ /* 0x000fca0003f84270 */
[----:B------:R-:W2:Y:S01]  /*47b0*/  MUFU.TANH R161, R161 ;  /* 0x000000a100a17308 */ /* 0x000ea20000002400 */
[----:B-1----:R-:W-:Y:S02]  /*47c0*/  FSEL R158, R158, -INF , P3 ;  /* 0xff8000009e9e7808 */ /* 0x002fe40001800000 */
[----:B------:R-:W-:-:S05]  /*47d0*/  ISETP.GT.AND P3, PT, R192, 0x10, PT ;  /* 0x00000010c000780c */ /* 0x000fca0003f64270 */
[----:B------:R-:W1:Y:S01]  /*47e0*/  MUFU.TANH R160, R160 ;  /* 0x000000a000a07308 */ /* 0x000e620000002400 */
[----:B----4-:R-:W-:Y:S02]  /*47f0*/  FSEL R157, R157, -INF , P4 ;  /* 0xff8000009d9d7808 */ /* 0x010fe40002000000 */
[----:B------:R-:W-:Y:S02]  /*4800*/  ISETP.GT.AND P4, PT, R192, 0x11, PT ;  /* 0x00000011c000780c */ /* 0x000fe40003f84270 */
[----:B---3--:R-:W-:-:S03]  /*4810*/  FMNMX.FTZ R169, R178, R5, !PT ;  /* 0x00000005b2a97209 */ /* 0x008fc60007810000 */
[----:B------:R-:W3:Y:S01]  /*4820*/  MUFU.TANH R162, R162 ;  /* 0x000000a200a27308 */ /* 0x000ee20000002400 */
[----:B--2---:R-:W-:Y:S01]  /*4830*/  FSEL R161, R161, -INF , P3 ;  /* 0xff800000a1a17808 */ /* 0x004fe20001800000 */
[----:B------:R-:W2:Y:S01]  /*4840*/  SHFL.BFLY PT, R178, R169, 0x1, 0x1f ;  /* 0x0c201f00a9b27f89 */ /* 0x000ea200000e0000 */
[----:B------:R-:W-:-:S05]  /*4850*/  ISETP.GT.AND P3, PT, R192, 0x18, PT ;  /* 0x00000018c000780c */ /* 0x000fca0003f64270 */
[----:B------:R-:W4:Y:S01]  /*4860*/  MUFU.TANH R163, R163 ;  /* 0x000000a300a37308 */ /* 0x000f220000002400 */
[----:B-1----:R-:W-:Y:S02]  /*4870*/  FSEL R160, R160, -INF , P4 ;  /* 0xff800000a0a07808 */ /* 0x002fe40002000000 */
[----:B------:R-:W-:-:S05]  /*4880*/  ISETP.GT.AND P4, PT, R192, 0x19, PT ;  /* 0x00000019c000780c */ /* 0x000fca0003f84270 */
[----:B------:R-:W1:Y:S01]  /*4890*/  MUFU.TANH R164, R164 ;  /* 0x000000a400a47308 */ /* 0x000e620000002400 */
[----:B---3--:R-:W-:Y:S02]  /*48a0*/  FSEL R162, R162, -INF , P3 ;  /* 0xff800000a2a27808 */ /* 0x008fe40001800000 */
[----:B------:R-:W-:-:S05]  /*48b0*/  ISETP.GT.AND P3, PT, R192, 0x20, PT ;  /* 0x00000020c000780c */ /* 0x000fca0003f64270 */
[----:B------:R-:W3:Y:S01]  /*48c0*/  MUFU.TANH R165, R165 ;  /* 0x000000a500a57308 */ /* 0x000ee20000002400 */
[----:B--2---:R-:W-:Y:S02]  /*48d0*/  FMNMX.FTZ R5, R169, R178, !PT ;  /* 0x000000b2a9057209 */ /* 0x004fe40007810000 */
[----:B------:R-:W-:Y:S02]  /*48e0*/  FMNMX.FTZ R178, R167, R8, !PT ;  /* 0x00000008a7b27209 */ /* 0x000fe40007810000 */
[C---:B------:R-:W-:Y:S01]  /*48f0*/  FSETP.NEU.FTZ.AND P2, PT, R5.reuse, -INF , PT ;  /* 0xff8000000500780b */ /* 0x040fe20003f5d000 */
[----:B------:R-:W-:Y:S01]  /*4900*/  FMUL.FTZ R169, R5, UR27 ;  /* 0x0000001b05a97c20 */ /* 0x000fe20008410000 */
[----:B------:R-:W-:Y:S01]  /*4910*/  FMNMX.FTZ R171, R155, R178, !PT ;  /* 0x000000b29bab7209 */ /* 0x000fe20007810000 */
[----:B------:R-:W2:Y:S03]  /*4920*/  MUFU.TANH R166, R166 ;  /* 0x000000a600a67308 */ /* 0x000ea60000002400 */
[----:B------:R-:W-:-:S02]  /*4930*/  FMNMX.FTZ R178, R158, R171, !PT ;  /* 0x000000ab9eb27209 */ /* 0x000fc40007810000 */
[----:B------:R-:W-:Y:S02]  /*4940*/  FSEL R169, R169, RZ, P2 ;  /* 0x000000ffa9a97208 */ /* 0x000fe40001000000 */
[----:B------:R-:W-:Y:S01]  /*4950*/  FMNMX.FTZ R178, R157, R178, !PT ;  /* 0x000000b29db27209 */ /* 0x000fe20007810000 */
[----:B------:R-:W5:Y:S02]  /*4960*/  MUFU.TANH R181, R181 ;  /* 0x000000b500b57308 */ /* 0x000f640000002400 */
[--C-:B------:R-:W-:Y:S01]  /*4970*/  FFMA.FTZ R194, R176, UR27, -R169.reuse ;  /* 0x0000001bb0c27c23 */ /* 0x100fe200080108a9 */
[----:B------:R-:W-:Y:S01]  /*4980*/  FMNMX.FTZ R173, R161, R178, !PT ;  /* 0x000000b2a1ad7209 */ /* 0x000fe20007810000 */
[--C-:B------:R-:W-:Y:S01]  /*4990*/  FFMA.FTZ R172, R172, UR27, -R169.reuse ;  /* 0x0000001bacac7c23 */ /* 0x100fe200080108a9 */
[--C-:B------:R-:W-:Y:S01]  /*49a0*/  FFMA.FTZ R171, R212, UR27, -R169.reuse ;  /* 0x0000001bd4ab7c23 */ /* 0x100fe200080108a9 */
[--C-:B------:R-:W-:Y:S01]  /*49b0*/  FFMA.FTZ R210, R210, UR27, -R169.reuse ;  /* 0x0000001bd2d27c23 */ /* 0x100fe200080108a9 */
[----:B------:R-:W-:Y:S01]  /*49c0*/  FMNMX.FTZ R175, R160, R173, !PT ;  /* 0x000000ada0af7209 */ /* 0x000fe20007810000 */
[----:B------:R-:W5:Y:S01]  /*49d0*/  MUFU.TANH R184, R184 ;  /* 0x000000b800b87308 */ /* 0x000f620000002400 */
[----:B----4-:R-:W-:Y:S01]  /*49e0*/  FSEL R173, R163, -INF , P4 ;  /* 0xff800000a3ad7808 */ /* 0x010fe20002000000 */
        /* <DEDUP_REMOVED lines=14> */
[----:B------:R-:W3:Y:S01]  /*4ad0*/  MUFU.TANH R182, R182 ;  /* 0x000000b600b67308 */ /* 0x000ee20000002400 */
[----:B--2---:R-:W-:Y:S01]  /*4ae0*/  FSEL R177, R166, -INF , P3 ;  /* 0xff800000a6b17808 */ /* 0x004fe20001800000 */
[----:B------:R-:W-:Y:S01]  /*4af0*/  FFMA.FTZ R166, R180, UR27, -R169 ;  /* 0x0000001bb4a67c23 */ /* 0x000fe200080108a9 */
[----:B------:R-:W-:-:S02]  /*4b00*/  ISETP.GT.AND P4, PT, R192, 0x29, PT ;  /* 0x00000029c000780c */ /* 0x000fc40003f84270 */
[----:B------:R-:W-:Y:S02]  /*4b10*/  FMNMX.FTZ R180, R165, R178, !PT ;  /* 0x000000b2a5b47209 */ /* 0x000fe40007810000 */
[----:B-----5:R-:W-:Y:S01]  /*4b20*/  FSEL R178, R181, -INF , P4 ;  /* 0xff800000b5b27808 */ /* 0x020fe20002000000 */
[----:B------:R-:W2:Y:S01]  /*4b30*/  MUFU.TANH R185, R185 ;  /* 0x000000b900b97308 */ /* 0x000ea20000002400 */
[C---:B------:R-:W-:Y:S02]  /*4b40*/  ISETP.GT.AND P3, PT, R192.reuse, 0x30, PT ;  /* 0x00000030c000780c */ /* 0x040fe40003f64270 */
[----:B------:R-:W-:Y:S02]  /*4b50*/  FMNMX.FTZ R181, R177, R180, !PT ;  /* 0x000000b4b1b57209 */ /* 0x000fe40007810000 */
[----:B------:R-:W-:Y:S02]  /*4b60*/  ISETP.GT.AND P4, PT, R192, 0x31, PT ;  /* 0x00000031c000780c */ /* 0x000fe40003f84270 */
[----:B------:R-:W-:Y:S01]  /*4b70*/  FSEL R180, R184, -INF , P3 ;  /* 0xff800000b8b47808 */ /* 0x000fe20001800000 */
[----:B------:R-:W4:Y:S01]  /*4b80*/  MUFU.TANH R183, R183 ;  /* 0x000000b700b77308 */ /* 0x000f220000002400 */
[----:B------:R-:W-:-:S02]  /*4b90*/  FMNMX.FTZ R181, R178, R181, !PT ;  /* 0x000000b5b2b57209 */ /* 0x000fc40007810000 */
[----:B------:R-:W-:Y:S02]  /*4ba0*/  ISETP.GT.AND P3, PT, R192, 0x38, PT ;  /* 0x00000038c000780c */ /* 0x000fe40003f64270 */
[----:B-1----:R-:W-:Y:S02]  /*4bb0*/  FSEL R176, R179, -INF , P4 ;  /* 0xff800000b3b07808 */ /* 0x002fe40002000000 */
[----:B------:R-:W-:Y:S01]  /*4bc0*/  FMNMX.FTZ R195, R180, R181, !PT ;  /* 0x000000b5b4c37209 */ /* 0x000fe20007810000 */
[----:B------:R-:W1:Y:S01]  /*4bd0*/  MUFU.TANH R187, R187 ;  /* 0x000000bb00bb7308 */ /* 0x000e620000002400 */
[----:B------:R-:W-:Y:S02]  /*4be0*/  ISETP.GT.AND P4, PT, R192, 0x39, PT ;  /* 0x00000039c000780c */ /* 0x000fe40003f84270 */
[----:B---3--:R-:W-:Y:S02]  /*4bf0*/  FSEL R181, R182, -INF , P3 ;  /* 0xff800000b6b57808 */ /* 0x008fe40001800000 */
[----:B------:R-:W-:Y:S01]  /*4c00*/  FMNMX.FTZ R184, R176, R195, !PT ;  /* 0x000000c3b0b87209 */ /* 0x000fe20007810000 */
[----:B------:R-:W-:Y:S01]  /*4c10*/  FFMA.FTZ R195, R154, UR27, -R169 ;  /* 0x0000001b9ac37c23 */ /* 0x000fe200080108a9 */
[----:B--2---:R-:W-:Y:S01]  /*4c20*/  FSEL R182, R185, -INF , P4 ;  /* 0xff800000b9b67808 */ /* 0x004fe20002000000 */
[----:B------:R-:W2:Y:S01]  /*4c30*/  MUFU.TANH R186, R186 ;  /* 0x000000ba00ba7308 */ /* 0x000ea20000002400 */
[----:B------:R-:W-:-:S02]  /*4c40*/  ISETP.GT.AND P3, PT, R192, 0x40, PT ;  /* 0x00000040c000780c */ /* 0x000fc40003f64270 */
[----:B------:R-:W-:Y:S02]  /*4c50*/  FMNMX.FTZ R185, R181, R184, !PT ;  /* 0x000000b8b5b97209 */ /* 0x000fe40007810000 */
[----:B------:R-:W-:Y:S02]  /*4c60*/  ISETP.GT.AND P4, PT, R192, 0x41, PT ;  /* 0x00000041c000780c */ /* 0x000fe40003f84270 */
[----:B----4-:R-:W-:Y:S01]  /*4c70*/  FSEL R184, R183, -INF , P3 ;  /* 0xff800000b7b87808 */ /* 0x010fe20001800000 */
[----:B------:R-:W3:Y:S01]  /*4c80*/  MUFU.TANH R189, R189 ;  /* 0x000000bd00bd7308 */ /* 0x000ee20000002400 */
[----:B------:R-:W-:Y:S01]  /*4c90*/  FMNMX.FTZ R185, R182, R185, !PT ;  /* 0x000000b9b6b97209 */ /* 0x000fe20007810000 */
[----:B------:R-:W-:Y:S01]  /*4ca0*/  FFMA.FTZ R183, R170, UR27, -R169 ;  /* 0x0000001baab77c23 */ /* 0x000fe200080108a9 */
[----:B------:R-:W-:Y:S02]  /*4cb0*/  ISETP.GT.AND P3, PT, R192, 0x48, PT ;  /* 0x00000048c000780c */ /* 0x000fe40003f64270 */
[----:B-1----:R-:W-:-:S02]  /*4cc0*/  FSEL R170, R187, -INF , P4 ;  /* 0xff800000bbaa7808 */ /* 0x002fc40002000000 */
[----:B------:R-:W-:Y:S01]  /*4cd0*/  FMNMX.FTZ R187, R184, R185, !PT ;  /* 0x000000b9b8bb7209 */ /* 0x000fe20007810000 */
[----:B------:R-:W-:Y:S01]  /*4ce0*/  MUFU.TANH R188, R188 ;  /* 0x000000bc00bc7308 */ /* 0x000fe20000002400 */
[----:B--2---:R-:W-:Y:S02]  /*4cf0*/  FSEL R185, R186, -INF , P3 ;  /* 0xff800000bab97808 */ /* 0x004fe40001800000 */
[----:B------:R-:W-:Y:S02]  /*4d00*/  ISETP.GT.AND P4, PT, R192, 0x49, PT ;  /* 0x00000049c000780c */ /* 0x000fe40003f84270 */
[----:B------:R-:W-:Y:S02]  /*4d10*/  FMNMX.FTZ R186, R170, R187, !PT ;  /* 0x000000bbaaba7209 */ /* 0x000fe40007810000 */
[----:B------:R-:W-:Y:S01]  /*4d20*/  ISETP.GT.AND P3, PT, R192, 0x50, PT ;  /* 0x00000050c000780c */ /* 0x000fe20003f64270 */
[----:B------:R-:W1:Y:S01]  /*4d30*/  MUFU.TANH R190, R190 ;  /* 0x000000be00be7308 */ /* 0x000e620000002400 */
[----:B---3--:R-:W-:-:S02]  /*4d40*/  FSEL R187, R189, -INF , P4 ;  /* 0xff800000bdbb7808 */ /* 0x008fc40002000000 */
[----:B------:R-:W-:-:S05]  /*4d50*/  ISETP.GT.AND P4, PT, R192, 0x51, PT ;  /* 0x00000051c000780c */ /* 0x000fca0003f84270 */
[----:B------:R-:W2:Y:S08]  /*4d60*/  MUFU.TANH R191, R191 ;  /* 0x000000bf00bf7308 */ /* 0x000eb00000002400 */
[----:B------:R-:W3:Y:S01]  /*4d70*/  MUFU.TANH R193, R193 ;  /* 0x000000c100c17308 */ /* 0x000ee20000002400 */
[----:B-1----:R-:W-:Y:S02]  /*4d80*/  FSEL R190, R190, -INF , P4 ;  /* 0xff800000bebe7808 */ /* 0x002fe40002000000 */
[----:B------:R-:W-:-:S05]  /*4d90*/  ISETP.GT.AND P4, PT, R192, 0x59, PT ;  /* 0x00000059c000780c */ /* 0x000fca0003f84270 */
[----:B------:R1:W-:Y:S08]  /*4da0*/  MUFU.EX2 R179, R194 ;  /* 0x000000c200b37308 */ /* 0x0003f00000000800 */
[----:B------:R-:W-:Y:S01]  /*4db0*/  MUFU.EX2 R172, R172 ;  /* 0x000000ac00ac7308 */ /* 0x000fe20000000800 */
[----:B-1----:R-:W-:Y:S02]  /*4dc0*/  FMNMX.FTZ R194, R185, R186, !PT ;  /* 0x000000bab9c27209 */ /* 0x002fe40007810000 */
[----:B------:R-:W-:Y:S01]  /*4dd0*/  FSEL R186, R188, -INF , P3 ;  /* 0xff800000bcba7808 */ /* 0x000fe20001800000 */
[--C-:B------:R-:W-:Y:S01]  /*4de0*/  FFMA.FTZ R188, R156, UR27, -R169.reuse ;  /* 0x0000001b9cbc7c23 */ /* 0x100fe200080108a9 */
[----:B------:R-:W-:Y:S01]  /*4df0*/  FMNMX.FTZ R189, R187, R194, !PT ;  /* 0x000000c2bbbd7209 */ /* 0x000fe20007810000 */
[--C-:B------:R-:W-:Y:S01]  /*4e00*/  FFMA.FTZ R194, R15, UR27, -R169.reuse ;  /* 0x0000001b0fc27c23 */ /* 0x100fe200080108a9 */
[----:B------:R-:W-:Y:S01]  /*4e10*/  ISETP.GT.AND P3, PT, R192, 0x58, PT ;  /* 0x00000058c000780c */ /* 0x000fe20003f64270 */
[--C-:B------:R-:W-:Y:S01]  /*4e20*/  FFMA.FTZ R15, R20, UR27, -R169.reuse ;  /* 0x0000001b140f7c23 */ /* 0x100fe200080108a9 */
[----:B------:R-:W-:Y:S01]  /*4e30*/  FMNMX.FTZ R189, R186, R189, !PT ;  /* 0x000000bdbabd7209 */ /* 0x000fe20007810000 */
[--C-:B------:R-:W-:Y:S01]  /*4e40*/  FFMA.FTZ R20, R13, UR27, -R169.reuse ;  /* 0x0000001b0d147c23 */ /* 0x100fe200080108a9 */
[----:B--2---:R-:W-:Y:S01]  /*4e50*/  FSEL R191, R191, -INF , P3 ;  /* 0xff800000bfbf7808 */ /* 0x004fe20001800000 */
[--C-:B------:R-:W-:Y:S01]  /*4e60*/  FFMA.FTZ R13, R14, UR27, -R169.reuse ;  /* 0x0000001b0e0d7c23 */ /* 0x100fe200080108a9 */
[----:B------:R-:W-:Y:S01]  /*4e70*/  FMNMX.FTZ R192, R190, R189, !PT ;  /* 0x000000bdbec07209 */ /* 0x000fe20007810000 */
[--C-:B------:R-:W-:Y:S01]  /*4e80*/  FFMA.FTZ R14, R11, UR27, -R169.reuse ;  /* 0x0000001b0b0e7c23 */ /* 0x100fe200080108a9 */
[----:B---3--:R-:W-:Y:S01]  /*4e90*/  FSEL R156, R193, -INF , P4 ;  /* 0xff800000c19c7808 */ /* 0x008fe20002000000 */
[--C-:B------:R-:W-:Y:S01]  /*4ea0*/  FFMA.FTZ R11, R12, UR27, -R169.reuse ;  /* 0x0000001b0c0b7c23 */ /* 0x100fe200080108a9 */
[----:B------:R-:W-:Y:S01]  /*4eb0*/  FMNMX.FTZ R189, R191, R192, !PT ;  /* 0x000000c0bfbd7209 */ /* 0x000fe20007810000 */
[--C-:B------:R-:W-:Y:S01]  /*4ec0*/  FFMA.FTZ R192, R21, UR27, -R169.reuse ;  /* 0x0000001b15c07c23 */ /* 0x100fe200080108a9 */
[--C-:B------:R-:W-:Y:S01]  /*4ed0*/  FFMA.FTZ R21, R152, UR27, -R169.reuse ;  /* 0x0000001b98157c23 */ /* 0x100fe200080108a9 */
[--C-:B------:R-:W-:Y:S01]  /*4ee0*/  FFMA.FTZ R12, R4, UR27, -R169.reuse ;  /* 0x0000001b040c7c23 */ /* 0x100fe200080108a9 */
[----:B------:R-:W-:Y:S01]  /*4ef0*/  FMNMX.FTZ R154, R156, R189, !PT ;  /* 0x000000bd9c9a7209 */ /* 0x000fe20007810000 */
[----:B------:R-:W-:Y:S04]  /*4f00*/  MUFU.EX2 R171, R171 ;  /* 0x000000ab00ab7308 */ /* 0x000fe80000000800 */
[----:B------:R-:W1:Y:S04]  /*4f10*/  SHFL.BFLY PT, R193, R154, 0x2, 0x1f ;  /* 0x0c401f009ac17f89 */ /* 0x000e6800000e0000 */
[----:B------:R2:W-:Y:S08]  /*4f20*/  MUFU.EX2 R163, R210 ;  /* 0x000000d200a37308 */ /* 0x0005f00000000800 */
[----:B------:R-:W-:Y:S08]  /*4f30*/  MUFU.EX2 R164, R164 ;  /* 0x000000a400a47308 */ /* 0x000ff00000000800 */
[----:B------:R-:W-:Y:S01]  /*4f40*/  MUFU.EX2 R166, R166 ;  /* 0x000000a600a67308 */ /* 0x000fe20000000800 */
[----:B-1----:R-:W-:Y:S01]  /*4f50*/  FMNMX.FTZ R193, R154, R193, !PT ;  /* 0x000000c19ac17209 */ /* 0x002fe20007810000 */
[----:B------:R-:W-:-:S06]  /*4f60*/  FFMA.FTZ R154, R9, UR27, -R169 ;  /* 0x0000001b099a7c23 */ /* 0x000fcc00080108a9 */
[----:B------:R-:W-:Y:S01]  /*4f70*/  MUFU.EX2 R174, R174 ;  /* 0x000000ae00ae7308 */ /* 0x000fe20000000800 */
[----:B------:R-:W1:Y:S07]  /*4f80*/  SHFL.BFLY PT, R152, R193, 0x1, 0x1f ;  /* 0x0c201f00c1987f89 */ /* 0x000e6e00000e0000 */
[----:B------:R-:W-:Y:S08]  /*4f90*/  MUFU.EX2 R183, R183 ;  /* 0x000000b700b77308 */ /* 0x000ff00000000800 */
[----:B------:R-:W-:Y:S08]  /*4fa0*/  MUFU.EX2 R168, R168 ;  /* 0x000000a800a87308 */ /* 0x000ff00000000800 */
[----:B------:R-:W-:Y:S01]  /*4fb0*/  MUFU.EX2 R159, R159 ;  /* 0x0000009f009f7308 */ /* 0x000fe20000000800 */
[----:B-1----:R-:W-:-:S02]  /*4fc0*/  FMNMX.FTZ R4, R193, R152, !PT ;  /* 0x00000098c1047209 */ /* 0x002fc40007810000 */
[----:B------:R-:W-:Y:S02]  /*4fd0*/  FSEL R152, R5, RZ, P2 ;  /* 0x000000ff05987208 */ /* 0x000fe40001000000 */
[C---:B------:R-:W-:Y:S01]  /*4fe0*/  FSETP.NEU.FTZ.AND P2, PT, R4.reuse, -INF , PT ;  /* 0xff8000000400780b */ /* 0x040fe20003f5d000 */
[----:B------:R-:W-:Y:S02]  /*4ff0*/  FMUL.FTZ R169, R4, UR27 ;  /* 0x0000001b04a97c20 */ /* 0x000fe40008410000 */
[----:B------:R-:W-:Y:S01]  /*5000*/  FADD.FTZ R9, -R152, R7 ;  /* 0x0000000798097221 */ /* 0x000fe20000010100 */
[----:B------:R-:W-:Y:S02]  /*5010*/  MUFU.EX2 R188, R188 ;  /* 0x000000bc00bc7308 */ /* 0x000fe40000000800 */
[----:B------:R-:W-:Y:S01]  /*5020*/  FSEL R152, R169, RZ, P2 ;  /* 0x000000ffa9987208 */ /* 0x000fe20001000000 */
[----:B------:R-:W-:-:S04]  /*5030*/  FMUL.FTZ R9, R9, UR27 ;  /* 0x0000001b09097c20 */ /* 0x000fc80008410000 */
[--C-:B--2---:R-:W-:Y:S01]  /*5040*/  FFMA.FTZ R210, R165, UR27, -R152.reuse ;  /* 0x0000001ba5d27c23 */ /* 0x104fe20008010898 */
[----:B------:R1:W2:Y:S01]  /*5050*/  MUFU.EX2 R169, R9 ;  /* 0x0000000900a97308 */ /* 0x0002a20000000800 */
[--C-:B------:R-:W-:Y:S01]  /*5060*/  FFMA.FTZ R165, R177, UR27, -R152.reuse ;  /* 0x0000001bb1a57c23 */ /* 0x100fe20008010898 */
[--C-:B------:R-:W-:Y:S01]  /*5070*/  FFMA.FTZ R177, R181, UR27, -R152.reuse ;  /* 0x0000001bb5b17c23 */ /* 0x100fe20008010898 */
[--C-:B------:R-:W-:Y:S01]  /*5080*/  FFMA.FTZ R181, R184, UR27, -R152.reuse ;  /* 0x0000001bb8b57c23 */ /* 0x100fe20008010898 */
[--C-:B------:R-:W-:Y:S01]  /*5090*/  FFMA.FTZ R184, R185, UR27, -R152.reuse ;  /* 0x0000001bb9b87c23 */ /* 0x100fe20008010898 */
[----:B------:R-:W-:Y:S02]  /*50a0*/  IMAD.U32 R185, RZ, RZ, UR30 ;  /* 0x0000001effb97e24 */ /* 0x000fe4000f8e00ff */
[--C-:B------:R-:W-:Y:S01]  /*50b0*/  FFMA.FTZ R167, R167, UR27, -R152.reuse ;  /* 0x0000001ba7a77c23 */ /* 0x100fe20008010898 */
[--C-:B------:R-:W-:Y:S01]  /*50c0*/  FFMA.FTZ R196, R155, UR27, -R152.reuse ;  /* 0x0000001b9bc47c23 */ /* 0x100fe20008010898 */
[----:B------:R2:W-:Y:S01]  /*50d0*/  MUFU.EX2 R7, R154 ;  /* 0x0000009a00077308 */ /* 0x0005e20000000800 */
[----:B-1----:R-:W-:Y:S01]  /*50e0*/  IADD3 R9, -R23, 0xb, RZ ;  /* 0x0000000b17097810 */ /* 0x002fe20007ffe1ff */
[--C-:B------:R-:W-:Y:S01]  /*50f0*/  FFMA.FTZ R155, R158, UR27, -R152.reuse ;  /* 0x0000001b9e9b7c23 */ /* 0x100fe20008010898 */
[--C-:B------:R-:W-:Y:S01]  /*5100*/  FFMA.FTZ R198, R157, UR27, -R152.reuse ;  /* 0x0000001b9dc67c23 */ /* 0x100fe20008010898 */
[--C-:B------:R-:W-:Y:S01]  /*5110*/  FFMA.FTZ R157, R161, UR27, -R152.reuse ;  /* 0x0000001ba19d7c23 */ /* 0x100fe20008010898 */
[--C-:B------:R-:W-:Y:S01]  /*5120*/  FFMA.FTZ R206, R160, UR27, -R152.reuse ;  /* 0x0000001ba0ce7c23 */ /* 0x100fe20008010898 */
[--C-:B------:R-:W-:Y:S01]  /*5130*/  FFMA.FTZ R161, R162, UR27, -R152.reuse ;  /* 0x0000001ba2a17c23 */ /* 0x100fe20008010898 */
[----:B------:R-:W-:Y:S01]  /*5140*/  FFMA.FTZ R208, R173, UR27, -R152 ;  /* 0x0000001badd07c23 */ /* 0x000fe20008010898 */
[----:B------:R-:W1:Y:S01]  /*5150*/  MUFU.EX2 R189, R195 ;  /* 0x000000c300bd7308 */ /* 0x000e620000000800 */
[----:B--2---:R-:W-:Y:S01]  /*5160*/  FFMA.FTZ R154, R169, R3, R172 ;  /* 0x00000003a99a7223 */ /* 0x004fe200000100ac */
[--C-:B------:R-:W-:Y:S01]  /*5170*/  FFMA.FTZ R173, R175, UR27, -R152.reuse ;  /* 0x0000001bafad7c23 */ /* 0x100fe20008010898 */
[--C-:B------:R-:W-:Y:S01]  /*5180*/  FFMA.FTZ R178, R178, UR27, -R152.reuse ;  /* 0x0000001bb2b27c23 */ /* 0x100fe20008010898 */
[----:B------:R-:W-:Y:S01]  /*5190*/  FFMA.FTZ R175, R180, UR27, -R152 ;  /* 0x0000001bb4af7c23 */ /* 0x000fe20008010898 */
[----:B------:R-:W-:Y:S01]  /*51a0*/  FADD.FTZ R154, R171, R154 ;  /* 0x0000009aab9a7221 */ /* 0x000fe20000010000 */
[--C-:B------:R-:W-:Y:S01]  /*51b0*/  FFMA.FTZ R176, R176, UR27, -R152.reuse ;  /* 0x0000001bb0b07c23 */ /* 0x100fe20008010898 */
[----:B------:R-:W-:Y:S01]  /*51c0*/  FFMA.FTZ R180, R182, UR27, -R152 ;  /* 0x0000001bb6b47c23 */ /* 0x000fe20008010898 */
[----:B------:R-:W2:Y:S01]  /*51d0*/  MUFU.EX2 R153, R153 ;  /* 0x0000009900997308 */ /* 0x000ea20000000800 */
[----:B------:R-:W-:Y:S01]  /*51e0*/  FADD.FTZ R3, R163, R154 ;  /* 0x0000009aa3037221 */ /* 0x000fe20000010000 */
[--C-:B------:R-:W-:Y:S01]  /*51f0*/  FFMA.FTZ R182, R170, UR27, -R152.reuse ;  /* 0x0000001baab67c23 */ /* 0x100fe20008010898 */
[--C-:B------:R-:W-:Y:S01]  /*5200*/  FFMA.FTZ R187, R187, UR27, -R152.reuse ;  /* 0x0000001bbbbb7c23 */ /* 0x100fe20008010898 */
[--C-:B------:R-:W-:Y:S01]  /*5210*/  FFMA.FTZ R186, R186, UR27, -R152.reuse ;  /* 0x0000001bbaba7c23 */ /* 0x100fe20008010898 */
[----:B------:R-:W-:Y:S01]  /*5220*/  FADD.FTZ R3, R164, R3 ;  /* 0x00000003a4037221 */ /* 0x000fe20000010000 */
[--C-:B------:R-:W-:Y:S01]  /*5230*/  FFMA.FTZ R190, R190, UR27, -R152.reuse ;  /* 0x0000001bbebe7c23 */ /* 0x100fe20008010898 */
[----:B------:R-:W-:Y:S01]  /*5240*/  FFMA.FTZ R191, R191, UR27, -R152 ;  /* 0x0000001bbfbf7c23 */ /* 0x000fe20008010898 */
[----:B------:R-:W3:Y:S01]  /*5250*/  MUFU.EX2 R192, R192 ;  /* 0x000000c000c07308 */ /* 0x000ee20000000800 */
[----:B------:R-:W-:Y:S01]  /*5260*/  FADD.FTZ R154, R166, R3 ;  /* 0x00000003a69a7221 */ /* 0x000fe20000010000 */
[----:B------:R-:W-:Y:S01]  /*5270*/  F2FP.BF16.F32.PACK_AB R160, R159, R168 ;  /* 0x000000a89fa0723e */ /* 0x000fe200000010ff */
[-C--:B------:R-:W-:Y:S01]  /*5280*/  FMUL.FTZ R24, R24, R169.reuse ;  /* 0x000000a918187220 */ /* 0x080fe20000410000 */
[-C--:B------:R-:W-:Y:S01]  /*5290*/  FMUL.FTZ R25, R25, R169.reuse ;  /* 0x000000a919197220 */ /* 0x080fe20000410000 */
[----:B------:R-:W-:Y:S01]  /*52a0*/  FADD.FTZ R3, R179, R154 ;  /* 0x0000009ab3037221 */ /* 0x000fe20000010000 */
[-C--:B------:R-:W-:Y:S01]  /*52b0*/  FMUL.FTZ R28, R28, R169.reuse ;  /* 0x000000a91c1c7220 */ /* 0x080fe20000410000 */
[-C--:B------:R-:W-:Y:S01]  /*52c0*/  FMUL.FTZ R29, R29, R169.reuse ;  /* 0x000000a91d1d7220 */ /* 0x080fe20000410000 */
[----:B------:R-:W4:Y:S01]  /*52d0*/  MUFU.EX2 R21, R21 ;  /* 0x0000001500157308 */ /* 0x000f220000000800 */
        /* <DEDUP_REMOVED lines=27> */
[-C--:B------:R-:W-:Y:S01]  /*5490*/  FMUL.FTZ R65, R65, R169.reuse ;  /* 0x000000a941417220 */ /* 0x080fe20000410000 */
[----:B---3--:R-:W-:Y:S01]  /*54a0*/  FADD.FTZ R154, R192, R3 ;  /* 0x00000003c09a7221 */ /* 0x008fe20000010000 */
[----:B------:R-:W-:Y:S01]  /*54b0*/  @!P1 IADD3 R3, R185, 0x22840, RZ ;  /* 0x00022840b9039810 */ /* 0x000fe20007ffe0ff */
[-C--:B------:R-:W-:Y:S01]  /*54c0*/  FMUL.FTZ R68, R68, R169.reuse ;  /* 0x000000a944447220 */ /* 0x080fe20000410000 */
[----:B------:R-:W2:Y:S01]  /*54d0*/  MUFU.EX2 R13, R13 ;  /* 0x0000000d000d7308 */ /* 0x000ea20000000800 */
[----:B----4-:R-:W-:Y:S01]  /*54e0*/  FADD.FTZ R193, R21, R154 ;  /* 0x0000009a15c17221 */ /* 0x010fe20000010000 */
[----:B------:R-:W-:Y:S01]  /*54f0*/  @!P1 PRMT R3, RZ, 0x654, R3 ;  /* 0x00000654ff039816 */ /* 0x000fe20000000003 */
[----:B------:R3:W-:Y:S06]  /*5500*/  BAR.ARV R9, 0x100 ;  /* 0x000400090000751d */ /* 0x0007ec0000002000 */
[----:B------:R-:W4:Y:S01]  /*5510*/  MUFU.EX2 R14, R14 ;  /* 0x0000000e000e7308 */ /* 0x000f220000000800 */
[----:B-----5:R-:W-:Y:S01]  /*5520*/  FADD.FTZ R154, R194, R193 ;  /* 0x000000c1c29a7221 */ /* 0x020fe20000010000 */
[----:B------:R-:W-:Y:S01]  /*5530*/  FSEL R193, R4, RZ, P2 ;  /* 0x000000ff04c17208 */ /* 0x000fe20001000000 */
[----:B------:R5:W-:Y:S01]  /*5540*/  @!P1 SYNCS.ARRIVE.TRANS64.RED.A1T0 RZ, [R3+URZ], RZ ;  /* 0x000000ff03ff99a7 */ /* 0x000be2000810043f */
[-C--:B------:R-:W-:Y:S01]  /*5550*/  FMUL.FTZ R69, R69, R169.reuse ;  /* 0x000000a945457220 */ /* 0x080fe20000410000 */
[----:B------:R-:W-:Y:S01]  /*5560*/  FADD.FTZ R195, R15, R154 ;  /* 0x0000009a0fc37221 */ /* 0x000fe20000010000 */
[-C--:B------:R-:W-:Y:S01]  /*5570*/  FMUL.FTZ R72, R72, R169.reuse ;  /* 0x000000a948487220 */ /* 0x080fe20000410000 */
[----:B------:R-:W-:Y:S01]  /*5580*/  FMUL.FTZ R73, R73, R169 ;  /* 0x000000a949497220 */ /* 0x000fe20000410000 */
[----:B------:R-:W3:Y:S01]  /*5590*/  MUFU.EX2 R11, R11 ;  /* 0x0000000b000b7308 */ /* 0x000ee20000000800 */
[----:B-1----:R-:W-:Y:S01]  /*55a0*/  FADD.FTZ R154, R20, R195 ;  /* 0x000000c3149a7221 */ /* 0x002fe20000010000 */
[----:B------:R-:W-:Y:S01]  /*55b0*/  FFMA.FTZ R195, R156, UR27, -R152 ;  /* 0x0000001b9cc37c23 */ /* 0x000fe20008010898 */
[----:B-----5:R-:W-:Y:S01]  /*55c0*/  FADD.FTZ R3, -R193, R8 ;  /* 0x00000008c1037221 */ /* 0x020fe20000010100 */
[----:B------:R-:W-:Y:S01]  /*55d0*/  F2FP.BF16.F32.PACK_AB R152, R171, R172 ;  /* 0x000000acab98723e */ /* 0x000fe200000010ff */
[----:B--2---:R-:W-:Y:S01]  /*55e0*/  FADD.FTZ R197, R13, R154 ;  /* 0x0000009a0dc57221 */ /* 0x004fe20000010000 */
[----:B------:R-:W-:Y:S01]  /*55f0*/  F2FP.BF16.F32.PACK_AB R154, R164, R163 ;  /* 0x000000a3a49a723e */ /* 0x000fe200000010ff */
[----:B------:R-:W-:Y:S01]  /*5600*/  FMUL.FTZ R3, R3, UR27 ;  /* 0x0000001b03037c20 */ /* 0x000fe20008410000 */
[----:B------:R-:W1:Y:S01]  /*5610*/  MUFU.EX2 R10, R10 ;  /* 0x0000000a000a7308 */ /* 0x000e620000000800 */
[----:B----4-:R-:W-:Y:S01]  /*5620*/  FADD.FTZ R158, R14, R197 ;  /* 0x000000c50e9e7221 */ /* 0x010fe20000010000 */
[----:B------:R-:W-:Y:S01]  /*5630*/  F2FP.BF16.F32.PACK_AB R164, R192, R153 ;  /* 0x00000099c0a4723e */ /* 0x000fe200000010ff */
[-C--:B------:R-:W-:Y:S01]  /*5640*/  FMUL.FTZ R76, R76, R169.reuse ;  /* 0x000000a94c4c7220 */ /* 0x080fe20000410000 */
[----:B------:R-:W-:Y:S01]  /*5650*/  F2FP.BF16.F32.PACK_AB R156, R179, R166 ;  /* 0x000000a6b39c723e */ /* 0x000fe200000010ff */
[-C--:B------:R-:W-:Y:S01]  /*5660*/  FMUL.FTZ R77, R77, R169.reuse ;  /* 0x000000a94d4d7220 */ /* 0x080fe20000410000 */
[-C--:B------:R-:W-:Y:S01]  /*5670*/  FMUL.FTZ R80, R80, R169.reuse ;  /* 0x000000a950507220 */ /* 0x080fe20000410000 */
[-C--:B------:R-:W-:Y:S01]  /*5680*/  FMUL.FTZ R81, R81, R169.reuse ;  /* 0x000000a951517220 */ /* 0x080fe20000410000 */
[----:B------:R-:W2:Y:S01]  /*5690*/  MUFU.EX2 R12, R12 ;  /* 0x0000000c000c7308 */ /* 0x000ea20000000800 */
[----:B---3--:R-:W-:Y:S01]  /*56a0*/  FADD.FTZ R163, R11, R158 ;  /* 0x0000009e0ba37221 */ /* 0x008fe20000010000 */
[----:B------:R-:W-:Y:S01]  /*56b0*/  F2FP.BF16.F32.PACK_AB R158, R183, R174 ;  /* 0x000000aeb79e723e */ /* 0x000fe200000010ff */
[-C--:B------:R-:W-:Y:S01]  /*56c0*/  FMUL.FTZ R84, R84, R169.reuse ;  /* 0x000000a954547220 */ /* 0x080fe20000410000 */
[-C--:B------:R-:W-:Y:S01]  /*56d0*/  FMUL.FTZ R85, R85, R169.reuse ;  /* 0x000000a955557220 */ /* 0x080fe20000410000 */
[-C--:B------:R-:W-:Y:S01]  /*56e0*/  FMUL.FTZ R88, R88, R169.reuse ;  /* 0x000000a958587220 */ /* 0x080fe20000410000 */
[-C--:B------:R-:W-:Y:S01]  /*56f0*/  FMUL.FTZ R89, R89, R169.reuse ;  /* 0x000000a959597220 */ /* 0x080fe20000410000 */
[----:B------:R-:W-:Y:S01]  /*5700*/  FMUL.FTZ R92, R92, R169 ;  /* 0x000000a95c5c7220 */ /* 0x000fe20000410000 */
[----:B------:R-:W-:Y:S01]  /*5710*/  MUFU.EX2 R167, R167 ;  /* 0x000000a700a77308 */ /* 0x000fe20000000800 */
[C---:B-1----:R-:W-:Y:S01]  /*5720*/  FADD.FTZ R163, R10.reuse, R163 ;  /* 0x000000a30aa37221 */ /* 0x042fe20000010000 */
[----:B------:R-:W-:Y:S01]  /*5730*/  F2FP.BF16.F32.PACK_AB R172, R10, R11 ;  /* 0x0000000b0aac723e */ /* 0x000fe200000010ff */
[-C--:B------:R-:W-:Y:S01]  /*5740*/  FMUL.FTZ R93, R93, R169.reuse ;  /* 0x000000a95d5d7220 */ /* 0x080fe20000410000 */
[-C--:B------:R-:W-:Y:S01]  /*5750*/  FMUL.FTZ R96, R96, R169.reuse ;  /* 0x000000a960607220 */ /* 0x080fe20000410000 */
[-C--:B------:R-:W-:Y:S01]  /*5760*/  FMUL.FTZ R97, R97, R169.reuse ;  /* 0x000000a961617220 */ /* 0x080fe20000410000 */
[-C--:B------:R-:W-:Y:S01]  /*5770*/  FMUL.FTZ R100, R100, R169.reuse ;  /* 0x000000a964647220 */ /* 0x080fe20000410000 */
        /* <DEDUP_REMOVED lines=18> */
[----:B---3--:R-:W-:Y:S01]  /*58a0*/  FFMA.FTZ R7, R8, R0, R167 ;  /* 0x0000000008077223 */ /* 0x008fe200000100a7 */
        /* <DEDUP_REMOVED lines=16> */
[----:B------:R-:W-:Y:S01]  /*59b0*/  FMUL.FTZ R149, R149, R169 ;  /* 0x000000a995957220 */ /* 0x000fe20000410000 */
[----:B------:R-:W-:Y:S01]  /*59c0*/  F2FP.BF16.F32.PACK_AB R153, R196, R167 ;  /* 0x000000a7c499723e */ /* 0x000fe200000010ff */
[----:B------:R-:W-:Y:S01]  /*59d0*/  FMUL.FTZ R26, R26, R8 ;  /* 0x000000081a1a7220 */ /* 0x000fe20000410000 */
[----:B------:R-:W-:Y:S01]  /*59e0*/  F2FP.BF16.F32.PACK_AB R162, R189, R188 ;  /* 0x000000bcbda2723e */ /* 0x000fe200000010ff */
[-C--:B------:R-:W-:Y:S01]  /*59f0*/  FMUL.FTZ R27, R27, R8.reuse ;  /* 0x000000081b1b7220 */ /* 0x080fe20000410000 */
[----:B------:R-:W-:Y:S01]  /*5a00*/  F2FP.BF16.F32.PACK_AB R166, R194, R21 ;  /* 0x00000015c2a6723e */ /* 0x000fe200000010ff */
[----:B------:R-:W1:Y:S01]  /*5a10*/  MUFU.EX2 R206, R206 ;  /* 0x000000ce00ce7308 */ /* 0x000e620000000800 */
[----:B---3--:R-:W-:Y:S01]  /*5a20*/  FADD.FTZ R0, R198, R7 ;  /* 0x00000007c6007221 */ /* 0x008fe20000010000 */
[----:B------:R-:W-:Y:S01]  /*5a30*/  F2FP.BF16.F32.PACK_AB R168, R20, R15 ;  /* 0x0000000f14a8723e */ /* 0x000fe200000010ff */
[-C--:B------:R-:W-:Y:S01]  /*5a40*/  FMUL.FTZ R30, R30, R8.reuse ;  /* 0x000000081e1e7220 */ /* 0x080fe20000410000 */
[----:B------:R-:W-:Y:S01]  /*5a50*/  F2FP.BF16.F32.PACK_AB R170, R14, R13 ;  /* 0x0000000d0eaa723e */ /* 0x000fe200000010ff */
[-C--:B------:R-:W-:Y:S01]  /*5a60*/  FMUL.FTZ R31, R31, R8.reuse ;  /* 0x000000081f1f7220 */ /* 0x080fe20000410000 */
[----:B------:R-:W-:Y:S01]  /*5a70*/  F2FP.BF16.F32.PACK_AB R155, R198, R155 ;  /* 0x0000009bc69b723e */ /* 0x000fe200000010ff */
        /* <DEDUP_REMOVED lines=86> */
[----:B------:R-:W-:-:S03]  /*5fe0*/  FMUL.FTZ R151, R151, R8 ;  /* 0x0000000897977220 */ /* 0x000fc60000410000 */
[----:B------:R-:W1:Y:S01]  /*5ff0*/  MUFU.EX2 R182, R182 ;  /* 0x000000b600b67308 */ /* 0x000e620000000800 */
[C---:B---3--:R-:W-:Y:S01]  /*6000*/  FADD.FTZ R0, R180.reuse, R7 ;  /* 0x00000007b4007221 */ /* 0x048fe20000010000 */
[----:B------:R-:W-:-:S06]  /*6010*/  F2FP.BF16.F32.PACK_AB R167, R180, R177 ;  /* 0x000000b1b4a7723e */ /* 0x000fcc00000010ff */
[----:B------:R-:W3:Y:S01]  /*6020*/  MUFU.EX2 R184, R184 ;  /* 0x000000b800b87308 */ /* 0x000ee20000000800 */
[----:B--2---:R-:W-:-:S07]  /*6030*/  FADD.FTZ R7, R181, R0 ;  /* 0x00000000b5077221 */ /* 0x004fce0000010000 */
[----:B------:R-:W2:Y:S01]  /*6040*/  MUFU.EX2 R187, R187 ;  /* 0x000000bb00bb7308 */ /* 0x000ea20000000800 */
[C---:B-1----:R-:W-:Y:S01]  /*6050*/  FADD.FTZ R7, R182.reuse, R7 ;  /* 0x00000007b6077221 */ /* 0x042fe20000010000 */
[----:B------:R-:W-:-:S06]  /*6060*/  F2FP.BF16.F32.PACK_AB R169, R182, R181 ;  /* 0x000000b5b6a9723e */ /* 0x000fcc00000010ff */
[----:B------:R-:W1:Y:S01]  /*6070*/  MUFU.EX2 R186, R186 ;  /* 0x000000ba00ba7308 */ /* 0x000e620000000800 */
[----:B---3--:R-:W-:-:S07]  /*6080*/  FADD.FTZ R0, R184, R7 ;  /* 0x00000007b8007221 */ /* 0x008fce0000010000 */
[----:B------:R-:W3:Y:S01]  /*6090*/  MUFU.EX2 R193, R190 ;  /* 0x000000be00c17308 */ /* 0x000ee20000000800 */
[C---:B--2---:R-:W-:Y:S01]  /*60a0*/  FADD.FTZ R7, R187.reuse, R0 ;  /* 0x00000000bb077221 */ /* 0x044fe20000010000 */
[----:B------:R-:W-:-:S06]  /*60b0*/  F2FP.BF16.F32.PACK_AB R171, R187, R184 ;  /* 0x000000b8bbab723e */ /* 0x000fcc00000010ff */
[----:B------:R-:W2:Y:S01]  /*60c0*/  MUFU.EX2 R191, R191 ;  /* 0x000000bf00bf7308 */ /* 0x000ea20000000800 */
[----:B-1----:R-:W-:-:S07]  /*60d0*/  FADD.FTZ R0, R186, R7 ;  /* 0x00000007ba007221 */ /* 0x002fce0000010000 */
[----:B------:R-:W1:Y:S01]  /*60e0*/  MUFU.EX2 R10, R195 ;  /* 0x000000c3000a7308 */ /* 0x000e620000000800 */
[C---:B---3--:R-:W-:Y:S01]  /*60f0*/  FADD.FTZ R0, R193.reuse, R0 ;  /* 0x00000000c1007221 */ /* 0x048fe20000010000 */
[----:B------:R-:W-:-:S03]  /*6100*/  F2FP.BF16.F32.PACK_AB R173, R193, R186 ;  /* 0x000000bac1ad723e */ /* 0x000fc600000010ff */
[----:B--2---:R-:W-:-:S04]  /*6110*/  FADD.FTZ R7, R191, R0 ;  /* 0x00000000bf077221 */ /* 0x004fc80000010000 */
[C---:B-1----:R-:W-:Y:S01]  /*6120*/  FADD.FTZ R0, R10.reuse, R7 ;  /* 0x000000070a007221 */ /* 0x042fe20000010000 */
[----:B------:R-:W-:Y:S01]  /*6130*/  F2FP.BF16.F32.PACK_AB R175, R10, R191 ;  /* 0x000000bf0aaf723e */ /* 0x000fe200000010ff */
[----:B------:R-:W-:Y:S06]  /*6140*/  @!P0 BRA `(.L_x_3283) ;  /* 0x0000000000048947 */ /* 0x000fec0003800000 */
[----:B------:R-:W-:Y:S01]  /*6150*/  BPT.TRAP 0x1 ;  /* 0x000000040000795c */ /* 0x000fe20000300000 */
.L_x_3283:
[----:B------:R1:W2:Y:S01]  /*6160*/  SYNCS.PHASECHK.TRANS64.TRYWAIT P2, [UR30+0x22850], R6 ;  /* 0x02285006ff0075a7 */ /* 0x0002a2000804015e */
[----:B------:R-:W-:Y:S05]  /*6170*/  @!P0 BRA `(.L_x_3284) ;  /* 0x0000000000048947 */ /* 0x000fea0003800000 */
[----:B------:R-:W-:Y:S01]  /*6180*/  BPT.TRAP 0x1 ;  /* 0x000000040000795c */ /* 0x000fe20000300000 */
.L_x_3284:
[----:B--2---:R-:W-:Y:S05]  /*6190*/  @P2 BRA `(.L_x_3285) ;  /* 0x0000000000082947 */ /* 0x004fea0003800000 */
[----:B------:R-:W2:Y:S02]  /*61a0*/  SYNCS.PHASECHK.TRANS64.TRYWAIT P2, [UR30+0x22850], R6 ;  /* 0x02285006ff0075a7 */ /* 0x000ea4000804015e */
[----:B--2---:R-:W-:Y:S05]  /*61b0*/  @!P2 BRA `(.L_x_3286) ;  /* 0x0000007400eca947 */ /* 0x004fea0003800000 */
.L_x_3285:
[----:B-12---:R-:W-:Y:S01]  /*61c0*/  VIADD R6, R23, 0x8 ;  /* 0x0000000817067836 */ /* 0x006fe20000000000 */
[----:B------:R-:W-:Y:S01]  /*61d0*/  UIMAD UR10, UR37, 0xc00, UR21 ;  /* 0x00000c00250a78a4 */ /* 0x000fe2000f8e0215 */
[----:B------:R-:W-:Y:S01]  /*61e0*/  @!P1 VIADD R185, R185, 0x22860 ;  /* 0x00022860b9b99836 */ /* 0x000fe20000000000 */
[----:B------:R-:W-:Y:S01]  /*61f0*/  UMOV UR7, 0x40000040 ;  /* 0x4000004000077882 */ /* 0x000fe20000000000 */
[----:B------:R-:W-:Y:S01]  /*6200*/  UISETP.GT.AND UP0, UPT, UR29, UR28, UPT ;  /* 0x0000001c1d00728c */ /* 0x000fe2000bf04270 */
[----:B------:R2:W-:Y:S01]  /*6210*/  BAR.SYNC.DEFER_BLOCKING R6, 0x100 ;  /* 0x000400060000751d */ /* 0x0005e20000010000 */
[----:B------:R-:W-:Y:S01]  /*6220*/  UIADD3 UR29, UR29, -0x1, URZ ;  /* 0xffffffff1d1d7890 */ /* 0x000fe2000fffe03f */
[----:B------:R-:W-:Y:S01]  /*6230*/  @!P1 PRMT R185, RZ, 0x654, R185 ;  /* 0x00000654ffb99816 */ /* 0x000fe200000000b9 */
[----:B------:R-:W-:Y:S01]  /*6240*/  IMAD.MOV.U32 R7, RZ, RZ, R5 ;  /* 0x000000ffff077224 */ /* 0x000fe200078e0005 */
[----:B------:R-:W-:Y:S02]  /*6250*/  MOV R8, R4 ;  /* 0x0000000400087202 */ /* 0x000fe40000000f00 */
[----:B------:R-:W-:Y:S01]  /*6260*/  UMOV UR6, UR10 ;  /* 0x0000000a00067c82 */ /* 0x000fe20008000000 */
[----:B------:R-:W-:Y:S01]  /*6270*/  PLOP3.LUT P2, PT, PT, PT, UP0, 0x80, 0x0 ;  /* 0x000000000000781c */ /* 0x000fe20003f4f008 */
        /* <DEDUP_REMOVED lines=35> */
.L_x_3278:
[----:B------:R-:W-:-:S13]  /*64b0*/  ISETP.LE.AND P2, PT, RZ, UR29, PT ;  /* 0x0000001dff007c0c */ /* 0x000fda000bf43270 */
[----:B------:R-:W-:Y:S05]  /*64c0*/  @!P2 BRA `(.L_x_3288) ;  /* 0x0000002000b0a947 */ /* 0x000fea0003800000 */
[----:B-1----:R-:W-:Y:S01]  /*64d0*/  IMAD.MOV.U32 R7, RZ, RZ, R4 ;  /* 0x000000ffff077224 */ /* 0x002fe200078e0004 */
[----:B------:R-:W-:Y:S01]  /*64e0*/  MOV R206, R5 ;  /* 0x0000000500ce7202 */ /* 0x000fe20000000f00 */
[----:B------:R-:W-:Y:S01]  /*64f0*/  ULDC UR22, c[0x0][0x9d8] ;  /* 0x0002760000167ab9 */ /* 0x000fe20000000800 */
[----:B------:R-:W-:-:S05]  /*6500*/  ULDC UR27, c[0x0][0x988] ;  /* 0x00026200001b7ab9 */ /* 0x000fca0000000800 */
.L_x_3297:
[----:B------:R-:W-:-:S04]  /*6510*/  UIADD3 UR37, UR37, 0x1, URZ ;  /* 0x0000000125257890 */ /* 0x000fc8000fffe03f */
[----:B------:R-:W-:-:S04]  /*6520*/  UISETP.NE.AND UP0, UPT, UR37, 0x2, UPT ;  /* 0x000000022500788c */ /* 0x000fc8000bf05270 */
[----:B------:R-:W-:Y:S02]  /*6530*/  USEL UR6, URZ, 0x1, UP0 ;  /* 0x000000013f067887 */ /* 0x000fe40008000000 */
[----:B------:R-:W-:Y:S02]  /*6540*/  USEL UR37, UR37, URZ, UP0 ;  /* 0x0000003f25257287 */ /* 0x000fe40008000000 */
[----:B------:R-:W-:Y:S01]  /*6550*/  ULOP3.LUT UR38, UR38, UR6, URZ, 0x3c, !UPT ;  /* 0x0000000626267292 */ /* 0x000fe2000f8e3c3f */
[----:B---3--:R-:W-:Y:S11]  /*6560*/  @!P0 BRA `(.L_x_3289) ;  /* 0x0000000000048947 */ /* 0x008ff60003800000 */
[----:B------:R-:W-:Y:S01]  /*6570*/  BPT.TRAP 0x1 ;  /* 0x000000040000795c */ /* 0x000fe20000300000 */
.L_x_3289:
[----:B------:R-:W-:Y:S01]  /*6580*/  ULEA UR23, UR37, UR49, 0x3 ;  /* 0x0000003125177291 */ /* 0x000fe2000f8e183f */
[----:B--2---:R-:W-:-:S05]  /*6590*/  IMAD.U32 R6, RZ, RZ, UR38 ;  /* 0x00000026ff067e24 */ /* 0x004fca000f8e00ff */
[----:B------:R-:W-:-:S04]  /*65a0*/  SHF.L.U32 R6, R6, 0x1f, RZ ;  /* 0x0000001f06067819 */ /* 0x000fc800000006ff */
[----:B------:R1:W2:Y:S01]  /*65b0*/  SYNCS.PHASECHK.TRANS64.TRYWAIT P2, [UR23+0x22830], R6 ;  /* 0x02283006ff0075a7 */ /* 0x0002a20008040157 */
[----:B------:R-:W-:Y:S05]  /*65c0*/  @!P0 BRA `(.L_x_3290) ;  /* 0x0000000000048947 */ /* 0x000fea0003800000 */
[----:B------:R-:W-:Y:S01]  /*65d0*/  BPT.TRAP 0x1 ;  /* 0x000000040000795c */ /* 0x000fe20000300000 */
.L_x_3290:
[----:B--2---:R-:W-:Y:S05]  /*65e0*/  @P2 BRA `(.L_x_3291) ;  /* 0x0000000000082947 */ /* 0x004fea0003800000 */
[----:B------:R-:W2:Y:S02]  /*65f0*/  SYNCS.PHASECHK.TRANS64.TRYWAIT P2, [UR23+0x22830], R6 ;  /* 0x02283006ff0075a7 */ /* 0x000ea40008040157 */
[----:B--2---:R-:W-:Y:S05]  /*6600*/  @!P2 BRA `(.L_x_3292) ;  /* 0x0000007000eca947 */ /* 0x004fea0003800000 */
.L_x_3291:
        /* <DEDUP_REMOVED lines=77> */
[----:B------:R-:W-:-:S05]  /*6ae0*/  IMAD.U32 R199, RZ, RZ, UR23 ;  /* 0x00000017ffc77e24 */ /* 0x000fca000f8e00ff */
        /* <DEDUP_REMOVED lines=32> */
[----:B----4-:R-:W-:-:S07]  /*6cf0*/  FMNMX.FTZ R162, R188, R5, !PT ;  /* 0x00000005bca27209 */ /* 0x010fce0007810000 */
[----:B------:R-:W4:Y:S01]  /*6d00*/  MUFU.TANH R192, R192 ;  /* 0x000000c000c07308 */ /* 0x000f220000002400 */
[----:B--2---:R-:W-:-:S07]  /*6d10*/  FMNMX.FTZ R162, R193, R162, !PT ;  /* 0x000000a2c1a27209 */ /* 0x004fce0007810000 */
[----:B------:R-:W2:Y:S01]  /*6d20*/  MUFU.TANH R8, R8 ;  /* 0x0000000800087308 */ /* 0x000ea20000002400 */
[----:B---3--:R-:W-:Y:S01]  /*6d30*/  FMNMX.FTZ R5, R189, R162, !PT ;  /* 0x000000a2bd057209 */ /* 0x008fe20007810000 */
[----:B------:R-:W-:-:S06]  /*6d40*/  FMUL.FTZ R162, R182, UR22 ;  /* 0x00000016b6a27c20 */ /* 0x000fcc0008410000 */
[----:B------:R-:W3:Y:S01]  /*6d50*/  MUFU.TANH R9, R9 ;  /* 0x0000000900097308 */ /* 0x000ee20000002400 */
[----:B----4-:R-:W-:-:S05]  /*6d60*/  FMNMX.FTZ R5, R192, R5, !PT ;  /* 0x00000005c0057209 */ /* 0x010fca0007810000 */
        /* <DEDUP_REMOVED lines=10> */
[----:B--2---:R-:W-:Y:S01]  /*6e10*/  FMNMX.FTZ R175, R11, R174, !PT ;  /* 0x000000ae0baf7209 */ /* 0x004fe20007810000 */
[----:B------:R-:W2:Y:S06]  /*6e20*/  SHFL.BFLY PT, R5, R172, 0x1, 0x1f ;  /* 0x0c201f00ac057f89 */ /* 0x000eac00000e0000 */
[----:B------:R-:W5:Y:S08]  /*6e30*/  MUFU.TANH R14, R14 ;  /* 0x0000000e000e7308 */ /* 0x000f700000002400 */
[----:B------:R-:W1:Y:S08]  /*6e40*/  MUFU.TANH R15, R15 ;  /* 0x0000000f000f7308 */ /* 0x000e700000002400 */
[----:B------:R-:W1:Y:S01]  /*6e50*/  MUFU.TANH R20, R20 ;  /* 0x0000001400147308 */ /* 0x000e620000002400 */
[----:B--2---:R-:W-:-:S05]  /*6e60*/  FMNMX.FTZ R5, R172, R5, !PT ;  /* 0x00000005ac057209 */ /* 0x004fca0007810000 */
[C---:B------:R-:W-:Y:S02]  /*6e70*/  FMUL.FTZ R190, R5.reuse, UR27 ;  /* 0x0000001b05be7c20 */ /* 0x040fe40008410000 */
[----:B------:R-:W2:Y:S01]  /*6e80*/  MUFU.TANH R21, R21 ;  /* 0x0000001500157308 */ /* 0x000ea20000002400 */
[----:B------:R-:W-:Y:S01]  /*6e90*/  FADD.FTZ R172, -R5, R206 ;  /* 0x000000ce05ac7221 */ /* 0x000fe20000010100 */
[--C-:B------:R-:W-:Y:S01]  /*6ea0*/  FFMA.FTZ R176, R4, UR27, -R190.reuse ;  /* 0x0000001b04b07c23 */ /* 0x100fe200080108be */
[----:B---3--:R-:W-:Y:S02]  /*6eb0*/  FMNMX.FTZ R4, R12, R175, !PT ;  /* 0x000000af0c047209 */ /* 0x008fe40007810000 */
[----:B------:R-:W-:Y:S01]  /*6ec0*/  FMUL.FTZ R172, R172, UR27 ;  /* 0x0000001bacac7c20 */ /* 0x000fe20008410000 */
[--C-:B------:R-:W-:Y:S01]  /*6ed0*/  FFMA.FTZ R173, R207, UR27, -R190.reuse ;  /* 0x0000001bcfad7c23 */ /* 0x100fe200080108be */
[--C-:B------:R-:W-:Y:S01]  /*6ee0*/  FFMA.FTZ R154, R154, UR27, -R190.reuse ;  /* 0x0000001b9a9a7c23 */ /* 0x100fe200080108be */
[----:B----4-:R-:W-:Y:S01]  /*6ef0*/  FMNMX.FTZ R175, R13, R4, !PT ;  /* 0x000000040daf7209 */ /* 0x010fe20007810000 */
[----:B------:R-:W3:Y:S01]  /*6f00*/  MUFU.TANH R152, R152 ;  /* 0x0000009800987308 */ /* 0x000ee20000002400 */
[--C-:B------:R-:W-:Y:S01]  /*6f10*/  FFMA.FTZ R153, R153, UR27, -R190.reuse ;  /* 0x0000001b99997c23 */ /* 0x100fe200080108be */
[--C-:B------:R-:W-:Y:S01]  /*6f20*/  FFMA.FTZ R156, R156, UR27, -R190.reuse ;  /* 0x0000001b9c9c7c23 */ /* 0x100fe200080108be */
[----:B-----5:R-:W-:Y:S01]  /*6f30*/  FMNMX.FTZ R4, R14, R175, !PT ;  /* 0x000000af0e047209 */ /* 0x020fe20007810000 */
        /* <DEDUP_REMOVED lines=11> */
[----:B--2---:R-:W-:Y:S01]  /*6ff0*/  FMNMX.FTZ R175, R21, R4, !PT ;  /* 0x0000000415af7209 */ /* 0x004fe20007810000 */
[----:B------:R-:W2:Y:S01]  /*7000*/  MUFU.TANH R160, R160 ;  /* 0x000000a000a07308 */ /* 0x000ea20000002400 */
[--C-:B------:R-:W-:Y:S01]  /*7010*/  FFMA.FTZ R184, R184, UR27, -R190.reuse ;  /* 0x0000001bb8b87c23 */ /* 0x100fe200080108be */
[--C-:B------:R-:W-:Y:S01]  /*7020*/  FFMA.FTZ R185, R185, UR27, -R190.reuse ;  /* 0x0000001bb9b97c23 */ /* 0x100fe200080108be */
[----:B---3--:R-:W-:Y:S01]  /*7030*/  FMNMX.FTZ R4, R152, R175, !PT ;  /* 0x000000af98047209 */ /* 0x008fe20007810000 */
[--C-:B------:R-:W-:Y:S01]  /*7040*/  FFMA.FTZ R186, R216, UR27, -R190.reuse ;  /* 0x0000001bd8ba7c23 */ /* 0x100fe200080108be */
[----:B------:R-:W-:-:S03]  /*7050*/  FFMA.FTZ R189, R189, UR27, -R190 ;  /* 0x0000001bbdbd7c23 */ /* 0x000fc600080108be */
        /* <DEDUP_REMOVED lines=11> */
[----:B---3--:R-:W-:Y:S01]  /*7110*/  FMNMX.FTZ R4, R164, R175, !PT ;  /* 0x000000afa4047209 */ /* 0x008fe20007810000 */
[----:B------:R-:W-:-:S06]  /*7120*/  FFMA.FTZ R175, R208, UR27, -R190 ;  /* 0x0000001bd0af7c23 */ /* 0x000fcc00080108be */
[----:B------:R-:W3:Y:S01]  /*7130*/  MUFU.TANH R167, R167 ;  /* 0x000000a700a77308 */ /* 0x000ee20000002400 */
[----:B-1----:R-:W-:-:S07]  /*7140*/  FMNMX.FTZ R177, R165, R4, !PT ;  /* 0x00000004a5b17209 */ /* 0x002fce0007810000 */
[----:B------:R-:W1:Y:S01]  /*7150*/  MUFU.TANH R168, R168 ;  /* 0x000000a800a87308 */ /* 0x000e620000002400 */
[----:B--2---:R-:W-:-:S07]  /*7160*/  FMNMX.FTZ R4, R166, R177, !PT ;  /* 0x000000b1a6047209 */ /* 0x004fce0007810000 */
[----:B------:R-:W2:Y:S01]  /*7170*/  MUFU.TANH R169, R169 ;  /* 0x000000a900a97308 */ /* 0x000ea20000002400 */
[----:B---3--:R-:W-:-:S07]  /*7180*/  FMNMX.FTZ R177, R167, R4, !PT ;  /* 0x00000004a7b17209 */ /* 0x008fce0007810000 */
[----:B------:R-:W3:Y:S01]  /*7190*/  MUFU.TANH R170, R170 ;  /* 0x000000aa00aa7308 */ /* 0x000ee20000002400 */
[----:B-1----:R-:W-:Y:S01]  /*71a0*/  FMNMX.FTZ R4, R168, R177, !PT ;  /* 0x000000b1a8047209 */ /* 0x002fe20007810000 */
[----:B------:R-:W-:-:S06]  /*71b0*/  FFMA.FTZ R177, R210, UR27, -R190 ;  /* 0x0000001bd2b17c23 */ /* 0x000fcc00080108be */
[----:B------:R-:W1:Y:S01]  /*71c0*/  MUFU.TANH R171, R171 ;  /* 0x000000ab00ab7308 */ /* 0x000e620000002400 */
[----:B--2---:R-:W-:-:S07]  /*71d0*/  FMNMX.FTZ R179, R169, R4, !PT ;  /* 0x00000004a9b37209 */ /* 0x004fce0007810000 */
[----:B------:R2:W-:Y:S01]  /*71e0*/  MUFU.EX2 R174, R176 ;  /* 0x000000b000ae7308 */ /* 0x0005e20000000800 */
[----:B---3--:R-:W-:Y:S01]  /*71f0*/  FMNMX.FTZ R4, R170, R179, !PT ;  /* 0x000000b3aa047209 */ /* 0x008fe20007810000 */
[----:B------:R-:W-:-:S06]  /*7200*/  FFMA.FTZ R179, R212, UR27, -R190 ;  /* 0x0000001bd4b37c23 */ /* 0x000fcc00080108be */
[----:B------:R-:W3:Y:S01]  /*7210*/  MUFU.EX2 R172, R172 ;  /* 0x000000ac00ac7308 */ /* 0x000ee20000000800 */
[----:B-1----:R-:W-:Y:S01]  /*7220*/  FMNMX.FTZ R4, R171, R4, !PT ;  /* 0x00000004ab047209 */ /* 0x002fe20007810000 */
[----:B--2---:R-:W-:-:S04]  /*7230*/  FFMA.FTZ R176, R209, UR27, -R190 ;  /* 0x0000001bd1b07c23 */ /* 0x004fc800080108be */
[----:B------:R-:W1:Y:S02]  /*7240*/  SHFL.BFLY PT, R187, R4, 0x2, 0x1f ;  /* 0x0c401f0004bb7f89 */ /* 0x000e6400000e0000 */
[----:B------:R-:W2:Y:S08]  /*7250*/  MUFU.EX2 R173, R173 ;  /* 0x000000ad00ad7308 */ /* 0x000eb00000000800 */
        /* <DEDUP_REMOVED lines=14> */
[----:B-1----:R-:W-:Y:S01]  /*7340*/  FMNMX.FTZ R191, R4, R187, !PT ;  /* 0x000000bb04bf7209 */ /* 0x002fe20007810000 */
[--C-:B------:R-:W-:Y:S01]  /*7350*/  FFMA.FTZ R187, R188, UR27, -R190.reuse ;  /* 0x0000001bbcbb7c23 */ /* 0x100fe200080108be */
[--C-:B------:R-:W-:Y:S01]  /*7360*/  FFMA.FTZ R188, R193, UR27, -R190.reuse ;  /* 0x0000001bc1bc7c23 */ /* 0x100fe200080108be */
[----:B------:R-:W-:Y:S01]  /*7370*/  FFMA.FTZ R190, R192, UR27, -R190 ;  /* 0x0000001bc0be7c23 */ /* 0x000fe200080108be */
[----:B------:R-:W-:Y:S01]  /*7380*/  MUFU.EX2 R156, R156 ;  /* 0x0000009c009c7308 */ /* 0x000fe20000000800 */
[----:B------:R-:W1:Y:S01]  /*7390*/  SHFL.BFLY PT, R4, R191, 0x1, 0x1f ;  /* 0x0c201f00bf047f89 */ /* 0x000e6200000e0000 */
        /* <DEDUP_REMOVED lines=37> */
[----:B------:R-:W-:Y:S01]  /*75f0*/  @!P1 IADD3 R152, R199, 0x22840, RZ ;  /* 0x00022840c7989810 */ /* 0x000fe20007ffe0ff */
[----:B------:R-:W-:Y:S01]  /*7600*/  MUFU.EX2 R7, R7 ;  /* 0x0000000700077308 */ /* 0x000fe20000000800 */
[--C-:B------:R-:W-:Y:S01]  /*7610*/  FFMA.FTZ R11, R11, UR27, -R192.reuse ;  /* 0x0000001b0b0b7c23 */ /* 0x100fe200080108c0 */
[----:B------:R-:W-:Y:S01]  /*7620*/  IADD3 R9, -R23, 0xb, RZ ;  /* 0x0000000b17097810 */ /* 0x000fe20007ffe1ff */
[----:B------:R-:W-:Y:S01]  /*7630*/  FFMA.FTZ R12, R12, UR27, -R192 ;  /* 0x0000001b0c0c7c23 */ /* 0x000fe200080108c0 */
[----:B------:R-:W-:Y:S01]  /*7640*/  @!P1 PRMT R152, RZ, 0x654, R152 ;  /* 0x00000654ff989816 */ /* 0x000fe20000000098 */
[--C-:B------:R-:W-:Y:S01]  /*7650*/  FFMA.FTZ R13, R13, UR27, -R192.reuse ;  /* 0x0000001b0d0d7c23 */ /* 0x100fe200080108c0 */
[--C-:B------:R-:W-:Y:S01]  /*7660*/  FFMA.FTZ R14, R14, UR27, -R192.reuse ;  /* 0x0000001b0e0e7c23 */ /* 0x100fe200080108c0 */
[----:B------:R1:W-:Y:S06]  /*7670*/  BAR.ARV R9, 0x100 ;  /* 0x000400090000751d */ /* 0x0003ec0000002000 */
[----:B------:R-:W2:Y:S01]  /*7680*/  MUFU.EX2 R8, R8 ;  /* 0x0000000800087308 */ /* 0x000ea20000000800 */
[----:B------:R4:W-:Y:S01]  /*7690*/  @!P1 SYNCS.ARRIVE.TRANS64.RED.A1T0 RZ, [R152+URZ], RZ ;  /* 0x000000ff98ff99a7 */ /* 0x0009e2000810043f */
[--C-:B------:R-:W-:Y:S01]  /*76a0*/  FFMA.FTZ R15, R15, UR27, -R192.reuse ;  /* 0x0000001b0f0f7c23 */ /* 0x100fe200080108c0 */
[--C-:B------:R-:W-:Y:S01]  /*76b0*/  FFMA.FTZ R20, R20, UR27, -R192.reuse ;  /* 0x0000001b14147c23 */ /* 0x100fe200080108c0 */
[--C-:B------:R-:W-:Y:S01]  /*76c0*/  FFMA.FTZ R21, R21, UR27, -R192.reuse ;  /* 0x0000001b15157c23 */ /* 0x100fe200080108c0 */
[--C-:B------:R-:W-:Y:S01]  /*76d0*/  FFMA.FTZ R194, R159, UR27, -R192.reuse ;  /* 0x0000001b9fc27c23 */ /* 0x100fe200080108c0 */
[--C-:B------:R-:W-:Y:S01]  /*76e0*/  FFMA.FTZ R195, R160, UR27, -R192.reuse ;  /* 0x0000001ba0c37c23 */ /* 0x100fe200080108c0 */
[--C-:B------:R-:W-:Y:S01]  /*76f0*/  FFMA.FTZ R196, R161, UR27, -R192.reuse ;  /* 0x0000001ba1c47c23 */ /* 0x100fe200080108c0 */
[----:B------:R-:W5:Y:S01]  /*7700*/  MUFU.EX2 R191, R191 ;  /* 0x000000bf00bf7308 */ /* 0x000f620000000800 */
[----:B----4-:R-:W-:Y:S01]  /*7710*/  FADD.FTZ R152, R154, R3 ;  /* 0x000000039a987221 */ /* 0x010fe20000010000 */
[----:B---3--:R-:W-:Y:S01]  /*7720*/  F2FP.BF16.F32.PACK_AB R154, R153, R154 ;  /* 0x0000009a999a723e */ /* 0x008fe200000010ff */
[--C-:B------:R-:W-:Y:S01]  /*7730*/  FFMA.FTZ R197, R162, UR27, -R192.reuse ;  /* 0x0000001ba2c57c23 */ /* 0x100fe200080108c0 */
[----:B------:R-:W-:Y:S01]  /*7740*/  FFMA.FTZ R198, R163, UR27, -R192 ;  /* 0x0000001ba3c67c23 */ /* 0x000fe200080108c0 */
[----:B------:R-:W-:Y:S01]  /*7750*/  FADD.FTZ R3, R153, R152 ;  /* 0x0000009899037221 */ /* 0x000fe20000010000 */
[--C-:B------:R-:W-:Y:S01]  /*7760*/  FFMA.FTZ R206, R164, UR27, -R192.reuse ;  /* 0x0000001ba4ce7c23 */ /* 0x100fe200080108c0 */
[----:B------:R-:W-:Y:S01]  /*7770*/  FFMA.FTZ R207, R165, UR27, -R192 ;  /* 0x0000001ba5cf7c23 */ /* 0x000fe200080108c0 */
[----:B------:R-:W3:Y:S01]  /*7780*/  MUFU.EX2 R10, R10 ;  /* 0x0000000a000a7308 */ /* 0x000ee20000000800 */
[----:B--2---:R-:W-:Y:S01]  /*7790*/  FFMA.FTZ R0, R7, R0, R8 ;  /* 0x0000000007007223 */ /* 0x004fe20000010008 */
[----:B------:R-:W-:Y:S01]  /*77a0*/  FADD.FTZ R152, R156, R3 ;  /* 0x000000039c987221 */ /* 0x000fe20000010000 */
[--C-:B------:R-:W-:Y:S01]  /*77b0*/  FFMA.FTZ R208, R166, UR27, -R192.reuse ;  /* 0x0000001ba6d07c23 */ /* 0x100fe200080108c0 */
[--C-:B------:R-:W-:Y:S01]  /*77c0*/  FFMA.FTZ R209, R167, UR27, -R192.reuse ;  /* 0x0000001ba7d17c23 */ /* 0x100fe200080108c0 */
[----:B------:R-:W-:Y:S01]  /*77d0*/  FFMA.FTZ R168, R168, UR27, -R192 ;  /* 0x0000001ba8a87c23 */ /* 0x000fe200080108c0 */
[----:B------:R-:W-:Y:S01]  /*77e0*/  FADD.FTZ R3, R155, R152 ;  /* 0x000000989b037221 */ /* 0x000fe20000010000 */
[----:B------:R-:W-:Y:S01]  /*77f0*/  FFMA.FTZ R169, R169, UR27, -R192 ;  /* 0x0000001ba9a97c23 */ /* 0x000fe200080108c0 */
[----:B------:R-:W2:Y:S01]  /*7800*/  MUFU.EX2 R11, R11 ;  /* 0x0000000b000b7308 */ /* 0x000ea20000000800 */
[----:B-----5:R-:W-:Y:S01]  /*7810*/  FADD.FTZ R153, R191, R0 ;  /* 0x00000000bf997221 */ /* 0x020fe20000010000 */
[----:B------:R-:W-:Y:S01]  /*7820*/  FADD.FTZ R152, R158, R3 ;  /* 0x000000039e987221 */ /* 0x000fe20000010000 */
[--C-:B------:R-:W-:Y:S01]  /*7830*/  FFMA.FTZ R159, R170, UR27, -R192.reuse ;  /* 0x0000001baa9f7c23 */ /* 0x100fe200080108c0 */
[----:B------:R-:W-:Y:S01]  /*7840*/  FFMA.FTZ R171, R171, UR27, -R192 ;  /* 0x0000001babab7c23 */ /* 0x000fe200080108c0 */
[C---:B------:R-:W-:Y:S01]  /*7850*/  F2FP.BF16.F32.PACK_AB R158, R157.reuse, R158 ;  /* 0x0000009e9d9e723e */ /* 0x040fe200000010ff */
[----:B------:R-:W-:Y:S01]  /*7860*/  FADD.FTZ R152, R157, R152 ;  /* 0x000000989d987221 */ /* 0x000fe20000010000 */
[-C--:B------:R-:W-:Y:S01]  /*7870*/  FMUL.FTZ R26, R26, R7.reuse ;  /* 0x000000071a1a7220 */ /* 0x080fe20000410000 */
[----:B------:R-:W4:Y:S01]  /*7880*/  MUFU.EX2 R12, R12 ;  /* 0x0000000c000c7308 */ /* 0x000f220000000800 */
[----:B---3--:R-:W-:Y:S01]  /*7890*/  FADD.FTZ R0, R10, R153 ;  /* 0x000000990a007221 */ /* 0x008fe20000010000 */
[----:B------:R-:W-:Y:S01]  /*78a0*/  FADD.FTZ R3, R175, R152 ;  /* 0x00000098af037221 */ /* 0x000fe20000010000 */
        /* <DEDUP_REMOVED lines=82> */
[----:B------:R-:W-:Y:S01]  /*7dd0*/  FMUL.FTZ R151, R151, R7 ;  /* 0x0000000797977220 */ /* 0x000fe20000410000 */
        /* <DEDUP_REMOVED lines=38> */
[----:B------:R-:W-:Y:S01]  /*8040*/  FMUL.FTZ R149, R149, R172 ;  /* 0x000000ac95957220 */ /* 0x000fe20000410000 */
[----:B------:R-:W-:-:S02]  /*8050*/  F2FP.BF16.F32.PACK_AB R156, R155, R156 ;  /* 0x0000009c9b9c723e */ /* 0x000fc400000010ff */
[----:B------:R-:W-:Y:S01]  /*8060*/  F2FP.BF16.F32.PACK_AB R162, R178, R177 ;  /* 0x000000b1b2a2723e */ /* 0x000fe200000010ff */
[----:B------:R-:W3:Y:S01]  /*8070*/  MUFU.EX2 R196, R196 ;  /* 0x000000c400c47308 */ /* 0x000ee20000000800 */
[----:B--2---:R-:W-:Y:S01]  /*8080*/  FADD.FTZ R153, R195, R0 ;  /* 0x00000000c3997221 */ /* 0x004fe20000010000 */
[----:B------:R-:W-:Y:S02]  /*8090*/  F2FP.BF16.F32.PACK_AB R164, R180, R179 ;  /* 0x000000b3b4a4723e */ /* 0x000fe400000010ff */
[----:B------:R-:W-:Y:S02]  /*80a0*/  F2FP.BF16.F32.PACK_AB R155, R11, R10 ;  /* 0x0000000a0b9b723e */ /* 0x000fe400000010ff */
[----:B------:R-:W-:Y:S02]  /*80b0*/  F2FP.BF16.F32.PACK_AB R161, R21, R20 ;  /* 0x0000001415a1723e */ /* 0x000fe400000010ff */
[----:B------:R-:W2:Y:S01]  /*80c0*/  MUFU.EX2 R183, R183 ;  /* 0x000000b700b77308 */ /* 0x000ea20000000800 */
[C---:B----4-:R-:W-:Y:S01]  /*80d0*/  FADD.FTZ R152, R182.reuse, R3 ;  /* 0x00000003b6987221 */ /* 0x050fe20000010000 */
[----:B------:R-:W-:-:S02]  /*80e0*/  F2FP.BF16.F32.PACK_AB R166, R182, R181 ;  /* 0x000000b5b6a6723e */ /* 0x000fc400000010ff */
[----:B------:R-:W-:-:S04]  /*80f0*/  F2FP.BF16.F32.PACK_AB R163, R194, R193 ;  /* 0x000000c1c2a3723e */ /* 0x000fc800000010ff */
[----:B------:R-:W4:Y:S01]  /*8100*/  MUFU.EX2 R197, R197 ;  /* 0x000000c500c57308 */ /* 0x000f220000000800 */
[C---:B---3--:R-:W-:Y:S01]  /*8110*/  FADD.FTZ R0, R196.reuse, R153 ;  /* 0x00000099c4007221 */ /* 0x048fe20000010000 */
[----:B------:R-:W-:-:S06]  /*8120*/  F2FP.BF16.F32.PACK_AB R165, R196, R195 ;  /* 0x000000c3c4a5723e */ /* 0x000fcc00000010ff */
[----:B------:R-:W3:Y:S01]  /*8130*/  MUFU.EX2 R184, R184 ;  /* 0x000000b800b87308 */ /* 0x000ee20000000800 */
[----:B--2---:R-:W-:-:S07]  /*8140*/  FADD.FTZ R3, R183, R152 ;  /* 0x00000098b7037221 */ /* 0x004fce0000010000 */
[----:B------:R-:W2:Y:S01]  /*8150*/  MUFU.EX2 R198, R198 ;  /* 0x000000c600c67308 */ /* 0x000ea20000000800 */
[----:B----4-:R-:W-:-:S07]  /*8160*/  FADD.FTZ R153, R197, R0 ;  /* 0x00000000c5997221 */ /* 0x010fce0000010000 */
[----:B------:R-:W4:Y:S01]  /*8170*/  MUFU.EX2 R185, R185 ;  /* 0x000000b900b97308 */ /* 0x000f220000000800 */
[----:B---3--:R-:W-:-:S07]  /*8180*/  FADD.FTZ R152, R184, R3 ;  /* 0x00000003b8987221 */ /* 0x008fce0000010000 */
[----:B------:R-:W3:Y:S01]  /*8190*/  MUFU.EX2 R206, R206 ;  /* 0x000000ce00ce7308 */ /* 0x000ee20000000800 */
[C---:B--2---:R-:W-:Y:S01]  /*81a0*/  FADD.FTZ R153, R198.reuse, R153 ;  /* 0x00000099c6997221 */ /* 0x044fe20000010000 */
[----:B------:R-:W-:-:S06]  /*81b0*/  F2FP.BF16.F32.PACK_AB R167, R198, R197 ;  /* 0x000000c5c6a7723e */ /* 0x000fcc00000010ff */
[----:B------:R-:W2:Y:S01]  /*81c0*/  MUFU.EX2 R186, R186 ;  /* 0x000000ba00ba7308 */ /* 0x000ea20000000800 */
[----:B----4-:R-:W-:Y:S01]  /*81d0*/  FADD.FTZ R3, R185, R152 ;  /* 0x00000098b9037221 */ /* 0x010fe20000010000 */
[----:B------:R-:W-:-:S06]  /*81e0*/  F2FP.BF16.F32.PACK_AB R152, R174, R173 ;  /* 0x000000adae98723e */ /* 0x000fcc00000010ff */
[----:B------:R-:W4:Y:S01]  /*81f0*/  MUFU.EX2 R207, R207 ;  /* 0x000000cf00cf7308 */ /* 0x000f220000000800 */
[----:B---3--:R-:W-:-:S07]  /*8200*/  FADD.FTZ R0, R206, R153 ;  /* 0x00000099ce007221 */ /* 0x008fce0000010000 */
[----:B------:R-:W3:Y:S01]  /*8210*/  MUFU.EX2 R187, R187 ;  /* 0x000000bb00bb7308 */ /* 0x000ee20000000800 */
[C---:B--2---:R-:W-:Y:S01]  /*8220*/  FADD.FTZ R160, R186.reuse, R3 ;  /* 0x00000003baa07221 */ /* 0x044fe20000010000 */
[----:B------:R-:W-:-:S06]  /*8230*/  F2FP.BF16.F32.PACK_AB R170, R186, R185 ;  /* 0x000000b9baaa723e */ /* 0x000fcc00000010ff */
[----:B------:R-:W2:Y:S01]  /*8240*/  MUFU.EX2 R208, R208 ;  /* 0x000000d000d07308 */ /* 0x000ea20000000800 */
[----:B----4-:R-:W-:-:S07]  /*8250*/  FADD.FTZ R153, R207, R0 ;  /* 0x00000000cf997221 */ /* 0x010fce0000010000 */
[----:B------:R-:W4:Y:S01]  /*8260*/  MUFU.EX2 R209, R209 ;  /* 0x000000d100d17308 */ /* 0x000f220000000800 */
[----:B---3--:R-:W-:Y:S01]  /*8270*/  FADD.FTZ R3, R187, R160 ;  /* 0x000000a0bb037221 */ /* 0x008fe20000010000 */
[----:B------:R-:W-:-:S06]  /*8280*/  F2FP.BF16.F32.PACK_AB R160, R176, R175 ;  /* 0x000000afb0a0723e */ /* 0x000fcc00000010ff */
[----:B------:R-:W3:Y:S01]  /*8290*/  MUFU.EX2 R192, R168 ;  /* 0x000000a800c07308 */ /* 0x000ee20000000800 */
[----:B--2---:R-:W-:Y:S01]  /*82a0*/  FADD.FTZ R0, R208, R153 ;  /* 0x00000099d0007221 */ /* 0x004fe20000010000 */
[----:B------:R-:W-:-:S06]  /*82b0*/  F2FP.BF16.F32.PACK_AB R153, R191, R8 ;  /* 0x00000008bf99723e */ /* 0x000fcc00000010ff */
[----:B------:R-:W2:Y:S01]  /*82c0*/  MUFU.EX2 R188, R188 ;  /* 0x000000bc00bc7308 */ /* 0x000ea20000000800 */
[----:B----4-:R-:W-:-:S07]  /*82d0*/  FADD.FTZ R157, R209, R0 ;  /* 0x00000000d19d7221 */ /* 0x010fce0000010000 */
[----:B------:R4:W5:Y:S01]  /*82e0*/  MUFU.EX2 R173, R169 ;  /* 0x000000a900ad7308 */ /* 0x0009620000000800 */
[----:B---3--:R-:W-:Y:S01]  /*82f0*/  FADD.FTZ R0, R192, R157 ;  /* 0x0000009dc0007221 */ /* 0x008fe20000010000 */
[----:B------:R-:W-:-:S06]  /*8300*/  F2FP.BF16.F32.PACK_AB R157, R13, R12 ;  /* 0x0000000c0d9d723e */ /* 0x000fcc00000010ff */
[----:B------:R-:W3:Y:S01]  /*8310*/  MUFU.EX2 R189, R189 ;  /* 0x000000bd00bd7308 */ /* 0x000ee20000000800 */
[C---:B--2---:R-:W-:Y:S01]  /*8320*/  FADD.FTZ R168, R188.reuse, R3 ;  /* 0x00000003bca87221 */ /* 0x044fe20000010000 */
[----:B------:R-:W-:Y:S02]  /*8330*/  F2FP.BF16.F32.PACK_AB R172, R188, R187 ;  /* 0x000000bbbcac723e */ /* 0x000fe400000010ff */
[----:B----4-:R-:W-:-:S04]  /*8340*/  F2FP.BF16.F32.PACK_AB R169, R207, R206 ;  /* 0x000000cecfa9723e */ /* 0x010fc800000010ff */
[----:B------:R2:W4:Y:S01]  /*8350*/  MUFU.EX2 R175, R159 ;  /* 0x0000009f00af7308 */ /* 0x0005220000000800 */
[C---:B-----5:R-:W-:Y:S01]  /*8360*/  FADD.FTZ R0, R173.reuse, R0 ;  /* 0x00000000ad007221 */ /* 0x060fe20000010000 */
[----:B------:R-:W-:-:S06]  /*8370*/  F2FP.BF16.F32.PACK_AB R173, R173, R192 ;  /* 0x000000c0adad723e */ /* 0x000fcc00000010ff */
[----:B------:R-:W5:Y:S01]  /*8380*/  MUFU.EX2 R190, R190 ;  /* 0x000000be00be7308 */ /* 0x000f620000000800 */
[----:B---3--:R-:W-:Y:S01]  /*8390*/  FADD.FTZ R3, R189, R168 ;  /* 0x000000a8bd037221 */ /* 0x008fe20000010000 */
[----:B------:R-:W-:Y:S02]  /*83a0*/  F2FP.BF16.F32.PACK_AB R168, R184, R183 ;  /* 0x000000b7b8a8723e */ /* 0x000fe400000010ff */
[----:B--2---:R-:W-:-:S04]  /*83b0*/  F2FP.BF16.F32.PACK_AB R159, R15, R14 ;  /* 0x0000000e0f9f723e */ /* 0x004fc800000010ff */
[----:B------:R2:W3:Y:S01]  /*83c0*/  MUFU.EX2 R176, R171 ;  /* 0x000000ab00b07308 */ /* 0x0004e20000000800 */
[----:B----4-:R-:W-:Y:S01]  /*83d0*/  FADD.FTZ R7, R175, R0 ;  /* 0x00000000af077221 */ /* 0x010fe20000010000 */
[C---:B-----5:R-:W-:Y:S01]  /*83e0*/  FADD.FTZ R3, R190.reuse, R3 ;  /* 0x00000003be037221 */ /* 0x060fe20000010000 */
[----:B------:R-:W-:Y:S02]  /*83f0*/  F2FP.BF16.F32.PACK_AB R174, R190, R189 ;  /* 0x000000bdbeae723e */ /* 0x000fe400000010ff */
[----:B--2---:R-:W-:Y:S01]  /*8400*/  F2FP.BF16.F32.PACK_AB R171, R209, R208 ;  /* 0x000000d0d1ab723e */ /* 0x004fe200000010ff */
[C---:B---3--:R-:W-:Y:S01]  /*8410*/  FADD.FTZ R0, R176.reuse, R7 ;  /* 0x00000007b0007221 */ /* 0x048fe20000010000 */
[----:B------:R-:W-:Y:S01]  /*8420*/  F2FP.BF16.F32.PACK_AB R175, R176, R175 ;  /* 0x000000afb0af723e */ /* 0x000fe200000010ff */
[----:B-1----:R-:W-:Y:S06]  /*8430*/  @!P0 BRA `(.L_x_3293) ;  /* 0x0000000000048947 */ /* 0x002fec0003800000 */
[----:B------:R-:W-:Y:S01]  /*8440*/  BPT.TRAP 0x1 ;  /* 0x000000040000795c */ /* 0x000fe20000300000 */
.L_x_3293:
[----:B------:R1:W2:Y:S01]  /*8450*/  SYNCS.PHASECHK.TRANS64.TRYWAIT P2, [UR23+0x22850], R6 ;  /* 0x02285006ff0075a7 */ /* 0x0002a20008040157 */
[----:B------:R-:W-:Y:S05]  /*8460*/  @!P0 BRA `(.L_x_3294) ;  /* 0x0000000000048947 */ /* 0x000fea0003800000 */
[----:B------:R-:W-:Y:S01]  /*8470*/  BPT.TRAP 0x1 ;  /* 0x000000040000795c */ /* 0x000fe20000300000 */
.L_x_3294:
[----:B--2---:R-:W-:Y:S05]  /*8480*/  @P2 BRA `(.L_x_3295) ;  /* 0x0000000000082947 */ /* 0x004fea0003800000 */
[----:B------:R-:W2:Y:S02]  /*8490*/  SYNCS.PHASECHK.TRANS64.TRYWAIT P2, [UR23+0x22850], R6 ;  /* 0x02285006ff0075a7 */ /* 0x000ea40008040157 */
[----:B--2---:R-:W-:Y:S05]  /*84a0*/  @!P2 BRA `(.L_x_3296) ;  /* 0x00000054005ca947 */ /* 0x004fea0003800000 */
.L_x_3295:
[----:B-12---:R-:W-:Y:S01]  /*84b0*/  VIADD R6, R23, 0x8 ;  /* 0x0000000817067836 */ /* 0x006fe20000000000 */
[----:B------:R-:W-:-:S04]  /*84c0*/  UIMAD UR10, UR37, 0xc00, UR21 ;  /* 0x00000c00250a78a4 */ /* 0x000fc8000f8e0215 */
[----:B------:R3:W-:Y:S01]  /*84d0*/  BAR.SYNC.DEFER_BLOCKING R6, 0x100 ;  /* 0x000400060000751d */ /* 0x0007e20000010000 */
[----:B------:R-:W-:Y:S01]  /*84e0*/  ISETP.LT.AND P2, PT, RZ, UR29, PT ;  /* 0x0000001dff007c0c */ /* 0x000fe2000bf41270 */
[----:B------:R-:W-:Y:S01]  /*84f0*/  @!P1 VIADD R199, R199, 0x22860 ;  /* 0x00022860c7c79836 */ /* 0x000fe20000000000 */
[----:B------:R-:W-:Y:S01]  /*8500*/  UIADD3 UR29, UR29, -0x1, URZ ;  /* 0xffffffff1d1d7890 */ /* 0x000fe2000fffe03f */
[----:B------:R-:W-:Y:S01]  /*8510*/  MOV R7, R4 ;  /* 0x0000000400077202 */ /* 0x000fe20000000f00 */
[----:B------:R-:W-:Y:S01]  /*8520*/  IMAD.MOV.U32 R206, RZ, RZ, R5 ;  /* 0x000000ffffce7224 */ /* 0x000fe200078e0005 */
[----:B------:R-:W-:Y:S01]  /*8530*/  UMOV UR6, UR10 ;  /* 0x0000000a00067c82 */ /* 0x000fe20008000000 */
[----:B------:R-:W-:Y:S01]  /*8540*/  UMOV UR7, 0x40000040 ;  /* 0x4000004000077882 */ /* 0x000fe20000000000 */
        /* <DEDUP_REMOVED lines=36> */
.L_x_3288:
[----:B--23--:R-:W2:Y:S01]  /*8790*/  SHFL.BFLY PT, R6, R3, 0x2, 0x1f ;  /* 0x0c401f0003067f89 */ /* 0x00cea200000e0000 */
[----:B------:R-:W-:Y:S01]  /*87a0*/  IMAD.MOV.U32 R13, RZ, RZ, RZ ;  /* 0x000000ffff0d7224 */ /* 0x000fe200078e00ff */
[----:B------:R-:W-:Y:S01]  /*87b0*/  UIADD3 UR37, UR37, 0x1, URZ ;  /* 0x0000000125257890 */ /* 0x000fe2000fffe03f */
[----:B------:R-:W-:Y:S01]  /*87c0*/  MOV R178, UR27 ;  /* 0x0000001b00b27c02 */ /* 0x000fe20008000f00 */
[----:B------:R-:W3:Y:S01]  /*87d0*/  SHFL.BFLY PT, R11, R0, 0x2, 0x1f ;  /* 0x0c401f00000b7f89 */ /* 0x000ee200000e0000 */
        /* <DEDUP_REMOVED lines=8> */
[----:B--2---:R-:W-:Y:S01]  /*8860*/  FADD.FTZ R6, R6, R3 ;  /* 0x0000000306067221 */ /* 0x004fe20000010000 */
[----:B------:R-:W-:Y:S01]  /*8870*/  IMAD.MOV.U32 R3, RZ, RZ, -0x800000 ;  /* 0xff800000ff037424 */ /* 0x000fe200078e00ff */
[----:B------:R-:W-:Y:S01]  /*8880*/  USEL UR37, UR37, URZ, UP0 ;  /* 0x0000003f25257287 */ /* 0x000fe20008000000 */
[----:B---3--:R-:W-:-:S02]  /*8890*/  FADD.FTZ R11, R11, R0 ;  /* 0x000000000b0b7221 */ /* 0x008fc40000010000 */
[----:B-1----:R-:W1:Y:S01]  /*88a0*/  SHFL.BFLY PT, R7, R6, 0x1, 0x1f ;  /* 0x0c201f0006077f89 */ /* 0x002e6200000e0000 */
[----:B------:R-:W-:-:S03]  /*88b0*/  ULOP3.LUT UR38, UR38, UR4, URZ, 0x3c, !UPT ;  /* 0x0000000426267292 */ /* 0x000fc6000f8e3c3f */
[----:B------:R-:W2:Y:S01]  /*88c0*/  SHFL.BFLY PT, R8, R11, 0x1, 0x1f ;  /* 0x0c201f000b087f89 */ /* 0x000ea200000e0000 */
[----:B-1----:R-:W-:Y:S01]  /*88d0*/  FADD.FTZ R174, R6, R7 ;  /* 0x0000000706ae7221 */ /* 0x002fe20000010000 */
[----:B------:R-:W-:Y:S01]  /*88e0*/  MOV R7, RZ ;  /* 0x000000ff00077202 */ /* 0x000fe20000000f00 */
[----:B--2---:R-:W-:-:S03]  /*88f0*/  FADD.FTZ R176, R11, R8 ;  /* 0x000000080bb07221 */ /* 0x004fc60000010000 */
[----:B------:R-:W-:Y:S02]  /*8900*/  FSETP.NE.FTZ.AND P1, PT, R174, RZ, PT ;  /* 0x000000ffae00720b */ /* 0x000fe40003f35000 */
[----:B------:R-:W-:-:S11]  /*8910*/  FSETP.NE.FTZ.AND P2, PT, R176, RZ, PT ;  /* 0x000000ffb000720b */ /* 0x000fd60003f55000 */
[----:B------:R-:W1:Y:S01]  /*8920*/  @P1 MUFU.RCP R13, R174 ;  /* 0x000000ae000d1308 */ /* 0x000e620000001000 */
[----:B------:R-:W-:Y:S01]  /*8930*/  @P1 FMUL.FTZ R172, R172, 0.69314718246459960938 ;  /* 0x3f317218acac1820 */ /* 0x000fe20000410000 */
[----:B------:R-:W-:-:S06]  /*8940*/  @P2 FMUL.FTZ R178, R178, 0.69314718246459960938 ;  /* 0x3f317218b2b22820 */ /* 0x000fcc0000410000 */
[----:B------:R-:W2:Y:S08]  /*8950*/  @P2 MUFU.RCP R7, R176 ;  /* 0x000000b000072308 */ /* 0x000eb00000001000 */
[----:B------:R-:W3:Y:S01]  /*8960*/  @P1 MUFU.LG2 R174, R174 ;  /* 0x000000ae00ae1308 */ /* 0x000ee20000000c00 */
[-C--:B-1----:R-:W-:Y:S01]  /*8970*/  FMUL.FTZ R0, R24, R13.reuse ;  /* 0x0000000d18007220 */ /* 0x082fe20000410000 */
[-C--:B------:R-:W-:Y:S01]  /*8980*/  FMUL.FTZ R6, R28, R13.reuse ;  /* 0x0000000d1c067220 */ /* 0x080fe20000410000 */
[-C--:B------:R-:W-:Y:S01]  /*8990*/  FMUL.FTZ R25, R25, R13.reuse ;  /* 0x0000000d19197220 */ /* 0x080fe20000410000 */
[-C--:B------:R-:W-:Y:S01]  /*89a0*/  FMUL.FTZ R29, R29, R13.reuse ;  /* 0x0000000d1d1d7220 */ /* 0x080fe20000410000 */
[-C--:B------:R-:W-:Y:S01]  /*89b0*/  FMUL.FTZ R32, R32, R13.reuse ;  /* 0x0000000d20207220 */ /* 0x080fe20000410000 */
[-C--:B------:R-:W-:Y:S01]  /*89c0*/  FMUL.FTZ R33, R33, R13.reuse ;  /* 0x0000000d21217220 */ /* 0x080fe20000410000 */
[----:B------:R-:W-:Y:S01]  /*89d0*/  FMUL.FTZ R36, R36, R13 ;  /* 0x0000000d24247220 */ /* 0x000fe20000410000 */
[----:B------:R-:W1:Y:S01]  /*89e0*/  @P2 MUFU.LG2 R176, R176 ;  /* 0x000000b000b02308 */ /* 0x000e620000000c00 */
[-C--:B--2---:R-:W-:Y:S01]  /*89f0*/  FMUL.FTZ R175, R27, R7.reuse ;  /* 0x000000071baf7220 */ /* 0x084fe20000410000 */
[-C--:B------:R-:W-:Y:S01]  /*8a00*/  FMUL.FTZ R173, R31, R7.reuse ;  /* 0x000000071fad7220 */ /* 0x080fe20000410000 */
[-C--:B------:R-:W-:Y:S01]  /*8a10*/  FMUL.FTZ R157, R87, R7.reuse ;  /* 0x00000007579d7220 */ /* 0x080fe20000410000 */
[----:B------:R-:W-:Y:S01]  /*8a20*/  FMUL.FTZ R155, R91, R7 ;  /* 0x000000075b9b7220 */ /* 0x000fe20000410000 */
        /* <DEDUP_REMOVED lines=121> */
.L_x_3267:
        /* <DEDUP_REMOVED lines=11> */
[----:B------:R-:W-:Y:S01]  /*9270*/  VIADD R95, R22, UR42 ;  /* 0x0000002a165f7c36 */ /* 0x000fe20008000000 */
[----:B------:R-:W-:Y:S01]  /*9280*/  LOP3.LUT R26, R27, 0x380, RZ, 0xc0, !PT ;  /* 0x000003801b1a7812 */ /* 0x000fe200078ec0ff */
[----:B------:R-:W-:Y:S01]  /*9290*/  USHF.R.S32.HI UR5, URZ, 0x1f, UR43 ;  /* 0x0000001f3f057899 */ /* 0x000fe2000801142b */
[----:B------:R-:W-:Y:S01]  /*92a0*/  IADD3 R39, P3, R16, 0x4000, RZ ;  /* 0x0000400010277810 */ /* 0x000fe20007f7e0ff */
[----:B------:R-:W-:Y:S01]  /*92b0*/  ULDC UR10, c[0x0][0xa88] ;  /* 0x0002a200000a7ab9 */ /* 0x000fe20000000800 */
[----:B------:R-:W-:Y:S01]  /*92c0*/  SHF.R.U64 R26, R26, 0x3, RZ ;  /* 0x000000031a1a7819 */ /* 0x000fe200000012ff */
[----:B------:R-:W-:Y:S01]  /*92d0*/  ULDC.64 UR6, c[0x0][0xb70] ;  /* 0x0002dc0000067ab9 */ /* 0x000fe20000000a00 */
[----:B------:R-:W-:Y:S01]  /*92e0*/  LOP3.LUT R34, R35, 0x380, RZ, 0xc0, !PT ;  /* 0x0000038023227812 */ /* 0x000fe200078ec0ff */
[----:B------:R-:W-:Y:S01]  /*92f0*/  UIMAD UR5, UR5, UR6, URZ ;  /* 0x00000006050572a4 */ /* 0x000fe2000f8e023f */
[----:B------:R-:W-:Y:S01]  /*9300*/  LOP3.LUT R26, R26, R27, RZ, 0x3c, !PT ;  /* 0x0000001b1a1a7212 */ /* 0x000fe200078e3cff */
[----:B------:R-:W-:Y:S01]  /*9310*/  IMAD.X R27, RZ, RZ, R17, P6 ;  /* 0x000000ffff1b7224 */ /* 0x000fe200030e0611 */
[C---:B------:R-:W-:Y:S01]  /*9320*/  IADD3 R47, P6, R16.reuse, 0x4040, RZ ;  /* 0x00004040102f7810 */ /* 0x040fe20007fde0ff */
[----:B------:R-:W-:Y:S01]  /*9330*/  UIMAD.WIDE.U32 UR8, UR43, UR6, URZ ;  /* 0x000000062b0872a5 */ /* 0x000fe2000f8e003f */
[----:B------:R-:W-:Y:S01]  /*9340*/  LOP3.LUT R38, R39, 0x380, RZ, 0xc0, !PT ;  /* 0x0000038027267812 */ /* 0x000fe200078ec0ff */
[----:B------:R-:W-:Y:S01]  /*9350*/  UIMAD UR5, UR43, UR7, UR5 ;  /* 0x000000072b0572a4 */ /* 0x000fe2000f8e0205 */
[----:B------:R-:W-:-:S02]  /*9360*/  IADD3 R31, P5, R16, 0x40, RZ ;  /* 0x00000040101f7810 */ /* 0x000fc40007fbe0ff */
[----:B------:R-:W-:Y:S01]  /*9370*/  LOP3.LUT R46, R47, 0x380, RZ, 0xc0, !PT ;  /* 0x000003802f2e7812 */ /* 0x000fe200078ec0ff */
[----:B------:R-:W-:Y:S01]  /*9380*/  UIADD3 UR5, UR9, UR5, URZ ;  /* 0x0000000509057290 */ /* 0x000fe2000fffe03f */
[----:B------:R-:W-:Y:S01]  /*9390*/  SHF.R.U64 R34, R34, 0x3, RZ ;  /* 0x0000000322227819 */ /* 0x000fe200000012ff */
[----:B------:R-:W-:Y:S01]  /*93a0*/  ULDC.64 UR6, c[0x0][0xb40] ;  /* 0x0002d00000067ab9 */ /* 0x000fe20000000a00 */
[----:B------:R-:W-:Y:S02]  /*93b0*/  SHF.R.U64 R38, R38, 0x3, RZ ;  /* 0x0000000326267819 */ /* 0x000fe400000012ff */
[----:B------:R-:W-:Y:S02]  /*93c0*/  IADD3 R43, P2, R16, 0x4020, RZ ;  /* 0x00004020102b7810 */ /* 0x000fe40007f5e0ff */
[----:B------:R-:W-:Y:S02]  /*93d0*/  LOP3.LUT R30, R31, 0x380, RZ, 0xc0, !PT ;  /* 0x000003801f1e7812 */ /* 0x000fe400078ec0ff */
[----:B------:R-:W-:-:S02]  /*93e0*/  SHF.R.U64 R46, R46, 0x3, RZ ;  /* 0x000000032e2e7819 */ /* 0x000fc400000012ff */
[----:B------:R-:W-:Y:S02]  /*93f0*/  LOP3.LUT R34, R34, R35, RZ, 0x3c, !PT ;  /* 0x0000002322227212 */ /* 0x000fe400078e3cff */
[----:B------:R-:W-:Y:S01]  /*9400*/  LOP3.LUT R38, R38, R39, RZ, 0x3c, !PT ;  /* 0x0000002726267212 */ /* 0x000fe200078e3cff */
[----:B------:R-:W-:Y:S01]  /*9410*/  IMAD.X R39, RZ, RZ, R17, P3 ;  /* 0x000000ffff277224 */ /* 0x000fe200018e0611 */
[----:B------:R-:W-:Y:S02]  /*9420*/  IADD3.X R35, RZ, R17, RZ, P4, !PT ;  /* 0x00000011ff237210 */ /* 0x000fe400027fe4ff */
[----:B------:R-:W-:Y:S02]  /*9430*/  LOP3.LUT R42, R43, 0x380, RZ, 0xc0, !PT ;  /* 0x000003802b2a7812 */ /* 0x000fe400078ec0ff */
[----:B------:R-:W-:Y:S02]  /*9440*/  SHF.R.U64 R30, R30, 0x3, RZ ;  /* 0x000000031e1e7819 */ /* 0x000fe400000012ff */
[----:B------:R-:W-:-:S02]  /*9450*/  IADD3 R55, P4, R16, 0x8000, RZ ;  /* 0x0000800010377810 */ /* 0x000fc40007f9e0ff */
[----:B------:R-:W-:Y:S02]  /*9460*/  IADD3 R59, P3, R16, 0x8020, RZ ;  /* 0x00008020103b7810 */ /* 0x000fe40007f7e0ff */
[----:B------:R-:W-:Y:S02]  /*9470*/  LOP3.LUT R46, R46, R47, RZ, 0x3c, !PT ;  /* 0x0000002f2e2e7212 */ /* 0x000fe400078e3cff */
[----:B------:R-:W-:Y:S02]  /*9480*/  LOP3.LUT R5, R16, 0x380, RZ, 0xc0, !PT ;  /* 0x0000038010057812 */ /* 0x000fe400078ec0ff */
[----:B------:R-:W-:Y:S02]  /*9490*/  IADD3.X R47, RZ, R17, RZ, P6, !PT ;  /* 0x00000011ff2f7210 */ /* 0x000fe400037fe4ff */
[----:B------:R-:W-:Y:S02]  /*94a0*/  SHF.R.U64 R42, R42, 0x3, RZ ;  /* 0x000000032a2a7819 */ /* 0x000fe400000012ff */
[----:B------:R-:W-:-:S02]  /*94b0*/  IADD3 R67, P6, R16, 0x8060, RZ ;  /* 0x0000806010437810 */ /* 0x000fc40007fde0ff */
[----:B------:R-:W-:Y:S01]  /*94c0*/  LOP3.LUT R30, R30, R31, RZ, 0x3c, !PT ;  /* 0x0000001f1e1e7212 */ /* 0x000fe200078e3cff */
[----:B------:R-:W-:Y:S01]  /*94d0*/  IMAD.X R31, RZ, RZ, R17, P5 ;  /* 0x000000ffff1f7224 */ /* 0x000fe200028e0611 */
[----:B------:R-:W-:Y:S02]  /*94e0*/  LOP3.LUT R54, R55, 0x380, RZ, 0xc0, !PT ;  /* 0x0000038037367812 */ /* 0x000fe400078ec0ff */
[----:B------:R-:W-:Y:S02]  /*94f0*/  LOP3.LUT R58, R59, 0x380, RZ, 0xc0, !PT ;  /* 0x000003803b3a7812 */ /* 0x000fe400078ec0ff */
[----:B------:R-:W-:Y:S02]  /*9500*/  LOP3.LUT P0, RZ, R202, 0x3, RZ, 0xc0, !PT ;  /* 0x00000003caff7812 */ /* 0x000fe4000780c0ff */
[----:B------:R-:W-:Y:S02]  /*9510*/  IADD3 R4, R95, 0x8, RZ ;  /* 0x000000085f047810 */ /* 0x000fe40007ffe0ff */
[----:B------:R-:W-:-:S02]  /*9520*/  IADD3 R51, P5, R16, 0x4060, RZ ;  /* 0x0000406010337810 */ /* 0x000fc40007fbe0ff */
[----:B------:R-:W-:Y:S02]  /*9530*/  SHF.R.U64 R5, R5, 0x3, RZ ;  /* 0x0000000305057819 */ /* 0x000fe400000012ff */
[----:B------:R-:W-:Y:S01]  /*9540*/  LOP3.LUT R42, R42, R43, RZ, 0x3c, !PT ;  /* 0x0000002b2a2a7212 */ /* 0x000fe200078e3cff */
[----:B------:R-:W-:Y:S01]  /*9550*/  IMAD.X R43, RZ, RZ, R17, P2 ;  /* 0x000000ffff2b7224 */ /* 0x000fe200010e0611 */
[----:B------:R-:W-:Y:S02]  /*9560*/  LOP3.LUT R66, R67, 0x380, RZ, 0xc0, !PT ;  /* 0x0000038043427812 */ /* 0x000fe400078ec0ff */
[----:B------:R-:W-:Y:S02]  /*9570*/  SHF.R.U64 R54, R54, 0x3, RZ ;  /* 0x0000000336367819 */ /* 0x000fe400000012ff */
[----:B------:R-:W-:Y:S02]  /*9580*/  SHF.R.U64 R58, R58, 0x3, RZ ;  /* 0x000000033a3a7819 */ /* 0x000fe400000012ff */
[----:B------:R-:W-:-:S02]  /*9590*/  ISETP.GE.OR P1, PT, R4, UR10, P0 ;  /* 0x0000000a04007c0c */ /* 0x000fc40008726670 */
[----:B------:R-:W-:Y:S02]  /*95a0*/  IADD3 R63, P2, R16, 0x8040, RZ ;  /* 0x00008040103f7810 */ /* 0x000fe40007f5e0ff */
[----:B------:R-:W-:Y:S02]  /*95b0*/  LOP3.LUT R50, R51, 0x380, RZ, 0xc0, !PT ;  /* 0x0000038033327812 */ /* 0x000fe400078ec0ff */
[----:B------:R-:W-:Y:S01]  /*95c0*/  LOP3.LUT R4, R5, R16, RZ, 0x3c, !PT ;  /* 0x0000001005047212 */ /* 0x000fe200078e3cff */
[--C-:B------:R-:W-:Y:S01]  /*95d0*/  IMAD.MOV.U32 R5, RZ, RZ, R17.reuse ;  /* 0x000000ffff057224 */ /* 0x100fe200078e0011 */
[----:B------:R-:W-:Y:S02]  /*95e0*/  SHF.R.U64 R66, R66, 0x3, RZ ;  /* 0x0000000342427819 */ /* 0x000fe400000012ff */
[----:B------:R-:W-:Y:S02]  /*95f0*/  LOP3.LUT R54, R54, R55, RZ, 0x3c, !PT ;  /* 0x0000003736367212 */ /* 0x000fe400078e3cff */
[----:B------:R-:W-:Y:S01]  /*9600*/  LOP3.LUT R58, R58, R59, RZ, 0x3c, !PT ;  /* 0x0000003b3a3a7212 */ /* 0x000fe200078e3cff */
[----:B------:R-:W-:Y:S01]  /*9610*/  IMAD.X R59, RZ, RZ, R17, P3 ;  /* 0x000000ffff3b7224 */ /* 0x000fe200018e0611 */
[----:B------:R-:W-:-:S02]  /*9620*/  LOP3.LUT R62, R63, 0x380, RZ, 0xc0, !PT ;  /* 0x000003803f3e7812 */ /* 0x000fc400078ec0ff */
[----:B------:R-:W-:Y:S02]  /*9630*/  IADD3.X R55, RZ, R17, RZ, P4, !PT ;  /* 0x00000011ff377210 */ /* 0x000fe400027fe4ff */
[----:B------:R-:W-:Y:S02]  /*9640*/  SHF.R.U64 R50, R50, 0x3, RZ ;  /* 0x0000000332327819 */ /* 0x000fe400000012ff */
[C---:B------:R-:W-:Y:S02]  /*9650*/  IADD3 R83, P4, R16.reuse, 0xc020, RZ ;  /* 0x0000c02010537810 */ /* 0x040fe40007f9e0ff */
[----:B------:R-:W-:Y:S02]  /*9660*/  IADD3 R75, P3, R16, 0xc040, RZ ;  /* 0x0000c040104b7810 */ /* 0x000fe40007f7e0ff */
[----:B------:R-:W-:Y:S02]  /*9670*/  LOP3.LUT R66, R66, R67, RZ, 0x3c, !PT ;  /* 0x0000004342427212 */ /* 0x000fe400078e3cff */
[----:B------:R-:W-:-:S02]  /*9680*/  MOV R67, R4 ;  /* 0x0000000400437202 */ /* 0x000fc40000000f00 */
[----:B------:R-:W-:Y:S02]  /*9690*/  SHF.R.U64 R62, R62, 0x3, RZ ;  /* 0x000000033e3e7819 */ /* 0x000fe400000012ff */
[----:B------:R-:W-:Y:S02]  /*96a0*/  F2FP.BF16.F32.PACK_AB R4, R25, R0 ;  /* 0x000000001904723e */ /* 0x000fe400000010ff */
[----:B------:R-:W-:Y:S02]  /*96b0*/  F2FP.BF16.F32.PACK_AB R5, R175, R168 ;  /* 0x000000a8af05723e */ /* 0x000fe400000010ff */
[----:B------:R-:W-:Y:S02]  /*96c0*/  F2FP.BF16.F32.PACK_AB R6, R29, R6 ;  /* 0x000000061d06723e */ /* 0x000fe400000010ff */
[----:B------:R-:W-:Y:S02]  /*96d0*/  F2FP.BF16.F32.PACK_AB R7, R173, R170 ;  /* 0x000000aaad07723e */ /* 0x000fe400000010ff */
[----:B------:R-:W-:Y:S01]  /*96e0*/  LOP3.LUT R50, R50, R51, RZ, 0x3c, !PT ;  /* 0x0000003332327212 */ /* 0x000fe200078e3cff */
[----:B------:R-:W-:Y:S01]  /*96f0*/  IMAD.X R51, RZ, RZ, R17, P5 ;  /* 0x000000ffff337224 */ /* 0x000fe200028e0611 */
[----:B------:R-:W-:Y:S01]  /*9700*/  LOP3.LUT R82, R83, 0x380, RZ, 0xc0, !PT ;  /* 0x0000038053527812 */ /* 0x000fe200078ec0ff */
[----:B------:R1:W-:Y:S01]  /*9710*/  STSM.16.M88.4 [R67], R4 ;  /* 0x0000000443007844 */ /* 0x0003e20000000200 */
[----:B------:R-:W-:-:S02]  /*9720*/  LOP3.LUT R74, R75, 0x380, RZ, 0xc0, !PT ;  /* 0x000003804b4a7812 */ /* 0x000fc400078ec0ff */
[----:B------:R-:W-:Y:S02]  /*9730*/  IADD3 R71, P5, R16, 0xc000, RZ ;  /* 0x0000c00010477810 */ /* 0x000fe40007fbe0ff */
[----:B------:R-:W-:Y:S01]  /*9740*/  LOP3.LUT R62, R62, R63, RZ, 0x3c, !PT ;  /* 0x0000003f3e3e7212 */ /* 0x000fe200078e3cff */
[----:B------:R-:W-:Y:S01]  /*9750*/  IMAD.X R63, RZ, RZ, R17, P2 ;  /* 0x000000ffff3f7224 */ /* 0x000fe200010e0611 */
[----:B------:R-:W-:Y:S02]  /*9760*/  SHF.R.U64 R82, R82, 0x3, RZ ;  /* 0x0000000352527819 */ /* 0x000fe400000012ff */
[----:B------:R-:W-:Y:S02]  /*9770*/  SHF.R.U64 R74, R74, 0x3, RZ ;  /* 0x000000034a4a7819 */ /* 0x000fe400000012ff */
[----:B------:R-:W-:Y:S02]  /*9780*/  IADD3 R79, P2, R16, 0xc060, RZ ;  /* 0x0000c060104f7810 */ /* 0x000fe40007f5e0ff */
[----:B------:R-:W-:-:S02]  /*9790*/  LOP3.LUT R70, R71, 0x380, RZ, 0xc0, !PT ;  /* 0x0000038047467812 */ /* 0x000fc400078ec0ff */
[----:B------:R-:W-:Y:S01]  /*97a0*/  LOP3.LUT R82, R82, R83, RZ, 0x3c, !PT ;  /* 0x0000005352527212 */ /* 0x000fe200078e3cff */
[----:B------:R-:W-:Y:S01]  /*97b0*/  IMAD.X R83, RZ, RZ, R17, P4 ;  /* 0x000000ffff537224 */ /* 0x000fe200020e0611 */
[----:B-1----:R-:W-:Y:S02]  /*97c0*/  F2FP.BF16.F32.PACK_AB R4, R33, R32 ;  /* 0x000000202104723e */ /* 0x002fe400000010ff */
[----:B------:R-:W1:Y:S01]  /*97d0*/  LDC.64 R32, c[0x0][0xb78] ;  /* 0x0002de00ff207b82 */ /* 0x000e620000000a00 */
[----:B------:R-:W-:Y:S02]  /*97e0*/  LOP3.LUT R74, R74, R75, RZ, 0x3c, !PT ;  /* 0x0000004b4a4a7212 */ /* 0x000fe400078e3cff */
[----:B------:R-:W-:Y:S02]  /*97f0*/  LOP3.LUT R78, R79, 0x380, RZ, 0xc0, !PT ;  /* 0x000003804f4e7812 */ /* 0x000fe400078ec0ff */
[----:B------:R-:W-:Y:S02]  /*9800*/  MOV R168, R26 ;  /* 0x0000001a00a87202 */ /* 0x000fe40000000f00 */
[----:B------:R-:W-:-:S02]  /*9810*/  IADD3.X R75, RZ, R17, RZ, P3, !PT ;  /* 0x00000011ff4b7210 */ /* 0x000fc40001ffe4ff */
[----:B------:R-:W-:Y:S02]  /*9820*/  F2FP.BF16.F32.PACK_AB R5, R166, R153 ;  /* 0x00000099a605723e */ /* 0x000fe400000010ff */
[----:B------:R-:W-:Y:S02]  /*9830*/  F2FP.BF16.F32.PACK_AB R6, R37, R36 ;  /* 0x000000242506723e */ /* 0x000fe400000010ff */
[----:B------:R-:W-:Y:S02]  /*9840*/  F2FP.BF16.F32.PACK_AB R7, R171, R152 ;  /* 0x00000098ab07723e */ /* 0x000fe400000010ff */
[----:B------:R-:W-:Y:S02]  /*9850*/  SHF.R.U64 R70, R70, 0x3, RZ ;  /* 0x0000000346467819 */ /* 0x000fe400000012ff */
[----:B------:R-:W-:Y:S01]  /*9860*/  MOV R103, R30 ;  /* 0x0000001e00677202 */ /* 0x000fe20000000f00 */
[----:B------:R1:W-:Y:S01]  /*9870*/  STSM.16.M88.4 [R168], R4 ;  /* 0x00000004a8007844 */ /* 0x0003e20000000200 */
[----:B------:R-:W-:-:S02]  /*9880*/  F2FP.BF16.F32.PACK_AB R8, R41, R8 ;  /* 0x000000082908723e */ /* 0x000fc400000010ff */
[----:B------:R-:W-:Y:S01]  /*9890*/  F2FP.BF16.F32.PACK_AB R9, R164, R9 ;  /* 0x00000009a409723e */ /* 0x000fe200000010ff */
[----:B------:R-:W2:Y:S01]  /*98a0*/  SHFL.IDX PT, R6, R204, RZ, 0x1f ;  /* 0x00001fffcc067589 */ /* 0x000ea200000e0000 */
[----:B------:R-:W-:Y:S02]  /*98b0*/  F2FP.BF16.F32.PACK_AB R10, R45, R10 ;  /* 0x0000000a2d0a723e */ /* 0x000fe400000010ff */
[----:B------:R-:W-:Y:S02]  /*98c0*/  F2FP.BF16.F32.PACK_AB R11, R162, R11 ;  /* 0x0000000ba20b723e */ /* 0x000fe400000010ff */
[----:B------:R-:W-:Y:S01]  /*98d0*/  MOV R102, R34 ;  /* 0x0000002200667202 */ /* 0x000fe20000000f00 */
[----:B------:R-:W-:Y:S01]  /*98e0*/  IMAD.U32 R35, RZ, RZ, UR9 ;  /* 0x00000009ff237e24 */ /* 0x000fe2000f8e00ff */
[----:B------:R-:W-:Y:S01]  /*98f0*/  F2FP.BF16.F32.PACK_AB R12, R49, R12 ;  /* 0x0000000c310c723e */ /* 0x000fe200000010ff */
        /* <DEDUP_REMOVED lines=10> */
[----:B------:R-:W-:Y:S02]  /*99a0*/  SHF.R.U64 R78, R78, 0x3, RZ ;  /* 0x000000034e4e7819 */ /* 0x000fe400000012ff */
[----:B------:R-:W-:Y:S01]  /*99b0*/  MOV R42, R42 ;  /* 0x0000002a002a7202 */ /* 0x000fe20000000f00 */
[----:B------:R3:W-:Y:S01]  /*99c0*/  STSM.16.M88.4 [R39], R24 ;  /* 0x0000001827007844 */ /* 0x0007e20000000200 */
[----:B------:R-:W-:Y:S02]  /*99d0*/  MOV R0, R74 ;  /* 0x0000004a00007202 */ /* 0x000fe40000000f00 */
[----:B------:R-:W-:Y:S02]  /*99e0*/  F2FP.BF16.F32.PACK_AB R28, R65, R28 ;  /* 0x0000001c411c723e */ /* 0x000fe400000010ff */
[----:B------:R-:W-:-:S02]  /*99f0*/  F2FP.BF16.F32.PACK_AB R29, R165, R52 ;  /* 0x00000034a51d723e */ /* 0x000fc400000010ff */
[----:B------:R-:W-:Y:S02]  /*9a00*/  F2FP.BF16.F32.PACK_AB R30, R69, R68 ;  /* 0x00000044451e723e */ /* 0x000fe400000010ff */
[----:B------:R-:W-:Y:S02]  /*9a10*/  F2FP.BF16.F32.PACK_AB R31, R163, R48 ;  /* 0x00000030a31f723e */ /* 0x000fe400000010ff */
[----:B------:R-:W-:Y:S02]  /*9a20*/  F2FP.BF16.F32.PACK_AB R72, R73, R72 ;  /* 0x000000484948723e */ /* 0x000fe400000010ff */
[----:B------:R-:W-:Y:S01]  /*9a30*/  LOP3.LUT R70, R70, R71, RZ, 0x3c, !PT ;  /* 0x0000004746467212 */ /* 0x000fe200078e3cff */
[----:B------:R-:W-:Y:S01]  /*9a40*/  IMAD.X R71, RZ, RZ, R17, P5 ;  /* 0x000000ffff477224 */ /* 0x000fe200028e0611 */
[----:B------:R-:W-:Y:S01]  /*9a50*/  MOV R46, R46 ;  /* 0x0000002e002e7202 */ /* 0x000fe20000000f00 */
        /* <DEDUP_REMOVED lines=9> */
[----:B------:R-:W-:Y:S02]  /*9af0*/  IADD3.X R67, RZ, R17, RZ, P6, !PT ;  /* 0x00000011ff437210 */ /* 0x000fe400037fe4ff */
        /* <DEDUP_REMOVED lines=12> */
[----:B------:R-:W-:Y:S01]  /*9bc0*/  LOP3.LUT R78, R78, R79, RZ, 0x3c, !PT ;  /* 0x0000004f4e4e7212 */ /* 0x000fe200078e3cff */
[----:B------:R-:W-:Y:S01]  /*9bd0*/  IMAD.X R79, RZ, RZ, R17, P2 ;  /* 0x000000ffff4f7224 */ /* 0x000fe200010e0611 */
        /* <DEDUP_REMOVED lines=32> */
[----:B------:R-:W-:Y:S01]  /*9de0*/  MOV R35, UR5 ;  /* 0x0000000500237c02 */ /* 0x000fe20008000f00 */
[----:B------:R-:W-:Y:S01]  /*9df0*/  USHF.R.S32.HI UR5, URZ, 0x1f, UR44 ;  /* 0x0000001f3f057899 */ /* 0x000fe2000801142c */
[----:B------:R-:W-:Y:S01]  /*9e00*/  MOV R78, R78 ;  /* 0x0000004e004e7202 */ /* 0x000fe20000000f00 */
[----:B------:R3:W-:Y:S01]  /*9e10*/  STSM.16.M88.4 [R0], R136 ;  /* 0x0000008800007844 */ /* 0x0007e20000000200 */
[----:B------:R-:W-:Y:S02]  /*9e20*/  F2FP.BF16.F32.PACK_AB R146, R149, R148 ;  /* 0x000000949592723e */ /* 0x000fe400000010ff */
[----:B------:R-:W-:Y:S01]  /*9e30*/  F2FP.BF16.F32.PACK_AB R147, R151, R150 ;  /* 0x000000969793723e */ /* 0x000fe200000010ff */
[----:B-1----:R-:W-:Y:S01]  /*9e40*/  IMAD R4, R32, UR5, RZ ;  /* 0x0000000520047c24 */ /* 0x002fe2000f8e02ff */
[----:B------:R-:W-:-:S02]  /*9e50*/  MOV R34, UR8 ;  /* 0x0000000800227c02 */ /* 0x000fc40008000f00 */
[----:B------:R-:W-:Y:S01]  /*9e60*/  ISETP.GE.OR P0, PT, R95, UR10, P0 ;  /* 0x0000000a5f007c0c */ /* 0x000fe20008706670 */
[----:B------:R3:W-:Y:S01]  /*9e70*/  STSM.16.M88.4 [R78], R144 ;  /* 0x000000904e007844 */ /* 0x0007e20000000200 */
[----:B------:R-:W-:Y:S01]  /*9e80*/  IMAD R4, R33, UR44, R4 ;  /* 0x0000002c21047c24 */ /* 0x000fe2000f8e0204 */
[----:B------:R-:W-:Y:S01]  /*9e90*/  SHF.R.S32.HI R5, RZ, 0x1f, R95 ;  /* 0x0000001fff057819 */ /* 0x000fe2000001145f */
[----:B------:R-:W-:Y:S01]  /*9ea0*/  IMAD.WIDE.U32 R32, R32, UR44, R34 ;  /* 0x0000002c20207c25 */ /* 0x000fe2000f8e0022 */
[----:B------:R-:W-:Y:S01]  /*9eb0*/  @!PT LDS RZ, [RZ] ;  /* 0x00000000fffff984 */ /* 0x000fe20000000800 */
[----:B------:R-:W-:Y:S01]  /*9ec0*/  @!PT LDS RZ, [RZ] ;  /* 0x00000000fffff984 */ /* 0x000fe20000000800 */
[----:B------:R-:W-:Y:S01]  /*9ed0*/  @!PT LDS RZ, [RZ] ;  /* 0x00000000fffff984 */ /* 0x000fe20000000800 */
[----:B------:R1:W-:Y:S06]  /*9ee0*/  MEMBAR.ALL.CTA ;  /* 0x0000000000007992 */ /* 0x0003ec0000008000 */
[----:B-1----:R-:W1:Y:S02]  /*9ef0*/  FENCE.VIEW.ASYNC.S ;  /* 0x00000000000073c6 */ /* 0x002e640000000000 */
[----:B-1----:R-:W-:Y:S06]  /*9f00*/  BAR.ARV 0x1, 0x120 ;  /* 0x0044800000007b1d */ /* 0x002fec0000002000 */
[----:B------:R-:W-:-:S04]  /*9f10*/  IADD3 R95, P2, R95, R32, RZ ;  /* 0x000000205f5f7210 */ /* 0x000fc80007f5e0ff */
[----:B------:R-:W-:Y:S02]  /*9f20*/  IADD3.X R32, R5, R33, R4, P2, !PT ;  /* 0x0000002105207210 */ /* 0x000fe400017fe404 */
[----:B------:R-:W-:-:S04]  /*9f30*/  LEA R4, P2, R95, UR6, 0x2 ;  /* 0x000000065f047c11 */ /* 0x000fc8000f8410ff */
[----:B------:R-:W-:-:S05]  /*9f40*/  LEA.HI.X R5, R95, UR7, R32, 0x2, P2 ;  /* 0x000000075f057c11 */ /* 0x000fca00090f1420 */
[----:B------:R3:W-:Y:S04]  /*9f50*/  @!P1 STG.E desc[UR46][R4.64+0x20], R20 ;  /* 0x0000201404009986 */ /* 0x0007e8000c10192e */
[----:B------:R3:W-:Y:S01]  /*9f60*/  @!P0 STG.E desc[UR46][R4.64], R3 ;  /* 0x0000000304008986 */ /* 0x0007e2000c10192e */
[----:B--2---:R-:W-:-:S13]  /*9f70*/  ISETP.NE.AND P0, PT, R6, 0x7, PT ;  /* 0x000000070600780c */ /* 0x004fda0003f05270 */
[----:B---3--:R-:W-:Y:S05]  /*9f80*/  @P0 BRA `(.L_x_3299) ;  /* 0x0000000800fc0947 */ /* 0x008fea0003800000 */
        /* <DEDUP_REMOVED lines=30> */
.L_x_3301:
[----:B------:R-:W-:Y:S05]  /*a170*/  BSYNC B0 ;  /* 0x0000000000007941 */ /* 0x000fea0003800000 */
.L_x_3300:
[----:B------:R-:W-:Y:S05]  /*a180*/  BRA `(.L_x_3299) ;  /* 0x00000008007c7947 */ /* 0x000fea0003800000 */
.L_x_3298:
[----:B------:R-:W1:Y:S01]  /*a190*/  LDC.64 R10, c[0x0][0xae0] ;  /* 0x0002b800ff0a7b82 */ /* 0x000e620000000a00 */
        /* <DEDUP_REMOVED lines=23> */
[----:B----4-:R-:W-:-:S03]  /*a310*/  IMAD R0, R14, UR6, RZ ;  /* 0x000000060e007c24 */ /* 0x010fc6000f8e02ff */
[----:B------:R-:W-:Y:S01]  /*a320*/  IADD3 R5, R5, R3, RZ ;  /* 0x0000000305057210 */ /* 0x000fe20007ffe0ff */
[----:B------:R-:W-:Y:S02]  /*a330*/  IMAD R3, R15, UR44, R0 ;  /* 0x0000002c0f037c24 */ /* 0x000fe4000f8e0200 */
[----:B------:R-:W-:-:S04]  /*a340*/  IMAD.WIDE.U32 R4, R14, UR44, R4 ;  /* 0x0000002c0e047c25 */ /* 0x000fc8000f8e0004 */
[----:B------:R-:W-:Y:S01]  /*a350*/  IMAD.IADD R3, R5, 0x1, R3 ;  /* 0x0000000105037824 */ /* 0x000fe200078e0203 */
[----:B------:R-:W-:-:S04]  /*a360*/  LEA R6, P0, R4, UR8, 0x2 ;  /* 0x0000000804067c11 */ /* 0x000fc8000f8010ff */
[----:B------:R-:W-:Y:S02]  /*a370*/  LEA.HI.X R7, R4, UR9, R3, 0x2, P0 ;  /* 0x0000000904077c11 */ /* 0x000fe400080f1403 */
[----:B------:R-:W-:-:S05]  /*a380*/  MOV R3, 0xff800000 ;  /* 0xff80000000037802 */ /* 0x000fca0000000f00 */
[----:B------:R1:W-:Y:S02]  /*a390*/  STG.E desc[UR46][R6.64], R3 ;  /* 0x0000000306007986 */ /* 0x0003e4000c10192e */
.L_x_3303:
[----:B------:R-:W-:Y:S05]  /*a3a0*/  BSYNC B0 ;  /* 0x0000000000007941 */ /* 0x000fea0003800000 */
.L_x_3302:
[----:B------:R-:W-:Y:S01]  /*a3b0*/  ULDC UR5, c[0x0][0xa88] ;  /* 0x0002a20000057ab9 */ /* 0x000fe20000000800 */
[C---:B------:R-:W-:Y:S01]  /*a3c0*/  VIADD R0, R200.reuse, 0x20 ;  /* 0x00000020c8007836 */ /* 0x040fe20000000000 */
[----:B------:R-:W-:Y:S01]  /*a3d0*/  UIADD3 UR42, -UR42, UR5, URZ ;  /* 0x000000052a2a7290 */ /* 0x000fe2000fffe13f */
[----:B-1----:R-:W-:Y:S01]  /*a3e0*/  IMAD R3, R11, UR43, R10 ;  /* 0x0000002b0b037c24 */ /* 0x002fe2000f8e020a */
[----:B------:R-:W-:Y:S01]  /*a3f0*/  ULOP3.LUT UR40, URZ, UR40, URZ, 0x33, !UPT ;  /* 0x000000283f287292 */ /* 0x000fe2000f8e333f */
[----:B------:R-:W-:Y:S01]  /*a400*/  SHF.R.S32.HI R201, RZ, 0x1f, R200 ;  /* 0x0000001fffc97819 */ /* 0x000fe200000114c8 */
[----:B------:R-:W-:Y:S01]  /*a410*/  BSSY B0, `(.L_x_3304) ;  /* 0x0000024000007945 */ /* 0x000fe20003800000 */
[----:B------:R-:W-:Y:S01]  /*a420*/  IMAD.IADD R9, R9, 0x1, R3 ;  /* 0x0000000109097824 */ /* 0x000fe200078e0203 */
[C---:B------:R-:W-:Y:S01]  /*a430*/  ISETP.GE.AND P2, PT, R200.reuse, UR42, PT ;  /* 0x0000002ac8007c0c */ /* 0x040fe2000bf46270 */
[----:B------:R-:W-:Y:S01]  /*a440*/  VIADD R10, R200, 0x60 ;  /* 0x00000060c80a7836 */ /* 0x000fe20000000000 */
[----:B------:R-:W-:Y:S01]  /*a450*/  ISETP.GE.AND P0, PT, R0, UR42, PT ;  /* 0x0000002a00007c0c */ /* 0x000fe2000bf06270 */
[----:B---3--:R-:W-:Y:S01]  /*a460*/  IMAD R0, R12, UR6, RZ ;  /* 0x000000060c007c24 */ /* 0x008fe2000f8e02ff */
[----:B--2---:R-:W-:Y:S01]  /*a470*/  IADD3 R7, R20, UR40, RZ ;  /* 0x0000002814077c10 */ /* 0x004fe2000fffe0ff */
[----:B------:R-:W-:Y:S01]  /*a480*/  IMAD.WIDE.U32 R8, R12, UR44, R8 ;  /* 0x0000002c0c087c25 */ /* 0x000fe2000f8e0008 */
[----:B------:R-:W-:-:S03]  /*a490*/  IADD3 R4, R200, 0x40, RZ ;  /* 0x00000040c8047810 */ /* 0x000fc60007ffe0ff */
[----:B------:R-:W-:Y:S01]  /*a4a0*/  IMAD R3, R13, UR44, R0 ;  /* 0x0000002c0d037c24 */ /* 0x000fe2000f8e0200 */
[----:B------:R-:W-:Y:S01]  /*a4b0*/  ISETP.GE.AND P1, PT, R4, UR42, PT ;  /* 0x0000002a04007c0c */ /* 0x000fe2000bf26270 */
[----:B------:R-:W-:-:S03]  /*a4c0*/  IMAD.WIDE R6, R7, 0x80, R200 ;  /* 0x0000008007067825 */ /* 0x000fc600078e02c8 */
[----:B------:R-:W-:Y:S01]  /*a4d0*/  IADD3 R11, R9, R3, RZ ;  /* 0x00000003090b7210 */ /* 0x000fe20007ffe0ff */
[----:B------:R-:W-:Y:S08]  /*a4e0*/  @P2 BRA `(.L_x_3305) ;  /* 0x0000000000582947 */ /* 0x000ff00003800000 */
[C---:B------:R-:W-:Y:S01]  /*a4f0*/  VIADD R0, R18.reuse, 0x40 ;  /* 0x0000004012007836 */ /* 0x040fe20000000000 */
[----:B------:R-:W-:Y:S01]  /*a500*/  IADD3 R3, R18, 0x80, RZ ;  /* 0x0000008012037810 */ /* 0x000fe20007ffe0ff */
[----:B------:R-:W-:Y:S01]  /*a510*/  ULDC UR5, c[0x0][0xa8c] ;  /* 0x0002a30000057ab9 */ /* 0x000fe20000000800 */
[----:B------:R-:W-:Y:S01]  /*a520*/  ULDC.64 UR6, c[0x0][0xad8] ;  /* 0x0002b60000067ab9 */ /* 0x000fe20000000a00 */
[----:B------:R-:W-:Y:S01]  /*a530*/  MOV R4, R8 ;  /* 0x0000000800047202 */ /* 0x000fe20000000f00 */
[----:B------:R-:W-:Y:S01]  /*a540*/  IMAD.MOV.U32 R5, RZ, RZ, R11 ;  /* 0x000000ffff057224 */ /* 0x000fe200078e000b */
[----:B------:R-:W-:Y:S01]  /*a550*/  ISETP.GE.AND P3, PT, R0, UR5, PT ;  /* 0x0000000500007c0c */ /* 0x000fe2000bf66270 */
[C---:B------:R-:W-:Y:S01]  /*a560*/  VIADD R0, R18.reuse, 0xc0 ;  /* 0x000000c012007836 */ /* 0x040fe20000000000 */
[----:B------:R-:W-:Y:S01]  /*a570*/  ISETP.GE.AND P4, PT, R3, UR5, PT ;  /* 0x0000000503007c0c */ /* 0x000fe2000bf86270 */
[----:B------:R-:W-:Y:S01]  /*a580*/  IMAD R3, R7, UR6, RZ ;  /* 0x0000000607037c24 */ /* 0x000fe2000f8e02ff */
[----:B------:R-:W-:Y:S01]  /*a590*/  ISETP.GE.AND P2, PT, R18, UR5, PT ;  /* 0x0000000512007c0c */ /* 0x000fe2000bf46270 */
[----:B------:R-:W-:Y:S01]  /*a5a0*/  IMAD.WIDE.U32 R4, R6, UR6, R4 ;  /* 0x0000000606047c25 */ /* 0x000fe2000f8e0004 */
[----:B------:R-:W-:-:S03]  /*a5b0*/  ISETP.GE.AND P5, PT, R0, UR5, PT ;  /* 0x0000000500007c0c */ /* 0x000fc6000bfa6270 */
        /* <DEDUP_REMOVED lines=9> */
.L_x_3305:
[----:B------:R-:W-:Y:S05]  /*a650*/  BSYNC B0 ;  /* 0x0000000000007941 */ /* 0x000fea0003800000 */
.L_x_3304:
[----:B------:R-:W-:Y:S01]  /*a660*/  BSSY B0, `(.L_x_3306) ;  /* 0x000001b000007945 */ /* 0x000fe20003800000 */
[----:B------:R-:W-:-:S03]  /*a670*/  ISETP.GE.AND P2, PT, R10, UR42, PT ;  /* 0x0000002a0a007c0c */ /* 0x000fc6000bf46270 */
[----:B------:R-:W-:Y:S10]  /*a680*/  @P0 BRA `(.L_x_3307) ;  /* 0x0000000000600947 */ /* 0x000ff40003800000 */
[----:B------:R-:W-:Y:S01]  /*a690*/  IADD3 R3, P0, R6, 0x20, RZ ;  /* 0x0000002006037810 */ /* 0x000fe20007f1e0ff */
[C---:B------:R-:W-:Y:S01]  /*a6a0*/  VIADD R4, R18.reuse, 0x40 ;  /* 0x0000004012047836 */ /* 0x040fe20000000000 */
[----:B------:R-:W-:Y:S01]  /*a6b0*/  IADD3 R5, R18, 0x80, RZ ;  /* 0x0000008012057810 */ /* 0x000fe20007ffe0ff */
[----:B------:R-:W-:Y:S01]  /*a6c0*/  ULDC UR5, c[0x0][0xa8c] ;  /* 0x0002a30000057ab9 */ /* 0x000fe20000000800 */
[----:B------:R-:W-:Y:S01]  /*a6d0*/  ULDC.64 UR6, c[0x0][0xad8] ;  /* 0x0002b60000067ab9 */ /* 0x000fe20000000a00 */
[----:B------:R-:W-:Y:S01]  /*a6e0*/  IMAD.X R0, RZ, RZ, R7, P0 ;  /* 0x000000ffff007224 */ /* 0x000fe200000e0607 */
[----:B------:R-:W-:Y:S02]  /*a6f0*/  ISETP.GE.AND P5, PT, R5, UR5, PT ;  /* 0x0000000505007c0c */ /* 0x000fe4000bfa6270 */
[----:B------:R-:W-:Y:S01]  /*a700*/  ISETP.GE.AND P4, PT, R4, UR5, PT ;  /* 0x0000000504007c0c */ /* 0x000fe2000bf86270 */
[----:B------:R-:W-:Y:S01]  /*a710*/  IMAD.MOV.U32 R4, RZ, RZ, R8 ;  /* 0x000000ffff047224 */ /* 0x000fe200078e0008 */
[----:B------:R-:W-:Y:S01]  /*a720*/  MOV R5, R11 ;  /* 0x0000000b00057202 */ /* 0x000fe20000000f00 */
[----:B------:R-:W-:Y:S01]  /*a730*/  IMAD R0, R0, UR6, RZ ;  /* 0x0000000600007c24 */ /* 0x000fe2000f8e02ff */
[----:B------:R-:W-:-:S02]  /*a740*/  IADD3 R10, R18, 0xc0, RZ ;  /* 0x000000c0120a7810 */ /* 0x000fc40007ffe0ff */
[----:B------:R-:W-:Y:S01]  /*a750*/  ISETP.GE.AND P3, PT, R18, UR5, PT ;  /* 0x0000000512007c0c */ /* 0x000fe2000bf66270 */
[----:B------:R-:W-:Y:S01]  /*a760*/  IMAD.WIDE.U32 R4, R3, UR6, R4 ;  /* 0x0000000603047c25 */ /* 0x000fe2000f8e0004 */
[----:B------:R-:W-:-:S03]  /*a770*/  ISETP.GE.AND P6, PT, R10, UR5, PT ;  /* 0x000000050a007c0c */ /* 0x000fc6000bfc6270 */
        /* <DEDUP_REMOVED lines=9> */
.L_x_3307:
[----:B------:R-:W-:Y:S05]  /*a810*/  BSYNC B0 ;  /* 0x0000000000007941 */ /* 0x000fea0003800000 */
.L_x_3306:
[----:B------:R-:W-:Y:S04]  /*a820*/  BSSY B0, `(.L_x_3308) ;  /* 0x000001a000007945 */ /* 0x000fe80003800000 */
[----:B------:R-:W-:Y:S05]  /*a830*/  @P1 BRA `(.L_x_3309) ;  /* 0x0000000000601947 */ /* 0x000fea0003800000 */
[----:B------:R-:W-:Y:S01]  /*a840*/  IADD3 R3, P0, R6, 0x40, RZ ;  /* 0x0000004006037810 */ /* 0x000fe20007f1e0ff */
[C---:B------:R-:W-:Y:S01]  /*a850*/  VIADD R5, R18.reuse, 0x80 ;  /* 0x0000008012057836 */ /* 0x040fe20000000000 */
[----:B------:R-:W-:Y:S01]  /*a860*/  IADD3 R4, R18, 0x40, RZ ;  /* 0x0000004012047810 */ /* 0x000fe20007ffe0ff */
[----:B------:R-:W-:Y:S01]  /*a870*/  ULDC UR5, c[0x0][0xa8c] ;  /* 0x0002a30000057ab9 */ /* 0x000fe20000000800 */
[----:B------:R-:W-:Y:S01]  /*a880*/  IADD3.X R0, RZ, R7, RZ, P0, !PT ;  /* 0x00000007ff007210 */ /* 0x000fe200007fe4ff */
[----:B------:R-:W-:Y:S01]  /*a890*/  ULDC.64 UR6, c[0x0][0xad8] ;  /* 0x0002b60000067ab9 */ /* 0x000fe20000000a00 */
[----:B------:R-:W-:Y:S01]  /*a8a0*/  ISETP.GE.AND P3, PT, R4, UR5, PT ;  /* 0x0000000504007c0c */ /* 0x000fe2000bf66270 */
[----:B------:R-:W-:Y:S01]  /*a8b0*/  VIADD R10, R18, 0xc0 ;  /* 0x000000c0120a7836 */ /* 0x000fe20000000000 */
        /* <DEDUP_REMOVED lines=9> */
[----:B-12---:R-:W-:Y:S02]  /*a950*/  LEA R12, P0, R4, UR6, 0x1 ;  /* 0x00000006040c7c11 */ /* 0x006fe4000f8008ff */
[----:B------:R-:W-:-:S04]  /*a960*/  IADD3 R3, R5, R3, RZ ;  /* 0x0000000305037210 */ /* 0x000fc80007ffe0ff */
[----:B------:R-:W-:-:S05]  /*a970*/  LEA.HI.X R13, R4, UR7, R3, 0x1, P0 ;  /* 0x00000007040d7c11 */ /* 0x000fca00080f0c03 */
[----:B------:R3:W-:Y:S04]  /*a980*/  @!P1 STG.E.128 desc[UR46][R12.64], RZ ;  /* 0x000000ff0c009986 */ /* 0x0007e8000c101d2e */
[----:B------:R3:W-:Y:S04]  /*a990*/  @!P3 STG.E.128 desc[UR46][R12.64+0x80], RZ ;  /* 0x000080ff0c00b986 */ /* 0x0007e8000c101d2e */
[----:B------:R3:W-:Y:S04]  /*a9a0*/  @!P4 STG.E.128 desc[UR46][R12.64+0x100], RZ ;  /* 0x000100ff0c00c986 */ /* 0x0007e8000c101d2e */
[----:B------:R3:W-:Y:S02]  /*a9b0*/  @!P5 STG.E.128 desc[UR46][R12.64+0x180], RZ ;  /* 0x000180ff0c00d986 */ /* 0x0007e4000c101d2e */
.L_x_3309:
[----:B------:R-:W-:Y:S05]  /*a9c0*/  BSYNC B0 ;  /* 0x0000000000007941 */ /* 0x000fea0003800000 */
.L_x_3308:
[----:B------:R-:W-:Y:S04]  /*a9d0*/  BSSY B0, `(.L_x_3299) ;  /* 0x000001a000007945 */ /* 0x000fe80003800000 */
[----:B------:R-:W-:Y:S05]  /*a9e0*/  @P2 BRA `(.L_x_3310) ;  /* 0x0000000000602947 */ /* 0x000fea0003800000 */
[----:B------:R-:W-:Y:S01]  /*a9f0*/  IADD3 R3, P0, R6, 0x60, RZ ;  /* 0x0000006006037810 */ /* 0x000fe20007f1e0ff */
[----:B------:R-:W-:Y:S01]  /*aa00*/  VIADD R0, R18, 0x40 ;  /* 0x0000004012007836 */ /* 0x000fe20000000000 */
[----:B------:R-:W-:Y:S01]  /*aa10*/  MOV R5, R11 ;  /* 0x0000000b00057202 */ /* 0x000fe20000000f00 */
[----:B------:R-:W-:Y:S01]  /*aa20*/  ULDC UR5, c[0x0][0xa8c] ;  /* 0x0002a30000057ab9 */ /* 0x000fe20000000800 */
[----:B------:R-:W-:Y:S01]  /*aa30*/  IADD3.X R6, RZ, R7, RZ, P0, !PT ;  /* 0x00000007ff067210 */ /* 0x000fe200007fe4ff */
[----:B------:R-:W-:Y:S01]  /*aa40*/  ULDC.64 UR6, c[0x0][0xad8] ;  /* 0x0002b60000067ab9 */ /* 0x000fe20000000a00 */
[----:B------:R-:W-:Y:S01]  /*aa50*/  IMAD.MOV.U32 R4, RZ, RZ, R8 ;  /* 0x000000ffff047224 */ /* 0x000fe200078e0008 */
[----:B------:R-:W-:Y:S01]  /*aa60*/  ISETP.GE.AND P2, PT, R0, UR5, PT ;  /* 0x0000000500007c0c */ /* 0x000fe2000bf46270 */
[C---:B------:R-:W-:Y:S01]  /*aa70*/  VIADD R7, R18.reuse, 0x80 ;  /* 0x0000008012077836 */ /* 0x040fe20000000000 */
[----:B------:R-:W-:Y:S01]  /*aa80*/  IADD3 R0, R18, 0xc0, RZ ;  /* 0x000000c012007810 */ /* 0x000fe20007ffe0ff */
[----:B------:R-:W-:Y:S01]  /*aa90*/  IMAD R6, R6, UR6, RZ ;  /* 0x0000000606067c24 */ /* 0x000fe2000f8e02ff */
[----:B------:R-:W-:Y:S01]  /*aaa0*/  ISETP.GE.AND P1, PT, R18, UR5, PT ;  /* 0x0000000512007c0c */ /* 0x000fe2000bf26270 */
[----:B------:R-:W-:Y:S01]  /*aab0*/  IMAD.WIDE.U32 R4, R3, UR6, R4 ;  /* 0x0000000603047c25 */ /* 0x000fe2000f8e0004 */
[----:B------:R-:W-:-:S02]  /*aac0*/  ISETP.GE.AND P3, PT, R7, UR5, PT ;  /* 0x0000000507007c0c */ /* 0x000fc4000bf66270 */
        /* <DEDUP_REMOVED lines=10> */
.L_x_3310:
[----:B------:R-:W-:Y:S05]  /*ab70*/  BSYNC B0 ;  /* 0x0000000000007941 */ /* 0x000fea0003800000 */
.L_x_3299:
[----:B------:R-:W5:Y:S02]  /*ab80*/  LDC R0, c[0x0][0xda8] ;  /* 0x00036a00ff007b82 */ /* 0x000f640000000800 */
[----:B-----5:R-:W-:-:S13]  /*ab90*/  ISETP.LE.AND P0, PT, R0, UR4, PT ;  /* 0x0000000400007c0c */ /* 0x020fda000bf03270 */
[----:B------:R-:W-:Y:S05]  /*aba0*/  @!P0 BRA `(.L_x_3311) ;  /* 0xffffff6000808947 */ /* 0x000fea000383ffff */
[----:B------:R-:W-:Y:S05]  /*abb0*/  EXIT ;  /* 0x000000000000794d */ /* 0x000fea0003800000 */
.L_x_3263:
        /* <DEDUP_REMOVED lines=8> */
[----:B------:R-:W-:Y:S01]  /*ac40*/  MOV R17, 0x1 ;  /* 0x0000000100117802 */ /* 0x000fe20000000f00 */
[----:B------:R-:W-:-:S05]  /*ac50*/  IMAD.MOV.U32 R16, RZ, RZ, RZ ;  /* 0x000000ffff107224 */ /* 0x000fca00078e00ff */
[----:B------:R-:W1:Y:S02]  /*ac60*/  LDC R0, c[0x0][0xda8] ;  /* 0x00036a00ff007b82 */ /* 0x000e640000000800 */
[----:B-1----:R-:W-:-:S13]  /*ac70*/  ISETP.LE.AND P0, PT, R0, UR4, PT ;  /* 0x0000000400007c0c */ /* 0x002fda000bf03270 */
[----:B------:R-:W-:Y:S05]  /*ac80*/  @P0 BRA `(.L_x_3312) ;  /* 0x00000028000c0947 */ /* 0x000fea0003800000 */
[----:B------:R-:W1:Y:S01]  /*ac90*/  S2R R2, SR_TID.X ;  /* 0x0000000000027919 */ /* 0x000e620000002100 */
[----:B------:R-:W-:Y:S01]  /*aca0*/  MOV R18, UR4 ;  /* 0x0000000400127c02 */ /* 0x000fe20008000f00 */
[----:B------:R-:W-:Y:S01]  /*acb0*/  IMAD.MOV.U32 R16, RZ, RZ, RZ ;  /* 0x000000ffff107224 */ /* 0x000fe200078e00ff */
[----:B------:R-:W-:Y:S01]  /*acc0*/  MOV R17, 0x1 ;  /* 0x0000000100117802 */ /* 0x000fe20000000f00 */
[----:B------:R-:W-:Y:S01]  /*acd0*/  ULDC UR39, c[0x0][0xc] ;  /* 0x0000030000277ab9 */ /* 0x000fe20000000800 */
[----:B------:R-:W-:Y:S01]  /*ace0*/  ULDC.64 UR48, c[0x0][0x198] ;  /* 0x0000660000307ab9 */ /* 0x000fe20000000a00 */
[----:B------:R-:W-:Y:S01]  /*acf0*/  UMOV UR44, URZ ;  /* 0x0000003f002c7c82 */ /* 0x000fe20008000000 */
[----:B-1----:R-:W-:-:S07]  /*ad00*/  LOP3.LUT R19, R2, 0x1f, RZ, 0xc0, !PT ;  /* 0x0000001f02137812 */ /* 0x002fce00078ec0ff */
.L_x_3360:
        /* <DEDUP_REMOVED lines=21> */
.L_x_3313:
[----:B------:R-:W-:Y:S01]  /*ae60*/  ULDC UR11, c[0x0][0xdc4] ;  /* 0x00037100000b7ab9 */ /* 0x000fe20000000800 */
[----:B------:R-:W-:Y:S01]  /*ae70*/  UMOV UR8, UR9 ;  /* 0x0000000900087c82 */ /* 0x000fe20008000000 */
[----:B------:R-:W-:-:S11]  /*ae80*/  UISETP.NE.AND UP0, UPT, UR11, 0x1, UPT ;  /* 0x000000010b00788c */ /* 0x000fd6000bf05270 */
[----:B------:R-:W-:Y:S02]  /*ae90*/  @UP0 ULDC.64 UR12, c[0x0][0xdc8] ;  /* 0x00037200000c0ab9 */ /* 0x000fe40000000a00 */
[----:B------:R-:W-:-:S04]  /*aea0*/  UIMAD.WIDE.U32 UR6, UR9, UR12, URZ ;  /* 0x0000000c090672a5 */ /* 0x000fc8000f8e003f */
[----:B------:R-:W-:-:S04]  /*aeb0*/  @UP0 USHF.R.U32.HI UR8, URZ, UR13, UR7 ;  /* 0x0000000d3f080299 */ /* 0x000fc80008011607 */
[----:B------:R-:W-:-:S12]  /*aec0*/  UIMAD UR6, UR8, UR11, URZ ;  /* 0x0000000b080672a4 */ /* 0x000fd8000f8e023f */
.L_x_3314:
[----:B------:R-:W-:Y:S01]  /*aed0*/  ULDC.64 UR12, c[0x0][0x3f8] ;  /* 0x0000fe00000c7ab9 */ /* 0x000fe20000000a00 */
[----:B------:R-:W-:Y:S01]  /*aee0*/  ULOP3.LUT UR8, URZ, UR8, URZ, 0x33, !UPT ;  /* 0x000000083f087292 */ /* 0x000fe2000f8e333f */
[----:B------:R-:W-:Y:S01]  /*aef0*/  BSSY B6, `(.L_x_3315) ;  /* 0x000024d000067945 */ /* 0x000fe20003800000 */
[----:B------:R-:W-:Y:S02]  /*af00*/  UISETP.NE.U32.AND UP0, UPT, UR12, URZ, UPT ;  /* 0x0000003f0c00728c */ /* 0x000fe4000bf05070 */
[----:B------:R-:W-:Y:S02]  /*af10*/  UIADD3 UR11, UR9, -UR6, URZ ;  /* 0x80000006090b7290 */ /* 0x000fe4000fffe03f */
[----:B------:R-:W-:Y:S01]  /*af20*/  UISETP.NE.AND.EX UP0, UPT, UR13, URZ, UPT, UP0 ;  /* 0x0000003f0d00728c */ /* 0x000fe2000bf05300 */
[----:B------:R-:W-:Y:S01]  /*af30*/  ULDC UR6, c[0x0][0xdac] ;  /* 0x00036b0000067ab9 */ /* 0x000fe20000000800 */
[----:B------:R-:W-:Y:S01]  /*af40*/  ULDC UR7, c[0x0][0x404] ;  /* 0x0001010000077ab9 */ /* 0x000fe20000000800 */
[----:B------:R-:W-:Y:S01]  /*af50*/  UIADD3 UR8, UR8, UR6, URZ ;  /* 0x0000000608087290 */ /* 0x000fe2000fffe03f */
[----:B------:R-:W-:-:S02]  /*af60*/  ULDC UR9, c[0x0][0x2e0] ;  /* 0x0000b80000097ab9 */ /* 0x000fc40000000800 */
[----:B------:R-:W-:Y:S01]  /*af70*/  ULDC UR6, c[0x0][0x288] ;  /* 0x0000a20000067ab9 */ /* 0x000fe20000000800 */
[----:B------:R-:W-:Y:S02]  /*af80*/  USHF.L.U32 UR41, UR8, 0x7, URZ ;  /* 0x0000000708297899 */ /* 0x000fe4000800063f */
[----:B------:R-:W-:Y:S02]  /*af90*/  USEL UR8, UR7, 0x1, UP0 ;  /* 0x0000000107087887 */ /* 0x000fe40008000000 */
[----:B------:R-:W-:Y:S02]  /*afa0*/  UIADD3 UR7, UR41, 0xdf, -UR6 ;  /* 0x000000df29077890 */ /* 0x000fe4000fffe806 */
[----:B------:R-:W-:Y:S02]  /*afb0*/  UIMAD UR6, UR8, UR9, 0x5f ;  /* 0x0000005f080674a4 */ /* 0x000fe4000f8e0209 */
[----:B------:R-:W-:Y:S02]  /*afc0*/  UIMAD UR8, UR8, UR9, UR7 ;  /* 0x00000009080872a4 */ /* 0x000fe4000f8e0207 */
[----:B------:R-:W-:Y:S01]  /*afd0*/  UIMAD.WIDE UR6, UR6, 0x2aaaaaab, URZ ;  /* 0x2aaaaaab060678a5 */ /* 0x000fe2000f8e023f */
[----:B------:R-:W-:Y:S01]  /*afe0*/  ULDC UR12, c[0x0][0xdc4] ;  /* 0x00037100000c7ab9 */ /* 0x000fe20000000800 */
[----:B------:R-:W-:-:S02]  /*aff0*/  UIMAD.WIDE UR8, UR8, 0x2aaaaaab, URZ ;  /* 0x2aaaaaab080878a5 */ /* 0x000fc4000f8e023f */
[----:B------:R-:W-:Y:S02]  /*b000*/  UIMAD UR12, UR10, UR12, UR11 ;  /* 0x0000000c0a0c72a4 */ /* 0x000fe4000f8e020b */
[----:B------:R-:W-:Y:S01]  /*b010*/  USHF.R.U32.HI UR8, URZ, 0x1f, UR9 ;  /* 0x0000001f3f087899 */ /* 0x000fe20008011609 */
[----:B------:R-:W-:Y:S01]  /*b020*/  UMOV UR10, UR7 ;  /* 0x00000007000a7c82 */ /* 0x000fe20008000000 */
[----:B------:R-:W-:Y:S01]  /*b030*/  ULDC UR13, c[0x0][0xdb8] ;  /* 0x00036e00000d7ab9 */ /* 0x000fe20000000800 */
[----:B------:R-:W-:Y:S02]  /*b040*/  USHF.R.U32.HI UR11, URZ, 0x1f, UR10 ;  /* 0x0000001f3f0b7899 */ /* 0x000fe4000801160a */
[----:B------:R-:W-:Y:S02]  /*b050*/  ULEA.HI.SX32 UR8, UR9, UR8, 0x1c ;  /* 0x0000000809087291 */ /* 0x000fe4000f8fe23f */
[----:B------:R-:W-:Y:S02]  /*b060*/  ULEA.HI.SX32 UR11, UR10, UR11, 0x1c ;  /* 0x0000000b0a0b7291 */ /* 0x000fe4000f8fe23f */
[----:B------:R-:W-:-:S02]  /*b070*/  UISETP.NE.AND UP1, UPT, UR13, 0x1, UPT ;  /* 0x000000010d00788c */ /* 0x000fc4000bf25270 */
[----:B------:R-:W-:Y:S01]  /*b080*/  UISETP.LT.AND UP0, UPT, UR11, UR8, UPT ;  /* 0x000000080b00728c */ /* 0x000fe2000bf01270 */
[----:B------:R-:W-:-:S03]  /*b090*/  UMOV UR43, UR12 ;  /* 0x0000000c002b7c82 */ /* 0x000fc60008000000 */
[----:B------:R-:W-:-:S05]  /*b0a0*/  USEL UR38, UR11, UR8, UP0 ;  /* 0x000000080b267287 */ /* 0x000fca0008000000 */
[----:B------:R-:W-:Y:S01]  /*b0b0*/  @UP1 ULDC UR14, c[0x0][0xdbc] ;  /* 0x00036f00000e1ab9 */ /* 0x000fe20000000800 */
[----:B------:R-:W-:Y:S01]  /*b0c0*/  ISETP.LT.AND P0, PT, RZ, UR38, PT ;  /* 0x00000026ff007c0c */ /* 0x000fe2000bf01270 */
[----:B------:R-:W-:Y:S01]  /*b0d0*/  UIMAD.WIDE.U32 UR6, UR12, UR14, URZ ;  /* 0x0000000e0c0672a5 */ /* 0x000fe2000f8e003f */
[----:B------:R-:W-:-:S03]  /*b0e0*/  @UP1 ULDC UR9, c[0x0][0xdc0] ;  /* 0x0003700000091ab9 */ /* 0x000fc60000000800 */
[----:B------:R-:W-:-:S04]  /*b0f0*/  @UP1 USHF.R.U32.HI UR43, URZ, UR9, UR7 ;  /* 0x000000093f2b1299 */ /* 0x000fc80008011607 */
[----:B------:R-:W-:-:S04]  /*b100*/  UIADD3 UR42, -UR43, URZ, URZ ;  /* 0x0000003f2b2a7290 */ /* 0x000fc8000fffe13f */
[----:B------:R-:W-:Y:S01]  /*b110*/  UIMAD UR42, UR13, UR42, UR12 ;  /* 0x0000002a0d2a72a4 */ /* 0x000fe2000f8e020c */
[----:B------:R-:W-:Y:S11]  /*b120*/  @P0 BRA `(.L_x_3316) ;  /* 0x0000000000400947 */ /* 0x000ff60003800000 */
        /* <DEDUP_REMOVED lines=16> */
.L_x_3316:
        /* <DEDUP_REMOVED lines=11> */
[----:B------:R-:W-:Y:S01]  /*b2e0*/  MOV R4, UR6 ;  /* 0x0000000600047c02 */ /* 0x000fe20008000f00 */
[----:B------:R-:W-:Y:S01]  /*b2f0*/  IMAD.U32 R5, RZ, RZ, UR7 ;  /* 0x00000007ff057e24 */ /* 0x000fe2000f8e00ff */
[----:B------:R-:W1:Y:S01]  /*b300*/  LDC.64 R2, c[0x4][R2] ;  /* 0x0100000002027b82 */ /* 0x000e620000000a00 */
[----:B------:R-:W-:Y:S01]  /*b310*/  MOV R6, UR8 ;  /* 0x0000000800067c02 */ /* 0x000fe20008000f00 */
[----:B------:R-:W-:Y:S01]  /*b320*/  IMAD.U32 R7, RZ, RZ, UR9 ;  /* 0x00000009ff077e24 */ /* 0x000fe2000f8e00ff */
[----:B------:R-:W-:Y:S01]  /*b330*/  MOV R10, UR4 ;  /* 0x00000004000a7c02 */ /* 0x000fe20008000f00 */
[----:B------:R-:W-:Y:S01]  /*b340*/  IMAD.U32 R11, RZ, RZ, UR5 ;  /* 0x00000005ff0b7e24 */ /* 0x000fe2000f8e00ff */
[----:B------:R-:W-:Y:S01]  /*b350*/  MOV R8, 0x70 ;  /* 0x0000007000087802 */ /* 0x000fe20000000f00 */
[----:B------:R-:W-:Y:S01]  /*b360*/  IMAD.MOV.U32 R12, RZ, RZ, 0x1 ;  /* 0x00000001ff0c7424 */ /* 0x000fe200078e00ff */
[----:B------:R-:W-:-:S07]  /*b370*/  MOV R13, RZ ;  /* 0x000000ff000d7202 */ /* 0x000fce0000000f00 */
[----:B------:R-:W-:-:S07]  /*b380*/  LEPC R20, `(.L_x_3318) ;  /* 0x000000001014794e */ /* 0x000fce0000000000 */
[----:B-1----:R-:W-:Y:S05]  /*b390*/  CALL.ABS.NOINC R2 ;  /* 0x0000000002007343 */ /* 0x002fea0003c00000 */
.L_x_3318:
        /* <DEDUP_REMOVED lines=14> */
[----:B------:R-:W-:Y:S01]  /*b480*/  MOV R11, UR5 ;  /* 0x00000005000b7c02 */ /* 0x000fe20008000f00 */
[----:B------:R-:W-:Y:S01]  /*b490*/  IMAD.MOV.U32 R8, RZ, RZ, 0x70 ;  /* 0x00000070ff087424 */ /* 0x000fe200078e00ff */
[----:B------:R-:W-:Y:S01]  /*b4a0*/  MOV R12, 0x1 ;  /* 0x00000001000c7802 */ /* 0x000fe20000000f00 */
[----:B-1----:R-:W-:-:S07]  /*b4b0*/  IMAD.MOV.U32 R13, RZ, RZ, RZ ;  /* 0x000000ffff0d7224 */ /* 0x002fce00078e00ff */
[----:B------:R-:W-:-:S07]  /*b4c0*/  LEPC R20, `(.L_x_3320) ;  /* 0x000000001014794e */ /* 0x000fce0000000000 */
[----:B--2---:R-:W-:Y:S05]  /*b4d0*/  CALL.ABS.NOINC R2 ;  /* 0x0000000002007343 */ /* 0x004fea0003c00000 */
.L_x_3320:
        /* <DEDUP_REMOVED lines=16> */
.L_x_3319:
[----:B------:R-:W-:Y:S01]  /*b5e0*/  ULDC.64 UR4, c[0x0][0x9f8] ;  /* 0x00027e0000047ab9 */ /* 0x000fe20000000a00 */
[----:B------:R-:W-:Y:S01]  /*b5f0*/  IMAD.U32 R5, RZ, RZ, UR43 ;  /* 0x0000002bff057e24 */ /* 0x000fe2000f8e00ff */
[----:B------:R-:W-:Y:S01]  /*b600*/  ISETP.NE.U32.AND P0, PT, RZ, UR4, PT ;  /* 0x00000004ff007c0c */ /* 0x000fe2000bf05070 */
[----:B------:R-:W1:Y:S01]  /*b610*/  LDC R0, c[0x0][0x428] ;  /* 0x00010a00ff007b82 */ /* 0x000e620000000800 */
[----:B------:R-:W-:Y:S02]  /*b620*/  MOV R6, UR43 ;  /* 0x0000002b00067c02 */ /* 0x000fe40008000f00 */
        /* <DEDUP_REMOVED lines=8> */
[----:B------:R-:W-:Y:S01]  /*b6b0*/  MOV R10, UR38 ;  /* 0x00000026000a7c02 */ /* 0x000fe20008000f00 */
[----:B------:R-:W-:Y:S01]  /*b6c0*/  UMOV UR6, 0xffffffff ;  /* 0xffffffff00067882 */ /* 0x000fe20000000000 */
        /* <DEDUP_REMOVED lines=14> */
.L_x_3372:
[----:B------:R-:W-:Y:S01]  /*b7b0*/  UMOV UR4, 0xffffffff ;  /* 0xffffffff00047882 */ /* 0x000fe20000000000 */
[----:B------:R-:W-:Y:S02]  /*b7c0*/  SHF.R.S32.HI R7, RZ, 0x1f, R6 ;  /* 0x0000001fff077819 */ /* 0x000fe40000011406 */
[----:B------:R-:W-:Y:S05]  /*b7d0*/  BRA.DIV UR4, `(.L_x_3322) ;  /* 0x0000002204d07947 */ /* 0x000fea000b800000 */
[----:B------:R-:W-:-:S13]  /*b7e0*/  ELECT P6, URZ, PT ;  /* 0x00000000003f782f */ /* 0x000fda00038c0000 */
.L_x_3375:
[----:B------:R-:W-:Y:S05]  /*b7f0*/  @!P6 BRA `(.L_x_3323) ;  /* 0x0000000000c4e947 */ /* 0x000fea0003800000 */
[----:B------:R-:W-:Y:S01]  /*b800*/  MOV R4, R6 ;  /* 0x0000000600047202 */ /* 0x000fe20000000f00 */
        /* <DEDUP_REMOVED lines=10> */
[----:B------:R-:W-:Y:S02]  /*b8b0*/  SHF.R.S32.HI R5, RZ, 0x1f, R11 ;  /* 0x0000001fff057819 */ /* 0x000fe4000001140b */
[----:B------:R-:W-:-:S05]  /*b8c0*/  MOV R4, R11 ;  /* 0x0000000b00047202 */ /* 0x000fca0000000f00 */
[----:B------:R-:W-:-:S04]  /*b8d0*/  IMAD.WIDE.U32 R4, R6, UR4, R4 ;  /* 0x0000000406047c25 */ /* 0x000fc8000f8e0004 */
[----:B------:R-:W-:Y:S01]  /*b8e0*/  IMAD.IADD R5, R5, 0x1, R9 ;  /* 0x0000000105057824 */ /* 0x000fe200078e0209 */
[----:B------:R-:W-:-:S04]  /*b8f0*/  LEA R8, P2, R4, R2, 0x2 ;  /* 0x0000000204087211 */ /* 0x000fc800078410ff */
[----:B------:R-:W-:-:S05]  /*b900*/  LEA.HI.X R9, R4, R3, R5, 0x2, P2 ;  /* 0x0000000304097211 */ /* 0x000fca00010f1405 */
[----:B------:R1:W5:Y:S01]  /*b910*/  LDG.E R4, desc[UR46][R8.64] ;  /* 0x0000002e08047981 */ /* 0x000362000c1e1900 */
[----:B------:R-:W-:-:S05]  /*b920*/  IADD3 R5, -R11, RZ, RZ ;  /* 0x000000ff0b057210 */ /* 0x000fca0007ffe1ff */
[----:B------:R-:W-:-:S07]  /*b930*/  IMAD R10, R12, R5, R10 ;  /* 0x000000050c0a7224 */ /* 0x000fce00078e020a */
.L_x_3324:
[----:B------:R-:W2:Y:S01]  /*b940*/  S2R R5, SR_TID.X ;  /* 0x0000000000057919 */ /* 0x000ea20000002100 */
[----:B-1----:R-:W-:Y:S02]  /*b950*/  LEA R8, R16, UR37, 0x3 ;  /* 0x0000002510087c11 */ /* 0x002fe4000f8e18ff */
[----:B--2---:R-:W-:Y:S02]  /*b960*/  LOP3.LUT R9, R5, 0x7f, RZ, 0xc0, !PT ;  /* 0x0000007f05097812 */ /* 0x004fe400078ec0ff */
[----:B------:R-:W-:Y:S02]  /*b970*/  SHF.L.U32 R5, R17, 0x1f, RZ ;  /* 0x0000001f11057819 */ /* 0x000fe400000006ff */
[----:B------:R-:W-:Y:S02]  /*b980*/  ISETP.NE.AND P3, PT, R9, RZ, PT ;  /* 0x000000ff0900720c */ /* 0x000fe40003f65270 */
[----:B------:R-:W1:Y:S02]  /*b990*/  SYNCS.PHASECHK.TRANS64.TRYWAIT P2, [R8+URZ+0x22840], R5 ;  /* 0x02284005080075a7 */ /* 0x000e64000804017f */
[----:B-1----:R-:W-:Y:S09]  /*b9a0*/  @!P2 BRA `(.L_x_3325) ;  /* 0x00000020007ca947 */ /* 0x002ff20003800000 */
.L_x_3376:
[----:B------:R-:W-:Y:S05]  /*b9b0*/  @P3 BRA `(.L_x_3326) ;  /* 0x0000000000143947 */ /* 0x000fea0003800000 */
[----:B------:R-:W-:Y:S01]  /*b9c0*/  ISETP.NE.AND P2, PT, R19, RZ, PT ;  /* 0x000000ff1300720c */ /* 0x000fe20003f45270 */
[----:B-1----:R-:W-:-:S04]  /*b9d0*/  IMAD.MOV.U32 R5, RZ, RZ, 0x3000 ;  /* 0x00003000ff057424 */ /* 0x002fc800078e00ff */
[----:B------:R2:W-:Y:S08]  /*b9e0*/  SYNCS.ARRIVE.TRANS64 RZ, [R8+URZ+0x22830], R5 ;  /* 0x0228300508ff79a7 */ /* 0x0005f0000800003f */
[----:B------:R-:W-:Y:S05]  /*b9f0*/  @!P2 BRA `(.L_x_3326) ;  /* 0x000000000004a947 */ /* 0x000fea0003800000 */
[----:B------:R-:W-:Y:S01]  /*ba00*/  BPT.TRAP 0x1 ;  /* 0x000000040000795c */ /* 0x000fe20000300000 */
.L_x_3326:
        /* <DEDUP_REMOVED lines=16> */
.L_x_3323:
        /* <DEDUP_REMOVED lines=9> */
[----:B-12---:R-:W-:Y:S01]  /*bba0*/  @P2 MOV R5, 0x4000 ;  /* 0x0000400000052802 */ /* 0x006fe20000000f00 */
        /* <DEDUP_REMOVED lines=14> */
.L_x_3377:
        /* <DEDUP_REMOVED lines=10> */
.L_x_3378:
[----:B------:R-:W-:Y:S05]  /*bd30*/  @P3 BRA `(.L_x_3331) ;  /* 0x0000000000143947 */ /* 0x000fea0003800000 */
[----:B------:R-:W-:Y:S02]  /*bd40*/  ISETP.NE.AND P2, PT, R19, RZ, PT ;  /* 0x000000ff1300720c */ /* 0x000fe40003f45270 */
[----:B-1----:R-:W-:-:S04]  /*bd50*/  MOV R5, 0xc000 ;  /* 0x0000c00000057802 */ /* 0x002fc80000000f00 */
[----:B------:R2:W-:Y:S07]  /*bd60*/  SYNCS.ARRIVE.TRANS64 RZ, [R8+URZ+0x22850], R5 ;  /* 0x0228500508ff79a7 */ /* 0x0005ee000800003f */
[----:B------:R-:W-:Y:S05]  /*bd70*/  @!P2 BRA `(.L_x_3331) ;  /* 0x000000000004a947 */ /* 0x000fea0003800000 */
[----:B------:R-:W-:Y:S01]  /*bd80*/  BPT.TRAP 0x1 ;  /* 0x000000040000795c */ /* 0x000fe20000300000 */
.L_x_3331:
        /* <DEDUP_REMOVED lines=31> */
.L_x_3329:
[----:B------:R-:W-:Y:S05]  /*bf80*/  BSYNC B0 ;  /* 0x0000000000007941 */ /* 0x000fea0003800000 */
.L_x_3328:
[----:B------:R-:W-:-:S06]  /*bf90*/  UISETP.GE.AND UP0, UPT, UR38, 0x2, UPT ;  /* 0x000000022600788c */ /* 0x000fcc000bf06270 */
[----:B------:R-:W-:-:S13]  /*bfa0*/  PLOP3.LUT P2, PT, PT, PT, UP0, 0x80, 0x0 ;  /* 0x000000000000781c */ /* 0x000fda0003f4f008 */
[----:B------:R-:W-:Y:S05]  /*bfb0*/  @!P2 BRA `(.L_x_3332) ;  /* 0x0000001000aca947 */ /* 0x000fea0003800000 */
[----:B------:R-:W-:Y:S02]  /*bfc0*/  ULOP3.LUT UR6, UR38, 0x1, URZ, 0xc0, !UPT ;  /* 0x0000000126067892 */ /* 0x000fe4000f8ec03f */
[----:B------:R-:W-:Y:S02]  /*bfd0*/  IMAD.U32 R9, RZ, RZ, UR38 ;  /* 0x00000026ff097e24 */ /* 0x000fe4000f8e00ff */
[----:B------:R-:W-:-:S03]  /*bfe0*/  UISETP.NE.U32.AND UP0, UPT, UR6, 0x1, UPT ;  /* 0x000000010600788c */ /* 0x000fc6000bf05070 */
[----:B------:R-:W-:-:S03]  /*bff0*/  IADD3 R9, R9, -0x2, RZ ;  /* 0xfffffffe09097810 */ /* 0x000fc60007ffe0ff */
[----:B------:R-:W-:Y:S02]  /*c000*/  PLOP3.LUT P2, PT, PT, PT, UP0, 0x80, 0x0 ;  /* 0x000000000000781c */ /* 0x000fe40003f4f008 */
[----:B-12---:R-:W-:-:S11]  /*c010*/  IMAD.MOV.U32 R8, RZ, RZ, R9 ;  /* 0x000000ffff087224 */ /* 0x006fd600078e0009 */
[----:B------:R-:W-:Y:S05]  /*c020*/  @!P2 BRA `(.L_x_3333) ;  /* 0x000000040080a947 */ /* 0x000fea0003800000 */
[----:B------:R-:W-:Y:S01]  /*c030*/  IADD3 R16, R16, 0x1, RZ ;  /* 0x0000000110107810 */ /* 0x000fe20007ffe0ff */
[----:B------:R-:W-:Y:S03]  /*c040*/  BSSY B0, `(.L_x_3334) ;  /* 0x000005c000007945 */ /* 0x000fe60003800000 */
[----:B------:R-:W-:-:S04]  /*c050*/  ISETP.NE.AND P2, PT, R16, 0x2, PT ;  /* 0x000000021000780c */ /* 0x000fc80003f45270 */
[----:B------:R-:W-:Y:S02]  /*c060*/  SEL R8, RZ, 0x1, P2 ;  /* 0x00000001ff087807 */ /* 0x000fe40001000000 */
[----:B------:R-:W-:Y:S02]  /*c070*/  SEL R16, R16, RZ, P2 ;  /* 0x000000ff10107207 */ /* 0x000fe40001000000 */
[----:B------:R-:W-:Y:S01]  /*c080*/  LOP3.LUT R17, R17, R8, RZ, 0x3c, !PT ;  /* 0x0000000811117212 */ /* 0x000fe200078e3cff */
[----:B------:R-:W-:Y:S06]  /*c090*/  @!P6 BRA `(.L_x_3335) ;  /* 0x000000040058e947 */ /* 0x000fec0003800000 */
[----:B------:R-:W-:Y:S01]  /*c0a0*/  IMAD.MOV.U32 R8, RZ, RZ, R9 ;  /* 0x000000ffff087224 */ /* 0x000fe200078e0009 */
[----:B------:R-:W-:Y:S06]  /*c0b0*/  @!P0 BRA `(.L_x_3336) ;  /* 0x0000000000488947 */ /* 0x000fec0003800000 */
[----:B------:R-:W1:Y:S01]  /*c0c0*/  LDC R8, c[0x0][0x41c] ;  /* 0x00010700ff087b82 */ /* 0x000e620000000800 */
[----:B------:R-:W-:Y:S01]  /*c0d0*/  MOV R10, R9 ;  /* 0x00000009000a7202 */ /* 0x000fe20000000f00 */
        /* <DEDUP_REMOVED lines=9> */
[----:B------:R-:W-:-:S03]  /*c170*/  IMAD.WIDE.U32 R4, R6, UR6, R4 ;  /* 0x0000000606047c25 */ /* 0x000fc6000f8e0004 */
[----:B------:R-:W-:Y:S02]  /*c180*/  LEA R2, P2, R4, R2, 0x2 ;  /* 0x0000000204027211 */ /* 0x000fe400078410ff */
[----:B------:R-:W-:-:S04]  /*c190*/  IADD3 R5, R11, R5, RZ ;  /* 0x000000050b057210 */ /* 0x000fc80007ffe0ff */
[----:B------:R-:W-:-:S05]  /*c1a0*/  LEA.HI.X R3, R4, R3, R5, 0x2, P2 ;  /* 0x0000000304037211 */ /* 0x000fca00010f1405 */
[----:B------:R1:W5:Y:S01]  /*c1b0*/  LDG.E R4, desc[UR46][R2.64] ;  /* 0x0000002e02047981 */ /* 0x000362000c1e1900 */
[----:B------:R-:W-:-:S04]  /*c1c0*/  IMAD.MOV R5, RZ, RZ, -R10 ;  /* 0x000000ffff057224 */ /* 0x000fc800078e0a0a */
[----:B------:R-:W-:-:S07]  /*c1d0*/  IMAD R8, R8, R5, R9 ;  /* 0x0000000508087224 */ /* 0x000fce00078e0209 */
.L_x_3336:
[----:B-1----:R-:W1:Y:S01]  /*c1e0*/  S2R R2, SR_TID.X ;  /* 0x0000000000027919 */ /* 0x002e620000002100 */
[----:B------:R-:W-:Y:S02]  /*c1f0*/  SHF.L.U32 R3, R17, 0x1f, RZ ;  /* 0x0000001f11037819 */ /* 0x000fe400000006ff */
[----:B-1----:R-:W-:Y:S02]  /*c200*/  LOP3.LUT R5, R2, 0x7f, RZ, 0xc0, !PT ;  /* 0x0000007f02057812 */ /* 0x002fe400078ec0ff */
[----:B------:R-:W-:Y:S02]  /*c210*/  LEA R2, R16, UR37, 0x3 ;  /* 0x0000002510027c11 */ /* 0x000fe4000f8e18ff */
[----:B------:R-:W-:Y:S02]  /*c220*/  ISETP.NE.AND P2, PT, R5, RZ, PT ;  /* 0x000000ff0500720c */ /* 0x000fe40003f45270 */
[----:B------:R-:W1:Y:S02]  /*c230*/  SYNCS.PHASECHK.TRANS64.TRYWAIT P3, [R2+URZ+0x22840], R3 ;  /* 0x02284003020075a7 */ /* 0x000e64000806017f */
[----:B-1----:R-:W-:Y:S09]  /*c240*/  @!P3 BRA `(.L_x_3337) ;  /* 0x000000180094b947 */ /* 0x002ff20003800000 */
.L_x_3379:
[----:B------:R-:W-:Y:S05]  /*c250*/  @P2 BRA `(.L_x_3338) ;  /* 0x0000000000142947 */ /* 0x000fea0003800000 */
[----:B------:R-:W-:Y:S02]  /*c260*/  ISETP.NE.AND P3, PT, R19, RZ, PT ;  /* 0x000000ff1300720c */ /* 0x000fe40003f65270 */
[----:B------:R-:W-:-:S04]  /*c270*/  MOV R5, 0x3000 ;  /* 0x0000300000057802 */ /* 0x000fc80000000f00 */
[----:B------:R2:W-:Y:S07]  /*c280*/  SYNCS.ARRIVE.TRANS64 RZ, [R2+URZ+0x22830], R5 ;  /* 0x0228300502ff79a7 */ /* 0x0005ee000800003f */
[----:B------:R-:W-:Y:S05]  /*c290*/  @!P3 BRA `(.L_x_3338) ;  /* 0x000000000004b947 */ /* 0x000fea0003800000 */
[----:B------:R-:W-:Y:S01]  /*c2a0*/  BPT.TRAP 0x1 ;  /* 0x000000040000795c */ /* 0x000fe20000300000 */
.L_x_3338:
        /* <DEDUP_REMOVED lines=17> */
.L_x_3380:
[----:B------:R-:W-:Y:S05]  /*c3c0*/  @P2 BRA `(.L_x_3340) ;  /* 0x0000000000142947 */ /* 0x000fea0003800000 */
[----:B------:R-:W-:Y:S01]  /*c3d0*/  ISETP.NE.AND P2, PT, R19, RZ, PT ;  /* 0x000000ff1300720c */ /* 0x000fe20003f45270 */
[----:B-12---:R-:W-:-:S04]  /*c3e0*/  IMAD.MOV.U32 R3, RZ, RZ, 0xc000 ;  /* 0x0000c000ff037424 */ /* 0x006fc800078e00ff */
[----:B------:R3:W-:Y:S08]  /*c3f0*/  SYNCS.ARRIVE.TRANS64 RZ, [R2+URZ+0x22850], R3 ;  /* 0x0228500302ff79a7 */ /* 0x0007f0000800003f */
[----:B------:R-:W-:Y:S05]  /*c400*/  @!P2 BRA `(.L_x_3340) ;  /* 0x000000000004a947 */ /* 0x000fea0003800000 */
[----:B------:R-:W-:Y:S01]  /*c410*/  BPT.TRAP 0x1 ;  /* 0x000000040000795c */ /* 0x000fe20000300000 */
.L_x_3340:
        /* <DEDUP_REMOVED lines=30> */
.L_x_3335:
[----:B------:R-:W-:Y:S05]  /*c600*/  BSYNC B0 ;  /* 0x0000000000007941 */ /* 0x000fea0003800000 */
.L_x_3334:
[----:B------:R-:W-:-:S06]  /*c610*/  UIADD3 UR6, UR38, -0x3, URZ ;  /* 0xfffffffd26067890 */ /* 0x000fcc000fffe03f */
[----:B------:R-:W-:-:S07]  /*c620*/  MOV R8, UR6 ;  /* 0x0000000600087c02 */ /* 0x000fce0008000f00 */
.L_x_3333:
[----:B------:R-:W-:Y:S01]  /*c630*/  ISETP.NE.AND P2, PT, R9, RZ, PT ;  /* 0x000000ff0900720c */ /* 0x000fe20003f45270 */
[----:B------:R-:W-:-:S12]  /*c640*/  BSSY B0, `(.L_x_3332) ;  /* 0x00000c2000007945 */ /* 0x000fd80003800000 */
[----:B------:R-:W-:Y:S05]  /*c650*/  @!P2 BRA `(.L_x_3341) ;  /* 0x0000000c0000a947 */ /* 0x000fea0003800000 */
.L_x_3356:
        /* <DEDUP_REMOVED lines=8> */
[----:B------:R-:W-:Y:S01]  /*c6e0*/  MOV R10, R8 ;  /* 0x00000008000a7202 */ /* 0x000fe20000000f00 */
        /* <DEDUP_REMOVED lines=14> */
[----:B--2---:R-:W-:-:S04]  /*c7d0*/  LEA R4, P2, R2, R4, 0x2 ;  /* 0x0000000402047211 */ /* 0x004fc800078410ff */
[----:B------:R-:W-:-:S05]  /*c7e0*/  LEA.HI.X R5, R2, R5, R3, 0x2, P2 ;  /* 0x0000000502057211 */ /* 0x000fca00010f1403 */
[----:B------:R1:W5:Y:S01]  /*c7f0*/  LDG.E R4, desc[UR46][R4.64] ;  /* 0x0000002e04047981 */ /* 0x000362000c1e1900 */
[----:B------:R-:W-:-:S05]  /*c800*/  IADD3 R3, -R11, RZ, RZ ;  /* 0x000000ff0b037210 */ /* 0x000fca0007ffe1ff */
[----:B------:R-:W-:-:S07]  /*c810*/  IMAD R10, R10, R3, R8 ;  /* 0x000000030a0a7224 */ /* 0x000fce00078e0208 */
.L_x_3344:
[----:B------:R-:W1:Y:S01]  /*c820*/  S2R R2, SR_TID.X ;  /* 0x0000000000027919 */ /* 0x000e620000002100 */
[----:B------:R-:W-:Y:S02]  /*c830*/  LEA R3, R9, UR37, 0x3 ;  /* 0x0000002509037c11 */ /* 0x000fe4000f8e18ff */
[----:B-1----:R-:W-:Y:S02]  /*c840*/  LOP3.LUT R5, R2, 0x7f, RZ, 0xc0, !PT ;  /* 0x0000007f02057812 */ /* 0x002fe400078ec0ff */
[----:B------:R-:W-:Y:S02]  /*c850*/  SHF.L.U32 R2, R17, 0x1f, RZ ;  /* 0x0000001f11027819 */ /* 0x000fe400000006ff */
[----:B------:R-:W-:Y:S02]  /*c860*/  ISETP.NE.AND P2, PT, R5, RZ, PT ;  /* 0x000000ff0500720c */ /* 0x000fe40003f45270 */
[----:B------:R-:W1:Y:S02]  /*c870*/  SYNCS.PHASECHK.TRANS64.TRYWAIT P3, [R3+URZ+0x22840], R2 ;  /* 0x02284002030075a7 */ /* 0x000e64000806017f */
[----:B-1----:R-:W-:Y:S09]  /*c880*/  @!P3 BRA `(.L_x_3345) ;  /* 0x00000014002cb947 */ /* 0x002ff20003800000 */
.L_x_3381:
[----:B------:R-:W-:Y:S05]  /*c890*/  @P2 BRA `(.L_x_3346) ;  /* 0x0000000000142947 */ /* 0x000fea0003800000 */
[----:B------:R-:W-:Y:S01]  /*c8a0*/  ISETP.NE.AND P3, PT, R19, RZ, PT ;  /* 0x000000ff1300720c */ /* 0x000fe20003f65270 */
[----:B------:R-:W-:-:S04]  /*c8b0*/  IMAD.MOV.U32 R12, RZ, RZ, 0x3000 ;  /* 0x00003000ff0c7424 */ /* 0x000fc800078e00ff */
[----:B------:R2:W-:Y:S08]  /*c8c0*/  SYNCS.ARRIVE.TRANS64 RZ, [R3+URZ+0x22830], R12 ;  /* 0x0228300c03ff79a7 */ /* 0x0005f0000800003f */
[----:B------:R-:W-:Y:S05]  /*c8d0*/  @!P3 BRA `(.L_x_3346) ;  /* 0x000000000004b947 */ /* 0x000fea0003800000 */
[----:B------:R-:W-:Y:S01]  /*c8e0*/  BPT.TRAP 0x1 ;  /* 0x000000040000795c */ /* 0x000fe20000300000 */
.L_x_3346:
        /* <DEDUP_REMOVED lines=17> */
.L_x_3382:
[----:B------:R-:W-:Y:S05]  /*ca00*/  @P2 BRA `(.L_x_3348) ;  /* 0x0000000000142947 */ /* 0x000fea0003800000 */
[----:B------:R-:W-:Y:S02]  /*ca10*/  ISETP.NE.AND P2, PT, R19, RZ, PT ;  /* 0x000000ff1300720c */ /* 0x000fe40003f45270 */
[----:B-1-3--:R-:W-:-:S04]  /*ca20*/  MOV R2, 0xc000 ;  /* 0x0000c00000027802 */ /* 0x00afc80000000f00 */
[----:B------:R4:W-:Y:S07]  /*ca30*/  SYNCS.ARRIVE.TRANS64 RZ, [R3+URZ+0x22850], R2 ;  /* 0x0228500203ff79a7 */ /* 0x0009ee000800003f */
[----:B------:R-:W-:Y:S05]  /*ca40*/  @!P2 BRA `(.L_x_3348) ;  /* 0x000000000004a947 */ /* 0x000fea0003800000 */
[----:B------:R-:W-:Y:S01]  /*ca50*/  BPT.TRAP 0x1 ;  /* 0x000000040000795c */ /* 0x000fe20000300000 */
.L_x_3348:
        /* <DEDUP_REMOVED lines=30> */
.L_x_3343:
[----:B------:R-:W-:Y:S05]  /*cc40*/  BSYNC B1 ;  /* 0x0000000000017941 */ /* 0x000fea0003800000 */
.L_x_3342:
[----:B------:R-:W-:Y:S01]  /*cc50*/  VIADD R9, R9, 0x1 ;  /* 0x0000000109097836 */ /* 0x000fe20000000000 */
[----:B------:R-:W-:Y:S04]  /*cc60*/  BSSY B1, `(.L_x_3349) ;  /* 0x000005c000017945 */ /* 0x000fe80003800000 */
[----:B------:R-:W-:-:S04]  /*cc70*/  ISETP.NE.AND P2, PT, R9, 0x2, PT ;  /* 0x000000020900780c */ /* 0x000fc80003f45270 */
[----:B---34-:R-:W-:Y:S02]  /*cc80*/  SEL R2, RZ, 0x1, P2 ;  /* 0x00000001ff027807 */ /* 0x018fe40001000000 */
[----:B------:R-:W-:Y:S02]  /*cc90*/  SEL R16, R9, RZ, P2 ;  /* 0x000000ff09107207 */ /* 0x000fe40001000000 */
[----:B------:R-:W-:Y:S01]  /*cca0*/  LOP3.LUT R17, R17, R2, RZ, 0x3c, !PT ;  /* 0x0000000211117212 */ /* 0x000fe200078e3cff */
[----:B------:R-:W-:Y:S06]  /*ccb0*/  @!P6 BRA `(.L_x_3350) ;  /* 0x000000040058e947 */ /* 0x000fec0003800000 */
[----:B------:R-:W-:Y:S01]  /*ccc0*/  IADD3 R10, R8, -0x1, RZ ;  /* 0xffffffff080a7810 */ /* 0x000fe20007ffe0ff */
[----:B------:R-:W-:Y:S06]  /*ccd0*/  @!P0 BRA `(.L_x_3351) ;  /* 0x0000000000488947 */ /* 0x000fec0003800000 */
[----:B------:R-:W1:Y:S01]  /*cce0*/  LDC R9, c[0x0][0x41c] ;  /* 0x00010700ff097b82 */ /* 0x000e620000000800 */
[----:B------:R-:W-:Y:S02]  /*ccf0*/  IMAD.MOV.U32 R11, RZ, RZ, R10 ;  /* 0x000000ffff0b7224 */ /* 0x000fe400078e000a */
[----:B------:R-:W-:-:S04]  /*cd00*/  IMAD R13, R7, UR4, RZ ;  /* 0x00000004070d7c24 */ /* 0x000fc8000f8e02ff */
[----:B------:R-:W-:Y:S01]  /*cd10*/  IMAD R13, R6, UR5, R13 ;  /* 0x00000005060d7c24 */ /* 0x000fe2000f8e020d */
[----:B------:R-:W3:Y:S01]  /*cd20*/  LDC.64 R4, c[0x0][0x3f8] ;  /* 0x0000fe00ff047b82 */ /* 0x000ee20000000a00 */
[----:B-1----:R-:W-:-:S13]  /*cd30*/  ISETP.NE.AND P2, PT, R9, 0x1, PT ;  /* 0x000000010900780c */ /* 0x002fda0003f45270 */
[----:B--2---:R-:W1:Y:S02]  /*cd40*/  @P2 LDC.64 R2, c[0x0][0x420] ;  /* 0x00010800ff022b82 */ /* 0x004e640000000a00 */
[----:B-1----:R-:W-:-:S05]  /*cd50*/  @P2 IMAD.HI.U32 R2, R10, R2, RZ ;  /* 0x000000020a022227 */ /* 0x002fca00078e00ff */
[----:B------:R-:W-:-:S04]  /*cd60*/  @P2 SHF.R.U32.HI R11, RZ, R3, R2 ;  /* 0x00000003ff0b2219 */ /* 0x000fc80000011602 */
[----:B------:R-:W-:Y:S02]  /*cd70*/  SHF.R.S32.HI R3, RZ, 0x1f, R11 ;  /* 0x0000001fff037819 */ /* 0x000fe4000001140b */
[----:B------:R-:W-:-:S05]  /*cd80*/  MOV R2, R11 ;  /* 0x0000000b00027202 */ /* 0x000fca0000000f00 */
[----:B------:R-:W-:-:S04]  /*cd90*/  IMAD.WIDE.U32 R2, R6, UR4, R2 ;  /* 0x0000000406027c25 */ /* 0x000fc8000f8e0002 */
[----:B------:R-:W-:Y:S01]  /*cda0*/  IMAD.IADD R3, R13, 0x1, R3 ;  /* 0x000000010d037824 */ /* 0x000fe200078e0203 */
[----:B---3--:R-:W-:-:S04]  /*cdb0*/  LEA R4, P2, R2, R4, 0x2 ;  /* 0x0000000402047211 */ /* 0x008fc800078410ff */
[----:B------:R-:W-:-:S05]  /*cdc0*/  LEA.HI.X R5, R2, R5, R3, 0x2, P2 ;  /* 0x0000000502057211 */ /* 0x000fca00010f1403 */
[----:B------:R1:W5:Y:S01]  /*cdd0*/  LDG.E R4, desc[UR46][R4.64] ;  /* 0x0000002e04047981 */ /* 0x000362000c1e1900 */
[----:B------:R-:W-:-:S05]  /*cde0*/  IADD3 R2, -R11, RZ, RZ ;  /* 0x000000ff0b027210 */ /* 0x000fca0007ffe1ff */
[----:B------:R-:W-:-:S07]  /*cdf0*/  IMAD R10, R9, R2, R10 ;  /* 0x00000002090a7224 */ /* 0x000fce00078e020a */
.L_x_3351:
[----:B------:R-:W1:Y:S01]  /*ce00*/  S2R R2, SR_TID.X ;  /* 0x0000000000027919 */ /* 0x000e620000002100 */
[----:B--2---:R-:W-:Y:S02]  /*ce10*/  SHF.L.U32 R3, R17, 0x1f, RZ ;  /* 0x0000001f11037819 */ /* 0x004fe400000006ff */
[----:B-1----:R-:W-:Y:S02]  /*ce20*/  LOP3.LUT R5, R2, 0x7f, RZ, 0xc0, !PT ;  /* 0x0000007f02057812 */ /* 0x002fe400078ec0ff */
[----:B------:R-:W-:Y:S02]  /*ce30*/  LEA R2, R16, UR37, 0x3 ;  /* 0x0000002510027c11 */ /* 0x000fe4000f8e18ff */
[----:B------:R-:W-:Y:S02]  /*ce40*/  ISETP.NE.AND P2, PT, R5, RZ, PT ;  /* 0x000000ff0500720c */ /* 0x000fe40003f45270 */
[----:B------:R-:W1:Y:S02]  /*ce50*/  SYNCS.PHASECHK.TRANS64.TRYWAIT P3, [R2+URZ+0x22840], R3 ;  /* 0x02284003020075a7 */ /* 0x000e64000806017f */
[----:B-1----:R-:W-:Y:S09]  /*ce60*/  @!P3 BRA `(.L_x_3352) ;  /* 0x0000000c00dcb947 */ /* 0x002ff20003800000 */
.L_x_3383:
[----:B------:R-:W-:Y:S05]  /*ce70*/  @P2 BRA `(.L_x_3353) ;  /* 0x0000000000142947 */ /* 0x000fea0003800000 */
[----:B------:R-:W-:Y:S01]  /*ce80*/  ISETP.NE.AND P3, PT, R19, RZ, PT ;  /* 0x000000ff1300720c */ /* 0x000fe20003f65270 */
[----:B------:R-:W-:-:S04]  /*ce90*/  IMAD.MOV.U32 R5, RZ, RZ, 0x3000 ;  /* 0x00003000ff057424 */ /* 0x000fc800078e00ff */
[----:B------:R2:W-:Y:S08]  /*cea0*/  SYNCS.ARRIVE.TRANS64 RZ, [R2+URZ+0x22830], R5 ;  /* 0x0228300502ff79a7 */ /* 0x0005f0000800003f */
[----:B------:R-:W-:Y:S05]  /*ceb0*/  @!P3 BRA `(.L_x_3353) ;  /* 0x000000000004b947 */ /* 0x000fea0003800000 */
[----:B------:R-:W-:Y:S01]  /*cec0*/  BPT.TRAP 0x1 ;  /* 0x000000040000795c */ /* 0x000fe20000300000 */
.L_x_3353:
        /* <DEDUP_REMOVED lines=17> */
.L_x_3384:
[----:B------:R-:W-:Y:S05]  /*cfe0*/  @P2 BRA `(.L_x_3355) ;  /* 0x0000000000142947 */ /* 0x000fea0003800000 */
[----:B------:R-:W-:Y:S02]  /*cff0*/  ISETP.NE.AND P2, PT, R19, RZ, PT ;  /* 0x000000ff1300720c */ /* 0x000fe40003f45270 */
[----:B-1-3--:R-:W-:-:S04]  /*d000*/  MOV R3, 0xc000 ;  /* 0x0000c00000037802 */ /* 0x00afc80000000f00 */
[----:B------:R4:W-:Y:S07]  /*d010*/  SYNCS.ARRIVE.TRANS64 RZ, [R2+URZ+0x22850], R3 ;  /* 0x0228500302ff79a7 */ /* 0x0009ee000800003f */
[----:B------:R-:W-:Y:S05]  /*d020*/  @!P2 BRA `(.L_x_3355) ;  /* 0x000000000004a947 */ /* 0x000fea0003800000 */
[----:B------:R-:W-:Y:S01]  /*d030*/  BPT.TRAP 0x1 ;  /* 0x000000040000795c */ /* 0x000fe20000300000 */
.L_x_3355:
        /* <DEDUP_REMOVED lines=30> */
.L_x_3350:
[----:B------:R-:W-:Y:S05]  /*d220*/  BSYNC B1 ;  /* 0x0000000000017941 */ /* 0x000fea0003800000 */
.L_x_3349:
[C---:B------:R-:W-:Y:S01]  /*d230*/  ISETP.GT.AND P2, PT, R8.reuse, 0x1, PT ;  /* 0x000000010800780c */ /* 0x040fe20003f44270 */
[----:B------:R-:W-:-:S12]  /*d240*/  VIADD R8, R8, 0xfffffffe ;  /* 0xfffffffe08087836 */ /* 0x000fd80000000000 */
[----:B------:R-:W-:Y:S05]  /*d250*/  @P2 BRA `(.L_x_3356) ;  /* 0xfffffff400002947 */ /* 0x000fea000383ffff */
.L_x_3341:
[----:B------:R-:W-:Y:S05]  /*d260*/  BSYNC B0 ;  /* 0x0000000000007941 */ /* 0x000fea0003800000 */
.L_x_3332:
[----:B------:R-:W-:Y:S01]  /*d270*/  IADD3 R16, R16, 0x1, RZ ;  /* 0x0000000110107810 */ /* 0x000fe20007ffe0ff */
[----:B------:R-:W-:Y:S03]  /*d280*/  BSSY B0, `(.L_x_3357) ;  /* 0x0000011000007945 */ /* 0x000fe60003800000 */
        /* <DEDUP_REMOVED lines=16> */
.L_x_3358:
[----:B------:R-:W-:Y:S05]  /*d390*/  BSYNC B0 ;  /* 0x0000000000007941 */ /* 0x000fea0003800000 */
.L_x_3357:
[----:B------:R-:W-:Y:S01]  /*d3a0*/  SEL R16, R16, RZ, P0 ;  /* 0x000000ff10107207 */ /* 0x000fe20000000000 */
[----:B------:R-:W-:-:S07]  /*d3b0*/  IMAD.MOV.U32 R13, RZ, RZ, R18 ;  /* 0x000000ffff0d7224 */ /* 0x000fce00078e0012 */
.L_x_3317:
[----:B------:R-:W-:Y:S05]  /*d3c0*/  BSYNC B6 ;  /* 0x0000000000067941 */ /* 0x000fea0003800000 */
.L_x_3315:
[----:B------:R-:W-:-:S03]  /*d3d0*/  UMOV UR6, 0xffffffff ;  /* 0xffffffff00067882 */ /* 0x000fc60000000000 */
[----:B------:R-:W-:Y:S05]  /*d3e0*/  BRA.DIV UR6, `(.L_x_3359) ;  /* 0x0000000a06a47947 */ /* 0x000fea000b800000 */
[----:B------:R1:W1:Y:S02]  /*d3f0*/  SHFL.IDX PT, R14, R13, RZ, 0x1f ;  /* 0x00001fff0d0e7589 */ /* 0x00026400000e0000 */
.L_x_3387:
[----:B------:R-:W-:Y:S01]  /*d400*/  ISETP.NE.AND P0, PT, R19, RZ, PT ;  /* 0x000000ff1300720c */ /* 0x000fe20003f05270 */
[----:B------:R-:W-:Y:S05]  /*d410*/  WARPSYNC.ALL ;  /* 0x0000000000007948 */ /* 0x000fea0003800000 */
[----:B------:R-:W-:Y:S01]  /*d420*/  BAR.SYNC.DEFER_BLOCKING 0x4, 0x120 ;  /* 0x0104800000007b1d */ /* 0x000fe20000010000 */
[----:B-1----:R-:W-:-:S05]  /*d430*/  MOV R18, R14 ;  /* 0x0000000e00127202 */ /* 0x002fca0000000f00 */
        /* <DEDUP_REMOVED lines=8> */
.L_x_3312:
        /* <DEDUP_REMOVED lines=11> */
.L_x_3388:
        /* <DEDUP_REMOVED lines=10> */
[----:B------:R-:W-:-:S04]  /*d610*/  MOV R0, UR4 ;  /* 0x0000000400007c02 */ /* 0x000fc80008000f00 */
[----:B------:R-:W-:-:S13]  /*d620*/  ISETP.NE.AND P2, PT, R0, 0x3, PT ;  /* 0x000000030000780c */ /* 0x000fda0003f45270 */
[----:B------:R-:W-:Y:S05]  /*d630*/  @!P2 BRA `(.L_x_3364) ;  /* 0x000000000004a947 */ /* 0x000fea0003800000 */
[----:B------:R-:W-:Y:S01]  /*d640*/  BPT.TRAP 0x1 ;  /* 0x000000040000795c */ /* 0x000fe20000300000 */
.L_x_3364:
[----:B------:R-:W-:Y:S01]  /*d650*/  VIADD R3, R7, 0x22840 ;  /* 0x0002284007037836 */ /* 0x000fe20000000000 */
[----:B------:R-:W-:Y:S01]  /*d660*/  SHF.L.U32 R4, R17, 0x1f, RZ ;  /* 0x0000001f11047819 */ /* 0x000fe200000006ff */
[----:B------:R-:W-:-:S03]  /*d670*/  VIADD R0, R16, 0x1 ;  /* 0x0000000110007836 */ /* 0x000fc60000000000 */
[----:B------:R-:W-:Y:S02]  /*d680*/  LEA R5, R16, R3, 0x3 ;  /* 0x0000000310057211 */ /* 0x000fe400078e18ff */
[----:B------:R-:W-:Y:S02]  /*d690*/  ISETP.NE.AND P1, PT, R0, 0x2, PT ;  /* 0x000000020000780c */ /* 0x000fe40003f25270 */
[----:B------:R-:W1:Y:S02]  /*d6a0*/  SYNCS.PHASECHK.TRANS64.TRYWAIT P0, [R5+URZ], R4 ;  /* 0x00000004050075a7 */ /* 0x000e64000800017f */
[----:B------:R-:W-:-:S04]  /*d6b0*/  SEL R2, RZ, 0x1, P1 ;  /* 0x00000001ff027807 */ /* 0x000fc80000800000 */
[----:B------:R-:W-:Y:S02]  /*d6c0*/  LOP3.LUT R17, R17, R2, RZ, 0x3c, !PT ;  /* 0x0000000211117212 */ /* 0x000fe400078e3cff */
[----:B------:R-:W-:Y:S02]  /*d6d0*/  SEL R2, R0, RZ, P1 ;  /* 0x000000ff00027207 */ /* 0x000fe40000800000 */
[----:B------:R-:W-:Y:S02]  /*d6e0*/  SHF.L.U32 R0, R17, 0x1f, RZ ;  /* 0x0000001f11007819 */ /* 0x000fe400000006ff */
[----:B------:R-:W-:Y:S01]  /*d6f0*/  LEA R3, R2, R3, 0x3 ;  /* 0x0000000302037211 */ /* 0x000fe200078e18ff */
[----:B-1----:R-:W-:Y:S06]  /*d700*/  @!P0 BRA `(.L_x_3365) ;  /* 0x0000000800148947 */ /* 0x002fec0003800000 */
.L_x_3389:
[----:B------:R-:W2:Y:S02]  /*d710*/  SYNCS.PHASECHK.TRANS64.TRYWAIT P0, [R3+URZ], R0 ;  /* 0x00000000030075a7 */ /* 0x000ea4000800017f */
[----:B--2---:R-:W-:Y:S05]  /*d720*/  @!P0 BRA `(.L_x_3366) ;  /* 0x0000000800208947 */ /* 0x004fea0003800000 */
.L_x_3390:
[----:B------:R-:W-:Y:S05]  /*d730*/  @!P2 BRA `(.L_x_3367) ;  /* 0x000000000004a947 */ /* 0x000fea0003800000 */
[----:B------:R-:W-:Y:S01]  /*d740*/  BPT.TRAP 0x1 ;  /* 0x000000040000795c */ /* 0x000fe20000300000 */
.L_x_3367:
[----:B--2---:R-:W-:-:S05]  /*d750*/  VIADD R3, R7, 0x22860 ;  /* 0x0002286007037836 */ /* 0x004fca0000000000 */
[----:B-1----:R-:W-:-:S04]  /*d760*/  LEA R5, R16, R3, 0x3 ;  /* 0x0000000310057211 */ /* 0x002fc800078e18ff */
[----:B------:R-:W1:Y:S02]  /*d770*/  SYNCS.PHASECHK.TRANS64.TRYWAIT P0, [R5+URZ], R4 ;  /* 0x00000004050075a7 */ /* 0x000e64000800017f */
[----:B-1----:R-:W-:Y:S05]  /*d780*/  @!P0 BRA `(.L_x_3368) ;  /* 0x00000008001c8947 */ /* 0x002fea0003800000 */
.L_x_3391:
[----:B------:R-:W-:-:S07]  /*d790*/  IMAD R3, R2, 0x8, R3 ;  /* 0x0000000802037824 */ /* 0x000fce00078e0203 */
.L_x_3369:
[----:B--2---:R2:W3:Y:S02]  /*d7a0*/  SYNCS.PHASECHK.TRANS64.TRYWAIT P0, [R3+URZ], R0 ;  /* 0x00000000030075a7 */ /* 0x0044e4000800017f */
[----:B---3--:R-:W-:Y:S05]  /*d7b0*/  @!P0 NANOSLEEP.SYNCS 0x989680 ;  /* 0x009896800000895d */ /* 0x008fea0003900000 */
[----:B------:R-:W3:Y:S02]  /*d7c0*/  @!P0 SYNCS.PHASECHK.TRANS64 P0, [R3+URZ], R0 ;  /* 0x00000000030085a7 */ /* 0x000ee4000800007f */
[----:B---3--:R-:W-:Y:S05]  /*d7d0*/  @!P0 BRA `(.L_x_3369) ;  /* 0xfffffffc00f08947 */ /* 0x008fea000383ffff */
.L_x_3363:
[----:B------:R-:W-:Y:S05]  /*d7e0*/  BSYNC B0 ;  /* 0x0000000000007941 */ /* 0x000fea0003800000 */
.L_x_3362:
[----:B------:R-:W-:Y:S05]  /*d7f0*/  EXIT ;  /* 0x000000000000794d */ /* 0x000fea0003800000 */
.L_x_3269:
[----:B-1----:R-:W-:-:S04]  /*d800*/  MOV R3, UR49 ;  /* 0x0000003100037c02 */ /* 0x002fc80008000f00 */
[----:B------:R1:W2:Y:S03]  /*d810*/  SYNCS.PHASECHK.TRANS64.TRYWAIT P0, [R3+URZ+0x22800], R0 ;  /* 0x02280000030075a7 */ /* 0x0002a6000800017f */
[----:B--2---:R-:W-:Y:S05]  /*d820*/  @!P0 NANOSLEEP.SYNCS 0x989680 ;  /* 0x009896800000895d */ /* 0x004fea0003900000 */
[----:B------:R-:W2:Y:S02]  /*d830*/  @!P0 SYNCS.PHASECHK.TRANS64 P0, [R3+URZ+0x22800], R0 ;  /* 0x02280000030085a7 */ /* 0x000ea4000800007f */
[----:B--2---:R-:W-:Y:S05]  /*d840*/  @!P0 BRA `(.L_x_3269) ;  /* 0xfffffffc00ec8947 */ /* 0x004fea000383ffff */
[----:B------:R-:W-:Y:S05]  /*d850*/  BRA `(.L_x_3370) ;  /* 0xffffff3c00fc7947 */ /* 0x000fea000383ffff */
.L_x_3273:
[----:B--2---:R-:W-:-:S04]  /*d860*/  IMAD.U32 R0, RZ, RZ, UR21 ;  /* 0x00000015ff007e24 */ /* 0x004fc8000f8e00ff */
[----:B------:R2:W3:Y:S03]  /*d870*/  SYNCS.PHASECHK.TRANS64.TRYWAIT P1, [R0+URZ+0x22830], R7 ;  /* 0x02283007000075a7 */ /* 0x0004e6000802017f */
[----:B---3--:R-:W-:Y:S05]  /*d880*/  @!P1 NANOSLEEP.SYNCS 0x989680 ;  /* 0x009896800000995d */ /* 0x008fea0003900000 */
[----:B------:R-:W3:Y:S02]  /*d890*/  @!P1 SYNCS.PHASECHK.TRANS64 P1, [R0+URZ+0x22830], R7 ;  /* 0x02283007000095a7 */ /* 0x000ee4000802007f */
[----:B---3--:R-:W-:Y:S05]  /*d8a0*/  @!P1 BRA `(.L_x_3273) ;  /* 0xfffffffc00ec9947 */ /* 0x008fea000383ffff */
[----:B------:R-:W-:Y:S05]  /*d8b0*/  BRA `(.L_x_3272) ;  /* 0xffffff4000207947 */ /* 0x000fea000383ffff */
.L_x_3277:
[----:B--2---:R2:W3:Y:S02]  /*d8c0*/  SYNCS.PHASECHK.TRANS64.TRYWAIT P2, [R8+URZ+0x22850], R7 ;  /* 0x02285007080075a7 */ /* 0x0044e4000804017f */
[----:B---3--:R-:W-:Y:S05]  /*d8d0*/  @!P2 NANOSLEEP.SYNCS 0x989680 ;  /* 0x009896800000a95d */ /* 0x008fea0003900000 */
[----:B------:R-:W3:Y:S02]  /*d8e0*/  @!P2 SYNCS.PHASECHK.TRANS64 P2, [R8+URZ+0x22850], R7 ;  /* 0x022850070800a5a7 */ /* 0x000ee4000804007f */
[----:B---3--:R-:W-:Y:S05]  /*d8f0*/  @!P2 BRA `(.L_x_3277) ;  /* 0xfffffffc00f0a947 */ /* 0x008fea000383ffff */
[----:B------:R-:W-:Y:S05]  /*d900*/  BRA `(.L_x_3276) ;  /* 0xffffff5c008c7947 */ /* 0x000fea000383ffff */
.L_x_3282:
[----:B--2---:R-:W-:-:S04]  /*d910*/  MOV R5, UR30 ;  /* 0x0000001e00057c02 */ /* 0x004fc80008000f00 */
[----:B------:R2:W3:Y:S03]  /*d920*/  SYNCS.PHASECHK.TRANS64.TRYWAIT P2, [R5+URZ+0x22830], R6 ;  /* 0x02283006050075a7 */ /* 0x0004e6000804017f */
[----:B---3--:R-:W-:Y:S05]  /*d930*/  @!P2 NANOSLEEP.SYNCS 0x989680 ;  /* 0x009896800000a95d */ /* 0x008fea0003900000 */
[----:B------:R-:W3:Y:S02]  /*d940*/  @!P2 SYNCS.PHASECHK.TRANS64 P2, [R5+URZ+0x22830], R6 ;  /* 0x022830060500a5a7 */ /* 0x000ee4000804007f */
[----:B---3--:R-:W-:Y:S05]  /*d950*/  @!P2 BRA `(.L_x_3282) ;  /* 0xfffffffc00eca947 */ /* 0x008fea000383ffff */
[----:B------:R-:W-:Y:S05]  /*d960*/  BRA `(.L_x_3281) ;  /* 0xffffff6000a87947 */ /* 0x000fea000383ffff */
.L_x_3286:
[----:B--2---:R2:W3:Y:S02]  /*d970*/  SYNCS.PHASECHK.TRANS64.TRYWAIT P2, [R185+URZ+0x22850], R6 ;  /* 0x02285006b90075a7 */ /* 0x0044e4000804017f */
[----:B---3--:R-:W-:Y:S05]  /*d980*/  @!P2 NANOSLEEP.SYNCS 0x989680 ;  /* 0x009896800000a95d */ /* 0x008fea0003900000 */
[----:B------:R-:W3:Y:S02]  /*d990*/  @!P2 SYNCS.PHASECHK.TRANS64 P2, [R185+URZ+0x22850], R6 ;  /* 0x02285006b900a5a7 */ /* 0x000ee4000804007f */
[----:B---3--:R-:W-:Y:S05]  /*d9a0*/  @!P2 BRA `(.L_x_3286) ;  /* 0xfffffffc00f0a947 */ /* 0x008fea000383ffff */
[----:B------:R-:W-:Y:S05]  /*d9b0*/  BRA `(.L_x_3285) ;  /* 0xffffff8800007947 */ /* 0x000fea000383ffff */
.L_x_3292:
[----:B--2---:R-:W-:-:S04]  /*d9c0*/  IMAD.U32 R5, RZ, RZ, UR23 ;  /* 0x00000017ff057e24 */ /* 0x004fc8000f8e00ff */
[----:B------:R2:W3:Y:S03]  /*d9d0*/  SYNCS.PHASECHK.TRANS64.TRYWAIT P2, [R5+URZ+0x22830], R6 ;  /* 0x02283006050075a7 */ /* 0x0004e6000804017f */
[----:B---3--:R-:W-:Y:S05]  /*d9e0*/  @!P2 NANOSLEEP.SYNCS 0x989680 ;  /* 0x009896800000a95d */ /* 0x008fea0003900000 */
[----:B------:R-:W3:Y:S02]  /*d9f0*/  @!P2 SYNCS.PHASECHK.TRANS64 P2, [R5+URZ+0x22830], R6 ;  /* 0x022830060500a5a7 */ /* 0x000ee4000804007f */
[----:B---3--:R-:W-:Y:S05]  /*da00*/  @!P2 BRA `(.L_x_3292) ;  /* 0xfffffffc00eca947 */ /* 0x008fea000383ffff */
[----:B------:R-:W-:Y:S05]  /*da10*/  BRA `(.L_x_3291) ;  /* 0xffffff8800fc7947 */ /* 0x000fea000383ffff */
.L_x_3296:
[----:B--2---:R2:W3:Y:S02]  /*da20*/  SYNCS.PHASECHK.TRANS64.TRYWAIT P2, [R199+URZ+0x22850], R6 ;  /* 0x02285006c70075a7 */ /* 0x0044e4000804017f */
[----:B---3--:R-:W-:Y:S05]  /*da30*/  @!P2 NANOSLEEP.SYNCS 0x989680 ;  /* 0x009896800000a95d */ /* 0x008fea0003900000 */
[----:B------:R-:W3:Y:S02]  /*da40*/  @!P2 SYNCS.PHASECHK.TRANS64 P2, [R199+URZ+0x22850], R6 ;  /* 0x02285006c700a5a7 */ /* 0x000ee4000804007f */
[----:B---3--:R-:W-:Y:S05]  /*da50*/  @!P2 BRA `(.L_x_3296) ;  /* 0xfffffffc00f0a947 */ /* 0x008fea000383ffff */
[----:B------:R-:W-:Y:S05]  /*da60*/  BRA `(.L_x_3295) ;  /* 0xffffffa800907947 */ /* 0x000fea000383ffff */
.L_x_3321:
[----:B------:R-:W1:Y:S01]  /*da70*/  S2R R7, SR_TID.X ;  /* 0x0000000000077919 */ /* 0x000e620000002100 */
[----:B------:R-:W-:Y:S01]  /*da80*/  IMAD.MOV.U32 R12, RZ, RZ, RZ ;  /* 0x000000ffff0c7224 */ /* 0x000fe200078e00ff */
[----:B------:R-:W-:Y:S01]  /*da90*/  MOV R11, 0x1f ;  /* 0x0000001f000b7802 */ /* 0x000fe20000000f00 */
[----:B------:R-:W-:Y:S01]  /*daa0*/  IMAD.MOV.U32 R15, RZ, RZ, -0x1 ;  /* 0xffffffffff0f7424 */ /* 0x000fe200078e00ff */
[----:B-1----:R-:W-:-:S04]  /*dab0*/  SHF.R.U32.HI R7, RZ, 0x5, R7 ;  /* 0x00000005ff077819 */ /* 0x002fc80000011607 */
[----:B------:R-:W-:-:S04]  /*dac0*/  LOP3.LUT R7, R7, 0x3, RZ, 0xc0, !PT ;  /* 0x0000000307077812 */ /* 0x000fc800078ec0ff */
[----:B------:R-:W-:-:S07]  /*dad0*/  MOV R13, R7 ;  /* 0x00000007000d7202 */ /* 0x000fce0000000f00 */
[----:B------:R-:W-:Y:S05]  /*dae0*/  WARPSYNC.COLLECTIVE R15, `(.L_x_3371) ;  /* 0x000000000f087348 */ /* 0x000fea0003c00000 */
[----:B------:R1:W2:Y:S02]  /*daf0*/  SHFL.IDX P6, R14, R13, R12, R11 ;  /* 0x0000000c0d0e7389 */ /* 0x0002a400000c000b */
[----:B-12---:R-:W-:Y:S01]  /*db00*/  ENDCOLLECTIVE ;  /* 0x000000000000791b */ /* 0x006fe20003800000 */
.L_x_3371:
[----:B------:R-:W-:Y:S05]  /*db10*/  BRA `(.L_x_3372) ;  /* 0xffffffdc00247947 */ /* 0x000fea000383ffff */
.L_x_3322:
[----:B------:R-:W-:Y:S01]  /*db20*/  BSSY B0, `(.L_x_3373) ;  /* 0x0000006000007945 */ /* 0x000fe20003800000 */
[----:B------:R-:W-:-:S07]  /*db30*/  MOV R15, 0xffffffff ;  /* 0xffffffff000f7802 */ /* 0x000fce0000000f00 */
[----:B------:R-:W-:Y:S05]  /*db40*/  WARPSYNC.COLLECTIVE R15, `(.L_x_3374) ;  /* 0x000000000f0c7348 */ /* 0x000fea0003c00000 */
[----:B------:R-:W-:Y:S02]  /*db50*/  ELECT P6, UR62, PT ;  /* 0x00000000003e782f */ /* 0x000fe400038c0000 */
[----:B------:R-:W-:Y:S01]  /*db60*/  MOV R14, UR62 ;  /* 0x0000003e000e7c02 */ /* 0x000fe20008000f00 */
[----:B------:R-:W-:Y:S10]  /*db70*/  ENDCOLLECTIVE ;  /* 0x000000000000791b */ /* 0x000ff40003800000 */
.L_x_3374:
[----:B------:R-:W-:Y:S05]  /*db80*/  BSYNC B0 ;  /* 0x0000000000007941 */ /* 0x000fea0003800000 */
.L_x_3373:
[----:B------:R-:W-:Y:S05]  /*db90*/  BRA `(.L_x_3375) ;  /* 0xffffffdc00147947 */ /* 0x000fea000383ffff */
.L_x_3325:
[----:B-1----:R1:W2:Y:S02]  /*dba0*/  SYNCS.PHASECHK.TRANS64.TRYWAIT P2, [R8+URZ+0x22840], R5 ;  /* 0x02284005080075a7 */ /* 0x0022a4000804017f */
[----:B--2---:R-:W-:Y:S05]  /*dbb0*/  @!P2 NANOSLEEP.SYNCS 0x989680 ;  /* 0x009896800000a95d */ /* 0x004fea0003900000 */
[----:B------:R-:W2:Y:S02]  /*dbc0*/  @!P2 SYNCS.PHASECHK.TRANS64 P2, [R8+URZ+0x22840], R5 ;  /* 0x022840050800a5a7 */ /* 0x000ea4000804007f */
[----:B--2---:R-:W-:Y:S05]  /*dbd0*/  @!P2 BRA `(.L_x_3325) ;  /* 0xfffffffc00f0a947 */ /* 0x004fea000383ffff */
[----:B------:R-:W-:Y:S05]  /*dbe0*/  BRA `(.L_x_3376) ;  /* 0xffffffdc00707947 */ /* 0x000fea000383ffff */
.L_x_3327:
[----:B-1----:R-:W-:-:S04]  /*dbf0*/  IMAD.U32 R8, RZ, RZ, UR37 ;  /* 0x00000025ff087e24 */ /* 0x002fc8000f8e00ff */
[----:B------:R1:W2:Y:S03]  /*dc00*/  SYNCS.PHASECHK.TRANS64.TRYWAIT P2, [R8+URZ+0x22820], R5 ;  /* 0x02282005080075a7 */ /* 0x0002a6000804017f */
[----:B--2---:R-:W-:Y:S05]  /*dc10*/  @!P2 NANOSLEEP.SYNCS 0x989680 ;  /* 0x009896800000a95d */ /* 0x004fea0003900000 */
[----:B------:R-:W2:Y:S02]  /*dc20*/  @!P2 SYNCS.PHASECHK.TRANS64 P2, [R8+URZ+0x22820], R5 ;  /* 0x022820050800a5a7 */ /* 0x000ea4000804007f */
[----:B--2---:R-:W-:Y:S05]  /*dc30*/  @!P2 BRA `(.L_x_3327) ;  /* 0xfffffffc00eca947 */ /* 0x004fea000383ffff */
[----:B------:R-:W-:Y:S05]  /*dc40*/  BRA `(.L_x_3377) ;  /* 0xffffffe000107947 */ /* 0x000fea000383ffff */
.L_x_3330:
[----:B-1----:R1:W2:Y:S02]  /*dc50*/  SYNCS.PHASECHK.TRANS64.TRYWAIT P2, [R8+URZ+0x22860], R5 ;  /* 0x02286005080075a7 */ /* 0x0022a4000804017f */
[----:B--2---:R-:W-:Y:S05]  /*dc60*/  @!P2 NANOSLEEP.SYNCS 0x989680 ;  /* 0x009896800000a95d */ /* 0x004fea0003900000 */
[----:B------:R-:W2:Y:S02]  /*dc70*/  @!P2 SYNCS.PHASECHK.TRANS64 P2, [R8+URZ+0x22860], R5 ;  /* 0x022860050800a5a7 */ /* 0x000ea4000804007f */
[----:B--2---:R-:W-:Y:S05]  /*dc80*/  @!P2 BRA `(.L_x_3330) ;  /* 0xfffffffc00f0a947 */ /* 0x004fea000383ffff */
[----:B------:R-:W-:Y:S05]  /*dc90*/  BRA `(.L_x_3378) ;  /* 0xffffffe000247947 */ /* 0x000fea000383ffff */
.L_x_3337:
[----:B-1----:R1:W2:Y:S02]  /*dca0*/  SYNCS.PHASECHK.TRANS64.TRYWAIT P3, [R2+URZ+0x22840], R3 ;  /* 0x02284003020075a7 */ /* 0x0022a4000806017f */
[----:B--2---:R-:W-:Y:S05]  /*dcb0*/  @!P3 NANOSLEEP.SYNCS 0x989680 ;  /* 0x009896800000b95d */ /* 0x004fea0003900000 */
[----:B------:R-:W2:Y:S02]  /*dcc0*/  @!P3 SYNCS.PHASECHK.TRANS64 P3, [R2+URZ+0x22840], R3 ;  /* 0x022840030200b5a7 */ /* 0x000ea4000806007f */
[----:B--2---:R-:W-:Y:S05]  /*dcd0*/  @!P3 BRA `(.L_x_3337) ;  /* 0xfffffffc00f0b947 */ /* 0x004fea000383ffff */
[----:B------:R-:W-:Y:S05]  /*dce0*/  BRA `(.L_x_3379) ;  /* 0xffffffe400587947 */ /* 0x000fea000383ffff */
.L_x_3339:
[----:B--2---:R2:W3:Y:S02]  /*dcf0*/  SYNCS.PHASECHK.TRANS64.TRYWAIT P3, [R2+URZ+0x22860], R3 ;  /* 0x02286003020075a7 */ /* 0x0044e4000806017f */
[----:B---3--:R-:W-:Y:S05]  /*dd00*/  @!P3 NANOSLEEP.SYNCS 0x989680 ;  /* 0x009896800000b95d */ /* 0x008fea0003900000 */
[----:B------:R-:W3:Y:S02]  /*dd10*/  @!P3 SYNCS.PHASECHK.TRANS64 P3, [R2+URZ+0x22860], R3 ;  /* 0x022860030200b5a7 */ /* 0x000ee4000806007f */
[----:B---3--:R-:W-:Y:S05]  /*dd20*/  @!P3 BRA `(.L_x_3339) ;  /* 0xfffffffc00f0b947 */ /* 0x008fea000383ffff */
[----:B------:R-:W-:Y:S05]  /*dd30*/  BRA `(.L_x_3380) ;  /* 0xffffffe400a07947 */ /* 0x000fea000383ffff */
.L_x_3345:
[----:B-1----:R1:W2:Y:S02]  /*dd40*/  SYNCS.PHASECHK.TRANS64.TRYWAIT P3, [R3+URZ+0x22840], R2 ;  /* 0x02284002030075a7 */ /* 0x0022a4000806017f */
[----:B--2---:R-:W-:Y:S05]  /*dd50*/  @!P3 NANOSLEEP.SYNCS 0x989680 ;  /* 0x009896800000b95d */ /* 0x004fea0003900000 */
[----:B------:R-:W2:Y:S02]  /*dd60*/  @!P3 SYNCS.PHASECHK.TRANS64 P3, [R3+URZ+0x22840], R2 ;  /* 0x022840020300b5a7 */ /* 0x000ea4000806007f */
[----:B--2---:R-:W-:Y:S05]  /*dd70*/  @!P3 BRA `(.L_x_3345) ;  /* 0xfffffffc00f0b947 */ /* 0x004fea000383ffff */
[----:B------:R-:W-:Y:S05]  /*dd80*/  BRA `(.L_x_3381) ;  /* 0xffffffe800c07947 */ /* 0x000fea000383ffff */
.L_x_3347:
[----:B---3--:R3:W4:Y:S02]  /*dd90*/  SYNCS.PHASECHK.TRANS64.TRYWAIT P3, [R3+URZ+0x22860], R2 ;  /* 0x02286002030075a7 */ /* 0x008724000806017f */
[----:B----4-:R-:W-:Y:S05]  /*dda0*/  @!P3 NANOSLEEP.SYNCS 0x989680 ;  /* 0x009896800000b95d */ /* 0x010fea0003900000 */
[----:B------:R-:W4:Y:S02]  /*ddb0*/  @!P3 SYNCS.PHASECHK.TRANS64 P3, [R3+URZ+0x22860], R2 ;  /* 0x022860020300b5a7 */ /* 0x000f24000806007f */
[----:B----4-:R-:W-:Y:S05]  /*ddc0*/  @!P3 BRA `(.L_x_3347) ;  /* 0xfffffffc00f0b947 */ /* 0x010fea000383ffff */
[----:B------:R-:W-:Y:S05]  /*ddd0*/  BRA `(.L_x_3382) ;  /* 0xffffffec00087947 */ /* 0x000fea000383ffff */
.L_x_3352:
[----:B-1----:R1:W2:Y:S02]  /*dde0*/  SYNCS.PHASECHK.TRANS64.TRYWAIT P3, [R2+URZ+0x22840], R3 ;  /* 0x02284003020075a7 */ /* 0x0022a4000806017f */
[----:B--2---:R-:W-:Y:S05]  /*ddf0*/  @!P3 NANOSLEEP.SYNCS 0x989680 ;  /* 0x009896800000b95d */ /* 0x004fea0003900000 */
[----:B------:R-:W2:Y:S02]  /*de00*/  @!P3 SYNCS.PHASECHK.TRANS64 P3, [R2+URZ+0x22840], R3 ;  /* 0x022840030200b5a7 */ /* 0x000ea4000806007f */
[----:B--2---:R-:W-:Y:S05]  /*de10*/  @!P3 BRA `(.L_x_3352) ;  /* 0xfffffffc00f0b947 */ /* 0x004fea000383ffff */
[----:B------:R-:W-:Y:S05]  /*de20*/  BRA `(.L_x_3383) ;  /* 0xfffffff000107947 */ /* 0x000fea000383ffff */
.L_x_3354:
[----:B---3--:R3:W4:Y:S02]  /*de30*/  SYNCS.PHASECHK.TRANS64.TRYWAIT P3, [R2+URZ+0x22860], R3 ;  /* 0x02286003020075a7 */ /* 0x008724000806017f */
[----:B----4-:R-:W-:Y:S05]  /*de40*/  @!P3 NANOSLEEP.SYNCS 0x989680 ;  /* 0x009896800000b95d */ /* 0x010fea0003900000 */
[----:B------:R-:W4:Y:S02]  /*de50*/  @!P3 SYNCS.PHASECHK.TRANS64 P3, [R2+URZ+0x22860], R3 ;  /* 0x022860030200b5a7 */ /* 0x000f24000806007f */
[----:B----4-:R-:W-:Y:S05]  /*de60*/  @!P3 BRA `(.L_x_3354) ;  /* 0xfffffffc00f0b947 */ /* 0x010fea000383ffff */
[----:B------:R-:W-:Y:S05]  /*de70*/  BRA `(.L_x_3384) ;  /* 0xfffffff000587947 */ /* 0x000fea000383ffff */
.L_x_3359:
[----:B------:R-:W-:Y:S01]  /*de80*/  BSSY B0, `(.L_x_3385) ;  /* 0x0000007000007945 */ /* 0x000fe20003800000 */
[----:B--2---:R-:W-:Y:S01]  /*de90*/  MOV R12, RZ ;  /* 0x000000ff000c7202 */ /* 0x004fe20000000f00 */
[----:B------:R-:W-:Y:S01]  /*dea0*/  IMAD.MOV.U32 R11, RZ, RZ, 0x1f ;  /* 0x0000001fff0b7424 */ /* 0x000fe200078e00ff */
[----:B------:R-:W-:-:S07]  /*deb0*/  MOV R15, 0xffffffff ;  /* 0xffffffff000f7802 */ /* 0x000fce0000000f00 */
[----:B-1-34-:R-:W-:Y:S05]  /*dec0*/  WARPSYNC.COLLECTIVE R15, `(.L_x_3386) ;  /* 0x000000000f087348 */ /* 0x01afea0003c00000 */
[----:B------:R2:W1:Y:S02]  /*ded0*/  SHFL.IDX P6, R14, R13, R12, R11 ;  /* 0x0000000c0d0e7389 */ /* 0x00046400000c000b */
[----:B-1234-:R-:W-:Y:S01]  /*dee0*/  ENDCOLLECTIVE ;  /* 0x000000000000791b */ /* 0x01efe20003800000 */
.L_x_3386:
[----:B------:R-:W-:Y:S05]  /*def0*/  BSYNC B0 ;  /* 0x0000000000007941 */ /* 0x000fea0003800000 */
.L_x_3385:
[----:B------:R-:W-:Y:S05]  /*df00*/  BRA `(.L_x_3387) ;  /* 0xfffffff4003c7947 */ /* 0x000fea000383ffff */
.L_x_3361:
[----:B-1----:R1:W2:Y:S02]  /*df10*/  SYNCS.PHASECHK.TRANS64.TRYWAIT P0, [R7+URZ+0x22820], R0 ;  /* 0x02282000070075a7 */ /* 0x0022a4000800017f */
[----:B--2---:R-:W-:Y:S05]  /*df20*/  @!P0 NANOSLEEP.SYNCS 0x989680 ;  /* 0x009896800000895d */ /* 0x004fea0003900000 */
[----:B------:R-:W2:Y:S02]  /*df30*/  @!P0 SYNCS.PHASECHK.TRANS64 P0, [R7+URZ+0x22820], R0 ;  /* 0x02282000070085a7 */ /* 0x000ea4000800007f */
[----:B--2---:R-:W-:Y:S05]  /*df40*/  @!P0 BRA `(.L_x_3361) ;  /* 0xfffffffc00f08947 */ /* 0x004fea000383ffff */
[----:B------:R-:W-:Y:S05]  /*df50*/  BRA `(.L_x_3388) ;  /* 0xfffffff400847947 */ /* 0x000fea000383ffff */
.L_x_3365:
[----:B-1----:R1:W2:Y:S02]  /*df60*/  SYNCS.PHASECHK.TRANS64.TRYWAIT P0, [R5+URZ], R4 ;  /* 0x00000004050075a7 */ /* 0x0022a4000800017f */
[----:B--2---:R-:W-:Y:S05]  /*df70*/  @!P0 NANOSLEEP.SYNCS 0x989680 ;  /* 0x009896800000895d */ /* 0x004fea0003900000 */
[----:B------:R-:W2:Y:S02]  /*df80*/  @!P0 SYNCS.PHASECHK.TRANS64 P0, [R5+URZ], R4 ;  /* 0x00000004050085a7 */ /* 0x000ea4000800007f */
[----:B--2---:R-:W-:Y:S05]  /*df90*/  @!P0 BRA `(.L_x_3365) ;  /* 0xfffffffc00f08947 */ /* 0x004fea000383ffff */
[----:B------:R-:W-:Y:S05]  /*dfa0*/  BRA `(.L_x_3389) ;  /* 0xfffffff400d87947 */ /* 0x000fea000383ffff */
.L_x_3366:
[----:B--2---:R2:W3:Y:S02]  /*dfb0*/  SYNCS.PHASECHK.TRANS64.TRYWAIT P0, [R3+URZ], R0 ;  /* 0x00000000030075a7 */ /* 0x0044e4000800017f */
[----:B---3--:R-:W-:Y:S05]  /*dfc0*/  @!P0 NANOSLEEP.SYNCS 0x989680 ;  /* 0x009896800000895d */ /* 0x008fea0003900000 */
[----:B------:R-:W3:Y:S02]  /*dfd0*/  @!P0 SYNCS.PHASECHK.TRANS64 P0, [R3+URZ], R0 ;  /* 0x00000000030085a7 */ /* 0x000ee4000800007f */
[----:B---3--:R-:W-:Y:S05]  /*dfe0*/  @!P0 BRA `(.L_x_3366) ;  /* 0xfffffffc00f08947 */ /* 0x008fea000383ffff */
[----:B------:R-:W-:Y:S05]  /*dff0*/  BRA `(.L_x_3390) ;  /* 0xfffffff400cc7947 */ /* 0x000fea000383ffff */
.L_x_3368:
[----:B-1----:R1:W2:Y:S02]  /*e000*/  SYNCS.PHASECHK.TRANS64.TRYWAIT P0, [R5+URZ], R4 ;  /* 0x00000004050075a7 */ /* 0x0022a4000800017f */
[----:B--2---:R-:W-:Y:S05]  /*e010*/  @!P0 NANOSLEEP.SYNCS 0x989680 ;  /* 0x009896800000895d */ /* 0x004fea0003900000 */
[----:B------:R-:W2:Y:S02]  /*e020*/  @!P0 SYNCS.PHASECHK.TRANS64 P0, [R5+URZ], R4 ;  /* 0x00000004050085a7 */ /* 0x000ea4000800007f */
[----:B--2---:R-:W-:Y:S05]  /*e030*/  @!P0 BRA `(.L_x_3368) ;  /* 0xfffffffc00f08947 */ /* 0x004fea000383ffff */
[----:B------:R-:W-:Y:S05]  /*e040*/  BRA `(.L_x_3391) ;  /* 0xfffffff400d07947 */ /* 0x000fea000383ffff */
.L_x_3392:
        /* <DEDUP_REMOVED lines=11> */
.L_x_4729:


//--------------------- .text._ZN7cutlass13device_kernelIN5flash11enable_sm90INS1_16FlashAttnFwdSm90INS1_25CollectiveMainloopFwdSm90ILi2EN4cute5tupleIJNS5_1CILi1EEES8_S8_EEENS6_IJNS7_ILi128EEENS7_ILi96EEENS7_ILi64EEEEEELi256ENS_10bfloat16_tEfNS_4arch4Sm90ELb1ELb0ELb1ELb0ELb0ELb0ELb1ELb1ELb0ELb0ELb0ELb0EEENS1_21CollectiveEpilogueFwdINS6_IJSA_NS7_ILi256EEESB_EEES9_SE_SG_Li256ELb0ELb0ELb0ELb0EEENS1_30DynamicPersistentTileSchedulerILi256ELi32ELb0ELb0ELb1EEEEEEEEEvNT_6ParamsE --------------------------
	.section	.text._ZN7cutlass13device_kernelIN5flash11enable_sm90INS1_16FlashAttnFwdSm90INS1_25CollectiveMainloopFwdSm90ILi2EN4cute5tupleIJNS5_1CILi1EEES8_S8_EEENS6_IJNS7_ILi128EEENS7_ILi96EEENS7_ILi64EEEEEELi256ENS_10bfloat16_tEfNS_4arch4Sm90ELb1ELb0ELb1ELb0ELb0ELb0ELb1ELb1ELb0ELb0ELb0ELb0EEENS1_21CollectiveEpilogueFwdINS6_IJSA_NS7_ILi256EEESB_EEES9_SE_SG_Li256ELb0ELb0ELb0ELb0EEENS1_30DynamicPersistentTileSchedulerILi256ELi32ELb0ELb0ELb1EEEEEEEEEvNT_6ParamsE,"ax",@progbits
	.align	128
.text._ZN7cutlass13device_kernelIN5flash11enable_sm90INS1_16FlashAttnFwdSm90INS1_25CollectiveMainloopFwdSm90ILi2EN4cute5tupleIJNS5_1CILi1EEES8_S8_EEENS6_IJNS7_ILi128EEENS7_ILi96EEENS7_ILi64EEEEEELi256ENS_10bfloat16_tEfNS_4arch4Sm90ELb1ELb0ELb1ELb0ELb0ELb0ELb1ELb1ELb0ELb0ELb0ELb0EEENS1_21CollectiveEpilogueFwdINS6_IJSA_NS7_ILi256EEESB_EEES9_SE_SG_Li256ELb0ELb0ELb0ELb0EEENS1_30DynamicPersistentTileSchedulerILi256ELi32ELb0ELb0ELb1EEEEEEEEEvNT_6ParamsE:
        .type           _ZN7cutlass13device_kernelIN5flash11enable_sm90INS1_16FlashAttnFwdSm90INS1_25CollectiveMainloopFwdSm90ILi2EN4cute5tupleIJNS5_1CILi1EEES8_S8_EEENS6_IJNS7_ILi128EEENS7_ILi96EEENS7_ILi64EEEEEELi256ENS_10bfloat16_tEfNS_4arch4Sm90ELb1ELb0ELb1ELb0ELb0ELb0ELb1ELb1ELb0ELb0ELb0ELb0EEENS1_21CollectiveEpilogueFwdINS6_IJSA_NS7_ILi256EEESB_EEES9_SE_SG_Li256ELb0ELb0ELb0ELb0EEENS1_30DynamicPersistentTileSchedulerILi256ELi32ELb0ELb0ELb1EEEEEEEEEvNT_6ParamsE,@function
        .size           _ZN7cutlass13device_kernelIN5flash11enable_sm90INS1_16FlashAttnFwdSm90INS1_25CollectiveMainloopFwdSm90ILi2EN4cute5tupleIJNS5_1CILi1EEES8_S8_EEENS6_IJNS7_ILi128EEENS7_ILi96EEENS7_ILi64EEEEEELi256ENS_10bfloat16_tEfNS_4arch4Sm90ELb1ELb0ELb1ELb0ELb0ELb0ELb1ELb1ELb0ELb0ELb0ELb0EEENS1_21CollectiveEpilogueFwdINS6_IJSA_NS7_ILi256EEESB_EEES9_SE_SG_Li256ELb0ELb0ELb0ELb0EEENS1_30DynamicPersistentTileSchedulerILi256ELi32ELb0ELb0ELb1EEEEEEEEEvNT_6ParamsE,(.L_x_4730 - _ZN7cutlass13device_kernelIN5flash11enable_sm90INS1_16FlashAttnFwdSm90INS1_25CollectiveMainloopFwdSm90ILi2EN4cute5tupleIJNS5_1CILi1EEES8_S8_EEENS6_IJNS7_ILi128EEENS7_ILi96EEENS7_ILi64EEEEEELi256ENS_10bfloat16_tEfNS_4arch4Sm90ELb1ELb0ELb1ELb0ELb0ELb0ELb1ELb1ELb0ELb0ELb0ELb0EEENS1_21CollectiveEpilogueFwdINS6_IJSA_NS7_ILi256EEESB_EEES9_SE_SG_Li256ELb0ELb0ELb0ELb0EEENS1_30DynamicPersistentTileSchedulerILi256ELi32ELb0ELb0ELb1EEEEEEEEEvNT_6ParamsE)
        .other          _ZN7cutlass13device_kernelIN5flash11enable_sm90INS1_16FlashAttnFwdSm90INS1_25CollectiveMainloopFwdSm90ILi2EN4cute5tupleIJNS5_1CILi1EEES8_S8_EEENS6_IJNS7_ILi128EEENS7_ILi96EEENS7_ILi64EEEEEELi256ENS_10bfloat16_tEfNS_4arch4Sm90ELb1ELb0ELb1ELb0ELb0ELb0ELb1ELb1ELb0ELb0ELb0ELb0EEENS1_21CollectiveEpilogueFwdINS6_IJSA_NS7_ILi256EEESB_EEES9_SE_SG_Li256ELb0ELb0ELb0ELb0EEENS1_30DynamicPersistentTileSchedulerILi256ELi32ELb0ELb0ELb1EEEEEEEEEvNT_6ParamsE,@"STO_CUDA_ENTRY STV_DEFAULT"
_ZN7cutlass13device_kernelIN5flash11enable_sm90INS1_16FlashAttnFwdSm90INS1_25CollectiveMainloopFwdSm90ILi2EN4cute5tupleIJNS5_1CILi1EEES8_S8_EEENS6_IJNS7_ILi128EEENS7_ILi96EEENS7_ILi64EEEEEELi256ENS_10bfloat16_tEfNS_4arch4Sm90ELb1ELb0ELb1ELb0ELb0ELb0ELb1ELb1ELb0ELb0ELb0ELb0EEENS1_21CollectiveEpilogueFwdINS6_IJSA_NS7_ILi256EEESB_EEES9_SE_SG_Li256ELb0ELb0ELb0ELb0EEENS1_30DynamicPersistentTileSchedulerILi256ELi32ELb0ELb0ELb1EEEEEEEEEvNT_6ParamsE:
[----:B------:R-:W1:Y:S02]  /*0000*/  LDC R1, c[0x0][0x28] ;  /* 0x00000a00ff017b82 */ /* 0x000e640000000800 */
[----:B-1----:R-:W-:Y:S01]  /*0010*/  VIADD R1, R1, 0xfffffff0 ;  /* 0xfffffff001017836 */ /* 0x002fe20000000000 */
[----:B------:R-:W1:Y:S01]  /*0020*/  S2R R3, SR_TID.X ;  /* 0x0000000000037919 */ /* 0x000e620000002100 */
[----:B------:R-:W-:Y:S01]  /*0030*/  ELECT P0, URZ, PT ;  /* 0x00000000003f782f */ /* 0x000fe20003800000 */
[----:B------:R-:W-:Y:S01]  /*0040*/  BSSY B0, `(.L_x_3393) ;  /* 0x0000016000007945 */ /* 0x000fe20003800000 */
[----:B-1----:R-:W-:-:S05]  /*0050*/  SHF.R.U32.HI R0, RZ, 0x5, R3 ;  /* 0x00000005ff007819 */ /* 0x002fca0000011603 */
        /* <DEDUP_REMOVED lines=20> */
.L_x_3394:
[----:B------:R-:W-:Y:S05]  /*01a0*/  BSYNC B0 ;  /* 0x0000000000007941 */ /* 0x000fea0003800000 */
.L_x_3393:
[----:B------:R-:W-:Y:S01]  /*01b0*/  VOTEU.ANY UP0, P0 ;  /* 0x00000000003f7886 */ /* 0x000fe20000000100 */
[----:B------:R-:W1:Y:S01]  /*01c0*/  SHFL.IDX PT, R2, R0, RZ, 0x1f ;  /* 0x00001fff00027589 */ /* 0x000e6200000e0000 */
[----:B------:R-:W-:Y:S01]  /*01d0*/  UMOV UR4, 0x1 ;  /* 0x0000000100047882 */ /* 0x000fe20000000000 */
[----:B------:R-:W-:Y:S01]  /*01e0*/  VOTEU.ANY UP1, P0 ;  /* 0x00000000003f7886 */ /* 0x000fe20000020100 */
[----:B------:R-:W-:Y:S01]  /*01f0*/  SHF.R.U32.HI R3, RZ, 0x7, R3 ;  /* 0x00000007ff037819 */ /* 0x000fe20000011603 */
[----:B------:R-:W2:Y:S01]  /*0200*/  @UP0 S2UR UR7, SR_CgaCtaId ;  /* 0x00000000000709c3 */ /* 0x000ea20000008800 */
[----:B------:R-:W-:Y:S01]  /*0210*/  @UP0 UMOV UR6, 0x400 ;  /* 0x0000040000060882 */ /* 0x000fe20000000000 */
[----:B------:R-:W-:-:S04]  /*0220*/  @UP0 UIADD3 UR4, -UR4, 0x100000, URZ ;  /* 0x0010000004040890 */ /* 0x000fc8000fffe13f */
[----:B------:R-:W-:Y:S02]  /*0230*/  @UP0 USHF.L.U32 UR5, UR4, 0xb, URZ ;  /* 0x0000000b04050899 */ /* 0x000fe4000800063f */
[----:B------:R-:W-:Y:S01]  /*0240*/  @UP0 USHF.L.U32 UR4, UR4, 0x1, URZ ;  /* 0x0000000104040899 */ /* 0x000fe2000800063f */
[----:B------:R-:W-:Y:S01]  /*0250*/  VOTEU.ANY UP2, P0 ;  /* 0x00000000003f7886 */ /* 0x000fe20000040100 */
[----:B-1----:R-:W-:Y:S02]  /*0260*/  ISETP.NE.AND P1, PT, R2, RZ, PT ;  /* 0x000000ff0200720c */ /* 0x002fe40003f25270 */
[----:B------:R1:W3:Y:S01]  /*0270*/  SHFL.IDX PT, R2, R3, RZ, 0x1f ;  /* 0x00001fff03027589 */ /* 0x0002e200000e0000 */
[----:B--2---:R-:W-:Y:S01]  /*0280*/  @UP0 ULEA UR6, UR7, UR6, 0x18 ;  /* 0x0000000607060291 */ /* 0x004fe2000f8ec03f */
[----:B------:R-:W-:Y:S02]  /*0290*/  VOTEU.ANY UP0, P0 ;  /* 0x00000000003f7886 */ /* 0x000fe40000000100 */
[----:B------:R-:W2:Y:S09]  /*02a0*/  FENCE.VIEW.ASYNC.S ;  /* 0x00000000000073c6 */ /* 0x000eb20000000000 */
[----:B--2---:R1:W2:Y:S01]  /*02b0*/  @UP0 SYNCS.EXCH.64 URZ, [UR6+0x32400], UR4 ;  /* 0x03240004063f05b2 */ /* 0x0042a20008000100 */
[----:B------:R1:W4:Y:S01]  /*02c0*/  @UP1 SYNCS.EXCH.64 URZ, [UR6+0x32410], UR4 ;  /* 0x03241004063f15b2 */ /* 0x0003220008000100 */
[----:B------:R1:W1:Y:S01]  /*02d0*/  @UP2 SYNCS.EXCH.64 URZ, [UR6+0x32420], UR4 ;  /* 0x03242004063f25b2 */ /* 0x0002620008000100 */
        /* <DEDUP_REMOVED lines=19> */
.L_x_3395:
[----:B-1----:R-:W1:Y:S01]  /*0410*/  SHFL.IDX PT, R3, R0, RZ, 0x1f ;  /* 0x00001fff00037589 */ /* 0x002e6200000e0000 */
[----:B------:R-:W-:Y:S01]  /*0420*/  NOP ;  /* 0x0000000000007918 */ /* 0x000fe20000000000 */
[----:B-1----:R-:W-:-:S13]  /*0430*/  ISETP.NE.AND P0, PT, R3, RZ, PT ;  /* 0x000000ff0300720c */ /* 0x002fda0003f05270 */
[----:B------:R-:W-:Y:S05]  /*0440*/  @P0 BRA `(.L_x_3396) ;  /* 0x0000000000480947 */ /* 0x000fea0003800000 */
[----:B------:R-:W1:Y:S01]  /*0450*/  S2UR UR5, SR_CgaCtaId ;  /* 0x00000000000579c3 */ /* 0x000e620000008800 */
        /* <DEDUP_REMOVED lines=17> */
.L_x_3396:
        /* <DEDUP_REMOVED lines=18> */
.L_x_3397:
        /* <DEDUP_REMOVED lines=22> */
.L_x_3398:
        /* <DEDUP_REMOVED lines=22> */
.L_x_3399:
[----:B---3--:R-:W-:Y:S01]  /*0950*/  ISETP.NE.AND P0, PT, R2, RZ, PT ;  /* 0x000000ff0200720c */ /* 0x008fe20003f05270 */
[----:B------:R-:W-:Y:S01]  /*0960*/  IMAD.MOV.U32 R2, RZ, RZ, 0x1 ;  /* 0x00000001ff027424 */ /* 0x000fe200078e00ff */
[----:B------:R-:W-:Y:S01]  /*0970*/  NOP ;  /* 0x0000000000007918 */ /* 0x000fe20000000000 */
[----:B------:R-:W-:-:S03]  /*0980*/  ULDC.64 UR46, c[0x0][0x208] ;  /* 0x00008200002e7ab9 */ /* 0x000fc60000000a00 */
[----:B------:R-:W-:-:S05]  /*0990*/  SEL R2, R2, 0x2, !P0 ;  /* 0x0000000202027807 */ /* 0x000fca0004000000 */
[----:B------:R3:W-:Y:S01]  /*09a0*/  STL [R1+0x8], R2 ;  /* 0x0000080201007387 */ /* 0x0007e20000100800 */
[----:B-12-4-:R-:W-:Y:S06]  /*09b0*/  BAR.SYNC.DEFER_BLOCKING 0x0 ;  /* 0x0000000000007b1d */ /* 0x016fec0000010000 */
[----:B------:R-:W-:Y:S05]  /*09c0*/  @!P0 BRA `(.L_x_3400) ;  /* 0x000000b800608947 */ /* 0x000fea0003800000 */
.L_x_3401:
[----:B------:R-:W-:-:S08]  /*09d0*/  NOP ;  /* 0x0000000000007918 */ /* 0x000fd00000000000 */
[----:B------:R-:W1:Y:S02]  /*09e0*/  USETMAXREG.TRY_ALLOC.CTAPOOL UP0, 0xf0 ;  /* 0x000000f0000079c8 */ /* 0x000e640008000600 */
[----:B-1----:R-:W-:-:S13]  /*09f0*/  PLOP3.LUT P0, PT, PT, PT, UP0, 0x80, 0x0 ;  /* 0x000000000000781c */ /* 0x002fda0003f0f008 */
[----:B------:R-:W-:Y:S05]  /*0a00*/  @!P0 BRA `(.L_x_3401) ;  /* 0xfffffffc00f08947 */ /* 0x000fea000383ffff */
[----:B------:R-:W1:Y:S01]  /*0a10*/  S2R R0, SR_TID.X ;  /* 0x0000000000007919 */ /* 0x000e620000002100 */
[----:B------:R-:W2:Y:S08]  /*0a20*/  S2UR UR7, SR_CTAID.X ;  /* 0x00000000000779c3 */ /* 0x000eb00000002500 */
[----:B------:R-:W-:Y:S08]  /*0a30*/  BAR.ARV 0x4, 0x120 ;  /* 0x0104800000007b1d */ /* 0x000ff00000002000 */
[----:B------:R-:W-:Y:S06]  /*0a40*/  BAR.ARV 0x8, 0x120 ;  /* 0x0204800000007b1d */ /* 0x000fec0000002000 */
[----:B-1----:R-:W-:-:S04]  /*0a50*/  SHF.R.U32.HI R0, RZ, 0x7, R0 ;  /* 0x00000007ff007819 */ /* 0x002fc80000011600 */
[----:B------:R-:W-:Y:S02]  /*0a60*/  ISETP.NE.AND P0, PT, R0, 0x1, PT ;  /* 0x000000010000780c */ /* 0x000fe40003f05270 */
[----:B------:R-:W2:Y:S11]  /*0a70*/  LDC R0, c[0x0][0xea8] ;  /* 0x0003aa00ff007b82 */ /* 0x000eb60000000800 */
[----:B------:R-:W-:Y:S06]  /*0a80*/  @!P0 BAR.ARV 0x9, 0x100 ;  /* 0x0244000000008b1d */ /* 0x000fec0000002000 */
[----:B--2---:R-:W-:-:S13]  /*0a90*/  ISETP.LE.AND P0, PT, R0, UR7, PT ;  /* 0x0000000700007c0c */ /* 0x004fda000bf03270 */
[----:B------:R-:W-:Y:S05]  /*0aa0*/  @P0 EXIT ;  /* 0x000000000000094d */ /* 0x000fea0003800000 */
[----:B------:R-:W2:Y:S01]  /*0ab0*/  LDL.LU R11, [R1+0x8] ;  /* 0x00000800010b7983 */ /* 0x000ea20000300800 */
[----:B---3--:R-:W1:Y:S01]  /*0ac0*/  S2R R2, SR_TID.X ;  /* 0x0000000000027919 */ /* 0x008e620000002100 */
[----:B------:R-:W3:Y:S08]  /*0ad0*/  S2UR UR4, SR_CgaCtaId ;  /* 0x00000000000479c3 */ /* 0x000ef00000008800 */
[----:B------:R-:W4:Y:S01]  /*0ae0*/  S2UR UR6, SR_SWINHI ;  /* 0x00000000000679c3 */ /* 0x000f220000002f00 */
[----:B-1----:R-:W-:-:S05]  /*0af0*/  VIADD R227, R2, 0xffffff80 ;  /* 0xffffff8002e37836 */ /* 0x002fca0000000000 */
[----:B------:R-:W-:-:S04]  /*0b00*/  SHF.R.S32.HI R0, RZ, 0x1f, R227 ;  /* 0x0000001fff007819 */ /* 0x000fc800000114e3 */
[----:B------:R-:W-:-:S04]  /*0b10*/  LEA.HI R2, R0, R227, RZ, 0x7 ;  /* 0x000000e300027211 */ /* 0x000fc800078f38ff */
[----:B------:R-:W-:Y:S02]  /*0b20*/  LOP3.LUT R4, R2, 0xffffff80, RZ, 0xc0, !PT ;  /* 0xffffff8002047812 */ /* 0x000fe400078ec0ff */
[CC--:B------:R-:W-:Y:S02]  /*0b30*/  LEA.HI R3, R0.reuse, R227.reuse, RZ, 0x4 ;  /* 0x000000e300037211 */ /* 0x0c0fe400078f20ff */
[----:B------:R-:W-:Y:S02]  /*0b40*/  IADD3 R224, R227, -R4, RZ ;  /* 0x80000004e3e07210 */ /* 0x000fe40007ffe0ff */
[----:B------:R-:W-:Y:S02]  /*0b50*/  LEA.HI R4, R0, R227, RZ, 0x5 ;  /* 0x000000e300047211 */ /* 0x000fe400078f28ff */
[----:B------:R-:W-:Y:S02]  /*0b60*/  SHF.R.S32.HI R6, RZ, 0x4, R3 ;  /* 0x00000004ff067819 */ /* 0x000fe40000011403 */
[----:B------:R-:W-:-:S02]  /*0b70*/  SHF.R.S32.HI R7, RZ, 0x1f, R224 ;  /* 0x0000001fff077819 */ /* 0x000fc400000114e0 */
[----:B------:R-:W-:Y:S02]  /*0b80*/  SHF.R.S32.HI R5, RZ, 0x5, R4 ;  /* 0x00000005ff057819 */ /* 0x000fe40000011404 */
[C---:B------:R-:W-:Y:S02]  /*0b90*/  LOP3.LUT R4, R3.reuse, 0x3fffff0, RZ, 0xc0, !PT ;  /* 0x03fffff003047812 */ /* 0x040fe400078ec0ff */
[----:B------:R-:W-:Y:S02]  /*0ba0*/  LEA.HI R3, R3, R6, RZ, 0x1 ;  /* 0x0000000603037211 */ /* 0x000fe400078f08ff */
[----:B------:R-:W-:Y:S02]  /*0bb0*/  LEA.HI R8, R7, R224, RZ, 0x2 ;  /* 0x000000e007087211 */ /* 0x000fe400078f10ff */
[----:B------:R-:W-:Y:S02]  /*0bc0*/  LOP3.LUT R3, R3, 0x1ffffffe, RZ, 0xc0, !PT ;  /* 0x1ffffffe03037812 */ /* 0x000fe400078ec0ff */
[----:B------:R-:W-:-:S02]  /*0bd0*/  SHF.R.S32.HI R9, RZ, 0x2, R8 ;  /* 0x00000002ff097819 */ /* 0x000fc40000011408 */
[----:B------:R-:W-:Y:S01]  /*0be0*/  SHF.R.S32.HI R10, RZ, 0x1f, R8 ;  /* 0x0000001fff0a7819 */ /* 0x000fe20000011408 */
[----:B------:R-:W-:Y:S01]  /*0bf0*/  IMAD.IADD R6, R6, 0x1, -R3 ;  /* 0x0000000106067824 */ /* 0x000fe200078e0a03 */
[----:B------:R-:W-:Y:S01]  /*0c00*/  SHF.R.S32.HI R3, RZ, 0x7, R2 ;  /* 0x00000007ff037819 */ /* 0x000fe20000011402 */
[----:B------:R-:W-:Y:S01]  /*0c10*/  IMAD.IADD R4, R227, 0x1, -R4 ;  /* 0x00000001e3047824 */ /* 0x000fe200078e0a04 */
[----:B------:R-:W-:Y:S01]  /*0c20*/  LEA.HI R10, R10, R9, RZ, 0x3 ;  /* 0x000000090a0a7211 */ /* 0x000fe200078f18ff */
[----:B------:R-:W-:Y:S01]  /*0c30*/  UMOV UR39, 0x400 ;  /* 0x0000040000277882 */ /* 0x000fe20000000000 */
[----:B------:R-:W-:Y:S01]  /*0c40*/  LEA.HI R2, R2, R3, RZ, 0x1 ;  /* 0x0000000302027211 */ /* 0x000fe200078f08ff */
[----:B------:R-:W-:Y:S01]  /*0c50*/  IMAD R5, R5, 0x10, R4 ;  /* 0x0000001005057824 */ /* 0x000fe200078e0204 */
[----:B------:R-:W-:Y:S01]  /*0c60*/  LOP3.LUT R10, R10, 0xfffffff8, RZ, 0xc0, !PT ;  /* 0xfffffff80a0a7812 */ /* 0x000fe200078ec0ff */
[----:B---3--:R-:W-:Y:S01]  /*0c70*/  ULEA UR39, UR4, UR39, 0x18 ;  /* 0x0000002704277291 */ /* 0x008fe2000f8ec03f */
[----:B------:R-:W-:-:S02]  /*0c80*/  LEA.HI R7, R7, R224, RZ, 0x5 ;  /* 0x000000e007077211 */ /* 0x000fc400078f28ff */
[----:B------:R-:W-:Y:S01]  /*0c90*/  LEA.HI R0, R0, R227, RZ, 0x3 ;  /* 0x000000e300007211 */ /* 0x000fe200078f18ff */
[----:B------:R-:W-:Y:S01]  /*0ca0*/  IMAD.IADD R10, R9, 0x1, -R10 ;  /* 0x00000001090a7824 */ /* 0x000fe200078e0a0a */
[----:B------:R-:W-:Y:S02]  /*0cb0*/  LOP3.LUT R2, R2, 0x3fffffe, RZ, 0xc0, !PT ;  /* 0x03fffffe02027812 */ /* 0x000fe400078ec0ff */
[----:B------:R-:W-:Y:S02]  /*0cc0*/  SHF.R.S32.HI R7, RZ, 0x5, R7 ;  /* 0x00000005ff077819 */ /* 0x000fe40000011407 */
[----:B------:R-:W-:Y:S02]  /*0cd0*/  LEA R5, R5, R6, 0x3 ;  /* 0x0000000605057211 */ /* 0x000fe400078e18ff */
[----:B------:R-:W-:Y:S01]  /*0ce0*/  LOP3.LUT R0, R0, 0x1ffffff8, RZ, 0xc0, !PT ;  /* 0x1ffffff800007812 */ /* 0x000fe200078ec0ff */
[----:B------:R-:W-:Y:S01]  /*0cf0*/  UMOV UR4, UR39 ;  /* 0x0000002700047c82 */ /* 0x000fe20008000000 */
[----:B----4-:R-:W-:Y:S01]  /*0d00*/  UMOV UR5, UR6 ;  /* 0x0000000600057c82 */ /* 0x010fe20008000000 */
[----:B------:R-:W-:Y:S01]  /*0d10*/  LOP3.LUT R9, R8, 0x7ffffffc, RZ, 0xc0, !PT ;  /* 0x7ffffffc08097812 */ /* 0x000fe200078ec0ff */
[----:B------:R-:W-:Y:S01]  /*0d20*/  IMAD.IADD R2, R3, 0x1, -R2 ;  /* 0x0000000103027824 */ /* 0x000fe200078e0a02 */
[----:B------:R-:W-:Y:S01]  /*0d30*/  SHF.L.U32 R5, R5, 0x3, RZ ;  /* 0x0000000305057819 */ /* 0x000fe200000006ff */
[----:B------:R-:W-:-:S02]  /*0d40*/  IMAD R7, R7, 0x10, R10 ;  /* 0x0000001007077824 */ /* 0x000fc400078e020a */
[----:B------:R-:W-:Y:S02]  /*0d50*/  IMAD.U32 R202, RZ, RZ, UR4 ;  /* 0x00000004ffca7e24 */ /* 0x000fe4000f8e00ff */
[----:B------:R-:W-:Y:S02]  /*0d60*/  IMAD.U32 R203, RZ, RZ, UR5 ;  /* 0x00000005ffcb7e24 */ /* 0x000fe4000f8e00ff */
[----:B------:R-:W-:Y:S01]  /*0d70*/  IMAD.IADD R0, R227, 0x1, -R0 ;  /* 0x00000001e3007824 */ /* 0x000fe200078e0a00 */
[----:B------:R-:W-:Y:S01]  /*0d80*/  LEA R225, R2, R7, 0x6 ;  /* 0x0000000702e17211 */ /* 0x000fe200078e30ff */
[----:B------:R-:W-:Y:S02]  /*0d90*/  IMAD.IADD R224, R224, 0x1, -R9 ;  /* 0x00000001e0e07824 */ /* 0x000fe400078e0a09 */
[----:B------:R-:W-:Y:S01]  /*0da0*/  IMAD.WIDE R202, R5, 0x2, R202 ;  /* 0x0000000205ca7825 */ /* 0x000fe200078e02ca */
[----:B------:R-:W-:-:S03]  /*0db0*/  UMOV UR4, UR7 ;  /* 0x0000000700047c82 */ /* 0x000fc60008000000 */
[----:B------:R-:W-:Y:S02]  /*0dc0*/  IMAD.MOV.U32 R226, RZ, RZ, RZ ;  /* 0x000000ffffe27224 */ /* 0x000fe400078e00ff */
[----:B------:R-:W-:Y:S01]  /*0dd0*/  IMAD.SHL.U32 R204, R0, 0x8, RZ ;  /* 0x0000000800cc7824 */ /* 0x000fe200078e00ff */
[----:B------:R-:W-:Y:S01]  /*0de0*/  ULDC.64 UR60, c[0x0][0x198] ;  /* 0x00006600003c7ab9 */ /* 0x000fe20000000a00 */
[----:B------:R-:W-:Y:S01]  /*0df0*/  UMOV UR37, URZ ;  /* 0x0000003f00257c82 */ /* 0x000fe20008000000 */
[----:B------:R-:W-:Y:S01]  /*0e00*/  UMOV UR36, URZ ;  /* 0x0000003f00247c82 */ /* 0x000fe20008000000 */
[----:B--2---:R-:W-:-:S07]  /*0e10*/  LOP3.LUT R219, R11, 0x1, RZ, 0xfc, !PT ;  /* 0x000000010bdb7812 */ /* 0x004fce00078efcff */
.L_x_3449:
        /* <DEDUP_REMOVED lines=20> */
.L_x_3402:
[----:B------:R-:W-:Y:S01]  /*0f60*/  ULDC UR6, c[0x0][0xec4] ;  /* 0x0003b10000067ab9 */ /* 0x000fe20000000800 */
[----:B------:R-:W-:Y:S01]  /*0f70*/  UMOV UR40, UR7 ;  /* 0x0000000700287c82 */ /* 0x000fe20008000000 */
[----:B------:R-:W-:-:S11]  /*0f80*/  UISETP.NE.AND UP0, UPT, UR6, 0x1, UPT ;  /* 0x000000010600788c */ /* 0x000fd6000bf05270 */
[----:B------:R-:W-:Y:S02]  /*0f90*/  @UP0 ULDC.64 UR10, c[0x0][0xec8] ;  /* 0x0003b200000a0ab9 */ /* 0x000fe40000000a00 */
[----:B------:R-:W-:-:S04]  /*0fa0*/  UIMAD.WIDE.U32 UR4, UR7, UR10, URZ ;  /* 0x0000000a070472a5 */ /* 0x000fc8000f8e003f */
[----:B------:R-:W-:-:S04]  /*0fb0*/  @UP0 USHF.R.U32.HI UR40, URZ, UR11, UR5 ;  /* 0x0000000b3f280299 */ /* 0x000fc80008011605 */
[----:B------:R-:W-:-:S12]  /*0fc0*/  UIMAD UR4, UR40, UR6, URZ ;  /* 0x00000006280472a4 */ /* 0x000fd8000f8e023f */
.L_x_3403:
[----:B------:R-:W1:Y:S01]  /*0fd0*/  LDC R2, c[0x0][0x288] ;  /* 0x0000a200ff027b82 */ /* 0x000e620000000800 */
[----:B------:R-:W-:Y:S01]  /*0fe0*/  ULOP3.LUT UR5, URZ, UR40, URZ, 0x33, !UPT ;  /* 0x000000283f057292 */ /* 0x000fe2000f8e333f */
[----:B------:R-:W-:Y:S01]  /*0ff0*/  PLOP3.LUT P0, PT, PT, PT, PT, 0x80, 0x0 ;  /* 0x000000000000781c */ /* 0x000fe20003f0f070 */
[----:B------:R-:W-:Y:S01]  /*1000*/  ULDC UR6, c[0x0][0xeac] ;  /* 0x0003ab0000067ab9 */ /* 0x000fe20000000800 */
[----:B------:R-:W-:Y:S01]  /*1010*/  ULDC.64 UR10, c[0x0][0x3f8] ;  /* 0x0000fe00000a7ab9 */ /* 0x000fe20000000a00 */
[----:B------:R-:W-:Y:S01]  /*1020*/  UIADD3 UR5, UR5, UR6, URZ ;  /* 0x0000000605057290 */ /* 0x000fe2000fffe03f */
[----:B------:R-:W-:Y:S01]  /*1030*/  MOV R150, RZ ;  /* 0x000000ff00967202 */ /* 0x000fe20000000f00 */
[----:B------:R-:W-:Y:S01]  /*1040*/  UISETP.NE.U32.AND UP0, UPT, UR10, URZ, UPT ;  /* 0x0000003f0a00728c */ /* 0x000fe2000bf05070 */
[----:B------:R-:W2:Y:S01]  /*1050*/  LDC R157, c[0x0][0x2e0] ;  /* 0x0000b800ff9d7b82 */ /* 0x000ea20000000800 */
[----:B------:R-:W-:Y:S01]  /*1060*/  USHF.L.U32 UR42, UR5, 0x7, URZ ;  /* 0x00000007052a7899 */ /* 0x000fe2000800063f */
[----:B------:R-:W-:Y:S01]  /*1070*/  CS2R R148, SRZ ;  /* 0x0000000000947805 */ /* 0x000fe2000001ff00 */
[----:B------:R-:W-:Y:S01]  /*1080*/  UISETP.NE.AND.EX UP0, UPT, UR11, URZ, UPT, UP0 ;  /* 0x0000003f0b00728c */ /* 0x000fe2000bf05300 */
[----:B------:R-:W-:Y:S01]  /*1090*/  CS2R R146, SRZ ;  /* 0x0000000000927805 */ /* 0x000fe2000001ff00 */
[----:B------:R-:W-:Y:S01]  /*10a0*/  ULDC UR6, c[0x0][0x404] ;  /* 0x0001010000067ab9 */ /* 0x000fe20000000800 */
[----:B------:R-:W-:Y:S01]  /*10b0*/  ULDC UR43, c[0x0][0xeb8] ;  /* 0x0003ae00002b7ab9 */ /* 0x000fe20000000800 */
[----:B------:R-:W-:Y:S01]  /*10c0*/  USEL UR5, UR6, 0x1, UP0 ;  /* 0x0000000106057887 */ /* 0x000fe20008000000 */
[----:B------:R-:W-:Y:S01]  /*10d0*/  MOV R223, UR42 ;  /* 0x0000002a00df7c02 */ /* 0x000fe20008000f00 */
[----:B------:R-:W-:Y:S01]  /*10e0*/  UISETP.NE.AND UP0, UPT, UR43, 0x1, UPT ;  /* 0x000000012b00788c */ /* 0x000fe2000bf05270 */
[----:B------:R-:W-:Y:S01]  /*10f0*/  CS2R R144, SRZ ;  /* 0x0000000000907805 */ /* 0x000fe2000001ff00 */
[----:B------:R-:W-:Y:S01]  /*1100*/  UIADD3 UR4, UR7, -UR4, URZ ;  /* 0x8000000407047290 */ /* 0x000fe2000fffe03f */
[----:B------:R-:W-:-:S02]  /*1110*/  CS2R R142, SRZ ;  /* 0x00000000008e7805 */ /* 0x000fc4000001ff00 */
[----:B------:R-:W-:Y:S02]  /*1120*/  CS2R R140, SRZ ;  /* 0x00000000008c7805 */ /* 0x000fe4000001ff00 */
[----:B------:R-:W-:Y:S02]  /*1130*/  CS2R R138, SRZ ;  /* 0x00000000008a7805 */ /* 0x000fe4000001ff00 */
[----:B------:R-:W-:Y:S02]  /*1140*/  CS2R R136, SRZ ;  /* 0x0000000000887805 */ /* 0x000fe4000001ff00 */
[----:B-1----:R-:W-:Y:S02]  /*1150*/  IADD3 R2, R223, 0xdf, -R2 ;  /* 0x000000dfdf027810 */ /* 0x002fe40007ffe802 */
[----:B------:R-:W-:Y:S02]  /*1160*/  CS2R R134, SRZ ;  /* 0x0000000000867805 */ /* 0x000fe4000001ff00 */
[----:B------:R-:W-:-:S02]  /*1170*/  CS2R R132, SRZ ;  /* 0x0000000000847805 */ /* 0x000fc4000001ff00 */
[----:B------:R-:W-:Y:S01]  /*1180*/  CS2R R130, SRZ ;  /* 0x0000000000827805 */ /* 0x000fe2000001ff00 */
[----:B------:R-:W-:Y:S01]  /*1190*/  @UP0 ULDC UR6, c[0x0][0xec0] ;  /* 0x0003b00000060ab9 */ /* 0x000fe20000000800 */
[----:B------:R-:W-:Y:S02]  /*11a0*/  CS2R R128, SRZ ;  /* 0x0000000000807805 */ /* 0x000fe4000001ff00 */
[----:B------:R-:W-:Y:S02]  /*11b0*/  CS2R R126, SRZ ;  /* 0x00000000007e7805 */ /* 0x000fe4000001ff00 */
[----:B------:R-:W-:Y:S01]  /*11c0*/  CS2R R124, SRZ ;  /* 0x00000000007c7805 */ /* 0x000fe2000001ff00 */
[----:B--2---:R-:W-:Y:S01]  /*11d0*/  IMAD R157, R157, UR5, RZ ;  /* 0x000000059d9d7c24 */ /* 0x004fe2000f8e02ff */
[----:B------:R-:W-:Y:S01]  /*11e0*/  ULDC UR5, c[0x0][0xec4] ;  /* 0x0003b10000057ab9 */ /* 0x000fe20000000800 */
[----:B------:R-:W-:Y:S01]  /*11f0*/  CS2R R122, SRZ ;  /* 0x00000000007a7805 */ /* 0x000fe2000001ff00 */
[----:B------:R-:W-:Y:S01]  /*1200*/  UIMAD UR8, UR8, UR5, UR4 ;  /* 0x00000005080872a4 */ /* 0x000fe2000f8e0204 */
[C---:B------:R-:W-:Y:S01]  /*1210*/  VIADD R0, R157.reuse, 0x5f ;  /* 0x0000005f9d007836 */ /* 0x040fe20000000000 */
[----:B------:R-:W-:Y:S01]  /*1220*/  CS2R R120, SRZ ;  /* 0x0000000000787805 */ /* 0x000fe2000001ff00 */
[----:B------:R-:W-:Y:S01]  /*1230*/  IMAD.IADD R2, R157, 0x1, R2 ;  /* 0x000000019d027824 */ /* 0x000fe200078e0202 */
[----:B------:R-:W-:Y:S01]  /*1240*/  @UP0 ULDC UR4, c[0x0][0xebc] ;  /* 0x0003af0000040ab9 */ /* 0x000fe20000000800 */
[----:B------:R-:W-:Y:S01]  /*1250*/  IMAD.HI R0, R0, 0x2aaaaaab, RZ ;  /* 0x2aaaaaab00007827 */ /* 0x000fe200078e02ff */
[----:B------:R-:W-:Y:S01]  /*1260*/  UIMAD.WIDE.U32 UR4, UR8, UR4, URZ ;  /* 0x00000004080472a5 */ /* 0x000fe2000f8e003f */
[----:B------:R-:W-:Y:S01]  /*1270*/  CS2R R118, SRZ ;  /* 0x0000000000767805 */ /* 0x000fe2000001ff00 */
[----:B------:R-:W-:Y:S01]  /*1280*/  UMOV UR44, UR8 ;  /* 0x00000008002c7c82 */ /* 0x000fe20008000000 */
[----:B------:R-:W-:Y:S01]  /*1290*/  IMAD.HI R2, R2, 0x2aaaaaab, RZ ;  /* 0x2aaaaaab02027827 */ /* 0x000fe200078e02ff */
[----:B------:R-:W-:Y:S01]  /*12a0*/  SHF.R.U32.HI R3, RZ, 0x1f, R0 ;  /* 0x0000001fff037819 */ /* 0x000fe20000011600 */
[----:B------:R-:W-:Y:S01]  /*12b0*/  @UP0 USHF.R.U32.HI UR44, URZ, UR6, UR5 ;  /* 0x000000063f2c0299 */ /* 0x000fe20008011605 */
[----:B------:R-:W-:-:S02]  /*12c0*/  CS2R R116, SRZ ;  /* 0x0000000000747805 */ /* 0x000fc4000001ff00 */
[----:B------:R-:W-:Y:S02]  /*12d0*/  CS2R R114, SRZ ;  /* 0x0000000000727805 */ /* 0x000fe4000001ff00 */
[----:B------:R-:W-:Y:S01]  /*12e0*/  SHF.R.U32.HI R5, RZ, 0x1f, R2 ;  /* 0x0000001fff057819 */ /* 0x000fe20000011602 */
[----:B------:R-:W-:Y:S01]  /*12f0*/  UIADD3 UR4, -UR44, URZ, URZ ;  /* 0x0000003f2c047290 */ /* 0x000fe2000fffe13f */
[----:B------:R-:W-:Y:S01]  /*1300*/  LEA.HI.SX32 R3, R0, R3, 0x1c ;  /* 0x0000000300037211 */ /* 0x000fe200078fe2ff */
[----:B------:R-:W-:Y:S01]  /*1310*/  IMAD.MOV.U32 R0, RZ, RZ, RZ ;  /* 0x000000ffff007224 */ /* 0x000fe200078e00ff */
[----:B------:R-:W-:Y:S01]  /*1320*/  LEA.HI.SX32 R2, R2, R5, 0x1c ;  /* 0x0000000502027211 */ /* 0x000fe200078fe2ff */
[----:B------:R-:W-:Y:S01]  /*1330*/  UIMAD UR43, UR43, UR4, UR8 ;  /* 0x000000042b2b72a4 */ /* 0x000fe2000f8e0208 */
[----:B------:R-:W-:Y:S02]  /*1340*/  CS2R R112, SRZ ;  /* 0x0000000000707805 */ /* 0x000fe4000001ff00 */
[----:B------:R-:W-:-:S02]  /*1350*/  CS2R R110, SRZ ;  /* 0x00000000006e7805 */ /* 0x000fc4000001ff00 */
[----:B------:R-:W-:Y:S02]  /*1360*/  VIMNMX R159, R3, R2, PT ;  /* 0x00000002039f7248 */ /* 0x000fe40003fe0100 */
[----:B------:R-:W-:Y:S02]  /*1370*/  CS2R R2, SRZ ;  /* 0x0000000000027805 */ /* 0x000fe4000001ff00 */
[----:B------:R-:W-:Y:S02]  /*1380*/  CS2R R108, SRZ ;  /* 0x00000000006c7805 */ /* 0x000fe4000001ff00 */
[----:B------:R-:W-:Y:S02]  /*1390*/  CS2R R106, SRZ ;  /* 0x00000000006a7805 */ /* 0x000fe4000001ff00 */
[----:B------:R-:W-:Y:S02]  /*13a0*/  ISETP.GE.AND P1, PT, R159, 0x1, PT ;  /* 0x000000019f00780c */ /* 0x000fe40003f26270 */
        /* <DEDUP_REMOVED lines=41> */
[----:B------:R-:W-:Y:S01]  /*1640*/  IMAD.MOV.U32 R168, RZ, RZ, RZ ;  /* 0x000000ffffa87224 */ /* 0x000fe200078e00ff */
[----:B------:R-:W-:Y:S01]  /*1650*/  MOV R25, RZ ;  /* 0x000000ff00197202 */ /* 0x000fe20000000f00 */
        /* <DEDUP_REMOVED lines=13> */
[----:B------:R-:W-:Y:S02]  /*1730*/  USHF.R.U32.HI UR4, URZ, 0x4, UR5 ;  /* 0x000000043f047899 */ /* 0x000fe40008011605 */
[----:B------:R-:W-:Y:S02]  /*1740*/  UIADD3 UR5, UR5, 0xa000, URZ ;  /* 0x0000a00005057890 */ /* 0x000fe4000fffe03f */
[----:B------:R-:W-:Y:S02]  /*1750*/  ULOP3.LUT UR4, UR4, 0x3fff, URZ, 0xc0, !UPT ;  /* 0x00003fff04047892 */ /* 0x000fe4000f8ec03f */
[----:B------:R-:W-:Y:S02]  /*1760*/  USHF.R.U32.HI UR5, URZ, 0x4, UR5 ;  /* 0x000000043f057899 */ /* 0x000fe40008011605 */
[----:B------:R-:W-:Y:S02]  /*1770*/  ULOP3.LUT UR41, UR4, 0x10000, URZ, 0xfc, !UPT ;  /* 0x0001000004297892 */ /* 0x000fe4000f8efc3f */
[----:B------:R-:W-:-:S03]  /*1780*/  ULOP3.LUT UR45, UR5, 0x3fff, URZ, 0xc0, !UPT ;  /* 0x00003fff052d7892 */ /* 0x000fc6000f8ec03f */
[----:B------:R-:W-:Y:S02]  /*1790*/  UMOV UR5, 0x40000040 ;  /* 0x4000004000057882 */ /* 0x000fe40000000000 */
[----:B------:R-:W-:Y:S01]  /*17a0*/  UMOV UR4, UR41 ;  /* 0x0000002900047c82 */ /* 0x000fe20008000000 */
[----:B------:R-:W-:Y:S02]  /*17b0*/  IMAD.U32 R201, RZ, RZ, UR5 ;  /* 0x00000005ffc97e24 */ /* 0x000fe4000f8e00ff */
[----:B------:R-:W-:Y:S01]  /*17c0*/  IMAD.U32 R200, RZ, RZ, UR4 ;  /* 0x00000004ffc87e24 */ /* 0x000fe2000f8e00ff */
[----:B------:R-:W-:Y:S06]  /*17d0*/  @!P0 BRA `(.L_x_3405) ;  /* 0x0000000000408947 */ /* 0x000fec0003800000 */
[----:B------:R-:W-:Y:S01]  /*17e0*/  MOV R0, 0x0 ;  /* 0x0000000000007802 */ /* 0x000fe20000000f00 */
[----:B------:R-:W-:Y:S01]  /*17f0*/  ULDC.64 UR4, c[0x4][0x90] ;  /* 0x0100240000047ab9 */ /* 0x000fe20000000a00 */
[----:B------:R-:W-:Y:S01]  /*1800*/  ULDC.64 UR6, c[0x4][0x28] ;  /* 0x01000a0000067ab9 */ /* 0x000fe20000000a00 */
[----:B------:R-:W-:Y:S01]  /*1810*/  IMAD.U32 R4, RZ, RZ, UR4 ;  /* 0x00000004ff047e24 */ /* 0x000fe2000f8e00ff */
[----:B------:R1:W2:Y:S01]  /*1820*/  LDC.64 R2, c[0x4][R0] ;  /* 0x0100000000027b82 */ /* 0x0002a20000000a00 */
[----:B------:R-:W-:Y:S01]  /*1830*/  MOV R5, UR5 ;  /* 0x0000000500057c02 */ /* 0x000fe20008000f00 */
        /* <DEDUP_REMOVED lines=9> */
[----:B--2---:R-:W-:Y:S05]  /*18d0*/  CALL.ABS.NOINC R2 ;  /* 0x0000000002007343 */ /* 0x004fea0003c00000 */
.L_x_3405:
[----:B------:R-:W-:Y:S01]  /*18e0*/  LEA.HI R0, R226, R226, RZ, 0x1 ;  /* 0x000000e2e2007211 */ /* 0x000fe200078f08ff */
[----:B------:R-:W1:Y:S03]  /*18f0*/  S2R R2, SR_TID.X ;  /* 0x0000000000027919 */ /* 0x000e660000002100 */
[----:B------:R-:W-:-:S04]  /*1900*/  LOP3.LUT R3, R0, 0xfffffffe, RZ, 0xc0, !PT ;  /* 0xfffffffe00037812 */ /* 0x000fc800078ec0ff */
[----:B------:R-:W-:-:S04]  /*1910*/  IADD3 R0, R226, -R3, RZ ;  /* 0x80000003e2007210 */ /* 0x000fc80007ffe0ff */
[----:B------:R-:W-:-:S04]  /*1920*/  SHF.L.U32 R0, R0, 0x1f, RZ ;  /* 0x0000001f00007819 */ /* 0x000fc800000006ff */
[----:B------:R-:W2:Y:S01]  /*1930*/  SYNCS.PHASECHK.TRANS64.TRYWAIT P0, [UR39+0x32400], R0 ;  /* 0x03240000ff0075a7 */ /* 0x000ea20008000167 */
[----:B-1----:R-:W-:-:S05]  /*1940*/  SHF.R.U32.HI R2, RZ, 0x7, R2 ;  /* 0x00000007ff027819 */ /* 0x002fca0000011602 */
[----:B------:R-:W-:Y:S01]  /*1950*/  VIADD R188, R2, 0x8 ;  /* 0x0000000802bc7836 */ /* 0x000fe20000000000 */
[----:B--2---:R-:W-:Y:S06]  /*1960*/  @!P0 BRA `(.L_x_3406) ;  /* 0x000000d800488947 */ /* 0x004fec0003800000 */
.L_x_3510:
[----:B------:R-:W-:Y:S01]  /*1970*/  ISETP.NE.AND P0, PT, R219, 0x3, PT ;  /* 0x00000003db00780c */ /* 0x000fe20003f05270 */
[----:B------:R-:W-:Y:S05]  /*1980*/  WARPSYNC.ALL ;  /* 0x0000000000007948 */ /* 0x000fea0003800000 */
[----:B------:R2:W-:Y:S07]  /*1990*/  BAR.SYNC.DEFER_BLOCKING R188, 0x100 ;  /* 0x000400bc0000751d */ /* 0x0005ee0000010000 */
[----:B------:R-:W-:Y:S05]  /*19a0*/  @!P0 BRA `(.L_x_3407) ;  /* 0x0000000000048947 */ /* 0x000fea0003800000 */
[----:B------:R-:W-:Y:S01]  /*19b0*/  BPT.TRAP 0x1 ;  /* 0x000000040000795c */ /* 0x000fe20000300000 */
.L_x_3407:
[----:B------:R-:W-:Y:S01]  /*19c0*/  ULEA UR7, UR36, UR39, 0x3 ;  /* 0x0000002724077291 */ /* 0x000fe2000f8e183f */
[----:B------:R-:W-:-:S05]  /*19d0*/  IMAD.U32 R2, RZ, RZ, UR37 ;  /* 0x00000025ff027e24 */ /* 0x000fca000f8e00ff */
[----:B------:R-:W-:-:S04]  /*19e0*/  SHF.L.U32 R2, R2, 0x1f, RZ ;  /* 0x0000001f02027819 */ /* 0x000fc800000006ff */
[----:B------:R3:W4:Y:S01]  /*19f0*/  SYNCS.PHASECHK.TRANS64.TRYWAIT P1, [UR7+0x32430], R2 ;  /* 0x03243002ff0075a7 */ /* 0x0007220008020147 */
[----:B------:R-:W-:Y:S05]  /*1a00*/  @!P0 BRA `(.L_x_3408) ;  /* 0x0000000000048947 */ /* 0x000fea0003800000 */
[----:B------:R-:W-:Y:S01]  /*1a10*/  BPT.TRAP 0x1 ;  /* 0x000000040000795c */ /* 0x000fe20000300000 */
.L_x_3408:
[----:B----4-:R-:W-:Y:S05]  /*1a20*/  @P1 BRA `(.L_x_3409) ;  /* 0x0000000000081947 */ /* 0x010fea0003800000 */
[----:B------:R-:W4:Y:S02]  /*1a30*/  SYNCS.PHASECHK.TRANS64.TRYWAIT P1, [UR7+0x32430], R2 ;  /* 0x03243002ff0075a7 */ /* 0x000f240008020147 */
[----:B----4-:R-:W-:Y:S05]  /*1a40*/  @!P1 BRA `(.L_x_3410) ;  /* 0x000000d800289947 */ /* 0x010fea0003800000 */
.L_x_3409:
[----:B------:R-:W-:Y:S01]  /*1a50*/  UIADD3 UR4, UR39, 0x1c400, URZ ;  /* 0x0001c40027047890 */ /* 0x000fe2000fffe03f */
[----:B------:R-:W-:Y:S01]  /*1a60*/  R2UR UR8, R200 ;  /* 0x00000000c80872ca */ /* 0x000fe200000e0000 */
[----:B------:R-:W-:Y:S01]  /*1a70*/  WARPGROUP.ARRIVE ;  /* 0x00000000000079c5 */ /* 0x000fe20000000000 */
[----:B------:R-:W-:Y:S01]  /*1a80*/  R2UR UR9, R201 ;  /* 0x00000000c90972ca */ /* 0x000fe200000e0000 */
[----:B------:R-:W-:Y:S01]  /*1a90*/  USHF.R.U32.HI UR4, URZ, 0x4, UR4 ;  /* 0x000000043f047899 */ /* 0x000fe20008011604 */
[----:B------:R-:W-:Y:S01]  /*1aa0*/  UMOV UR11, 0x40000040 ;  /* 0x40000040000b7882 */ /* 0x000fe20000000000 */
[----:B------:R-:W-:Y:S02]  /*1ab0*/  UIADD3 UR5, UR41, 0x2, URZ ;  /* 0x0000000229057890 */ /* 0x000fe4000fffe03f */
[----:B------:R-:W-:-:S04]  /*1ac0*/  ULOP3.LUT UR4, UR4, 0x3fff, URZ, 0xc0, !UPT ;  /* 0x00003fff04047892 */ /* 0x000fc8000f8ec03f */
[----:B------:R-:W-:-:S04]  /*1ad0*/  ULOP3.LUT UR38, UR4, 0x10000, URZ, 0xfc, !UPT ;  /* 0x0001000004267892 */ /* 0x000fc8000f8efc3f */
[----:B------:R-:W-:-:S04]  /*1ae0*/  UIMAD UR4, UR36, 0x300, UR38 ;  /* 0x00000300240478a4 */ /* 0x000fc8000f8e0226 */
[----:B------:R-:W-:-:S03]  /*1af0*/  UIADD3 UR6, UR4, 0x2, URZ ;  /* 0x0000000204067890 */ /* 0x000fc6000fffe03f */
[----:B------:R-:W-:Y:S02]  /*1b00*/  UMOV UR10, UR4 ;  /* 0x00000004000a7c82 */ /* 0x000fe40008000000 */
        /* <DEDUP_REMOVED lines=8> */
[----:B------:R-:W-:Y:S01]  /*1b90*/  MOV R23, UR9 ;  /* 0x0000000900177c02 */ /* 0x000fe20008000f00 */
        /* <DEDUP_REMOVED lines=18> */
[----:B------:R-:W-:Y:S01]  /*1cc0*/  IMAD.U32 R18, RZ, RZ, UR8 ;  /* 0x00000008ff127e24 */ /* 0x000fe2000f8e00ff */
[----:B------:R-:W-:Y:S01]  /*1cd0*/  MOV R19, UR9 ;  /* 0x0000000900137c02 */ /* 0x000fe20008000f00 */
[----:B------:R-:W-:Y:S02]  /*1ce0*/  WARPGROUP.DEPBAR.LE gsb0, 0x0 ;  /* 0x00008000000079c5 */ /* 0x000fe40000010000 */
[----:B------:R-:W-:-:S06]  /*1cf0*/  WARPGROUP.ARRIVE ;  /* 0x00000000000079c5 */ /* 0x000fcc0000000000 */
[----:B------:R-:W-:Y:S03]  /*1d00*/  HGMMA.64x96x16.F32.BF16 R24, gdesc[UR8], R24, gsb0 ;  /* 0x01600000081879f0 */ /* 0x000fe60008001818 */
[----:B------:R-:W-:Y:S02]  /*1d10*/  WARPGROUP.DEPBAR.LE gsb0, 0x0 ;  /* 0x00008000000079c5 */ /* 0x000fe40000010000 */
[----:B------:R-:W4:Y:S02]  /*1d20*/  SYNCS.PHASECHK.TRANS64.TRYWAIT P1, [UR39+0x32410], R0 ;  /* 0x03241000ff0075a7 */ /* 0x000f240008020167 */
[----:B----4-:R-:W-:Y:S05]  /*1d30*/  @!P1 BRA `(.L_x_3411) ;  /* 0x000000d400849947 */ /* 0x010fea0003800000 */
.L_x_3511:
[----:B------:R-:W-:Y:S05]  /*1d40*/  @!P0 BRA `(.L_x_3412) ;  /* 0x0000000000048947 */ /* 0x000fea0003800000 */
[----:B------:R-:W-:Y:S01]  /*1d50*/  BPT.TRAP 0x1 ;  /* 0x000000040000795c */ /* 0x000fe20000300000 */
.L_x_3412:
[----:B------:R4:W1:Y:S01]  /*1d60*/  SYNCS.PHASECHK.TRANS64.TRYWAIT P1, [UR7+0x32450], R2 ;  /* 0x03245002ff0075a7 */ /* 0x0008620008020147 */
[----:B------:R-:W-:Y:S05]  /*1d70*/  @!P0 BRA `(.L_x_3413) ;  /* 0x0000000000048947 */ /* 0x000fea0003800000 */
[----:B------:R-:W-:Y:S01]  /*1d80*/  BPT.TRAP 0x1 ;  /* 0x000000040000795c */ /* 0x000fe20000300000 */
.L_x_3413:
[----:B-1----:R-:W-:Y:S05]  /*1d90*/  @P1 BRA `(.L_x_3414) ;  /* 0x0000000000081947 */ /* 0x002fea0003800000 */
[----:B------:R-:W1:Y:S02]  /*1da0*/  SYNCS.PHASECHK.TRANS64.TRYWAIT P1, [UR7+0x32450], R2 ;  /* 0x03245002ff0075a7 */ /* 0x000e640008020147 */
[----:B-1----:R-:W-:Y:S05]  /*1db0*/  @!P1 BRA `(.L_x_3415) ;  /* 0x000000d4007c9947 */ /* 0x002fea0003800000 */
.L_x_3414:
[----:B------:R-:W-:Y:S01]  /*1dc0*/  UIADD3 UR4, UR39, 0x400, URZ ;  /* 0x0000040027047890 */ /* 0x000fe2000fffe03f */
[----:B------:R-:W-:Y:S01]  /*1dd0*/  WARPGROUP.ARRIVE ;  /* 0x00000000000079c5 */ /* 0x000fe20000000000 */
[----:B------:R-:W-:Y:S01]  /*1de0*/  UMOV UR9, 0x40000040 ;  /* 0x4000004000097882 */ /* 0x000fe20000000000 */
[----:B------:R-:W-:Y:S01]  /*1df0*/  UMOV UR11, 0x40000040 ;  /* 0x40000040000b7882 */ /* 0x000fe20000000000 */
[----:B------:R-:W-:Y:S01]  /*1e00*/  USHF.R.U32.HI UR4, URZ, 0x4, UR4 ;  /* 0x000000043f047899 */ /* 0x000fe20008011604 */
[----:B------:R-:W-:Y:S01]  /*1e10*/  IMAD.U32 R17, RZ, RZ, UR9 ;  /* 0x00000009ff117e24 */ /* 0x000fe2000f8e00ff */
[----:B------:R-:W-:Y:S01]  /*1e20*/  UMOV UR13, 0x40000040 ;  /* 0x40000040000d7882 */ /* 0x000fe20000000000 */
[----:B------:R-:W-:Y:S01]  /*1e30*/  UMOV UR15, 0x40000040 ;  /* 0x40000040000f7882 */ /* 0x000fe20000000000 */
[----:B------:R-:W-:Y:S01]  /*1e40*/  ULOP3.LUT UR41, UR4, 0x3fff, URZ, 0xc0, !UPT ;  /* 0x00003fff04297892 */ /* 0x000fe2000f8ec03f */
[----:B------:R-:W-:Y:S01]  /*1e50*/  MOV R15, UR13 ;  /* 0x0000000d000f7c02 */ /* 0x000fe20008000f00 */
[----:B------:R-:W-:Y:S01]  /*1e60*/  ULOP3.LUT UR4, UR45, 0x10000, URZ, 0xfc, !UPT ;  /* 0x000100002d047892 */ /* 0x000fe2000f8efc3f */
[----:B------:R-:W1:Y:S01]  /*1e70*/  LDC R0, c[0x0][0x288] ;  /* 0x0000a200ff007b82 */ /* 0x000e620000000800 */
[----:B------:R-:W-:Y:S01]  /*1e80*/  ULOP3.LUT UR6, UR41, 0x10000, URZ, 0xfc, !UPT ;  /* 0x0001000029067892 */ /* 0x000fe2000f8efc3f */
[----:B------:R-:W-:Y:S01]  /*1e90*/  IMAD R13, R159, -0x60, R157 ;  /* 0xffffffa09f0d7824 */ /* 0x000fe200078e029d */
[----:B------:R-:W-:Y:S01]  /*1ea0*/  UIADD3 UR16, UR4, 0x800, URZ ;  /* 0x0000080004107890 */ /* 0x000fe2000fffe03f */
[----:B------:R-:W5:Y:S01]  /*1eb0*/  S2R R74, SR_TID.X ;  /* 0x00000000004a7919 */ /* 0x000f620000002100 */
[----:B------:R-:W-:Y:S01]  /*1ec0*/  UIMAD UR5, UR36, 0xc00, UR6 ;  /* 0x00000c00240578a4 */ /* 0x000fe2000f8e0206 */
[----:B------:R-:W-:Y:S01]  /*1ed0*/  VIADD R73, R13, 0x60 ;  /* 0x000000600d497836 */ /* 0x000fe20000000000 */
[----:B------:R-:W-:Y:S01]  /*1ee0*/  UMOV UR8, UR4 ;  /* 0x0000000400087c82 */ /* 0x000fe20008000000 */
[----:B------:R-:W-:Y:S01]  /*1ef0*/  UMOV UR17, 0x40000040 ;  /* 0x4000004000117882 */ /* 0x000fe20000000000 */
[----:B------:R-:W-:Y:S01]  /*1f00*/  IMAD.U32 R16, RZ, RZ, UR8 ;  /* 0x00000008ff107e24 */ /* 0x000fe2000f8e00ff */
[----:B------:R-:W-:Y:S01]  /*1f10*/  UIADD3 UR18, UR5, 0x600, URZ ;  /* 0x0000060005127890 */ /* 0x000fe2000fffe03f */
[----:B------:R-:W-:Y:S01]  /*1f20*/  IMAD R73, R224, -0x2, R73 ;  /* 0xfffffffee0497824 */ /* 0x000fe200078e0249 */
[----:B------:R-:W-:Y:S01]  /*1f30*/  UMOV UR10, UR5 ;  /* 0x00000005000a7c82 */ /* 0x000fe20008000000 */
[----:B------:R-:W-:Y:S01]  /*1f40*/  UMOV UR19, 0x40000040 ;  /* 0x4000004000137882 */ /* 0x000fe20000000000 */
[----:B------:R-:W-:Y:S01]  /*1f50*/  HGMMA.64x96x16.F32.BF16 R24, gdesc[UR8], R24, gsb0 ;  /* 0x01600000081879f0 */ /* 0x000fe20008001818 */
[----:B------:R-:W-:Y:S01]  /*1f60*/  UIADD3 UR8, UR4, 0x2, URZ ;  /* 0x0000000204087890 */ /* 0x000fe2000fffe03f */
[----:B------:R-:W-:Y:S01]  /*1f70*/  IMAD.U32 R165, RZ, RZ, UR7 ;  /* 0x00000007ffa57e24 */ /* 0x000fe2000f8e00ff */
[----:B------:R-:W-:-:S02]  /*1f80*/  UIADD3 UR9, UR5, 0x2, URZ ;  /* 0x0000000205097890 */ /* 0x000fc4000fffe03f */
[----:B------:R-:W-:Y:S01]  /*1f90*/  UIADD3 UR10, UR5, 0x304, URZ ;  /* 0x00000304050a7890 */ /* 0x000fe2000fffe03f */
[----:B------:R-:W-:Y:S02]  /*1fa0*/  UMOV UR11, 0x40000040 ;  /* 0x40000040000b7882 */ /* 0x000fe40000000000 */
[----:B------:R-:W-:Y:S01]  /*1fb0*/  UMOV UR12, UR8 ;  /* 0x00000008000c7c82 */ /* 0x000fe20008000000 */
[----:B------:R-:W-:Y:S01]  /*1fc0*/  UIADD3 UR8, UR4, 0x4, URZ ;  /* 0x0000000404087890 */ /* 0x000fe2000fffe03f */
[----:B------:R-:W-:Y:S01]  /*1fd0*/  IMAD.U32 R14, RZ, RZ, UR12 ;  /* 0x0000000cff0e7e24 */ /* 0x000fe2000f8e00ff */
[----:B------:R-:W-:Y:S01]  /*1fe0*/  UMOV UR14, UR9 ;  /* 0x00000009000e7c82 */ /* 0x000fe20008000000 */
[----:B------:R-:W-:Y:S01]  /*1ff0*/  UIADD3 UR9, UR5, 0x4, URZ ;  /* 0x0000000405097890 */ /* 0x000fe2000fffe03f */
[C---:B-1----:R-:W-:Y:S01]  /*2000*/  IADD3 R13, -R0.reuse, 0x61, R13 ;  /* 0x00000061000d7810 */ /* 0x042fe20007ffe10d */
[----:B------:R-:W-:Y:S01]  /*2010*/  UIADD3 UR20, UR4, 0x802, URZ ;  /* 0x0000080204147890 */ /* 0x000fe2000fffe03f */
[----:B------:R-:W-:Y:S01]  /*2020*/  IADD3 R0, -R0, UR42, R157 ;  /* 0x0000002a00007c10 */ /* 0x000fe2000fffe19d */
[----:B------:R-:W-:Y:S01]  /*2030*/  UIADD3 UR22, UR5, 0x602, URZ ;  /* 0x0000060205167890 */ /* 0x000fe2000fffe03f */
[----:B------:R-:W-:Y:S01]  /*2040*/  UMOV UR21, 0x40000040 ;  /* 0x4000004000157882 */ /* 0x000fe20000000000 */
[----:B------:R-:W-:Y:S01]  /*2050*/  UMOV UR23, 0x40000040 ;  /* 0x4000004000177882 */ /* 0x000fe20000000000 */
[----:B------:R-:W-:Y:S01]  /*2060*/  UIADD3 UR24, UR4, 0x804, URZ ;  /* 0x0000080404187890 */ /* 0x000fe2000fffe03f */
[----:B------:R-:W-:Y:S01]  /*2070*/  IMAD R12, R224, -0x2, R13 ;  /* 0xfffffffee00c7824 */ /* 0x000fe200078e020d */
[----:B------:R-:W-:Y:S01]  /*2080*/  UIADD3 UR26, UR5, 0x604, URZ ;  /* 0x00000604051a7890 */ /* 0x000fe2000fffe03f */
[----:B------:R-:W-:Y:S01]  /*2090*/  IADD3 R13, R225, UR42, RZ ;  /* 0x0000002ae10d7c10 */ /* 0x000fe2000fffe0ff */
[----:B------:R-:W-:Y:S01]  /*20a0*/  UMOV UR25, 0x40000040 ;  /* 0x4000004000197882 */ /* 0x000fe20000000000 */
[----:B------:R-:W-:Y:S01]  /*20b0*/  UMOV UR27, 0x40000040 ;  /* 0x40000040001b7882 */ /* 0x000fe20000000000 */
[----:B------:R-:W-:Y:S01]  /*20c0*/  UIADD3 UR28, UR4, 0x806, URZ ;  /* 0x00000806041c7890 */ /* 0x000fe2000fffe03f */
[----:B------:R-:W-:Y:S01]  /*20d0*/  VIADDMNMX R72, R13, R12, R73, PT ;  /* 0x0000000c0d487246 */ /* 0x000fe20003800149 */
[----:B------:R-:W-:Y:S01]  /*20e0*/  UIADD3 UR30, UR5, 0x606, URZ ;  /* 0x00000606051e7890 */ /* 0x000fe2000fffe03f */
[----:B------:R-:W-:Y:S01]  /*20f0*/  IADD3 R12, R12, 0x8, R13 ;  /* 0x000000080c0c7810 */ /* 0x000fe20007ffe00d */
[----:B------:R-:W-:Y:S01]  /*2100*/  UMOV UR29, 0x40000040 ;  /* 0x40000040001d7882 */ /* 0x000fe20000000000 */
[----:B------:R-:W-:Y:S01]  /*2110*/  UMOV UR31, 0x40000040 ;  /* 0x40000040001f7882 */ /* 0x000fe20000000000 */
[----:B------:R-:W-:Y:S01]  /*2120*/  UIADD3 UR32, UR4, 0xc00, URZ ;  /* 0x00000c0004207890 */ /* 0x000fe2000fffe03f */
[C---:B------:R-:W-:Y:S01]  /*2130*/  ISETP.GT.AND P5, PT, R72.reuse, RZ, PT ;  /* 0x000000ff4800720c */ /* 0x040fe20003fa4270 */
[----:B------:R-:W-:Y:S01]  /*2140*/  UIADD3 UR34, UR5, 0x900, URZ ;  /* 0x0000090005227890 */ /* 0x000fe2000fffe03f */
[C---:B------:R-:W-:Y:S01]  /*2150*/  ISETP.GT.AND P6, PT, R72.reuse, 0x1, PT ;  /* 0x000000014800780c */ /* 0x040fe20003fc4270 */
[----:B------:R-:W-:Y:S01]  /*2160*/  UMOV UR33, 0x40000040 ;  /* 0x4000004000217882 */ /* 0x000fe20000000000 */
[----:B------:R-:W-:Y:S01]  /*2170*/  UMOV UR35, 0x40000040 ;  /* 0x4000004000237882 */ /* 0x000fe20000000000 */
[----:B------:R-:W-:Y:S01]  /*2180*/  UIADD3 UR48, UR4, 0xc02, URZ ;  /* 0x00000c0204307890 */ /* 0x000fe2000fffe03f */
[C---:B------:R-:W-:Y:S01]  /*2190*/  ISETP.GT.AND P1, PT, R72.reuse, 0x8, PT ;  /* 0x000000084800780c */ /* 0x040fe20003f24270 */
[----:B------:R-:W-:Y:S01]  /*21a0*/  UIADD3 UR50, UR5, 0x902, URZ ;  /* 0x0000090205327890 */ /* 0x000fe2000fffe03f */
[----:B------:R-:W-:Y:S01]  /*21b0*/  VIMNMX R12, R73, R12, PT ;  /* 0x0000000c490c7248 */ /* 0x000fe20003fe0100 */
[----:B------:R-:W-:Y:S01]  /*21c0*/  UMOV UR49, 0x40000040 ;  /* 0x4000004000317882 */ /* 0x000fe20000000000 */
[----:B------:R-:W-:Y:S01]  /*21d0*/  UMOV UR51, 0x40000040 ;  /* 0x4000004000337882 */ /* 0x000fe20000000000 */
[----:B------:R-:W-:Y:S01]  /*21e0*/  UIADD3 UR52, UR4, 0xc04, URZ ;  /* 0x00000c0404347890 */ /* 0x000fe2000fffe03f */
[C---:B------:R-:W-:Y:S01]  /*21f0*/  ISETP.GT.AND P2, PT, R72.reuse, 0x9, PT ;  /* 0x000000094800780c */ /* 0x040fe20003f44270 */
[----:B------:R-:W-:Y:S01]  /*2200*/  UIADD3 UR54, UR5, 0x904, URZ ;  /* 0x0000090405367890 */ /* 0x000fe2000fffe03f */
[C---:B------:R-:W-:Y:S01]  /*2210*/  ISETP.GT.AND P3, PT, R72.reuse, 0x10, PT ;  /* 0x000000104800780c */ /* 0x040fe20003f64270 */
[----:B------:R-:W-:Y:S01]  /*2220*/  UMOV UR53, 0x40000040 ;  /* 0x4000004000357882 */ /* 0x000fe20000000000 */
[----:B------:R-:W-:Y:S01]  /*2230*/  UMOV UR55, 0x40000040 ;  /* 0x4000004000377882 */ /* 0x000fe20000000000 */
[----:B------:R-:W-:Y:S01]  /*2240*/  UMOV UR57, 0x40000040 ;  /* 0x4000004000397882 */ /* 0x000fe20000000000 */
[----:B------:R-:W-:Y:S01]  /*2250*/  UMOV UR59, 0x40000040 ;  /* 0x40000040003b7882 */ /* 0x000fe20000000000 */
[----:B------:R-:W-:Y:S01]  /*2260*/  ISETP.GT.AND P4, PT, R72, 0x11, PT ;  /* 0x000000114800780c */ /* 0x000fe20003f84270 */
[----:B------:R-:W-:Y:S01]  /*2270*/  ULOP3.LUT UR7, UR41, 0x3000000, URZ, 0xfc, !UPT ;  /* 0x0300000029077892 */ /* 0x000fe2000f8efc3f */
[----:B------:R-:W-:-:S04]  /*2280*/  IMAD.HI R0, R0, 0x2aaaaaab, RZ ;  /* 0x2aaaaaab00007827 */ /* 0x000fc800078e02ff */
        /* <DEDUP_REMOVED lines=43> */
[----:B------:R-:W-:Y:S01]  /*2540*/  UMOV UR9, 0x40000040 ;  /* 0x4000004000097882 */ /* 0x000fe20000000000 */
[----:B------:R-:W-:Y:S01]  /*2550*/  MOV R5, UR13 ;  /* 0x0000000d00057c02 */ /* 0x000fe20008000f00 */
[----:B------:R-:W-:Y:S02]  /*2560*/  WARPGROUP.DEPBAR.LE gsb0, 0x0 ;  /* 0x00008000000079c5 */ /* 0x000fe40000010000 */
[----:B------:R-:W-:-:S06]  /*2570*/  WARPGROUP.ARRIVE ;  /* 0x00000000000079c5 */ /* 0x000fcc0000000000 */
[----:B------:R-:W-:Y:S01]  /*2580*/  HGMMA.64x96x16.F32.BF16 R24, gdesc[UR12], R24, gsb0 ;  /* 0x016000000c1879f0 */ /* 0x000fe20008001818 */
[----:B------:R-:W-:Y:S02]  /*2590*/  UIADD3 UR12, UR4, 0x406, URZ ;  /* 0x00000406040c7890 */ /* 0x000fe4000fffe03f */
[----:B------:R-:W-:Y:S01]  /*25a0*/  UIADD3 UR14, UR5, 0x306, URZ ;  /* 0x00000306050e7890 */ /* 0x000fe2000fffe03f */
[----:B------:R-:W-:Y:S01]  /*25b0*/  UMOV UR13, 0x40000040 ;  /* 0x40000040000d7882 */ /* 0x000fe20000000000 */
[----:B------:R-:W-:Y:S01]  /*25c0*/  UMOV UR15, 0x40000040 ;  /* 0x40000040000f7882 */ /* 0x000fe20000000000 */
[----:B------:R-:W-:Y:S02]  /*25d0*/  UIADD3 UR4, UR4, 0xc06, URZ ;  /* 0x00000c0604047890 */ /* 0x000fe4000fffe03f */
[----:B------:R-:W-:-:S05]  /*25e0*/  UIADD3 UR5, UR5, 0x906, URZ ;  /* 0x0000090605057890 */ /* 0x000fca000fffe03f */
[----:B------:R-:W-:Y:S01]  /*25f0*/  UMOV UR56, UR4 ;  /* 0x0000000400387c82 */ /* 0x000fe20008000000 */
[----:B------:R-:W-:Y:S01]  /*2600*/  ULDC UR4, c[0x0][0xad0] ;  /* 0x0002b40000047ab9 */ /* 0x000fe20000000800 */
[----:B------:R-:W-:Y:S01]  /*2610*/  UMOV UR58, UR5 ;  /* 0x00000005003a7c82 */ /* 0x000fe20008000000 */
[----:B---34-:R-:W-:Y:S01]  /*2620*/  IMAD.U32 R2, RZ, RZ, UR56 ;  /* 0x00000038ff027e24 */ /* 0x018fe2000f8e00ff */
        /* <DEDUP_REMOVED lines=57> */
[----:B-1----:R-:W-:Y:S01]  /*29c0*/  FSEL R13, R24, -INF , P5 ;  /* 0xff800000180d7808 */ /* 0x002fe20002800000 */
[----:B------:R-:W-:Y:S01]  /*29d0*/  FMUL.FTZ R30, R30, UR4 ;  /* 0x000000041e1e7c20 */ /* 0x000fe20008410000 */
[----:B------:R-:W-:Y:S01]  /*29e0*/  ISETP.GT.AND P5, PT, R72, 0x18, PT ;  /* 0x000000184800780c */ /* 0x000fe20003fa4270 */
[----:B------:R-:W-:Y:S01]  /*29f0*/  FMUL.FTZ R68, R68, UR4 ;  /* 0x0000000444447c20 */ /* 0x000fe20008410000 */
[----:B------:R-:W-:Y:S01]  /*2a00*/  FMUL.FTZ R31, R31, UR4 ;  /* 0x000000041f1f7c20 */ /* 0x000fe20008410000 */
[----:B------:R-:W1:Y:S01]  /*2a10*/  MUFU.TANH R36, R36 ;  /* 0x0000002400247308 */ /* 0x000e620000002400 */
[----:B---3--:R-:W-:Y:S01]  /*2a20*/  FSEL R25, R25, -INF , P6 ;  /* 0xff80000019197808 */ /* 0x008fe20003000000 */
[----:B------:R-:W-:Y:S01]  /*2a30*/  FMUL.FTZ R35, R35, UR4 ;  /* 0x0000000423237c20 */ /* 0x000fe20008410000 */
[----:B------:R-:W-:Y:S01]  /*2a40*/  ISETP.GT.AND P6, PT, R72, 0x19, PT ;  /* 0x000000194800780c */ /* 0x000fe20003fc4270 */
        /* <DEDUP_REMOVED lines=13> */
[----:B-1----:R-:W-:Y:S01]  /*2b20*/  FSEL R173, R36, -INF , P5 ;  /* 0xff80000024ad7808 */ /* 0x002fe20002800000 */
[----:B------:R-:W-:Y:S01]  /*2b30*/  FMUL.FTZ R47, R47, UR4 ;  /* 0x000000042f2f7c20 */ /* 0x000fe20008410000 */
[----:B------:R-:W-:Y:S01]  /*2b40*/  ISETP.GT.AND P5, PT, R72, 0x30, PT ;  /* 0x000000304800780c */ /* 0x000fe20003fa4270 */
[----:B------:R-:W-:Y:S01]  /*2b50*/  FMUL.FTZ R50, R50, UR4 ;  /* 0x0000000432327c20 */ /* 0x000fe20008410000 */
[----:B------:R-:W-:Y:S01]  /*2b60*/  FMUL.FTZ R57, R57, UR4 ;  /* 0x0000000439397c20 */ /* 0x000fe20008410000 */
[----:B------:R-:W-:Y:S01]  /*2b70*/  FMUL.FTZ R51, R51, UR4 ;  /* 0x0000000433337c20 */ /* 0x000fe20008410000 */
[----:B------:R-:W-:Y:S01]  /*2b80*/  FMUL.FTZ R54, R54, UR4 ;  /* 0x0000000436367c20 */ /* 0x000fe20008410000 */
[----:B------:R-:W1:Y:S01]  /*2b90*/  MUFU.TANH R40, R40 ;  /* 0x0000002800287308 */ /* 0x000e620000002400 */
[----:B---3--:R-:W-:Y:S01]  /*2ba0*/  FSEL R175, R37, -INF , P6 ;  /* 0xff80000025af7808 */ /* 0x008fe20003000000 */
[----:B------:R-:W-:Y:S01]  /*2bb0*/  FMUL.FTZ R55, R55, UR4 ;  /* 0x0000000437377c20 */ /* 0x000fe20008410000 */
[----:B------:R-:W-:Y:S01]  /*2bc0*/  ISETP.GT.AND P6, PT, R72, 0x31, PT ;  /* 0x000000314800780c */ /* 0x000fe20003fc4270 */
[----:B------:R-:W-:Y:S01]  /*2bd0*/  FMUL.FTZ R58, R58, UR4 ;  /* 0x000000043a3a7c20 */ /* 0x000fe20008410000 */
[----:B------:R-:W-:Y:S01]  /*2be0*/  FMUL.FTZ R59, R59, UR4 ;  /* 0x000000043b3b7c20 */ /* 0x000fe20008410000 */
        /* <DEDUP_REMOVED lines=14> */
[----:B------:R-:W-:-:S02]  /*2cd0*/  ULDC UR4, c[0x0][0xa80] ;  /* 0x0002a00000047ab9 */ /* 0x000fc40000000800 */
[----:B------:R-:W-:Y:S01]  /*2ce0*/  IMAD.U32 R195, RZ, RZ, UR4 ;  /* 0x00000004ffc37e24 */ /* 0x000fe2000f8e00ff */
[----:B------:R-:W-:Y:S01]  /*2cf0*/  UIMAD UR4, UR36, 0xc00, UR7 ;  /* 0x00000c00240478a4 */ /* 0x000fe2000f8e0207 */
[----:B------:R-:W1:Y:S01]  /*2d00*/  MUFU.TANH R32, R32 ;  /* 0x0000002000207308 */ /* 0x000e620000002400 */
[----:B---3--:R-:W-:Y:S02]  /*2d10*/  FSEL R233, R48, -INF , P5 ;  /* 0xff80000030e97808 */ /* 0x008fe40002800000 */
[----:B------:R-:W-:-:S03]  /*2d20*/  ISETP.GT.AND P5, PT, R72, 0x48, PT ;  /* 0x000000484800780c */ /* 0x000fc60003fa4270 */
[----:B------:R-:W-:Y:S02]  /*2d30*/  UMOV UR10, UR4 ;  /* 0x00000004000a7c82 */ /* 0x000fe40008000000 */
[----:B------:R-:W3:Y:S01]  /*2d40*/  MUFU.TANH R41, R41 ;  /* 0x0000002900297308 */ /* 0x000ee20000002400 */
[----:B----4-:R-:W-:Y:S02]  /*2d50*/  FSEL R215, R49, -INF , P6 ;  /* 0xff80000031d77808 */ /* 0x010fe40003000000 */
[----:B------:R-:W-:-:S05]  /*2d60*/  ISETP.GT.AND P6, PT, R72, 0x49, PT ;  /* 0x000000494800780c */ /* 0x000fca0003fc4270 */
[----:B------:R-:W4:Y:S01]  /*2d70*/  MUFU.TANH R52, R52 ;  /* 0x0000003400347308 */ /* 0x000f220000002400 */
[----:B-1----:R-:W-:Y:S02]  /*2d80*/  FSEL R169, R32, -INF , P3 ;  /* 0xff80000020a97808 */ /* 0x002fe40001800000 */
[----:B------:R-:W-:Y:S02]  /*2d90*/  ISETP.GT.AND P3, PT, R72, 0x28, PT ;  /* 0x000000284800780c */ /* 0x000fe40003f64270 */
[----:B------:R-:W-:-:S03]  /*2da0*/  FMNMX.FTZ R24, R169, R24, !PT ;  /* 0x00000018a9187209 */ /* 0x000fc60007810000 */
[----:B------:R-:W1:Y:S01]  /*2db0*/  MUFU.TANH R60, R60 ;  /* 0x0000003c003c7308 */ /* 0x000e620000002400 */
[----:B---3--:R-:W-:Y:S02]  /*2dc0*/  FSEL R194, R41, -INF , P2 ;  /* 0xff80000029c27808 */ /* 0x008fe40001000000 */
[----:B------:R-:W-:-:S05]  /*2dd0*/  ISETP.GT.AND P2, PT, R72, 0x39, PT ;  /* 0x000000394800780c */ /* 0x000fca0003f44270 */
[----:B------:R-:W3:Y:S01]  /*2de0*/  MUFU.TANH R61, R61 ;  /* 0x0000003d003d7308 */ /* 0x000ee20000002400 */
[----:B----4-:R-:W-:Y:S02]  /*2df0*/  FSEL R231, R52, -INF , P1 ;  /* 0xff80000034e77808 */ /* 0x010fe40000800000 */
[----:B------:R-:W-:-:S05]  /*2e00*/  ISETP.GT.AND P1, PT, R72, 0x50, PT ;  /* 0x000000504800780c */ /* 0x000fca0003f24270 */
[----:B------:R-:W4:Y:S01]  /*2e10*/  MUFU.TANH R44, R44 ;  /* 0x0000002c002c7308 */ /* 0x000f220000002400 */
[----:B-1----:R-:W-:Y:S02]  /*2e20*/  FSEL R181, R60, -INF , P5 ;  /* 0xff8000003cb57808 */ /* 0x002fe40002800000 */
[----:B------:R-:W-:-:S05]  /*2e30*/  ISETP.GT.AND P5, PT, R12, RZ, PT ;  /* 0x000000ff0c00720c */ /* 0x000fca0003fa4270 */
        /* <DEDUP_REMOVED lines=17> */
[----:B------:R-:W-:Y:S02]  /*2f50*/  FMNMX.FTZ R26, R171, R24, !PT ;  /* 0x00000018ab1a7209 */ /* 0x000fe40007810000 */
[----:B------:R-:W-:Y:S02]  /*2f60*/  ISETP.GT.AND P5, PT, R12, 0x11, PT ;  /* 0x000000110c00780c */ /* 0x000fe40003fa4270 */
[----:B------:R-:W-:Y:S01]  /*2f70*/  FMNMX.FTZ R26, R173, R26, !PT ;  /* 0x0000001aad1a7209 */ /* 0x000fe20007810000 */
[----:B------:R-:W1:Y:S01]  /*2f80*/  MUFU.TANH R65, R65 ;  /* 0x0000004100417308 */ /* 0x000e620000002400 */
[----:B---3--:R-:W-:Y:S02]  /*2f90*/  FSEL R27, R27, -INF , P6 ;  /* 0xff8000001b1b7808 */ /* 0x008fe40003000000 */
[----:B------:R-:W-:-:S02]  /*2fa0*/  FMNMX.FTZ R26, R175, R26, !PT ;  /* 0x0000001aaf1a7209 */ /* 0x000fc40007810000 */
[----:B------:R-:W-:Y:S02]  /*2fb0*/  FMNMX.FTZ R24, R33, R27, !PT ;  /* 0x0000001b21187209 */ /* 0x000fe40007810000 */
[----:B------:R-:W-:Y:S01]  /*2fc0*/  FMNMX.FTZ R41, R193, R26, !PT ;  /* 0x0000001ac1297209 */ /* 0x000fe20007810000 */
[----:B------:R-:W3:Y:S01]  /*2fd0*/  MUFU.TANH R30, R30 ;  /* 0x0000001e001e7308 */ /* 0x000ee20000002400 */
[----:B----4-:R-:W-:Y:S02]  /*2fe0*/  FSEL R177, R56, -INF , P3 ;  /* 0xff80000038b17808 */ /* 0x010fe40001800000 */
[----:B------:R-:W-:Y:S02]  /*2ff0*/  ISETP.GT.AND P3, PT, R72, 0x58, PT ;  /* 0x000000584800780c */ /* 0x000fe40003f64270 */
[----:B------:R-:W-:Y:S02]  /*3000*/  ISETP.GT.AND P6, PT, R12, 0x18, PT ;  /* 0x000000180c00780c */ /* 0x000fe40003fc4270 */
[----:B------:R-:W-:Y:S01]  /*3010*/  FMNMX.FTZ R41, R194, R41, !PT ;  /* 0x00000029c2297209 */ /* 0x000fe20007810000 */
[----:B------:R-:W4:Y:S01]  /*3020*/  MUFU.TANH R68, R68 ;  /* 0x0000004400447308 */ /* 0x000f220000002400 */
[----:B-1----:R-:W-:-:S02]  /*3030*/  FSEL R168, R65, -INF , P2 ;  /* 0xff80000041a87808 */ /* 0x002fc40001000000 */
[----:B------:R-:W-:-:S05]  /*3040*/  ISETP.GT.AND P2, PT, R12, 0x9, PT ;  /* 0x000000090c00780c */ /* 0x000fca0003f44270 */
[----:B------:R-:W1:Y:S01]  /*3050*/  MUFU.TANH R31, R31 ;  /* 0x0000001f001f7308 */ /* 0x000e620000002400 */
[----:B---3--:R-:W-:Y:S02]  /*3060*/  FSEL R37, R30, -INF , P1 ;  /* 0xff8000001e257808 */ /* 0x008fe40000800000 */
[----:B------:R-:W-:Y:S02]  /*3070*/  ISETP.GT.AND P1, PT, R12, 0x19, PT ;  /* 0x000000190c00780c */ /* 0x000fe40003f24270 */
[----:B------:R-:W-:-:S03]  /*3080*/  FMNMX.FTZ R24, R37, R24, !PT ;  /* 0x0000001825187209 */ /* 0x000fc60007810000 */
        /* <DEDUP_REMOVED lines=8> */
[----:B------:R-:W-:Y:S02]  /*3110*/  FMNMX.FTZ R35, R31, R24, !PT ;  /* 0x000000181f237209 */ /* 0x000fe40007810000 */
[----:B------:R-:W-:Y:S02]  /*3120*/  FMNMX.FTZ R24, R196, R41, !PT ;  /* 0x00000029c4187209 */ /* 0x000fe40007810000 */
[----:B------:R-:W-:Y:S01]  /*3130*/  ISETP.GT.AND P5, PT, R12, 0x28, PT ;  /* 0x000000280c00780c */ /* 0x000fe20003fa4270 */
[----:B------:R-:W3:Y:S01]  /*3140*/  MUFU.TANH R45, R45 ;  /* 0x0000002d002d7308 */ /* 0x000ee20000002400 */
[----:B----4-:R-:W-:Y:S02]  /*3150*/  FSEL R190, R34, -INF , P3 ;  /* 0xff80000022be7808 */ /* 0x010fe40001800000 */
[----:B------:R-:W-:-:S02]  /*3160*/  ISETP.GT.AND P3, PT, R12, 0x21, PT ;  /* 0x000000210c00780c */ /* 0x000fc40003f64270 */
[----:B------:R-:W-:-:S03]  /*3170*/  FMNMX.FTZ R35, R190, R35, !PT ;  /* 0x00000023be237209 */ /* 0x000fc60007810000 */
[----:B------:R-:W4:Y:S01]  /*3180*/  MUFU.TANH R39, R39 ;  /* 0x0000002700277308 */ /* 0x000f220000002400 */
[----:B-1----:R-:W-:Y:S02]  /*3190*/  FSEL R198, R38, -INF , P6 ;  /* 0xff80000026c67808 */ /* 0x002fe40003000000 */
[----:B------:R-:W-:Y:S02]  /*31a0*/  FMNMX.FTZ R35, R192, R35, !PT ;  /* 0x00000023c0237209 */ /* 0x000fe40007810000 */
[----:B------:R-:W-:Y:S02]  /*31b0*/  ISETP.GT.AND P6, PT, R12, 0x29, PT ;  /* 0x000000290c00780c */ /* 0x000fe40003fc4270 */
[----:B------:R-:W-:Y:S01]  /*31c0*/  FMNMX.FTZ R35, R198, R35, !PT ;  /* 0x00000023c6237209 */ /* 0x000fe20007810000 */
[----:B------:R-:W1:Y:S01]  /*31d0*/  MUFU.TANH R42, R42 ;  /* 0x0000002a002a7308 */ /* 0x000e620000002400 */
[----:B---3--:R-:W-:Y:S02]  /*31e0*/  FSEL R199, R45, -INF , P4 ;  /* 0xff8000002dc77808 */ /* 0x008fe40002000000 */
[----:B------:R-:W-:-:S02]  /*31f0*/  ISETP.GT.AND P4, PT, R72, 0x41, PT ;  /* 0x000000414800780c */ /* 0x000fc40003f84270 */
[----:B------:R-:W-:-:S03]  /*3200*/  FMNMX.FTZ R26, R199, R24, !PT ;  /* 0x00000018c71a7209 */ /* 0x000fc60007810000 */
[----:B------:R-:W3:Y:S01]  /*3210*/  MUFU.TANH R43, R43 ;  /* 0x0000002b002b7308 */ /* 0x000ee20000002400 */
[----:B----4-:R-:W-:Y:S02]  /*3220*/  FSEL R206, R39, -INF , P1 ;  /* 0xff80000027ce7808 */ /* 0x010fe40000800000 */
[----:B------:R-:W-:Y:S02]  /*3230*/  FMNMX.FTZ R26, R233, R26, !PT ;  /* 0x0000001ae91a7209 */ /* 0x000fe40007810000 */
[----:B------:R-:W-:Y:S02]  /*3240*/  FMNMX.FTZ R24, R206, R35, !PT ;  /* 0x00000023ce187209 */ /* 0x000fe40007810000 */
[----:B------:R-:W-:Y:S01]  /*3250*/  FMNMX.FTZ R26, R215, R26, !PT ;  /* 0x0000001ad71a7209 */ /* 0x000fe20007810000 */
[----:B------:R-:W4:Y:S01]  /*3260*/  MUFU.TANH R46, R46 ;  /* 0x0000002e002e7308 */ /* 0x000f220000002400 */
[----:B-1----:R-:W-:Y:S02]  /*3270*/  FSEL R237, R42, -INF , P2 ;  /* 0xff8000002aed7808 */ /* 0x002fe40001000000 */
[----:B------:R-:W-:-:S02]  /*3280*/  FMNMX.FTZ R26, R231, R26, !PT ;  /* 0x0000001ae71a7209 */ /* 0x000fc40007810000 */
[----:B------:R-:W-:Y:S02]  /*3290*/  FMNMX.FTZ R24, R237, R24, !PT ;  /* 0x00000018ed187209 */ /* 0x000fe40007810000 */
[C---:B------:R-:W-:Y:S01]  /*32a0*/  ISETP.GT.AND P1, PT, R12.reuse, 0x30, PT ;  /* 0x000000300c00780c */ /* 0x040fe20003f24270 */
[----:B------:R-:W1:Y:S01]  /*32b0*/  MUFU.TANH R47, R47 ;  /* 0x0000002f002f7308 */ /* 0x000e620000002400 */
[----:B---3--:R-:W-:Y:S02]  /*32c0*/  FSEL R207, R43, -INF , P3 ;  /* 0xff8000002bcf7808 */ /* 0x008fe40001800000 */
[----:B------:R-:W-:Y:S02]  /*32d0*/  FMNMX.FTZ R26, R229, R26, !PT ;  /* 0x0000001ae51a7209 */ /* 0x000fe40007810000 */
[----:B------:R-:W-:Y:S02]  /*32e0*/  FMNMX.FTZ R24, R207, R24, !PT ;  /* 0x00000018cf187209 */ /* 0x000fe40007810000 */
[----:B------:R-:W-:Y:S01]  /*32f0*/  ISETP.GT.AND P2, PT, R12, 0x31, PT ;  /* 0x000000310c00780c */ /* 0x000fe20003f44270 */
[----:B------:R-:W3:Y:S01]  /*3300*/  MUFU.TANH R50, R50 ;  /* 0x0000003200327308 */ /* 0x000ee20000002400 */
[----:B----4-:R-:W-:-:S02]  /*3310*/  FSEL R235, R46, -INF , P5 ;  /* 0xff8000002eeb7808 */ /* 0x010fc40002800000 */
[----:B------:R-:W-:Y:S02]  /*3320*/  FMNMX.FTZ R26, R177, R26, !PT ;  /* 0x0000001ab11a7209 */ /* 0x000fe40007810000 */
[----:B------:R-:W-:Y:S02]  /*3330*/  FMNMX.FTZ R24, R235, R24, !PT ;  /* 0x00000018eb187209 */ /* 0x000fe40007810000 */
[C---:B------:R-:W-:Y:S01]  /*3340*/  ISETP.GT.AND P3, PT, R12.reuse, 0x38, PT ;  /* 0x000000380c00780c */ /* 0x040fe20003f64270 */
[----:B------:R-:W4:Y:S01]  /*3350*/  MUFU.TANH R57, R57 ;  /* 0x0000003900397308 */ /* 0x000f220000002400 */
[----:B-1----:R-:W-:Y:S02]  /*3360*/  FSEL R209, R47, -INF , P6 ;  /* 0xff8000002fd17808 */ /* 0x002fe40003000000 */
[----:B------:R-:W-:Y:S02]  /*3370*/  ISETP.GT.AND P5, PT, R12, 0x39, PT ;  /* 0x000000390c00780c */ /* 0x000fe40003fa4270 */
[----:B------:R-:W-:-:S02]  /*3380*/  FMNMX.FTZ R24, R209, R24, !PT ;  /* 0x00000018d1187209 */ /* 0x000fc40007810000 */
[----:B------:R-:W-:Y:S01]  /*3390*/  ISETP.GT.AND P6, PT, R12, 0x40, PT ;  /* 0x000000400c00780c */ /* 0x000fe20003fc4270 */
[----:B------:R-:W1:Y:S01]  /*33a0*/  MUFU.TANH R51, R51 ;  /* 0x0000003300337308 */ /* 0x000e620000002400 */
[----:B---3--:R-:W-:Y:S02]  /*33b0*/  FSEL R221, R50, -INF , P1 ;  /* 0xff80000032dd7808 */ /* 0x008fe40000800000 */
[----:B------:R-:W-:Y:S02]  /*33c0*/  ISETP.GT.AND P1, PT, R12, 0x41, PT ;  /* 0x000000410c00780c */ /* 0x000fe40003f24270 */
[----:B------:R-:W-:-:S03]  /*33d0*/  FMNMX.FTZ R24, R221, R24, !PT ;  /* 0x00000018dd187209 */ /* 0x000fc60007810000 */
[----:B------:R-:W3:Y:S01]  /*33e0*/  MUFU.TANH R54, R54 ;  /* 0x0000003600367308 */ /* 0x000ee20000002400 */
[----:B----4-:R-:W-:Y:S02]  /*33f0*/  FSEL R179, R57, -INF , P4 ;  /* 0xff80000039b37808 */ /* 0x010fe40002000000 */
[----:B------:R-:W-:Y:S02]  /*3400*/  ISETP.GT.AND P4, PT, R72, 0x59, PT ;  /* 0x000000594800780c */ /* 0x000fe40003f84270 */
[----:B------:R-:W-:-:S03]  /*3410*/  FMNMX.FTZ R26, R179, R26, !PT ;  /* 0x0000001ab31a7209 */ /* 0x000fc60007810000 */
[----:B------:R-:W4:Y:S01]  /*3420*/  MUFU.TANH R55, R55 ;  /* 0x0000003700377308 */ /* 0x000f220000002400 */
[----:B-1----:R-:W-:Y:S02]  /*3430*/  FSEL R217, R51, -INF , P2 ;  /* 0xff80000033d97808 */ /* 0x002fe40001000000 */
[----:B------:R-:W-:Y:S02]  /*3440*/  FMNMX.FTZ R26, R181, R26, !PT ;  /* 0x0000001ab51a7209 */ /* 0x000fe40007810000 */
[----:B------:R-:W-:Y:S02]  /*3450*/  FMNMX.FTZ R24, R217, R24, !PT ;  /* 0x00000018d9187209 */ /* 0x000fe40007810000 */
[----:B------:R-:W-:Y:S01]  /*3460*/  FMNMX.FTZ R35, R183, R26, !PT ;  /* 0x0000001ab7237209 */ /* 0x000fe20007810000 */
[----:B------:R-:W1:Y:S01]  /*3470*/  MUFU.TANH R58, R58 ;  /* 0x0000003a003a7308 */ /* 0x000e620000002400 */
[----:B---3--:R-:W-:Y:S02]  /*3480*/  FSEL R213, R54, -INF , P3 ;  /* 0xff80000036d57808 */ /* 0x008fe40001800000 */
[----:B------:R-:W-:-:S02]  /*3490*/  FMNMX.FTZ R35, R166, R35, !PT ;  /* 0x00000023a6237209 */ /* 0x000fc40007810000 */
[----:B------:R-:W-:Y:S02]  /*34a0*/  FMNMX.FTZ R24, R213, R24, !PT ;  /* 0x00000018d5187209 */ /* 0x000fe40007810000 */
[----:B------:R-:W-:Y:S01]  /*34b0*/  ISETP.GT.AND P2, PT, R12, 0x48, PT ;  /* 0x000000480c00780c */ /* 0x000fe20003f44270 */
[----:B------:R-:W3:Y:S01]  /*34c0*/  MUFU.TANH R59, R59 ;  /* 0x0000003b003b7308 */ /* 0x000ee20000002400 */
[----:B----4-:R-:W-:Y:S02]  /*34d0*/  FSEL R211, R55, -INF , P5 ;  /* 0xff80000037d37808 */ /* 0x010fe40002800000 */
[----:B------:R-:W-:Y:S02]  /*34e0*/  FMNMX.FTZ R35, R168, R35, !PT ;  /* 0x00000023a8237209 */ /* 0x000fe40007810000 */
[----:B------:R-:W-:Y:S02]  /*34f0*/  FMNMX.FTZ R24, R211, R24, !PT ;  /* 0x00000018d3187209 */ /* 0x000fe40007810000 */
[----:B------:R-:W-:Y:S01]  /*3500*/  ISETP.GT.AND P3, PT, R12, 0x49, PT ;  /* 0x000000490c00780c */ /* 0x000fe20003f64270 */
[----:B------:R-:W4:Y:S01]  /*3510*/  MUFU.TANH R62, R62 ;  /* 0x0000003e003e7308 */ /* 0x000f220000002400 */
[----:B-1----:R-:W-:-:S02]  /*3520*/  FSEL R185, R58, -INF , P6 ;  /* 0xff8000003ab97808 */ /* 0x002fc40003000000 */
[----:B------:R-:W-:Y:S02]  /*3530*/  FMNMX.FTZ R35, R170, R35, !PT ;  /* 0x00000023aa237209 */ /* 0x000fe40007810000 */
[----:B------:R-:W-:Y:S02]  /*3540*/  FMNMX.FTZ R24, R185, R24, !PT ;  /* 0x00000018b9187209 */ /* 0x000fe40007810000 */
[C---:B------:R-:W-:Y:S01]  /*3550*/  ISETP.GT.AND P5, PT, R12.reuse, 0x50, PT ;  /* 0x000000500c00780c */ /* 0x040fe20003fa4270 */
        /* <DEDUP_REMOVED lines=9> */
[----:B-1----:R-:W-:-:S04]  /*35f0*/  FSEL R172, R69, -INF , P4 ;  /* 0xff80000045ac7808 */ /* 0x002fc80002000000 */
[----:B------:R-:W-:-:S03]  /*3600*/  FMNMX.FTZ R26, R172, R35, !PT ;  /* 0x00000023ac1a7209 */ /* 0x000fc60007810000 */
[----:B------:R-:W1:Y:S01]  /*3610*/  MUFU.TANH R67, R67 ;  /* 0x0000004300437308 */ /* 0x000e620000002400 */
[----:B---3--:R-:W-:Y:S01]  /*3620*/  FSEL R191, R63, -INF , P3 ;  /* 0xff8000003fbf7808 */ /* 0x008fe20001800000 */
[----:B------:R-:W3:Y:S03]  /*3630*/  SHFL.BFLY PT, R39, R26, 0x2, 0x1f ;  /* 0x0c401f001a277f89 */ /* 0x000ee600000e0000 */
[----:B------:R-:W-:-:S03]  /*3640*/  FMNMX.FTZ R35, R191, R24, !PT ;  /* 0x00000018bf237209 */ /* 0x000fc60007810000 */
[----:B------:R-:W2:Y:S01]  /*3650*/  MUFU.TANH R70, R70 ;  /* 0x0000004600467308 */ /* 0x000ea20000002400 */
[----:B----4-:R-:W-:-:S04]  /*3660*/  FSEL R174, R66, -INF , P5 ;  /* 0xff80000042ae7808 */ /* 0x010fc80002800000 */
[----:B------:R-:W-:-:S03]  /*3670*/  FMNMX.FTZ R35, R174, R35, !PT ;  /* 0x00000023ae237209 */ /* 0x000fc60007810000 */
[----:B------:R-:W4:Y:S01]  /*3680*/  MUFU.TANH R71, R71 ;  /* 0x0000004700477308 */ /* 0x000f220000002400 */
[----:B-1----:R-:W-:Y:S02]  /*3690*/  FSEL R176, R67, -INF , P1 ;  /* 0xff80000043b07808 */ /* 0x002fe40000800000 */
[----:B------:R-:W-:Y:S02]  /*36a0*/  ISETP.GT.AND P1, PT, R12, 0x59, PT ;  /* 0x000000590c00780c */ /* 0x000fe40003f24270 */
[----:B------:R-:W-:Y:S02]  /*36b0*/  FMNMX.FTZ R35, R176, R35, !PT ;  /* 0x00000023b0237209 */ /* 0x000fe40007810000 */
[----:B--2---:R-:W-:Y:S02]  /*36c0*/  FSEL R178, R70, -INF , P2 ;  /* 0xff80000046b27808 */ /* 0x004fe40001000000 */
[----:B---3--:R-:W-:Y:S02]  /*36d0*/  FMNMX.FTZ R39, R26, R39, !PT ;  /* 0x000000271a277209 */ /* 0x008fe40007810000 */
[----:B------:R-:W-:-:S03]  /*36e0*/  FMNMX.FTZ R35, R178, R35, !PT ;  /* 0x00000023b2237209 */ /* 0x000fc60007810000 */
[----:B------:R-:W1:Y:S01]  /*36f0*/  SHFL.BFLY PT, R12, R39, 0x1, 0x1f ;  /* 0x0c201f00270c7f89 */ /* 0x000e6200000e0000 */
[----:B----4-:R-:W-:-:S04]  /*3700*/  FSEL R180, R71, -INF , P1 ;  /* 0xff80000047b47808 */ /* 0x010fc80000800000 */
[----:B------:R-:W-:-:S05]  /*3710*/  FMNMX.FTZ R35, R180, R35, !PT ;  /* 0x00000023b4237209 */ /* 0x000fca0007810000 */
[----:B------:R-:W2:Y:S01]  /*3720*/  SHFL.BFLY PT, R24, R35, 0x2, 0x1f ;  /* 0x0c401f0023187f89 */ /* 0x000ea200000e0000 */
[----:B-1----:R-:W-:-:S04]  /*3730*/  FMNMX.FTZ R197, R39, R12, !PT ;  /* 0x0000000c27c57209 */ /* 0x002fc80007810000 */
[C---:B------:R-:W-:Y:S01]  /*3740*/  FSETP.NEU.FTZ.AND P1, PT, R197.reuse, -INF , PT ;  /* 0xff800000c500780b */ /* 0x040fe20003f3d000 */
[----:B------:R-:W-:Y:S01]  /*3750*/  FMUL.FTZ R182, R197, R195 ;  /* 0x000000c3c5b67220 */ /* 0x000fe20000410000 */
[----:B--2---:R-:W-:-:S04]  /*3760*/  FMNMX.FTZ R24, R35, R24, !PT ;  /* 0x0000001823187209 */ /* 0x004fc80007810000 */
[----:B------:R-:W-:Y:S01]  /*3770*/  FSEL R182, R182, RZ, P1 ;  /* 0x000000ffb6b67208 */ /* 0x000fe20000800000 */
[----:B------:R-:W1:Y:S04]  /*3780*/  SHFL.BFLY PT, R41, R24, 0x1, 0x1f ;  /* 0x0c201f0018297f89 */ /* 0x000e6800000e0000 */
        /* <DEDUP_REMOVED lines=18> */
[-CC-:B------:R-:W-:Y:S01]  /*38b0*/  FFMA.FTZ R179, R181, R195.reuse, -R182.reuse ;  /* 0x000000c3b5b37223 */ /* 0x180fe200000108b6 */
[-CC-:B------:R-:W-:Y:S01]  /*38c0*/  FFMA.FTZ R218, R183, R195.reuse, -R182.reuse ;  /* 0x000000c3b7da7223 */ /* 0x180fe200000108b6 */
[-CC-:B------:R-:W-:Y:S01]  /*38d0*/  FFMA.FTZ R177, R177, R195.reuse, -R182.reuse ;  /* 0x000000c3b1b17223 */ /* 0x180fe200000108b6 */
[----:B------:R-:W-:Y:S01]  /*38e0*/  FFMA.FTZ R166, R166, R195, -R182 ;  /* 0x000000c3a6a67223 */ /* 0x000fe200000108b6 */
[----:B-1----:R-:W-:Y:S01]  /*38f0*/  FMNMX.FTZ R156, R24, R41, !PT ;  /* 0x00000029189c7209 */ /* 0x002fe20007810000 */
[----:B------:R-:W-:Y:S03]  /*3900*/  MUFU.EX2 R160, R160 ;  /* 0x000000a000a07308 */ /* 0x000fe60000000800 */
[C---:B------:R-:W-:Y:S01]  /*3910*/  FSETP.NEU.FTZ.AND P1, PT, R156.reuse, -INF , PT ;  /* 0xff8000009c00780b */ /* 0x040fe20003f3d000 */
[----:B------:R-:W-:-:S04]  /*3920*/  FMUL.FTZ R184, R156, R195 ;  /* 0x000000c39cb87220 */ /* 0x000fc80000410000 */
[----:B------:R-:W1:Y:S01]  /*3930*/  MUFU.EX2 R161, R161 ;  /* 0x000000a100a17308 */ /* 0x000e620000000800 */
[----:B------:R-:W-:Y:S02]  /*3940*/  FSEL R184, R184, RZ, P1 ;  /* 0x000000ffb8b87208 */ /* 0x000fe40000800000 */
[----:B-----5:R-:W-:Y:S02]  /*3950*/  LOP3.LUT P1, RZ, R74, 0x7f, RZ, 0xc0, !PT ;  /* 0x0000007f4aff7812 */ /* 0x020fe4000782c0ff */
[----:B------:R-:W-:Y:S01]  /*3960*/  SHF.R.U32.HI R74, RZ, 0x7, R74 ;  /* 0x00000007ff4a7819 */ /* 0x000fe2000001164a */
[-CC-:B------:R-:W-:Y:S01]  /*3970*/  FFMA.FTZ R162, R33, R195.reuse, -R184.reuse ;  /* 0x000000c321a27223 */ /* 0x180fe200000108b8 */
[-CC-:B------:R-:W-:Y:S01]  /*3980*/  FFMA.FTZ R163, R27, R195.reuse, -R184.reuse ;  /* 0x000000c31ba37223 */ /* 0x180fe200000108b8 */
[-CC-:B------:R-:W-:Y:S01]  /*3990*/  FFMA.FTZ R164, R37, R195.reuse, -R184.reuse ;  /* 0x000000c325a47223 */ /* 0x180fe200000108b8 */
[----:B------:R-:W-:Y:S01]  /*39a0*/  IADD3 R158, -R74, 0xb, RZ ;  /* 0x0000000b4a9e7810 */ /* 0x000fe20007ffe1ff */
[-CC-:B------:R-:W-:Y:S01]  /*39b0*/  FFMA.FTZ R167, R31, R195.reuse, -R184.reuse ;  /* 0x000000c31fa77223 */ /* 0x180fe200000108b8 */
[----:B--2---:R-:W-:Y:S01]  /*39c0*/  F2FP.BF16.F32.PACK_AB R152, R13, R12 ;  /* 0x0000000c0d98723e */ /* 0x004fe200000010ff */
[----:B------:R-:W-:Y:S01]  /*39d0*/  MUFU.EX2 R162, R162 ;  /* 0x000000a200a27308 */ /* 0x000fe20000000800 */
[-CC-:B------:R-:W-:Y:S01]  /*39e0*/  FFMA.FTZ R173, R190, R195.reuse, -R184.reuse ;  /* 0x000000c3bead7223 */ /* 0x180fe200000108b8 */
[-CC-:B------:R-:W-:Y:S01]  /*39f0*/  FFMA.FTZ R190, R192, R195.reuse, -R184.reuse ;  /* 0x000000c3c0be7223 */ /* 0x180fe200000108b8 */
[-CC-:B------:R-:W-:Y:S01]  /*3a00*/  FFMA.FTZ R192, R206, R195.reuse, -R184.reuse ;  /* 0x000000c3cec07223 */ /* 0x180fe200000108b8 */
[----:B------:R-:W-:Y:S01]  /*3a10*/  @!P1 VIADD R24, R165, 0x32440 ;  /* 0x00032440a5189836 */ /* 0x000fe20000000000 */
[----:B-1----:R-:W-:Y:S01]  /*3a20*/  F2FP.BF16.F32.PACK_AB R154, R161, R160 ;  /* 0x000000a0a19a723e */ /* 0x002fe200000010ff */
[-CC-:B------:R-:W-:Y:S01]  /*3a30*/  FFMA.FTZ R207, R207, R195.reuse, -R184.reuse ;  /* 0x000000c3cfcf7223 */ /* 0x180fe200000108b8 */
[-C--:B------:R-:W-:Y:S01]  /*3a40*/  FFMA.FTZ R206, R235, R195.reuse, -R184 ;  /* 0x000000c3ebce7223 */ /* 0x080fe200000108b8 */
[----:B------:R-:W1:Y:S01]  /*3a50*/  MUFU.EX2 R163, R163 ;  /* 0x000000a300a37308 */ /* 0x000e620000000800 */
[----:B------:R-:W-:Y:S01]  /*3a60*/  @!P1 PRMT R24, RZ, 0x654, R24 ;  /* 0x00000654ff189816 */ /* 0x000fe20000000018 */
[----:B------:R2:W-:Y:S06]  /*3a70*/  BAR.ARV R158, 0x100 ;  /* 0x0004009e0000751d */ /* 0x0005ec0000002000 */
[----:B------:R3:W-:Y:S01]  /*3a80*/  @!P1 SYNCS.ARRIVE.TRANS64.RED.A1T0 RZ, [R24+URZ], RZ ;  /* 0x000000ff18ff99a7 */ /* 0x0007e2000810043f */
[----:B------:R-:W-:Y:S01]  /*3a90*/  MUFU.EX2 R164, R164 ;  /* 0x000000a400a47308 */ /* 0x000fe20000000800 */
[----:B------:R4:W-:Y:S01]  /*3aa0*/  BAR.SYNC.DEFER_BLOCKING R188, 0x100 ;  /* 0x000400bc0000751d */ /* 0x0009e20000010000 */
[-CC-:B------:R-:W-:Y:S01]  /*3ab0*/  FFMA.FTZ R209, R209, R195.reuse, -R184.reuse ;  /* 0x000000c3d1d17223 */ /* 0x180fe200000108b8 */
[-CC-:B------:R-:W-:Y:S01]  /*3ac0*/  FFMA.FTZ R212, R221, R195.reuse, -R184.reuse ;  /* 0x000000c3ddd47223 */ /* 0x180fe200000108b8 */
[-CC-:B------:R-:W-:Y:S01]  /*3ad0*/  FFMA.FTZ R217, R217, R195.reuse, -R184.reuse ;  /* 0x000000c3d9d97223 */ /* 0x180fe200000108b8 */
[-CC-:B------:R-:W-:Y:S01]  /*3ae0*/  FFMA.FTZ R213, R213, R195.reuse, -R184.reuse ;  /* 0x000000c3d5d57223 */ /* 0x180fe200000108b8 */
[-CC-:B------:R-:W-:Y:S01]  /*3af0*/  FFMA.FTZ R214, R211, R195.reuse, -R184.reuse ;  /* 0x000000c3d3d67223 */ /* 0x180fe200000108b8 */
[-C--:B------:R-:W-:Y:S01]  /*3b00*/  FFMA.FTZ R181, R185, R195.reuse, -R184 ;  /* 0x000000c3b9b57223 */ /* 0x080fe200000108b8 */
[----:B------:R-:W5:Y:S01]  /*3b10*/  MUFU.EX2 R167, R167 ;  /* 0x000000a700a77308 */ /* 0x000f620000000800 */
[----:B-1----:R-:W-:Y:S01]  /*3b20*/  F2FP.BF16.F32.PACK_AB R153, R163, R162 ;  /* 0x000000a2a399723e */ /* 0x002fe200000010ff */
[-C--:B----4-:R-:W-:Y:S01]  /*3b30*/  FFMA.FTZ R188, R175, R195.reuse, -R182 ;  /* 0x000000c3afbc7223 */ /* 0x090fe200000108b6 */
[-CC-:B------:R-:W-:Y:S01]  /*3b40*/  FFMA.FTZ R175, R198, R195.reuse, -R184.reuse ;  /* 0x000000c3c6af7223 */ /* 0x180fe200000108b8 */
[-CC-:B------:R-:W-:Y:S01]  /*3b50*/  FFMA.FTZ R198, R237, R195.reuse, -R184.reuse ;  /* 0x000000c3edc67223 */ /* 0x180fe200000108b8 */
[-CC-:B------:R-:W-:Y:S01]  /*3b60*/  FFMA.FTZ R220, R187, R195.reuse, -R184.reuse ;  /* 0x000000c3bbdc7223 */ /* 0x180fe200000108b8 */
[-CC-:B------:R-:W-:Y:S01]  /*3b70*/  FFMA.FTZ R183, R189, R195.reuse, -R184.reuse ;  /* 0x000000c3bdb77223 */ /* 0x180fe200000108b8 */
[-C--:B------:R-:W-:Y:S01]  /*3b80*/  FFMA.FTZ R222, R191, R195.reuse, -R184 ;  /* 0x000000c3bfde7223 */ /* 0x080fe200000108b8 */
[----:B------:R-:W-:Y:S01]  /*3b90*/  MUFU.EX2 R169, R169 ;  /* 0x000000a900a97308 */ /* 0x000fe20000000800 */
[-CC-:B------:R-:W-:Y:S01]  /*3ba0*/  FFMA.FTZ R185, R168, R195.reuse, -R182.reuse ;  /* 0x000000c3a8b97223 */ /* 0x180fe200000108b6 */
[-CC-:B------:R-:W-:Y:S01]  /*3bb0*/  FFMA.FTZ R168, R170, R195.reuse, -R182.reuse ;  /* 0x000000c3aaa87223 */ /* 0x180fe200000108b6 */
[-C--:B------:R-:W-:Y:S01]  /*3bc0*/  FFMA.FTZ R187, R172, R195.reuse, -R182 ;  /* 0x000000c3acbb7223 */ /* 0x080fe200000108b6 */
[-CC-:B------:R-:W-:Y:S01]  /*3bd0*/  FFMA.FTZ R189, R174, R195.reuse, -R184.reuse ;  /* 0x000000c3aebd7223 */ /* 0x180fe200000108b8 */
[-CC-:B------:R-:W-:Y:S01]  /*3be0*/  FFMA.FTZ R170, R176, R195.reuse, -R184.reuse ;  /* 0x000000c3b0aa7223 */ /* 0x180fe200000108b8 */
[-CC-:B------:R-:W-:Y:S01]  /*3bf0*/  FFMA.FTZ R172, R178, R195.reuse, -R184.reuse ;  /* 0x000000c3b2ac7223 */ /* 0x180fe200000108b8 */
[----:B------:R-:W-:Y:S01]  /*3c00*/  FFMA.FTZ R191, R180, R195, -R184 ;  /* 0x000000c3b4bf7223 */ /* 0x000fe200000108b8 */
[----:B------:R-:W1:Y:S01]  /*3c10*/  MUFU.EX2 R186, R186 ;  /* 0x000000ba00ba7308 */ /* 0x000e620000000800 */
[----:B-----5:R-:W-:Y:S01]  /*3c20*/  F2FP.BF16.F32.PACK_AB R155, R167, R164 ;  /* 0x000000a4a79b723e */ /* 0x020fe200000010ff */
[----:B------:R-:W-:Y:S01]  /*3c30*/  FADD.FTZ R13, R12, R13 ;  /* 0x0000000d0c0d7221 */ /* 0x000fe20000010000 */
[----:B------:R-:W-:Y:S01]  /*3c40*/  FADD.FTZ R163, R162, R163 ;  /* 0x000000a3a2a37221 */ /* 0x000fe20000010000 */
[----:B------:R-:W-:Y:S01]  /*3c50*/  @!P1 IADD3 R165, R165, 0x32460, RZ ;  /* 0x00032460a5a59810 */ /* 0x000fe20007ffe0ff */
[----:B---3--:R-:W-:Y:S01]  /*3c60*/  WARPGROUP.ARRIVE ;  /* 0x00000000000079c5 */ /* 0x008fe20000000000 */
[----:B------:R-:W-:Y:S01]  /*3c70*/  FADD.FTZ R160, R160, R13 ;  /* 0x0000000da0a07221 */ /* 0x000fe20000010000 */
[----:B------:R-:W-:Y:S01]  /*3c80*/  FADD.FTZ R164, R164, R163 ;  /* 0x000000a3a4a47221 */ /* 0x000fe20000010000 */
[----:B------:R-:W-:Y:S01]  /*3c90*/  MUFU.EX2 R171, R171 ;  /* 0x000000ab00ab7308 */ /* 0x000fe20000000800 */
[----:B------:R-:W-:Y:S01]  /*3ca0*/  SHF.R.U32.HI R13, RZ, 0x1f, R0 ;  /* 0x0000001fff0d7819 */ /* 0x000fe20000011600 */
[----:B------:R-:W-:Y:S01]  /*3cb0*/  FADD.FTZ R160, R161, R160 ;  /* 0x000000a0a1a07221 */ /* 0x000fe20000010000 */
[----:B------:R-:W-:Y:S01]  /*3cc0*/  HGMMA.64x256x16.F32.BF16 R24, R152, gdesc[UR8].tnspB, RZ, !UPT, gsb0 ;  /* 0x43e0000898187df0 */ /* 0x000fe2000c0018ff */
[----:B------:R-:W-:Y:S01]  /*3cd0*/  UIADD3 UR10, UR4, 0x80, URZ ;  /* 0x00000080040a7890 */ /* 0x000fe2000fffe03f */
[----:B------:R-:W-:Y:S01]  /*3ce0*/  FADD.FTZ R164, R167, R164 ;  /* 0x000000a4a7a47221 */ /* 0x000fe20000010000 */
[----:B------:R-:W-:Y:S01]  /*3cf0*/  UMOV UR11, 0x40000040 ;  /* 0x40000040000b7882 */ /* 0x000fe20000000000 */
[----:B------:R-:W-:Y:S01]  /*3d00*/  @!P1 PRMT R165, RZ, 0x654, R165 ;  /* 0x00000654ffa59816 */ /* 0x000fe200000000a5 */
        /* <DEDUP_REMOVED lines=70> */
[----:B------:R-:W-:Y:S01]  /*4170*/  LEA.HI.SX32 R206, R0, R13, 0x1c ;  /* 0x0000000d00ce7211 */ /* 0x000fe200078fe2ff */
[----:B------:R-:W-:Y:S01]  /*4180*/  UMOV UR11, 0x40000040 ;  /* 0x40000040000b7882 */ /* 0x000fe20000000000 */
[----:B------:R-:W-:Y:S02]  /*4190*/  VIADD R13, R159, 0xfffffffe ;  /* 0xfffffffe9f0d7836 */ /* 0x000fe40000000000 */
[----:B------:R-:W-:-:S04]  /*41a0*/  VIMNMX R206, RZ, R206, !PT ;  /* 0x000000ceffce7248 */ /* 0x000fc80007fe0100 */
[----:B------:R-:W-:Y:S01]  /*41b0*/  ISETP.GE.AND P2, PT, R13, R206, PT ;  /* 0x000000ce0d00720c */ /* 0x000fe20003f46270 */
        /* <DEDUP_REMOVED lines=17> */
[----:B------:R-:W-:Y:S01]  /*42d0*/  UIADD3 UR4, UR4, 0x280, URZ ;  /* 0x0000028004047890 */ /* 0x000fe2000fffe03f */
        /* <DEDUP_REMOVED lines=13> */
[----:B------:R-:W-:-:S07]  /*43b0*/  FADD.FTZ R222, R222, R183 ;  /* 0x000000b7dede7221 */ /* 0x000fce0000010000 */
[----:B------:R-:W-:Y:S01]  /*43c0*/  HGMMA.64x256x16.F32.BF16 R24, R152, gdesc[UR8].tnspB, R24, gsb0 ;  /* 0x43e0000898187df0 */ /* 0x000fe20008001818 */
[----:B------:R-:W-:Y:S01]  /*43d0*/  UMOV UR10, UR4 ;  /* 0x00000004000a7c82 */ /* 0x000fe20008000000 */
[----:B------:R-:W-:Y:S01]  /*43e0*/  UMOV UR11, 0x40000040 ;  /* 0x40000040000b7882 */ /* 0x000fe20000000000 */
[----:B------:R-:W-:Y:S02]  /*43f0*/  WARPGROUP.DEPBAR.LE gsb0, 0x0 ;  /* 0x00008000000079c5 */ /* 0x000fe40000010000 */
[----:B------:R-:W-:Y:S01]  /*4400*/  F2FP.BF16.F32.PACK_AB R152, R185, R166 ;  /* 0x000000a6b998723e */ /* 0x000fe200000010ff */
[----:B------:R-:W-:Y:S01]  /*4410*/  FADD.FTZ R166, R166, R179 ;  /* 0x000000b3a6a67221 */ /* 0x000fe20000010000 */
[C---:B-1----:R-:W-:Y:S01]  /*4420*/  F2FP.BF16.F32.PACK_AB R153, R170.reuse, R189 ;  /* 0x000000bdaa99723e */ /* 0x042fe200000010ff */
        /* <DEDUP_REMOVED lines=14> */
[----:B------:R-:W-:Y:S02]  /*4510*/  IMAD.MOV.U32 R207, RZ, RZ, R156 ;  /* 0x000000ffffcf7224 */ /* 0x000fe400078e009c */
[----:B------:R-:W-:-:S07]  /*4520*/  IMAD.MOV.U32 R208, RZ, RZ, R197 ;  /* 0x000000ffffd07224 */ /* 0x000fce00078e00c5 */
.L_x_3425:
[----:B------:R-:W-:-:S04]  /*4530*/  UIADD3 UR36, UR36, 0x1, URZ ;  /* 0x0000000124247890 */ /* 0x000fc8000fffe03f */
[----:B------:R-:W-:-:S04]  /*4540*/  UISETP.NE.AND UP0, UPT, UR36, 0x2, UPT ;  /* 0x000000022400788c */ /* 0x000fc8000bf05270 */
[----:B------:R-:W-:Y:S02]  /*4550*/  USEL UR4, URZ, 0x1, UP0 ;  /* 0x000000013f047887 */ /* 0x000fe40008000000 */
[----:B------:R-:W-:Y:S02]  /*4560*/  USEL UR36, UR36, URZ, UP0 ;  /* 0x0000003f24247287 */ /* 0x000fe40008000000 */
[----:B------:R-:W-:Y:S01]  /*4570*/  ULOP3.LUT UR37, UR37, UR4, URZ, 0x3c, !UPT ;  /* 0x0000000425257292 */ /* 0x000fe2000f8e3c3f */
[----:B--2---:R-:W-:Y:S11]  /*4580*/  @!P0 BRA `(.L_x_3417) ;  /* 0x0000000000048947 */ /* 0x004ff60003800000 */
[----:B------:R-:W-:Y:S01]  /*4590*/  BPT.TRAP 0x1 ;  /* 0x000000040000795c */ /* 0x000fe20000300000 */
.L_x_3417:
[----:B------:R-:W-:Y:S01]  /*45a0*/  ULEA UR4, UR36, UR39, 0x3 ;  /* 0x0000002724047291 */ /* 0x000fe2000f8e183f */
[----:B------:R-:W-:-:S04]  /*45b0*/  MOV R209, UR37 ;  /* 0x0000002500d17c02 */ /* 0x000fc80008000f00 */
[----:B------:R-:W-:-:S04]  /*45c0*/  SHF.L.U32 R209, R209, 0x1f, RZ ;  /* 0x0000001fd1d17819 */ /* 0x000fc800000006ff */
[----:B------:R2:W3:Y:S01]  /*45d0*/  SYNCS.PHASECHK.TRANS64.TRYWAIT P2, [UR4+0x32430], R209 ;  /* 0x032430d1ff0075a7 */ /* 0x0004e20008040144 */
[----:B------:R-:W-:Y:S05]  /*45e0*/  @!P0 BRA `(.L_x_3418) ;  /* 0x0000000000048947 */ /* 0x000fea0003800000 */
[----:B------:R-:W-:Y:S01]  /*45f0*/  BPT.TRAP 0x1 ;  /* 0x000000040000795c */ /* 0x000fe20000300000 */
.L_x_3418:
[----:B---3--:R-:W-:Y:S05]  /*4600*/  @P2 BRA `(.L_x_3419) ;  /* 0x0000000000082947 */ /* 0x008fea0003800000 */
[----:B------:R-:W3:Y:S02]  /*4610*/  SYNCS.PHASECHK.TRANS64.TRYWAIT P2, [UR4+0x32430], R209 ;  /* 0x032430d1ff0075a7 */ /* 0x000ee40008040144 */
[----:B---3--:R-:W-:Y:S05]  /*4620*/  @!P2 BRA `(.L_x_3420) ;  /* 0x000000ac0078a947 */ /* 0x008fea0003800000 */
.L_x_3419:
[----:B------:R-:W-:Y:S01]  /*4630*/  R2UR UR56, R200 ;  /* 0x00000000c83872ca */ /* 0x000fe200000e0000 */
[----:B------:R-:W-:Y:S01]  /*4640*/  UIMAD UR5, UR36, 0x300, UR38 ;  /* 0x00000300240578a4 */ /* 0x000fe2000f8e0226 */
[----:B------:R-:W-:Y:S01]  /*4650*/  R2UR UR57, R201 ;  /* 0x00000000c93972ca */ /* 0x000fe200000e0000 */
[----:B-1-3--:R-:W-:Y:S01]  /*4660*/  WARPGROUP.ARRIVE ;  /* 0x00000000000079c5 */ /* 0x00afe20000000000 */
        /* <DEDUP_REMOVED lines=27> */
.L_x_3421:
[----:B------:R1:W3:Y:S01]  /*4820*/  SYNCS.PHASECHK.TRANS64.TRYWAIT P2, [UR4+0x32450], R209 ;  /* 0x032450d1ff0075a7 */ /* 0x0002e20008040144 */
[----:B------:R-:W-:Y:S05]  /*4830*/  @!P0 BRA `(.L_x_3422) ;  /* 0x0000000000048947 */ /* 0x000fea0003800000 */
[----:B------:R-:W-:Y:S01]  /*4840*/  BPT.TRAP 0x1 ;  /* 0x000000040000795c */ /* 0x000fe20000300000 */
.L_x_3422:
[----:B---3--:R-:W-:Y:S05]  /*4850*/  @P2 BRA `(.L_x_3423) ;  /* 0x0000000000082947 */ /* 0x008fea0003800000 */
[----:B------:R-:W3:Y:S02]  /*4860*/  SYNCS.PHASECHK.TRANS64.TRYWAIT P2, [UR4+0x32450], R209 ;  /* 0x032450d1ff0075a7 */ /* 0x000ee40008040144 */
[----:B---3--:R-:W-:Y:S05]  /*4870*/  @!P2 BRA `(.L_x_3424) ;  /* 0x000000a800fca947 */ /* 0x008fea0003800000 */
.L_x_3423:
[----:B------:R-:W-:Y:S01]  /*4880*/  R2UR UR56, R16 ;  /* 0x00000000103872ca */ /* 0x000fe200000e0000 */
[----:B------:R-:W-:Y:S01]  /*4890*/  UIMAD UR5, UR36, 0xc00, UR6 ;  /* 0x00000c00240578a4 */ /* 0x000fe2000f8e0206 */
[----:B------:R-:W-:Y:S01]  /*48a0*/  R2UR UR57, R17 ;  /* 0x00000000113972ca */ /* 0x000fe200000e0000 */
[----:B------:R-:W-:Y:S01]  /*48b0*/  WARPGROUP.ARRIVE ;  /* 0x00000000000079c5 */ /* 0x000fe20000000000 */
[----:B------:R-:W-:Y:S01]  /*48c0*/  UMOV UR59, 0x40000040 ;  /* 0x40000040003b7882 */ /* 0x000fe20000000000 */
[----:B------:R-:W-:-:S04]  /*48d0*/  UIADD3 UR10, UR5, 0x304, URZ ;  /* 0x00000304050a7890 */ /* 0x000fc8000fffe03f */
[----:B------:R-:W4:Y:S01]  /*48e0*/  S2R R229, SR_TID.X ;  /* 0x0000000000e57919 */ /* 0x000f220000002100 */
        /* <DEDUP_REMOVED lines=23> */
[----:B----4-:R-:W-:Y:S01]  /*4a60*/  SHF.R.U32.HI R229, RZ, 0x7, R229 ;  /* 0x00000007ffe57819 */ /* 0x010fe200000116e5 */
        /* <DEDUP_REMOVED lines=35> */
[----:B------:R-:W-:Y:S01]  /*4ca0*/  ULDC UR5, c[0x0][0xad0] ;  /* 0x0002b40000057ab9 */ /* 0x000fe20000000800 */
[----:B------:R-:W-:Y:S02]  /*4cb0*/  WARPGROUP.DEPBAR.LE gsb0, 0x0 ;  /* 0x00008000000079c5 */ /* 0x000fe40000010000 */
[----:B------:R-:W-:-:S06]  /*4cc0*/  WARPGROUP.ARRIVE ;  /* 0x00000000000079c5 */ /* 0x000fcc0000000000 */
[----:B------:R-:W-:Y:S01]  /*4cd0*/  HGMMA.64x96x16.F32.BF16 R152, gdesc[UR8], R152, gsb0 ;  /* 0x01600000089879f0 */ /* 0x000fe20008001898 */
[----:B------:R-:W-:Y:S02]  /*4ce0*/  ULDC.64 UR10, c[0x0][0x3f8] ;  /* 0x0000fe00000a7ab9 */ /* 0x000fe40000000a00 */
[----:B------:R-:W-:-:S03]  /*4cf0*/  UISETP.NE.U32.AND UP0, UPT, UR10, URZ, UPT ;  /* 0x0000003f0a00728c */ /* 0x000fc6000bf05070 */
[----:B------:R-:W-:Y:S01]  /*4d00*/  ULDC UR10, c[0x0][0x404] ;  /* 0x00010100000a7ab9 */ /* 0x000fe20000000800 */
[----:B------:R-:W-:-:S03]  /*4d10*/  UISETP.NE.AND.EX UP0, UPT, UR11, URZ, UPT, UP0 ;  /* 0x0000003f0b00728c */ /* 0x000fc6000bf05300 */
[----:B------:R-:W-:Y:S01]  /*4d20*/  UMOV UR11, 0x40000040 ;  /* 0x40000040000b7882 */ /* 0x000fe20000000000 */
[----:B------:R-:W-:Y:S01]  /*4d30*/  USEL UR10, UR10, 0x1, UP0 ;  /* 0x000000010a0a7887 */ /* 0x000fe20008000000 */
        /* <DEDUP_REMOVED lines=29> */
[----:B---3--:R-:W-:Y:S01]  /*4f10*/  FMUL.FTZ R210, R152, UR5 ;  /* 0x0000000598d27c20 */ /* 0x008fe20008410000 */
[----:B------:R-:W3:Y:S01]  /*4f20*/  LDC R165, c[0x0][0x2e0] ;  /* 0x0000b800ffa57b82 */ /* 0x000ee20000000800 */
[----:B------:R-:W-:Y:S01]  /*4f30*/  FMUL.FTZ R152, R154, UR5 ;  /* 0x000000059a987c20 */ /* 0x000fe20008410000 */
[----:B------:R-:W-:Y:S01]  /*4f40*/  FMUL.FTZ R154, R158, UR5 ;  /* 0x000000059e9a7c20 */ /* 0x000fe20008410000 */
[----:B------:R-:W-:Y:S01]  /*4f50*/  FMUL.FTZ R158, R163, UR5 ;  /* 0x00000005a39e7c20 */ /* 0x000fe20008410000 */
[----:B------:R-:W-:-:S02]  /*4f60*/  IMAD R163, R13, -0x60, R223 ;  /* 0xffffffa00da37824 */ /* 0x000fc400078e02df */
[----:B------:R-:W-:Y:S01]  /*4f70*/  FMUL.FTZ R213, R160, UR5 ;  /* 0x00000005a0d57c20 */ /* 0x000fe20008410000 */
[----:B------:R-:W-:Y:S01]  /*4f80*/  FMUL.FTZ R160, R164, UR5 ;  /* 0x00000005a4a07c20 */ /* 0x000fe20008410000 */
[----:B-12---:R-:W-:Y:S01]  /*4f90*/  FMUL.FTZ R209, R153, UR5 ;  /* 0x0000000599d17c20 */ /* 0x006fe20008410000 */
[----:B------:R-:W-:Y:S02]  /*4fa0*/  VIADD R164, R163, 0x1 ;  /* 0x00000001a3a47836 */ /* 0x000fe40000000000 */
        /* <DEDUP_REMOVED lines=15> */
[----:B---3--:R-:W-:Y:S01]  /*50a0*/  IMAD R164, R165, UR10, R164 ;  /* 0x0000000aa5a47c24 */ /* 0x008fe2000f8e02a4 */
[----:B------:R-:W-:Y:S01]  /*50b0*/  ULDC UR10, c[0x0][0x288] ;  /* 0x0000a200000a7ab9 */ /* 0x000fe20000000800 */
[----:B------:R-:W-:Y:S01]  /*50c0*/  FMUL.FTZ R180, R181, UR5 ;  /* 0x00000005b5b47c20 */ /* 0x000fe20008410000 */
[----:B------:R-:W-:Y:S01]  /*50d0*/  FMUL.FTZ R174, R176, UR5 ;  /* 0x00000005b0ae7c20 */ /* 0x000fe20008410000 */
[----:B------:R-:W-:Y:S01]  /*50e0*/  VIADD R165, R164, -UR10 ;  /* 0x8000000aa4a57c36 */ /* 0x000fe20008000000 */
[----:B------:R-:W3:Y:S01]  /*50f0*/  MUFU.TANH R211, R211 ;  /* 0x000000d300d37308 */ /* 0x000ee20000002400 */
[----:B------:R-:W-:Y:S01]  /*5100*/  FMUL.FTZ R221, R177, UR5 ;  /* 0x00000005b1dd7c20 */ /* 0x000fe20008410000 */
[----:B------:R-:W-:Y:S01]  /*5110*/  FMUL.FTZ R181, R184, UR5 ;  /* 0x00000005b8b57c20 */ /* 0x000fe20008410000 */
[----:B------:R-:W-:-:S02]  /*5120*/  IMAD R164, R224, -0x2, R165 ;  /* 0xfffffffee0a47824 */ /* 0x000fc400078e02a5 */
[----:B------:R-:W-:Y:S01]  /*5130*/  FMUL.FTZ R161, R166, UR5 ;  /* 0x00000005a6a17c20 */ /* 0x000fe20008410000 */
[----:B------:R-:W-:Y:S01]  /*5140*/  FMUL.FTZ R185, R185, UR5 ;  /* 0x00000005b9b97c20 */ /* 0x000fe20008410000 */
[----:B------:R-:W-:Y:S01]  /*5150*/  FMUL.FTZ R177, R183, UR5 ;  /* 0x00000005b7b17c20 */ /* 0x000fe20008410000 */
[----:B------:R-:W-:Y:S01]  /*5160*/  IMAD.IADD R175, R225, 0x1, R164 ;  /* 0x00000001e1af7824 */ /* 0x000fe200078e02a4 */
[----:B------:R-:W-:Y:S01]  /*5170*/  MUFU.TANH R157, R157 ;  /* 0x0000009d009d7308 */ /* 0x000fe20000002400 */
[----:B------:R-:W-:Y:S01]  /*5180*/  FMUL.FTZ R164, R188, UR5 ;  /* 0x00000005bca47c20 */ /* 0x000fe20008410000 */
[----:B------:R-:W-:Y:S01]  /*5190*/  FMUL.FTZ R183, R189, UR5 ;  /* 0x00000005bdb77c20 */ /* 0x000fe20008410000 */
[----:B------:R-:W-:Y:S01]  /*51a0*/  FMUL.FTZ R156, R162, UR5 ;  /* 0x00000005a29c7c20 */ /* 0x000fe20008410000 */
[----:B------:R-:W-:Y:S01]  /*51b0*/  ISETP.GT.AND P5, PT, R175, 0x1, PT ;  /* 0x00000001af00780c */ /* 0x000fe20003fa4270 */
[----:B------:R-:W-:Y:S01]  /*51c0*/  FMUL.FTZ R162, R167, UR5 ;  /* 0x00000005a7a27c20 */ /* 0x000fe20008410000 */
[C---:B------:R-:W-:Y:S01]  /*51d0*/  ISETP.GT.AND P6, PT, R175.reuse, RZ, PT ;  /* 0x000000ffaf00720c */ /* 0x040fe20003fc4270 */
[----:B------:R-:W-:Y:S01]  /*51e0*/  FMUL.FTZ R228, R196, UR5 ;  /* 0x00000005c4e47c20 */ /* 0x000fe20008410000 */
[----:B------:R-:W4:Y:S01]  /*51f0*/  MUFU.TANH R160, R160 ;  /* 0x000000a000a07308 */ /* 0x000f220000002400 */
[----:B------:R-:W-:Y:S01]  /*5200*/  ISETP.GT.AND P2, PT, R175, 0x8, PT ;  /* 0x00000008af00780c */ /* 0x000fe20003f44270 */
[----:B------:R-:W-:Y:S01]  /*5210*/  FMUL.FTZ R184, R192, UR5 ;  /* 0x00000005c0b87c20 */ /* 0x000fe20008410000 */
[----:B-1----:R-:W-:Y:S01]  /*5220*/  FSEL R166, R209, -INF , P5 ;  /* 0xff800000d1a67808 */ /* 0x002fe20002800000 */
[----:B------:R-:W-:Y:S01]  /*5230*/  FMUL.FTZ R214, R170, UR5 ;  /* 0x00000005aad67c20 */ /* 0x000fe20008410000 */
[----:B------:R-:W-:Y:S01]  /*5240*/  ISETP.GT.AND P4, PT, R175, 0x9, PT ;  /* 0x00000009af00780c */ /* 0x000fe20003f84270 */
[----:B------:R-:W-:Y:S01]  /*5250*/  FMUL.FTZ R170, R191, UR5 ;  /* 0x00000005bfaa7c20 */ /* 0x000fe20008410000 */
[C---:B------:R-:W-:Y:S01]  /*5260*/  ISETP.GT.AND P5, PT, R175.reuse, 0x18, PT ;  /* 0x00000018af00780c */ /* 0x040fe20003fa4270 */
[----:B------:R-:W1:Y:S01]  /*5270*/  MUFU.TANH R213, R213 ;  /* 0x000000d500d57308 */ /* 0x000e620000002400 */
[----:B------:R-:W-:Y:S01]  /*5280*/  ISETP.GT.AND P3, PT, R175, 0x10, PT ;  /* 0x00000010af00780c */ /* 0x000fe20003f64270 */
[----:B------:R-:W-:Y:S01]  /*5290*/  FMUL.FTZ R222, R193, UR5 ;  /* 0x00000005c1de7c20 */ /* 0x000fe20008410000 */
[----:B--2---:R-:W-:Y:S01]  /*52a0*/  FSEL R167, R210, -INF , P6 ;  /* 0xff800000d2a77808 */ /* 0x004fe20003000000 */
[----:B------:R-:W-:Y:S01]  /*52b0*/  FMUL.FTZ R176, R194, UR5 ;  /* 0x00000005c2b07c20 */ /* 0x000fe20008410000 */
[----:B---3--:R-:W-:Y:S01]  /*52c0*/  FSEL R165, R211, -INF , P2 ;  /* 0xff800000d3a57808 */ /* 0x008fe20001000000 */
[----:B------:R-:W-:Y:S01]  /*52d0*/  FMUL.FTZ R215, R171, UR5 ;  /* 0x00000005abd77c20 */ /* 0x000fe20008410000 */
[----:B------:R-:W-:Y:S01]  /*52e0*/  ISETP.GT.AND P6, PT, R175, 0x11, PT ;  /* 0x00000011af00780c */ /* 0x000fe20003fc4270 */
[----:B------:R-:W2:Y:S01]  /*52f0*/  MUFU.TANH R159, R159 ;  /* 0x0000009f009f7308 */ /* 0x000ea20000002400 */
[----:B----4-:R-:W-:Y:S01]  /*5300*/  FSEL R211, R160, -INF , P5 ;  /* 0xff800000a0d37808 */ /* 0x010fe20002800000 */
[----:B------:R-:W-:Y:S01]  /*5310*/  FMUL.FTZ R179, R179, UR5 ;  /* 0x00000005b3b37c20 */ /* 0x000fe20008410000 */
[C---:B------:R-:W-:Y:S01]  /*5320*/  ISETP.GT.AND P2, PT, R175.reuse, 0x19, PT ;  /* 0x00000019af00780c */ /* 0x040fe20003f44270 */
[----:B------:R-:W-:Y:S01]  /*5330*/  FMUL.FTZ R171, R186, UR5 ;  /* 0x00000005baab7c20 */ /* 0x000fe20008410000 */
[----:B------:R-:W-:Y:S01]  /*5340*/  ISETP.GT.AND P5, PT, R175, 0x29, PT ;  /* 0x00000029af00780c */ /* 0x000fe20003fa4270 */
[----:B------:R-:W-:Y:S01]  /*5350*/  FMUL.FTZ R169, R198, UR5 ;  /* 0x00000005c6a97c20 */ /* 0x000fe20008410000 */
[----:B------:R-:W-:Y:S01]  /*5360*/  FMUL.FTZ R182, R182, UR5 ;  /* 0x00000005b6b67c20 */ /* 0x000fe20008410000 */
[----:B------:R-:W3:Y:S01]  /*5370*/  MUFU.TANH R212, R212 ;  /* 0x000000d400d47308 */ /* 0x000ee20000002400 */
[----:B-1----:R-:W-:Y:S01]  /*5380*/  FSEL R213, R213, -INF , P3 ;  /* 0xff800000d5d57808 */ /* 0x002fe20001800000 */
[----:B------:R-:W-:Y:S01]  /*5390*/  FMUL.FTZ R187, R187, UR5 ;  /* 0x00000005bbbb7c20 */ /* 0x000fe20008410000 */
[----:B------:R-:W-:Y:S01]  /*53a0*/  ISETP.GT.AND P3, PT, R175, 0x21, PT ;  /* 0x00000021af00780c */ /* 0x000fe20003f64270 */
[----:B------:R-:W-:Y:S01]  /*53b0*/  FMUL.FTZ R190, R190, UR5 ;  /* 0x00000005bebe7c20 */ /* 0x000fe20008410000 */
[----:B------:R-:W-:Y:S01]  /*53c0*/  FMUL.FTZ R168, R199, UR5 ;  /* 0x00000005c7a87c20 */ /* 0x000fe20008410000 */
[----:B------:R-:W-:Y:S01]  /*53d0*/  FMUL.FTZ R195, R195, UR5 ;  /* 0x00000005c3c37c20 */ /* 0x000fe20008410000 */
[----:B------:R-:W-:Y:S01]  /*53e0*/  FMUL.FTZ R197, R197, UR5 ;  /* 0x00000005c5c57c20 */ /* 0x000fe20008410000 */
[----:B------:R-:W-:Y:S01]  /*53f0*/  MUFU.TANH R218, R218 ;  /* 0x000000da00da7308 */ /* 0x000fe20000002400 */
[----:B--2---:R-:W-:-:S02]  /*5400*/  FSEL R210, R159, -INF , P6 ;  /* 0xff8000009fd27808 */ /* 0x004fc40003000000 */
[----:B------:R-:W-:-:S05]  /*5410*/  ISETP.GT.AND P6, PT, R175, 0x28, PT ;  /* 0x00000028af00780c */ /* 0x000fca0003fc4270 */
[----:B------:R-:W1:Y:S01]  /*5420*/  MUFU.TANH R173, R173 ;  /* 0x000000ad00ad7308 */ /* 0x000e620000002400 */
[----:B---3--:R-:W-:Y:S02]  /*5430*/  FSEL R212, R212, -INF , P2 ;  /* 0xff800000d4d47808 */ /* 0x008fe40001000000 */
[----:B------:R-:W-:-:S05]  /*5440*/  ISETP.GT.AND P2, PT, R175, 0x30, PT ;  /* 0x00000030af00780c */ /* 0x000fca0003f44270 */
[----:B------:R-:W2:Y:S08]  /*5450*/  MUFU.TANH R220, R220 ;  /* 0x000000dc00dc7308 */ /* 0x000eb00000002400 */
[----:B------:R-:W3:Y:S01]  /*5460*/  MUFU.TANH R172, R172 ;  /* 0x000000ac00ac7308 */ /* 0x000ee20000002400 */
[----:B-1----:R-:W-:Y:S02]  /*5470*/  FSEL R194, R173, -INF , P5 ;  /* 0xff800000adc27808 */ /* 0x002fe40002800000 */
[----:B------:R-:W-:-:S05]  /*5480*/  ISETP.GT.AND P5, PT, R175, 0x40, PT ;  /* 0x00000040af00780c */ /* 0x000fca0003fa4270 */
[----:B------:R-:W1:Y:S01]  /*5490*/  MUFU.TANH R174, R174 ;  /* 0x000000ae00ae7308 */ /* 0x000e620000002400 */
[----:B--2---:R-:W-:Y:S02]  /*54a0*/  FSEL R192, R220, -INF , P3 ;  /* 0xff800000dcc07808 */ /* 0x004fe40001800000 */
[----:B------:R-:W-:-:S05]  /*54b0*/  ISETP.GT.AND P3, PT, R175, 0x38, PT ;  /* 0x00000038af00780c */ /* 0x000fca0003f64270 */
[----:B------:R-:W-:Y:S01]  /*54c0*/  MUFU.TANH R221, R221 ;  /* 0x000000dd00dd7308 */ /* 0x000fe20000002400 */
[----:B---3--:R-:W-:Y:S02]  /*54d0*/  FSEL R193, R172, -INF , P6 ;  /* 0xff800000acc17808 */ /* 0x008fe40003000000 */
[----:B------:R-:W-:-:S05]  /*54e0*/  ISETP.GT.AND P6, PT, R175, 0x39, PT ;  /* 0x00000039af00780c */ /* 0x000fca0003fc4270 */
[----:B------:R-:W2:Y:S01]  /*54f0*/  MUFU.TANH R181, R181 ;  /* 0x000000b500b57308 */ /* 0x000ea20000002400 */
[----:B-1----:R-:W-:Y:S02]  /*5500*/  FSEL R186, R174, -INF , P2 ;  /* 0xff800000aeba7808 */ /* 0x002fe40001000000 */
[----:B------:R-:W-:-:S05]  /*5510*/  ISETP.GT.AND P2, PT, R175, 0x41, PT ;  /* 0x00000041af00780c */ /* 0x000fca0003f44270 */
[----:B------:R-:W-:Y:S08]  /*5520*/  MUFU.TANH R178, R178 ;  /* 0x000000b200b27308 */ /* 0x000ff00000002400 */
[----:B------:R-:W1:Y:S01]  /*5530*/  MUFU.TANH R180, R180 ;  /* 0x000000b400b47308 */ /* 0x000e620000002400 */
[----:B--2---:R-:W-:Y:S02]  /*5540*/  FSEL R172, R181, -INF , P5 ;  /* 0xff800000b5ac7808 */ /* 0x004fe40002800000 */
[----:B------:R-:W-:-:S02]  /*5550*/  FMNMX.FTZ R181, R167, R208, !PT ;  /* 0x000000d0a7b57209 */ /* 0x000fc40007810000 */
[----:B------:R-:W-:-:S03]  /*5560*/  ISETP.GT.AND P5, PT, R175, 0x51, PT ;  /* 0x00000051af00780c */ /* 0x000fc60003fa4270 */
[----:B------:R1:W2:Y:S08]  /*5570*/  MUFU.TANH R188, R185 ;  /* 0x000000b900bc7308 */ /* 0x0002b00000002400 */
[----:B------:R3:W4:Y:S01]  /*5580*/  MUFU.TANH R189, R164 ;  /* 0x000000a400bd7308 */ /* 0x0007220000002400 */
[----:B-1----:R-:W-:Y:S02]  /*5590*/  FSEL R185, R180, -INF , P6 ;  /* 0xff800000b4b97808 */ /* 0x002fe40003000000 */
[----:B------:R-:W-:-:S05]  /*55a0*/  ISETP.GT.AND P6, PT, R175, 0x50, PT ;  /* 0x00000050af00780c */ /* 0x000fca0003fc4270 */
[----:B------:R1:W-:Y:S01]  /*55b0*/  MUFU.TANH R196, R183 ;  /* 0x000000b700c47308 */ /* 0x0003e20000002400 */
[----:B---3--:R-:W-:Y:S02]  /*55c0*/  FSEL R164, R157, -INF , P4 ;  /* 0xff8000009da47808 */ /* 0x008fe40002000000 */
[C---:B------:R-:W-:Y:S02]  /*55d0*/  ISETP.GT.AND P4, PT, R175.reuse, 0x20, PT ;  /* 0x00000020af00780c */ /* 0x040fe40003f84270 */
[----:B--2---:R-:W-:Y:S02]  /*55e0*/  FSEL R173, R188, -INF , P2 ;  /* 0xff800000bcad7808 */ /* 0x004fe40001000000 */
[----:B------:R-:W-:Y:S01]  /*55f0*/  FSEL R191, R218, -INF , P4 ;  /* 0xff800000dabf7808 */ /* 0x000fe20002000000 */
[----:B------:R-:W-:Y:S01]  /*5600*/  MUFU.TANH R152, R152 ;  /* 0x0000009800987308 */ /* 0x000fe20000002400 */
[C---:B------:R-:W-:Y:S02]  /*5610*/  ISETP.GT.AND P4, PT, R175.reuse, 0x31, PT ;  /* 0x00000031af00780c */ /* 0x040fe40003f84270 */
[----:B------:R-:W-:-:S02]  /*5620*/  ISETP.GT.AND P2, PT, R175, 0x58, PT ;  /* 0x00000058af00780c */ /* 0x000fc40003f44270 */
[----:B-1----:R-:W-:Y:S02]  /*5630*/  FSEL R183, R221, -INF , P4 ;  /* 0xff800000ddb77808 */ /* 0x002fe40002000000 */
[----:B------:R-:W-:Y:S01]  /*5640*/  ISETP.GT.AND P4, PT, R175, 0x48, PT ;  /* 0x00000048af00780c */ /* 0x000fe20003f84270 */
[----:B------:R1:W2:Y:S03]  /*5650*/  MUFU.TANH R157, R184 ;  /* 0x000000b8009d7308 */ /* 0x0002a60000002400 */
[----:B----4-:R-:W-:Y:S02]  /*5660*/  FSEL R174, R189, -INF , P4 ;  /* 0xff800000bdae7808 */ /* 0x010fe40002000000 */
[----:B------:R-:W-:-:S03]  /*5670*/  ISETP.GT.AND P4, PT, R175, 0x59, PT ;  /* 0x00000059af00780c */ /* 0x000fc60003f84270 */
[----:B------:R-:W-:Y:S01]  /*5680*/  MUFU.TANH R156, R156 ;  /* 0x0000009c009c7308 */ /* 0x000fe20000002400 */
[----:B-1----:R-:W-:Y:S02]  /*5690*/  FSEL R184, R178, -INF , P3 ;  /* 0xff800000b2b87808 */ /* 0x002fe40001800000 */
[----:B------:R-:W-:Y:S02]  /*56a0*/  ISETP.GT.AND P3, PT, R175, 0x49, PT ;  /* 0x00000049af00780c */ /* 0x000fe40003f64270 */
[----:B------:R-:W-:-:S03]  /*56b0*/  FMNMX.FTZ R178, R166, R181, !PT ;  /* 0x000000b5a6b27209 */ /* 0x000fc60007810000 */
[----:B------:R-:W1:Y:S01]  /*56c0*/  MUFU.TANH R222, R222 ;  /* 0x000000de00de7308 */ /* 0x000e620000002400 */
[----:B------:R-:W-:Y:S02]  /*56d0*/  FMNMX.FTZ R181, R165, R178, !PT ;  /* 0x000000b2a5b57209 */ /* 0x000fe40007810000 */
[----:B--2---:R-:W-:Y:S02]  /*56e0*/  FSEL R160, R157, -INF , P6 ;  /* 0xff8000009da07808 */ /* 0x004fe40003000000 */
[----:B------:R-:W-:-:S03]  /*56f0*/  FMNMX.FTZ R178, R164, R181, !PT ;  /* 0x000000b5a4b27209 */ /* 0x000fc60007810000 */
[----:B------:R-:W2:Y:S01]  /*5700*/  MUFU.TANH R153, R153 ;  /* 0x0000009900997308 */ /* 0x000ea20000002400 */
[----:B------:R-:W-:-:S04]  /*5710*/  FMNMX.FTZ R181, R213, R178, !PT ;  /* 0x000000b2d5b57209 */ /* 0x000fc80007810000 */
[----:B------:R-:W-:-:S03]  /*5720*/  FMNMX.FTZ R178, R210, R181, !PT ;  /* 0x000000b5d2b27209 */ /* 0x000fc60007810000 */
[----:B------:R3:W-:Y:S01]  /*5730*/  MUFU.TANH R198, R179 ;  /* 0x000000b300c67308 */ /* 0x0007e20000002400 */
[----:B-1----:R-:W-:Y:S02]  /*5740*/  FSEL R157, R222, -INF , P5 ;  /* 0xff800000de9d7808 */ /* 0x002fe40002800000 */
[----:B------:R-:W-:-:S05]  /*5750*/  FMNMX.FTZ R189, R211, R178, !PT ;  /* 0x000000b2d3bd7209 */ /* 0x000fca0007810000 */
[----:B------:R-:W1:Y:S01]  /*5760*/  MUFU.TANH R159, R228 ;  /* 0x000000e4009f7308 */ /* 0x000e620000002400 */
[----:B---3--:R-:W-:Y:S02]  /*5770*/  IADD3 R179, R175, 0x8, RZ ;  /* 0x00000008afb37810 */ /* 0x008fe40007ffe0ff */
[----:B------:R-:W-:Y:S02]  /*5780*/  FSEL R175, R196, -INF , P3 ;  /* 0xff800000c4af7808 */ /* 0x000fe40001800000 */
[C---:B------:R-:W-:Y:S02]  /*5790*/  ISETP.GT.AND P3, PT, R179.reuse, RZ, PT ;  /* 0x000000ffb300720c */ /* 0x040fe40003f64270 */
[C---:B------:R-:W-:Y:S01]  /*57a0*/  ISETP.GT.AND P6, PT, R179.reuse, 0x1, PT ;  /* 0x00000001b300780c */ /* 0x040fe20003fc4270 */
[----:B------:R-:W3:Y:S01]  /*57b0*/  MUFU.TANH R154, R154 ;  /* 0x0000009a009a7308 */ /* 0x000ee20000002400 */
[----:B------:R-:W-:Y:S02]  /*57c0*/  FSEL R152, R152, -INF , P3 ;  /* 0xff80000098987808 */ /* 0x000fe40001800000 */
[----:B------:R-:W-:-:S02]  /*57d0*/  ISETP.GT.AND P3, PT, R179, 0x10, PT ;  /* 0x00000010b300780c */ /* 0x000fc40003f64270 */
[----:B------:R-:W-:Y:S02]  /*57e0*/  ISETP.GT.AND P5, PT, R179, 0x8, PT ;  /* 0x00000008b300780c */ /* 0x000fe40003fa4270 */
[----:B------:R-:W-:Y:S01]  /*57f0*/  FSEL R218, R156, -INF , P3 ;  /* 0xff8000009cda7808 */ /* 0x000fe20001800000 */
[----:B------:R-:W4:Y:S01]  /*5800*/  MUFU.TANH R155, R155 ;  /* 0x0000009b009b7308 */ /* 0x000f220000002400 */
[----:B--2---:R-:W-:Y:S02]  /*5810*/  FSEL R153, R153, -INF , P6 ;  /* 0xff80000099997808 */ /* 0x004fe40003000000 */
[----:B------:R-:W-:Y:S02]  /*5820*/  FMNMX.FTZ R156, R152, R207, !PT ;  /* 0x000000cf989c7209 */ /* 0x000fe40007810000 */
[----:B-1----:R-:W-:Y:S02]  /*5830*/  FSEL R159, R159, -INF , P2 ;  /* 0xff8000009f9f7808 */ /* 0x002fe40001000000 */
[----:B------:R-:W-:Y:S01]  /*5840*/  ISETP.GT.AND P2, PT, R179, 0x9, PT ;  /* 0x00000009b300780c */ /* 0x000fe20003f44270 */
[----:B------:R-:W1:Y:S01]  /*5850*/  MUFU.TANH R158, R158 ;  /* 0x0000009e009e7308 */ /* 0x000e620000002400 */
[----:B---3--:R-:W-:-:S02]  /*5860*/  FSEL R154, R154, -INF , P5 ;  /* 0xff8000009a9a7808 */ /* 0x008fc40002800000 */
[----:B------:R-:W-:Y:S02]  /*5870*/  FMNMX.FTZ R181, R153, R156, !PT ;  /* 0x0000009c99b57209 */ /* 0x000fe40007810000 */
[C---:B------:R-:W-:Y:S02]  /*5880*/  ISETP.GT.AND P6, PT, R179.reuse, 0x11, PT ;  /* 0x00000011b300780c */ /* 0x040fe40003fc4270 */
[----:B------:R-:W-:Y:S01]  /*5890*/  ISETP.GT.AND P5, PT, R179, 0x18, PT ;  /* 0x00000018b300780c */ /* 0x000fe20003fa4270 */
[----:B------:R-:W2:Y:S01]  /*58a0*/  MUFU.TANH R161, R161 ;  /* 0x000000a100a17308 */ /* 0x000ea20000002400 */
[----:B----4-:R-:W-:Y:S02]  /*58b0*/  FSEL R155, R155, -INF , P2 ;  /* 0xff8000009b9b7808 */ /* 0x010fe40001000000 */
[----:B------:R-:W-:Y:S02]  /*58c0*/  FMNMX.FTZ R156, R154, R181, !PT ;  /* 0x000000b59a9c7209 */ /* 0x000fe40007810000 */
[----:B------:R-:W-:-:S02]  /*58d0*/  ISETP.GT.AND P2, PT, R179, 0x19, PT ;  /* 0x00000019b300780c */ /* 0x000fc40003f44270 */
[C---:B------:R-:W-:Y:S01]  /*58e0*/  ISETP.GT.AND P3, PT, R179.reuse, 0x20, PT ;  /* 0x00000020b300780c */ /* 0x040fe20003f64270 */
[----:B------:R-:W3:Y:S01]  /*58f0*/  MUFU.TANH R162, R162 ;  /* 0x000000a200a27308 */ /* 0x000ee20000002400 */
[----:B-1----:R-:W-:Y:S02]  /*5900*/  FSEL R220, R158, -INF , P6 ;  /* 0xff8000009edc7808 */ /* 0x002fe40003000000 */
[----:B------:R-:W-:Y:S02]  /*5910*/  FMNMX.FTZ R158, R212, R189, !PT ;  /* 0x000000bdd49e7209 */ /* 0x000fe40007810000 */
[----:B------:R-:W-:Y:S02]  /*5920*/  ISETP.GT.AND P6, PT, R179, 0x21, PT ;  /* 0x00000021b300780c */ /* 0x000fe40003fc4270 */
[----:B------:R-:W-:Y:S01]  /*5930*/  FMNMX.FTZ R181, R191, R158, !PT ;  /* 0x0000009ebfb57209 */ /* 0x000fe20007810000 */
[----:B------:R-:W1:Y:S01]  /*5940*/  MUFU.TANH R214, R214 ;  /* 0x000000d600d67308 */ /* 0x000e620000002400 */
[----:B--2---:R-:W-:-:S02]  /*5950*/  FSEL R221, R161, -INF , P5 ;  /* 0xff800000a1dd7808 */ /* 0x004fc40002800000 */
[----:B------:R-:W-:Y:S02]  /*5960*/  FMNMX.FTZ R161, R155, R156, !PT ;  /* 0x0000009c9ba17209 */ /* 0x000fe40007810000 */
[----:B------:R-:W-:Y:S02]  /*5970*/  FMNMX.FTZ R158, R192, R181, !PT ;  /* 0x000000b5c09e7209 */ /* 0x000fe40007810000 */
[----:B------:R-:W-:Y:S01]  /*5980*/  FMNMX.FTZ R161, R218, R161, !PT ;  /* 0x000000a1daa17209 */ /* 0x000fe20007810000 */
[----:B------:R-:W2:Y:S01]  /*5990*/  MUFU.TANH R215, R215 ;  /* 0x000000d700d77308 */ /* 0x000ea20000002400 */
[----:B------:R-:W-:Y:S02]  /*59a0*/  FMNMX.FTZ R181, R193, R158, !PT ;  /* 0x0000009ec1b57209 */ /* 0x000fe40007810000 */
[----:B------:R-:W-:Y:S02]  /*59b0*/  FMNMX.FTZ R156, R220, R161, !PT ;  /* 0x000000a1dc9c7209 */ /* 0x000fe40007810000 */
[----:B---3--:R-:W-:-:S02]  /*59c0*/  FSEL R222, R162, -INF , P2 ;  /* 0xff800000a2de7808 */ /* 0x008fc40001000000 */
[----:B------:R-:W-:Y:S01]  /*59d0*/  FMNMX.FTZ R161, R221, R156, !PT ;  /* 0x0000009cdda17209 */ /* 0x000fe20007810000 */
[----:B------:R-:W3:Y:S01]  /*59e0*/  MUFU.TANH R216, R216 ;  /* 0x000000d800d87308 */ /* 0x000ee20000002400 */
[----:B------:R-:W-:Y:S02]  /*59f0*/  FMNMX.FTZ R181, R194, R181, !PT ;  /* 0x000000b5c2b57209 */ /* 0x000fe40007810000 */
[----:B-1----:R-:W-:Y:S02]  /*5a00*/  FSEL R214, R214, -INF , P3 ;  /* 0xff800000d6d67808 */ /* 0x002fe40001800000 */
[----:B------:R-:W-:Y:S02]  /*5a10*/  FMNMX.FTZ R161, R222, R161, !PT ;  /* 0x000000a1dea17209 */ /* 0x000fe40007810000 */
[----:B------:R-:W-:Y:S01]  /*5a20*/  FMNMX.FTZ R162, R186, R181, !PT ;  /* 0x000000b5baa27209 */ /* 0x000fe20007810000 */
[----:B------:R-:W1:Y:S01]  /*5a30*/  MUFU.TANH R217, R217 ;  /* 0x000000d900d97308 */ /* 0x000e620000002400 */
[----:B------:R-:W-:-:S02]  /*5a40*/  ISETP.GT.AND P5, PT, R179, 0x28, PT ;  /* 0x00000028b300780c */ /* 0x000fc40003fa4270 */
[----:B--2---:R-:W-:Y:S02]  /*5a50*/  FSEL R215, R215, -INF , P6 ;  /* 0xff800000d7d77808 */ /* 0x004fe40003000000 */
[----:B------:R-:W-:Y:S02]  /*5a60*/  FMNMX.FTZ R158, R214, R161, !PT ;  /* 0x000000a1d69e7209 */ /* 0x000fe40007810000 */
[----:B------:R-:W-:Y:S01]  /*5a70*/  FMNMX.FTZ R181, R183, R162, !PT ;  /* 0x000000a2b7b57209 */ /* 0x000fe20007810000 */
[----:B------:R-:W2:Y:S01]  /*5a80*/  MUFU.TANH R163, R163 ;  /* 0x000000a300a37308 */ /* 0x000ea20000002400 */
[----:B------:R-:W-:Y:S02]  /*5a90*/  ISETP.GT.AND P2, PT, R179, 0x29, PT ;  /* 0x00000029b300780c */ /* 0x000fe40003f44270 */
[----:B---3--:R-:W-:Y:S02]  /*5aa0*/  FSEL R216, R216, -INF , P5 ;  /* 0xff800000d8d87808 */ /* 0x008fe40002800000 */
[----:B------:R-:W-:-:S02]  /*5ab0*/  FMNMX.FTZ R161, R215, R158, !PT ;  /* 0x0000009ed7a17209 */ /* 0x000fc40007810000 */
[----:B------:R-:W-:Y:S01]  /*5ac0*/  ISETP.GT.AND P3, PT, R179, 0x30, PT ;  /* 0x00000030b300780c */ /* 0x000fe20003f64270 */
[----:B------:R-:W3:Y:S01]  /*5ad0*/  MUFU.TANH R182, R182 ;  /* 0x000000b600b67308 */ /* 0x000ee20000002400 */
[----:B------:R-:W-:Y:S02]  /*5ae0*/  FMNMX.FTZ R162, R184, R181, !PT ;  /* 0x000000b5b8a27209 */ /* 0x000fe40007810000 */
[----:B-1----:R-:W-:Y:S02]  /*5af0*/  FSEL R217, R217, -INF , P2 ;  /* 0xff800000d9d97808 */ /* 0x002fe40001000000 */
[----:B------:R-:W-:Y:S02]  /*5b00*/  FMNMX.FTZ R158, R216, R161, !PT ;  /* 0x000000a1d89e7209 */ /* 0x000fe40007810000 */
[----:B------:R-:W-:Y:S01]  /*5b10*/  ISETP.GT.AND P6, PT, R179, 0x31, PT ;  /* 0x00000031b300780c */ /* 0x000fe20003fc4270 */
[----:B------:R-:W1:Y:S01]  /*5b20*/  MUFU.TANH R177, R177 ;  /* 0x000000b100b17308 */ /* 0x000e620000002400 */
[----:B--2---:R-:W-:-:S02]  /*5b30*/  FSEL R196, R163, -INF , P3 ;  /* 0xff800000a3c47808 */ /* 0x004fc40001800000 */
[----:B------:R-:W-:Y:S02]  /*5b40*/  FMNMX.FTZ R163, R185, R162, !PT ;  /* 0x000000a2b9a37209 */ /* 0x000fe40007810000 */
[----:B------:R-:W-:Y:S02]  /*5b50*/  FMNMX.FTZ R161, R217, R158, !PT ;  /* 0x0000009ed9a17209 */ /* 0x000fe40007810000 */
[----:B------:R-:W-:Y:S01]  /*5b60*/  FMNMX.FTZ R158, R172, R163, !PT ;  /* 0x000000a3ac9e7209 */ /* 0x000fe20007810000 */
[----:B------:R-:W2:Y:S01]  /*5b70*/  MUFU.TANH R171, R171 ;  /* 0x000000ab00ab7308 */ /* 0x000ea20000002400 */
[----:B------:R-:W-:Y:S02]  /*5b80*/  ISETP.GT.AND P5, PT, R179, 0x38, PT ;  /* 0x00000038b300780c */ /* 0x000fe40003fa4270 */
[----:B------:R-:W-:Y:S02]  /*5b90*/  FSEL R198, R198, -INF , P6 ;  /* 0xff800000c6c67808 */ /* 0x000fe40003000000 */
[----:B------:R-:W-:-:S02]  /*5ba0*/  FMNMX.FTZ R161, R196, R161, !PT ;  /* 0x000000a1c4a17209 */ /* 0x000fc40007810000 */
[----:B------:R-:W-:Y:S01]  /*5bb0*/  FMNMX.FTZ R163, R173, R158, !PT ;  /* 0x0000009eada37209 */ /* 0x000fe20007810000 */
[----:B------:R2:W4:Y:S01]  /*5bc0*/  MUFU.TANH R188, R187 ;  /* 0x000000bb00bc7308 */ /* 0x0005220000002400 */
[C---:B------:R-:W-:Y:S02]  /*5bd0*/  ISETP.GT.AND P2, PT, R179.reuse, 0x39, PT ;  /* 0x00000039b300780c */ /* 0x040fe40003f44270 */
[----:B---3--:R-:W-:Y:S02]  /*5be0*/  FSEL R199, R182, -INF , P5 ;  /* 0xff800000b6c77808 */ /* 0x008fe40002800000 */
[----:B------:R-:W-:Y:S02]  /*5bf0*/  FMNMX.FTZ R158, R198, R161, !PT ;  /* 0x000000a1c69e7209 */ /* 0x000fe40007810000 */
[----:B------:R-:W-:Y:S01]  /*5c00*/  FMNMX.FTZ R162, R174, R163, !PT ;  /* 0x000000a3aea27209 */ /* 0x000fe20007810000 */
[----:B------:R-:W3:Y:S01]  /*5c10*/  MUFU.TANH R189, R190 ;  /* 0x000000be00bd7308 */ /* 0x000ee20000002400 */
[----:B------:R-:W-:-:S02]  /*5c20*/  ISETP.GT.AND P3, PT, R179, 0x40, PT ;  /* 0x00000040b300780c */ /* 0x000fc40003f64270 */
[----:B-1----:R-:W-:Y:S02]  /*5c30*/  FSEL R209, R177, -INF , P2 ;  /* 0xff800000b1d17808 */ /* 0x002fe40001000000 */
[----:B------:R-:W-:Y:S02]  /*5c40*/  FMNMX.FTZ R158, R199, R158, !PT ;  /* 0x0000009ec79e7209 */ /* 0x000fe40007810000 */
[----:B------:R-:W-:Y:S01]  /*5c50*/  FMNMX.FTZ R161, R175, R162, !PT ;  /* 0x000000a2afa17209 */ /* 0x000fe20007810000 */
[----:B------:R-:W1:Y:S01]  /*5c60*/  MUFU.TANH R170, R170 ;  /* 0x000000aa00aa7308 */ /* 0x000e620000002400 */
[----:B------:R-:W-:Y:S02]  /*5c70*/  ISETP.GT.AND P6, PT, R179, 0x41, PT ;  /* 0x00000041b300780c */ /* 0x000fe40003fc4270 */
[----:B--2---:R-:W-:Y:S02]  /*5c80*/  FSEL R187, R171, -INF , P3 ;  /* 0xff800000abbb7808 */ /* 0x004fe40001800000 */
[----:B------:R-:W-:-:S02]  /*5c90*/  FMNMX.FTZ R158, R209, R158, !PT ;  /* 0x0000009ed19e7209 */ /* 0x000fc40007810000 */
[----:B------:R-:W-:Y:S01]  /*5ca0*/  FMNMX.FTZ R162, R160, R161, !PT ;  /* 0x000000a1a0a27209 */ /* 0x000fe20007810000 */
[----:B------:R-:W2:Y:S01]  /*5cb0*/  MUFU.TANH R156, R176 ;  /* 0x000000b0009c7308 */ /* 0x000ea20000002400 */
[----:B------:R-:W-:Y:S02]  /*5cc0*/  ISETP.GT.AND P5, PT, R179, 0x48, PT ;  /* 0x00000048b300780c */ /* 0x000fe40003fa4270 */
[----:B----4-:R-:W-:Y:S02]  /*5cd0*/  FSEL R188, R188, -INF , P6 ;  /* 0xff800000bcbc7808 */ /* 0x010fe40003000000 */
[----:B------:R-:W-:Y:S02]  /*5ce0*/  FMNMX.FTZ R161, R187, R158, !PT ;  /* 0x0000009ebba17209 */ /* 0x000fe40007810000 */
[----:B------:R-:W-:Y:S01]  /*5cf0*/  ISETP.GT.AND P2, PT, R179, 0x49, PT ;  /* 0x00000049b300780c */ /* 0x000fe20003f44270 */
[----:B------:R4:W5:Y:S01]  /*5d00*/  MUFU.TANH R178, R195 ;  /* 0x000000c300b27308 */ /* 0x0009620000002400 */
[----:B---3--:R-:W-:-:S02]  /*5d10*/  FSEL R189, R189, -INF , P5 ;  /* 0xff800000bdbd7808 */ /* 0x008fc40002800000 */
[----:B------:R-:W-:Y:S02]  /*5d20*/  FMNMX.FTZ R158, R188, R161, !PT ;  /* 0x000000a1bc9e7209 */ /* 0x000fe40007810000 */
[----:B------:R-:W-:Y:S02]  /*5d30*/  ISETP.GT.AND P3, PT, R179, 0x50, PT ;  /* 0x00000050b300780c */ /* 0x000fe40003f64270 */
[----:B-1----:R-:W-:Y:S01]  /*5d40*/  FSEL R190, R170, -INF , P2 ;  /* 0xff800000aabe7808 */ /* 0x002fe20001000000 */
[----:B------:R-:W1:Y:S01]  /*5d50*/  MUFU.TANH R169, R169 ;  /* 0x000000a900a97308 */ /* 0x000e620000002400 */
[----:B------:R-:W-:Y:S01]  /*5d60*/  FMNMX.FTZ R161, R189, R158, !PT ;  /* 0x0000009ebda17209 */ /* 0x000fe20007810000 */
[----:B----4-:R-:W3:Y:S01]  /*5d70*/  LDC R195, c[0x0][0xa80] ;  /* 0x0002a000ffc37b82 */ /* 0x010ee20000000800 */
[----:B--2---:R-:W-:Y:S02]  /*5d80*/  FSEL R177, R156, -INF , P3 ;  /* 0xff8000009cb17808 */ /* 0x004fe40001800000 */
[----:B------:R-:W-:-:S02]  /*5d90*/  ISETP.GT.AND P2, PT, R179, 0x51, PT ;  /* 0x00000051b300780c */ /* 0x000fc40003f44270 */
[----:B------:R-:W-:Y:S01]  /*5da0*/  FMNMX.FTZ R156, R190, R161, !PT ;  /* 0x000000a1be9c7209 */ /* 0x000fe20007810000 */
[----:B------:R-:W2:Y:S01]  /*5db0*/  MUFU.TANH R176, R197 ;  /* 0x000000c500b07308 */ /* 0x000ea20000002400 */
[----:B------:R-:W-:Y:S02]  /*5dc0*/  ISETP.GT.AND P3, PT, R179, 0x58, PT ;  /* 0x00000058b300780c */ /* 0x000fe40003f64270 */
[----:B-----5:R-:W-:Y:S02]  /*5dd0*/  FSEL R178, R178, -INF , P2 ;  /* 0xff800000b2b27808 */ /* 0x020fe40001000000 */
[----:B------:R-:W-:Y:S02]  /*5de0*/  FMNMX.FTZ R161, R177, R156, !PT ;  /* 0x0000009cb1a17209 */ /* 0x000fe40007810000 */
[----:B------:R-:W-:Y:S01]  /*5df0*/  FMNMX.FTZ R162, R157, R162, !PT ;  /* 0x000000a29da27209 */ /* 0x000fe20007810000 */
[----:B------:R-:W4:Y:S01]  /*5e00*/  MUFU.TANH R168, R168 ;  /* 0x000000a800a87308 */ /* 0x000f220000002400 */
[----:B------:R-:W-:-:S02]  /*5e10*/  ISETP.GT.AND P2, PT, R179, 0x59, PT ;  /* 0x00000059b300780c */ /* 0x000fc40003f44270 */
[----:B-1----:R-:W-:Y:S01]  /*5e20*/  FSEL R179, R169, -INF , P3 ;  /* 0xff800000a9b37808 */ /* 0x002fe20001800000 */
[----:B------:R-:W-:Y:S01]  /*5e30*/  IMAD.U32 R169, RZ, RZ, UR4 ;  /* 0x00000004ffa97e24 */ /* 0x000fe2000f8e00ff */
[----:B------:R-:W-:Y:S01]  /*5e40*/  FMNMX.FTZ R156, R178, R161, !PT ;  /* 0x000000a1b29c7209 */ /* 0x000fe20007810000 */
[----:B------:R-:W-:Y:S01]  /*5e50*/  UIMAD UR4, UR36, 0xc00, UR7 ;  /* 0x00000c00240478a4 */ /* 0x000fe2000f8e0207 */
[----:B------:R-:W-:Y:S02]  /*5e60*/  FMNMX.FTZ R163, R159, R162, !PT ;  /* 0x000000a29fa37209 */ /* 0x000fe40007810000 */
[----:B--2---:R-:W-:Y:S02]  /*5e70*/  FSEL R176, R176, -INF , P4 ;  /* 0xff800000b0b07808 */ /* 0x004fe40002000000 */
[----:B------:R-:W-:Y:S02]  /*5e80*/  FMNMX.FTZ R161, R179, R156, !PT ;  /* 0x0000009cb3a17209 */ /* 0x000fe40007810000 */
[----:B------:R-:W-:Y:S01]  /*5e90*/  FMNMX.FTZ R163, R176, R163, !PT ;  /* 0x000000a3b0a37209 */ /* 0x000fe20007810000 */
[----:B------:R-:W-:Y:S01]  /*5ea0*/  UMOV UR10, UR4 ;  /* 0x00000004000a7c82 */ /* 0x000fe20008000000 */
[----:B----4-:R-:W-:-:S03]  /*5eb0*/  FSEL R180, R168, -INF , P2 ;  /* 0xff800000a8b47808 */ /* 0x010fc60001000000 */
[----:B------:R-:W1:Y:S01]  /*5ec0*/  SHFL.BFLY PT, R158, R163, 0x2, 0x1f ;  /* 0x0c401f00a39e7f89 */ /* 0x000e6200000e0000 */
[----:B------:R-:W-:-:S05]  /*5ed0*/  FMNMX.FTZ R161, R180, R161, !PT ;  /* 0x000000a1b4a17209 */ /* 0x000fca0007810000 */
[----:B------:R-:W2:Y:S01]  /*5ee0*/  SHFL.BFLY PT, R156, R161, 0x2, 0x1f ;  /* 0x0c401f00a19c7f89 */ /* 0x000ea200000e0000 */
[----:B-1----:R-:W-:-:S05]  /*5ef0*/  FMNMX.FTZ R158, R163, R158, !PT ;  /* 0x0000009ea39e7209 */ /* 0x002fca0007810000 */
[----:B------:R-:W1:Y:S01]  /*5f00*/  SHFL.BFLY PT, R197, R158, 0x1, 0x1f ;  /* 0x0c201f009ec57f89 */ /* 0x000e6200000e0000 */
[----:B--2---:R-:W-:-:S05]  /*5f10*/  FMNMX.FTZ R163, R161, R156, !PT ;  /* 0x0000009ca1a37209 */ /* 0x004fca0007810000 */
[----:B------:R-:W2:Y:S01]  /*5f20*/  SHFL.BFLY PT, R156, R163, 0x1, 0x1f ;  /* 0x0c201f00a39c7f89 */ /* 0x000ea200000e0000 */
[----:B-1----:R-:W-:Y:S02]  /*5f30*/  FMNMX.FTZ R197, R158, R197, !PT ;  /* 0x000000c59ec57209 */ /* 0x002fe40007810000 */
[----:B------:R-:W-:-:S05]  /*5f40*/  IADD3 R158, -R229, 0xb, RZ ;  /* 0x0000000be59e7810 */ /* 0x000fca0007ffe1ff */
[----:B------:R4:W-:Y:S06]  /*5f50*/  BAR.ARV R158, 0x100 ;  /* 0x0004009e0000751d */ /* 0x0009ec0000002000 */
[----:B--2---:R-:W-:Y:S01]  /*5f60*/  FMNMX.FTZ R156, R163, R156, !PT ;  /* 0x0000009ca39c7209 */ /* 0x004fe20007810000 */
[CC--:B---3--:R-:W-:Y:S01]  /*5f70*/  FMUL.FTZ R181, R197.reuse, R195.reuse ;  /* 0x000000c3c5b57220 */ /* 0x0c8fe20000410000 */
[----:B------:R-:W-:Y:S02]  /*5f80*/  FSETP.NEU.FTZ.AND P2, PT, R197, -INF , PT ;  /* 0xff800000c500780b */ /* 0x000fe40003f5d000 */
[C---:B------:R-:W-:Y:S01]  /*5f90*/  FSETP.NEU.FTZ.AND P3, PT, R156.reuse, -INF , PT ;  /* 0xff8000009c00780b */ /* 0x040fe20003f7d000 */
[----:B------:R-:W-:Y:S01]  /*5fa0*/  FMUL.FTZ R182, R156, R195 ;  /* 0x000000c39cb67220 */ /* 0x000fe20000410000 */
[----:B------:R-:W-:-:S04]  /*5fb0*/  FSEL R181, R181, RZ, P2 ;  /* 0x000000ffb5b57208 */ /* 0x000fc80001000000 */
[----:B------:R-:W-:Y:S01]  /*5fc0*/  FSEL R182, R182, RZ, P3 ;  /* 0x000000ffb6b67208 */ /* 0x000fe20001800000 */
[-CC-:B------:R-:W-:Y:S01]  /*5fd0*/  FFMA.FTZ R162, R166, R195.reuse, -R181.reuse ;  /* 0x000000c3a6a27223 */ /* 0x180fe200000108b5 */
[-CC-:B------:R-:W-:Y:S01]  /*5fe0*/  FFMA.FTZ R167, R167, R195.reuse, -R181.reuse ;  /* 0x000000c3a7a77223 */ /* 0x180fe200000108b5 */
[-CC-:B------:R-:W-:Y:S01]  /*5ff0*/  FFMA.FTZ R163, R165, R195.reuse, -R181.reuse ;  /* 0x000000c3a5a37223 */ /* 0x180fe200000108b5 */
[-CC-:B------:R-:W-:Y:S01]  /*6000*/  FFMA.FTZ R164, R164, R195.reuse, -R181.reuse ;  /* 0x000000c3a4a47223 */ /* 0x180fe200000108b5 */
[-CC-:B------:R-:W-:Y:S01]  /*6010*/  FFMA.FTZ R166, R153, R195.reuse, -R182.reuse ;  /* 0x000000c399a67223 */ /* 0x180fe200000108b6 */
[----:B------:R-:W-:Y:S01]  /*6020*/  FSEL R153, R197, RZ, P2 ;  /* 0x000000ffc5997208 */ /* 0x000fe20001000000 */
[----:B------:R1:W-:Y:S01]  /*6030*/  MUFU.EX2 R161, R167 ;  /* 0x000000a700a17308 */ /* 0x0003e20000000800 */
[-CC-:B------:R-:W-:Y:S01]  /*6040*/  FFMA.FTZ R165, R152, R195.reuse, -R182.reuse ;  /* 0x000000c398a57223 */ /* 0x180fe200000108b6 */
[-C--:B------:R-:W-:Y:S01]  /*6050*/  FFMA.FTZ R168, R155, R195.reuse, -R182 ;  /* 0x000000c39ba87223 */ /* 0x080fe200000108b6 */
[-CC-:B------:R-:W-:Y:S01]  /*6060*/  FFMA.FTZ R191, R191, R195.reuse, -R181.reuse ;  /* 0x000000c3bfbf7223 */ /* 0x180fe200000108b5 */
[----:B------:R-:W-:Y:S01]  /*6070*/  FADD.FTZ R152, -R153, R208 ;  /* 0x000000d099987221 */ /* 0x000fe20000010100 */
[-CC-:B------:R-:W-:Y:S01]  /*6080*/  FFMA.FTZ R208, R210, R195.reuse, -R181.reuse ;  /* 0x000000c3d2d07223 */ /* 0x180fe200000108b5 */
[-CC-:B------:R-:W-:Y:S01]  /*6090*/  FFMA.FTZ R210, R211, R195.reuse, -R181.reuse ;  /* 0x000000c3d3d27223 */ /* 0x180fe200000108b5 */
[-C--:B------:R-:W-:Y:S01]  /*60a0*/  FFMA.FTZ R211, R212, R195.reuse, -R181 ;  /* 0x000000c3d4d37223 */ /* 0x080fe200000108b5 */
[-C--:B------:R-:W-:Y:S01]  /*60b0*/  FMUL.FTZ R170, R152, R195.reuse ;  /* 0x000000c398aa7220 */ /* 0x080fe20000410000 */
[-CC-:B-1----:R-:W-:Y:S01]  /*60c0*/  FFMA.FTZ R167, R154, R195.reuse, -R182.reuse ;  /* 0x000000c39aa77223 */ /* 0x182fe200000108b6 */
[----:B------:R-:W-:Y:S01]  /*60d0*/  FSEL R154, R156, RZ, P3 ;  /* 0x000000ff9c9a7208 */ /* 0x000fe20001800000 */
[----:B------:R-:W-:Y:S01]  /*60e0*/  @!P1 VIADD R152, R169, 0x32440 ;  /* 0x00032440a9989836 */ /* 0x000fe20000000000 */
[----:B------:R-:W1:Y:S01]  /*60f0*/  MUFU.EX2 R162, R162 ;  /* 0x000000a200a27308 */ /* 0x000e620000000800 */
[-CC-:B------:R-:W-:Y:S01]  /*6100*/  FFMA.FTZ R212, R218, R195.reuse, -R182.reuse ;  /* 0x000000c3dad47223 */ /* 0x180fe200000108b6 */
[-C--:B------:R-:W-:Y:S01]  /*6110*/  FFMA.FTZ R218, R221, R195.reuse, -R182 ;  /* 0x000000c3ddda7223 */ /* 0x080fe200000108b6 */
[----:B------:R-:W-:Y:S01]  /*6120*/  FADD.FTZ R154, -R154, R207 ;  /* 0x000000cf9a9a7221 */ /* 0x000fe20000010100 */
[----:B------:R-:W-:Y:S01]  /*6130*/  VIADD R207, R229, 0x8 ;  /* 0x00000008e5cf7836 */ /* 0x000fe20000000000 */
[----:B------:R-:W-:Y:S01]  /*6140*/  @!P1 PRMT R152, RZ, 0x654, R152 ;  /* 0x00000654ff989816 */ /* 0x000fe20000000098 */
[-CC-:B------:R-:W-:Y:S01]  /*6150*/  FFMA.FTZ R192, R192, R195.reuse, -R181.reuse ;  /* 0x000000c3c0c07223 */ /* 0x180fe200000108b5 */
[-C--:B------:R-:W-:Y:S01]  /*6160*/  FMUL.FTZ R171, R154, R195.reuse ;  /* 0x000000c39aab7220 */ /* 0x080fe20000410000 */
[----:B------:R-:W2:Y:S01]  /*6170*/  MUFU.EX2 R170, R170 ;  /* 0x000000aa00aa7308 */ /* 0x000ea20000000800 */
[----:B------:R1:W-:Y:S01]  /*6180*/  @!P1 SYNCS.ARRIVE.TRANS64.RED.A1T0 RZ, [R152+URZ], RZ ;  /* 0x000000ff98ff99a7 */ /* 0x0003e2000810043f */
[----:B------:R3:W-:Y:S01]  /*6190*/  BAR.SYNC.DEFER_BLOCKING R207, 0x100 ;  /* 0x000400cf0000751d */ /* 0x0007e20000010000 */
[-CC-:B------:R-:W-:Y:S01]  /*61a0*/  FFMA.FTZ R193, R193, R195.reuse, -R181.reuse ;  /* 0x000000c3c1c17223 */ /* 0x180fe200000108b5 */
[-CC-:B------:R-:W-:Y:S01]  /*61b0*/  FFMA.FTZ R194, R194, R195.reuse, -R181.reuse ;  /* 0x000000c3c2c27223 */ /* 0x180fe200000108b5 */
[-CC-:B------:R-:W-:Y:S01]  /*61c0*/  FFMA.FTZ R214, R214, R195.reuse, -R182.reuse ;  /* 0x000000c3d6d67223 */ /* 0x180fe200000108b6 */
[-CC-:B------:R-:W-:Y:S01]  /*61d0*/  FFMA.FTZ R215, R215, R195.reuse, -R182.reuse ;  /* 0x000000c3d7d77223 */ /* 0x180fe200000108b6 */
[--C-:B------:R-:W-:Y:S01]  /*61e0*/  FFMA.FTZ R216, R216, R195, -R182.reuse ;  /* 0x000000c3d8d87223 */ /* 0x100fe200000108b6 */
[----:B------:R-:W5:Y:S01]  /*61f0*/  MUFU.EX2 R171, R171 ;  /* 0x000000ab00ab7308 */ /* 0x000f620000000800 */
[----:B-1----:R-:W-:Y:S01]  /*6200*/  F2FP.BF16.F32.PACK_AB R152, R162, R161 ;  /* 0x000000a1a298723e */ /* 0x002fe200000010ff */
[-CC-:B---3--:R-:W-:Y:S01]  /*6210*/  FFMA.FTZ R207, R213, R195.reuse, -R181.reuse ;  /* 0x000000c3d5cf7223 */ /* 0x188fe200000108b5 */
[-CC-:B------:R-:W-:Y:S01]  /*6220*/  FFMA.FTZ R213, R220, R195.reuse, -R182.reuse ;  /* 0x000000c3dcd57223 */ /* 0x180fe200000108b6 */
[-CC-:B------:R-:W-:Y:S01]  /*6230*/  FFMA.FTZ R220, R222, R195.reuse, -R182.reuse ;  /* 0x000000c3dedc7223 */ /* 0x180fe200000108b6 */
[-CC-:B------:R-:W-:Y:S01]  /*6240*/  FFMA.FTZ R217, R217, R195.reuse, -R182.reuse ;  /* 0x000000c3d9d97223 */ /* 0x180fe200000108b6 */
[-CC-:B------:R-:W-:Y:S01]  /*6250*/  FFMA.FTZ R221, R198, R195.reuse, -R182.reuse ;  /* 0x000000c3c6dd7223 */ /* 0x180fe200000108b6 */
[--C-:B------:R-:W-:Y:S01]  /*6260*/  FFMA.FTZ R198, R199, R195, -R182.reuse ;  /* 0x000000c3c7c67223 */ /* 0x100fe200000108b6 */
[----:B------:R-:W-:Y:S01]  /*6270*/  MUFU.EX2 R163, R163 ;  /* 0x000000a300a37308 */ /* 0x000fe20000000800 */
[-C--:B--2---:R-:W-:Y:S01]  /*6280*/  FMUL.FTZ R24, R24, R170.reuse ;  /* 0x000000aa18187220 */ /* 0x084fe20000410000 */
        /* <DEDUP_REMOVED lines=132> */
[----:B-1----:R-:W-:Y:S01]  /*6ad0*/  F2FP.BF16.F32.PACK_AB R154, R164, R163 ;  /* 0x000000a3a49a723e */ /* 0x002fe200000010ff */
[----:B------:R-:W-:Y:S01]  /*6ae0*/  MUFU.EX2 R207, R207 ;  /* 0x000000cf00cf7308 */ /* 0x000fe20000000800 */
[----:B--2---:R-:W-:Y:S01]  /*6af0*/  F2FP.BF16.F32.PACK_AB R153, R166, R165 ;  /* 0x000000a5a699723e */ /* 0x004fe200000010ff */
[--C-:B------:R-:W-:Y:S01]  /*6b00*/  FFMA.FTZ R186, R186, R195, -R181.reuse ;  /* 0x000000c3baba7223 */ /* 0x100fe200000108b5 */
[----:B---3--:R-:W-:Y:S01]  /*6b10*/  F2FP.BF16.F32.PACK_AB R155, R168, R167 ;  /* 0x000000a7a89b723e */ /* 0x008fe200000010ff */
[-CC-:B------:R-:W-:Y:S01]  /*6b20*/  FFMA.FTZ R183, R183, R195.reuse, -R181.reuse ;  /* 0x000000c3b7b77223 */ /* 0x180fe200000108b5 */
[-CC-:B------:R-:W-:Y:S01]  /*6b30*/  FFMA.FTZ R184, R184, R195.reuse, -R181.reuse ;  /* 0x000000c3b8b87223 */ /* 0x180fe200000108b5 */
[-CC-:B------:R-:W-:Y:S01]  /*6b40*/  FFMA.FTZ R185, R185, R195.reuse, -R181.reuse ;  /* 0x000000c3b9b97223 */ /* 0x180fe200000108b5 */
[----:B------:R-:W-:Y:S01]  /*6b50*/  WARPGROUP.ARRIVE ;  /* 0x00000000000079c5 */ /* 0x000fe20000000000 */
[----:B------:R-:W1:Y:S01]  /*6b60*/  MUFU.EX2 R208, R208 ;  /* 0x000000d000d07308 */ /* 0x000e620000000800 */
[-CC-:B------:R-:W-:Y:S01]  /*6b70*/  FFMA.FTZ R196, R196, R195.reuse, -R182.reuse ;  /* 0x000000c3c4c47223 */ /* 0x180fe200000108b6 */
[-CC-:B------:R-:W-:Y:S01]  /*6b80*/  FFMA.FTZ R199, R209, R195.reuse, -R182.reuse ;  /* 0x000000c3d1c77223 */ /* 0x180fe200000108b6 */
[-CC-:B------:R-:W-:Y:S01]  /*6b90*/  FFMA.FTZ R172, R172, R195.reuse, -R181.reuse ;  /* 0x000000c3acac7223 */ /* 0x180fe200000108b5 */
[-CC-:B------:R-:W-:Y:S01]  /*6ba0*/  FFMA.FTZ R173, R173, R195.reuse, -R181.reuse ;  /* 0x000000c3adad7223 */ /* 0x180fe200000108b5 */
[----:B------:R-:W-:Y:S01]  /*6bb0*/  HGMMA.64x256x16.F32.BF16 R24, R152, gdesc[UR8].tnspB, R24, gsb0 ;  /* 0x43e0000898187df0 */ /* 0x000fe20008001818 */
[----:B------:R-:W-:Y:S01]  /*6bc0*/  UIADD3 UR10, UR4, 0x80, URZ ;  /* 0x00000080040a7890 */ /* 0x000fe2000fffe03f */
[-CC-:B------:R-:W-:Y:S01]  /*6bd0*/  FFMA.FTZ R174, R174, R195.reuse, -R181.reuse ;  /* 0x000000c3aeae7223 */ /* 0x180fe200000108b5 */
[----:B------:R-:W-:Y:S01]  /*6be0*/  MUFU.EX2 R210, R210 ;  /* 0x000000d200d27308 */ /* 0x000fe20000000800 */
[----:B------:R-:W-:Y:S01]  /*6bf0*/  UMOV UR11, 0x40000040 ;  /* 0x40000040000b7882 */ /* 0x000fe20000000000 */
        /* <DEDUP_REMOVED lines=14> */
[----:B------:R-:W-:Y:S01]  /*6ce0*/  MUFU.EX2 R212, R212 ;  /* 0x000000d400d47308 */ /* 0x000fe20000000800 */
[----:B------:R-:W-:Y:S01]  /*6cf0*/  FFMA.FTZ R161, R170, R12, R161 ;  /* 0x0000000caaa17223 */ /* 0x000fe200000100a1 */
[----:B------:R-:W-:Y:S01]  /*6d00*/  FFMA.FTZ R165, R171, R0, R165 ;  /* 0x00000000aba57223 */ /* 0x000fe200000100a5 */
[C---:B------:R-:W-:Y:S01]  /*6d10*/  ISETP.GT.AND P2, PT, R13.reuse, R206, PT ;  /* 0x000000ce0d00720c */ /* 0x040fe20003f44270 */
[----:B------:R-:W-:-:S02]  /*6d20*/  VIADD R13, R13, 0xffffffff ;  /* 0xffffffff0d0d7836 */ /* 0x000fc40000000000 */
[----:B------:R-:W-:Y:S01]  /*6d30*/  FADD.FTZ R162, R162, R161 ;  /* 0x000000a1a2a27221 */ /* 0x000fe20000010000 */
[----:B------:R-:W-:Y:S01]  /*6d40*/  FADD.FTZ R166, R166, R165 ;  /* 0x000000a5a6a67221 */ /* 0x000fe20000010000 */
[----:B------:R-:W-:Y:S01]  /*6d50*/  @!P1 IADD3 R169, R169, 0x32460, RZ ;  /* 0x00032460a9a99810 */ /* 0x000fe20007ffe0ff */
[----:B------:R-:W2:Y:S01]  /*6d60*/  MUFU.EX2 R213, R213 ;  /* 0x000000d500d57308 */ /* 0x000ea20000000800 */
[----:B------:R-:W-:Y:S01]  /*6d70*/  FADD.FTZ R163, R163, R162 ;  /* 0x000000a2a3a37221 */ /* 0x000fe20000010000 */
[----:B------:R-:W-:Y:S01]  /*6d80*/  FADD.FTZ R167, R167, R166 ;  /* 0x000000a6a7a77221 */ /* 0x000fe20000010000 */
[----:B------:R-:W-:Y:S02]  /*6d90*/  @!P1 PRMT R169, RZ, 0x654, R169 ;  /* 0x00000654ffa99816 */ /* 0x000fe400000000a9 */
[----:B------:R-:W-:Y:S01]  /*6da0*/  FADD.FTZ R164, R164, R163 ;  /* 0x000000a3a4a47221 */ /* 0x000fe20000010000 */
[----:B------:R-:W-:Y:S02]  /*6db0*/  FADD.FTZ R167, R168, R167 ;  /* 0x000000a7a8a77221 */ /* 0x000fe40000010000 */
[----:B------:R-:W-:Y:S08]  /*6dc0*/  MUFU.EX2 R218, R218 ;  /* 0x000000da00da7308 */ /* 0x000ff00000000800 */
[----:B------:R-:W3:Y:S08]  /*6dd0*/  MUFU.EX2 R220, R220 ;  /* 0x000000dc00dc7308 */ /* 0x000ef00000000800 */
[----:B------:R-:W-:Y:S08]  /*6de0*/  MUFU.EX2 R191, R191 ;  /* 0x000000bf00bf7308 */ /* 0x000ff00000000800 */
[----:B------:R-:W5:Y:S08]  /*6df0*/  MUFU.EX2 R192, R192 ;  /* 0x000000c000c07308 */ /* 0x000f700000000800 */
[----:B------:R-:W-:Y:S08]  /*6e00*/  MUFU.EX2 R193, R193 ;  /* 0x000000c100c17308 */ /* 0x000ff00000000800 */
[----:B------:R-:W-:Y:S08]  /*6e10*/  MUFU.EX2 R194, R194 ;  /* 0x000000c200c27308 */ /* 0x000ff00000000800 */
[----:B------:R-:W-:Y:S08]  /*6e20*/  MUFU.EX2 R214, R214 ;  /* 0x000000d600d67308 */ /* 0x000ff00000000800 */
[----:B------:R-:W4:Y:S08]  /*6e30*/  MUFU.EX2 R215, R215 ;  /* 0x000000d700d77308 */ /* 0x000f300000000800 */
[----:B------:R-:W-:Y:S08]  /*6e40*/  MUFU.EX2 R216, R216 ;  /* 0x000000d800d87308 */ /* 0x000ff00000000800 */
[----:B------:R-:W4:Y:S08]  /*6e50*/  MUFU.EX2 R217, R217 ;  /* 0x000000d900d97308 */ /* 0x000f300000000800 */
[----:B------:R-:W-:Y:S08]  /*6e60*/  MUFU.EX2 R186, R186 ;  /* 0x000000ba00ba7308 */ /* 0x000ff00000000800 */
[----:B------:R-:W4:Y:S08]  /*6e70*/  MUFU.EX2 R183, R183 ;  /* 0x000000b700b77308 */ /* 0x000f300000000800 */
        /* <DEDUP_REMOVED lines=17> */
[----:B------:R-:W-:Y:S01]  /*6f90*/  MUFU.EX2 R176, R176 ;  /* 0x000000b000b07308 */ /* 0x000fe20000000800 */
[----:B------:R-:W-:-:S02]  /*6fa0*/  WARPGROUP.DEPBAR.LE gsb0, 0x0 ;  /* 0x00008000000079c5 */ /* 0x000fc40000010000 */
[----:B-1----:R-:W-:Y:S01]  /*6fb0*/  F2FP.BF16.F32.PACK_AB R152, R208, R207 ;  /* 0x000000cfd098723e */ /* 0x002fe200000010ff */
[----:B------:R-:W-:Y:S01]  /*6fc0*/  FADD.FTZ R207, R207, R164 ;  /* 0x000000a4cfcf7221 */ /* 0x000fe20000010000 */
[----:B--2---:R-:W-:-:S03]  /*6fd0*/  F2FP.BF16.F32.PACK_AB R153, R213, R212 ;  /* 0x000000d4d599723e */ /* 0x004fc600000010ff */
[----:B------:R-:W-:Y:S01]  /*6fe0*/  MUFU.EX2 R177, R177 ;  /* 0x000000b100b17308 */ /* 0x000fe20000000800 */
[----:B------:R-:W-:Y:S01]  /*6ff0*/  F2FP.BF16.F32.PACK_AB R154, R211, R210 ;  /* 0x000000d2d39a723e */ /* 0x000fe200000010ff */
[----:B------:R-:W-:Y:S01]  /*7000*/  FADD.FTZ R212, R212, R167 ;  /* 0x000000a7d4d47221 */ /* 0x000fe20000010000 */
[----:B---3--:R-:W-:Y:S01]  /*7010*/  F2FP.BF16.F32.PACK_AB R155, R220, R218 ;  /* 0x000000dadc9b723e */ /* 0x008fe200000010ff */
[----:B------:R-:W-:Y:S01]  /*7020*/  FADD.FTZ R207, R208, R207 ;  /* 0x000000cfd0cf7221 */ /* 0x000fe20000010000 */
[----:B------:R-:W-:Y:S02]  /*7030*/  IMAD.MOV.U32 R208, RZ, RZ, R197 ;  /* 0x000000ffffd07224 */ /* 0x000fe400078e00c5 */
[----:B------:R-:W-:Y:S01]  /*7040*/  FADD.FTZ R213, R213, R212 ;  /* 0x000000d4d5d57221 */ /* 0x000fe20000010000 */
[----:B------:R-:W-:Y:S01]  /*7050*/  WARPGROUP.ARRIVE ;  /* 0x00000000000079c5 */ /* 0x000fe20000000000 */
[----:B------:R-:W1:Y:S01]  /*7060*/  MUFU.EX2 R178, R178 ;  /* 0x000000b200b27308 */ /* 0x000e620000000800 */
[----:B------:R-:W-:Y:S01]  /*7070*/  FADD.FTZ R210, R210, R207 ;  /* 0x000000cfd2d27221 */ /* 0x000fe20000010000 */
[----:B------:R-:W-:Y:S01]  /*7080*/  FADD.FTZ R213, R218, R213 ;  /* 0x000000d5dad57221 */ /* 0x000fe20000010000 */
[----:B------:R-:W-:-:S02]  /*7090*/  IMAD.MOV.U32 R207, RZ, RZ, R156 ;  /* 0x000000ffffcf7224 */ /* 0x000fc400078e009c */
[----:B------:R-:W-:Y:S01]  /*70a0*/  HGMMA.64x256x16.F32.BF16 R24, R152, gdesc[UR8].tnspB, R24, gsb0 ;  /* 0x43e0000898187df0 */ /* 0x000fe20008001818 */
[----:B------:R-:W-:Y:S01]  /*70b0*/  UIADD3 UR10, UR4, 0x100, URZ ;  /* 0x00000100040a7890 */ /* 0x000fe2000fffe03f */
[----:B------:R-:W-:Y:S01]  /*70c0*/  FADD.FTZ R210, R211, R210 ;  /* 0x000000d2d3d27221 */ /* 0x000fe20000010000 */
[----:B------:R-:W-:Y:S01]  /*70d0*/  UMOV UR11, 0x40000040 ;  /* 0x40000040000b7882 */ /* 0x000fe20000000000 */
[----:B------:R-:W-:Y:S01]  /*70e0*/  MUFU.EX2 R179, R179 ;  /* 0x000000b300b37308 */ /* 0x000fe20000000800 */
[----:B------:R-:W-:-:S07]  /*70f0*/  FADD.FTZ R213, R220, R213 ;  /* 0x000000d5dcd57221 */ /* 0x000fce0000010000 */
[----:B------:R-:W2:Y:S01]  /*7100*/  MUFU.EX2 R180, R180 ;  /* 0x000000b400b47308 */ /* 0x000ea20000000800 */
[----:B------:R-:W-:Y:S02]  /*7110*/  WARPGROUP.DEPBAR.LE gsb0, 0x0 ;  /* 0x00008000000079c5 */ /* 0x000fe40000010000 */
[----:B-----5:R-:W-:Y:S01]  /*7120*/  F2FP.BF16.F32.PACK_AB R152, R192, R191 ;  /* 0x000000bfc098723e */ /* 0x020fe200000010ff */
[----:B------:R-:W-:Y:S01]  /*7130*/  FADD.FTZ R191, R191, R210 ;  /* 0x000000d2bfbf7221 */ /* 0x000fe20000010000 */
[----:B----4-:R-:W-:Y:S01]  /*7140*/  F2FP.BF16.F32.PACK_AB R153, R215, R214 ;  /* 0x000000d6d799723e */ /* 0x010fe200000010ff */
        /* <DEDUP_REMOVED lines=30> */
[----:B------:R-:W-:Y:S01]  /*7330*/  UIADD3 UR4, UR4, 0x280, URZ ;  /* 0x0000028004047890 */ /* 0x000fe2000fffe03f */
        /* <DEDUP_REMOVED lines=35> */
.L_x_3416:
[----:B------:R-:W-:-:S13]  /*7570*/  ISETP.GE.AND P2, PT, R13, RZ, PT ;  /* 0x000000ff0d00720c */ /* 0x000fda0003f46270 */
[----:B------:R-:W-:Y:S05]  /*7580*/  @!P2 BRA `(.L_x_3426) ;  /* 0x000000280048a947 */ /* 0x000fea0003800000 */
[----:B------:R-:W-:Y:S01]  /*7590*/  MOV R207, R156 ;  /* 0x0000009c00cf7202 */ /* 0x000fe20000000f00 */
[----:B------:R-:W-:-:S07]  /*75a0*/  IMAD.MOV.U32 R206, RZ, RZ, R197 ;  /* 0x000000ffffce7224 */ /* 0x000fce00078e00c5 */
.L_x_3435:
[----:B------:R-:W-:-:S04]  /*75b0*/  UIADD3 UR36, UR36, 0x1, URZ ;  /* 0x0000000124247890 */ /* 0x000fc8000fffe03f */
[----:B------:R-:W-:-:S04]  /*75c0*/  UISETP.NE.AND UP0, UPT, UR36, 0x2, UPT ;  /* 0x000000022400788c */ /* 0x000fc8000bf05270 */
[----:B------:R-:W-:Y:S02]  /*75d0*/  USEL UR4, URZ, 0x1, UP0 ;  /* 0x000000013f047887 */ /* 0x000fe40008000000 */
[----:B------:R-:W-:Y:S02]  /*75e0*/  USEL UR36, UR36, URZ, UP0 ;  /* 0x0000003f24247287 */ /* 0x000fe40008000000 */
[----:B------:R-:W-:Y:S01]  /*75f0*/  ULOP3.LUT UR37, UR37, UR4, URZ, 0x3c, !UPT ;  /* 0x0000000425257292 */ /* 0x000fe2000f8e3c3f */
[----:B---3--:R-:W-:Y:S11]  /*7600*/  @!P0 BRA `(.L_x_3427) ;  /* 0x0000000000048947 */ /* 0x008ff60003800000 */
[----:B------:R-:W-:Y:S01]  /*7610*/  BPT.TRAP 0x1 ;  /* 0x000000040000795c */ /* 0x000fe20000300000 */
.L_x_3427:
[----:B------:R-:W-:Y:S01]  /*7620*/  ULEA UR4, UR36, UR39, 0x3 ;  /* 0x0000002724047291 */ /* 0x000fe2000f8e183f */
[----:B------:R-:W-:-:S05]  /*7630*/  IMAD.U32 R208, RZ, RZ, UR37 ;  /* 0x00000025ffd07e24 */ /* 0x000fca000f8e00ff */
[----:B------:R-:W-:-:S04]  /*7640*/  SHF.L.U32 R208, R208, 0x1f, RZ ;  /* 0x0000001fd0d07819 */ /* 0x000fc800000006ff */
[----:B------:R3:W4:Y:S01]  /*7650*/  SYNCS.PHASECHK.TRANS64.TRYWAIT P2, [UR4+0x32430], R208 ;  /* 0x032430d0ff0075a7 */ /* 0x0007220008040144 */
[----:B------:R-:W-:Y:S05]  /*7660*/  @!P0 BRA `(.L_x_3428) ;  /* 0x0000000000048947 */ /* 0x000fea0003800000 */
[----:B------:R-:W-:Y:S01]  /*7670*/  BPT.TRAP 0x1 ;  /* 0x000000040000795c */ /* 0x000fe20000300000 */
.L_x_3428:
[----:B----4-:R-:W-:Y:S05]  /*7680*/  @P2 BRA `(.L_x_3429) ;  /* 0x0000000000082947 */ /* 0x010fea0003800000 */
[----:B------:R-:W4:Y:S02]  /*7690*/  SYNCS.PHASECHK.TRANS64.TRYWAIT P2, [UR4+0x32430], R208 ;  /* 0x032430d0ff0075a7 */ /* 0x000f240008040144 */
[----:B----4-:R-:W-:Y:S05]  /*76a0*/  @!P2 BRA `(.L_x_3430) ;  /* 0x0000007c0088a947 */ /* 0x010fea0003800000 */
.L_x_3429:
[----:B------:R-:W-:Y:S01]  /*76b0*/  R2UR UR56, R200 ;  /* 0x00000000c83872ca */ /* 0x000fe200000e0000 */
[----:B------:R-:W-:Y:S01]  /*76c0*/  UIMAD UR5, UR36, 0x300, UR38 ;  /* 0x00000300240578a4 */ /* 0x000fe2000f8e0226 */
[----:B------:R-:W-:Y:S01]  /*76d0*/  R2UR UR57, R201 ;  /* 0x00000000c93972ca */ /* 0x000fe200000e0000 */
[----:B-12-4-:R-:W-:Y:S01]  /*76e0*/  WARPGROUP.ARRIVE ;  /* 0x00000000000079c5 */ /* 0x016fe20000000000 */
        /* <DEDUP_REMOVED lines=27> */
.L_x_3431:
[----:B------:R1:W2:Y:S01]  /*78a0*/  SYNCS.PHASECHK.TRANS64.TRYWAIT P2, [UR4+0x32450], R208 ;  /* 0x032450d0ff0075a7 */ /* 0x0002a20008040144 */
[----:B------:R-:W-:Y:S05]  /*78b0*/  @!P0 BRA `(.L_x_3432) ;  /* 0x0000000000048947 */ /* 0x000fea0003800000 */
[----:B------:R-:W-:Y:S01]  /*78c0*/  BPT.TRAP 0x1 ;  /* 0x000000040000795c */ /* 0x000fe20000300000 */
.L_x_3432:
[----:B--2---:R-:W-:Y:S05]  /*78d0*/  @P2 BRA `(.L_x_3433) ;  /* 0x0000000000082947 */ /* 0x004fea0003800000 */
[----:B------:R-:W2:Y:S02]  /*78e0*/  SYNCS.PHASECHK.TRANS64.TRYWAIT P2, [UR4+0x32450], R208 ;  /* 0x032450d0ff0075a7 */ /* 0x000ea40008040144 */
[----:B--2---:R-:W-:Y:S05]  /*78f0*/  @!P2 BRA `(.L_x_3434) ;  /* 0x0000007c000ca947 */ /* 0x004fea0003800000 */
.L_x_3433:
        /* <DEDUP_REMOVED lines=10> */
[C---:B------:R-:W-:Y:S01]  /*79a0*/  ISETP.GT.AND P2, PT, R13.reuse, RZ, PT ;  /* 0x000000ff0d00720c */ /* 0x040fe20003f44270 */
[----:B------:R-:W-:Y:S01]  /*79b0*/  UMOV UR15, 0x40000040 ;  /* 0x40000040000f7882 */ /* 0x000fe20000000000 */
[----:B------:R-:W-:Y:S01]  /*79c0*/  UIADD3 UR18, UR5, 0x600, URZ ;  /* 0x0000060005127890 */ /* 0x000fe2000fffe03f */
[----:B------:R-:W-:Y:S01]  /*79d0*/  VIADD R13, R13, 0xffffffff ;  /* 0xffffffff0d0d7836 */ /* 0x000fe20000000000 */
        /* <DEDUP_REMOVED lines=116> */
[----:B-123--:R-:W-:Y:S01]  /*8120*/  FMNMX.FTZ R208, R152, R206, !PT ;  /* 0x000000ce98d07209 */ /* 0x00efe20007810000 */
[----:B------:R-:W1:Y:S01]  /*8130*/  MUFU.TANH R157, R157 ;  /* 0x0000009d009d7308 */ /* 0x000e620000002400 */
[----:B------:R-:W-:Y:S01]  /*8140*/  FMUL.FTZ R181, R182, UR5 ;  /* 0x00000005b6b57c20 */ /* 0x000fe20008410000 */
[----:B------:R-:W-:Y:S01]  /*8150*/  FMUL.FTZ R154, R154, UR5 ;  /* 0x000000059a9a7c20 */ /* 0x000fe20008410000 */
[----:B------:R-:W-:Y:S01]  /*8160*/  FMUL.FTZ R182, R183, UR5 ;  /* 0x00000005b7b67c20 */ /* 0x000fe20008410000 */
[----:B------:R-:W-:Y:S01]  /*8170*/  FMUL.FTZ R183, R184, UR5 ;  /* 0x00000005b8b77c20 */ /* 0x000fe20008410000 */
[----:B------:R-:W-:Y:S01]  /*8180*/  FMUL.FTZ R184, R185, UR5 ;  /* 0x00000005b9b87c20 */ /* 0x000fe20008410000 */
[----:B----4-:R-:W-:Y:S01]  /*8190*/  FMNMX.FTZ R209, R153, R208, !PT ;  /* 0x000000d099d17209 */ /* 0x010fe20007810000 */
[----:B------:R-:W-:Y:S01]  /*81a0*/  FMUL.FTZ R185, R186, UR5 ;  /* 0x00000005bab97c20 */ /* 0x000fe20008410000 */
[----:B------:R-:W2:Y:S01]  /*81b0*/  MUFU.TANH R217, R217 ;  /* 0x000000d900d97308 */ /* 0x000ea20000002400 */
[----:B------:R-:W-:Y:S01]  /*81c0*/  FMUL.FTZ R155, R155, UR5 ;  /* 0x000000059b9b7c20 */ /* 0x000fe20008410000 */
[----:B------:R-:W-:Y:S01]  /*81d0*/  FMUL.FTZ R186, R187, UR5 ;  /* 0x00000005bbba7c20 */ /* 0x000fe20008410000 */
[----:B------:R-:W-:Y:S01]  /*81e0*/  FMUL.FTZ R187, R188, UR5 ;  /* 0x00000005bcbb7c20 */ /* 0x000fe20008410000 */
[----:B-----5:R-:W-:Y:S01]  /*81f0*/  FMNMX.FTZ R188, R156, R209, !PT ;  /* 0x000000d19cbc7209 */ /* 0x020fe20007810000 */
[----:B------:R-:W-:Y:S01]  /*8200*/  FMUL.FTZ R158, R158, UR5 ;  /* 0x000000059e9e7c20 */ /* 0x000fe20008410000 */
[----:B------:R-:W-:-:S02]  /*8210*/  FMUL.FTZ R159, R159, UR5 ;  /* 0x000000059f9f7c20 */ /* 0x000fc40008410000 */
[----:B------:R-:W3:Y:S01]  /*8220*/  MUFU.TANH R160, R160 ;  /* 0x000000a000a07308 */ /* 0x000ee20000002400 */
[----:B-1----:R-:W-:Y:S01]  /*8230*/  FMNMX.FTZ R208, R157, R188, !PT ;  /* 0x000000bc9dd07209 */ /* 0x002fe20007810000 */
[----:B------:R-:W-:-:S06]  /*8240*/  FMUL.FTZ R188, R189, UR5 ;  /* 0x00000005bdbc7c20 */ /* 0x000fcc0008410000 */
[----:B------:R-:W1:Y:S01]  /*8250*/  MUFU.TANH R163, R163 ;  /* 0x000000a300a37308 */ /* 0x000e620000002400 */
[----:B--2---:R-:W-:-:S07]  /*8260*/  FMNMX.FTZ R189, R217, R208, !PT ;  /* 0x000000d0d9bd7209 */ /* 0x004fce0007810000 */
[----:B------:R-:W2:Y:S01]  /*8270*/  MUFU.TANH R154, R154 ;  /* 0x0000009a009a7308 */ /* 0x000ea20000002400 */
[----:B---3--:R-:W-:Y:S01]  /*8280*/  FMNMX.FTZ R208, R160, R189, !PT ;  /* 0x000000bda0d07209 */ /* 0x008fe20007810000 */
[----:B------:R-:W-:-:S06]  /*8290*/  FMUL.FTZ R189, R190, UR5 ;  /* 0x00000005bebd7c20 */ /* 0x000fcc0008410000 */
        /* <DEDUP_REMOVED lines=8> */
[----:B------:R-:W-:-:S06]  /*8320*/  FMUL.FTZ R190, R191, UR5 ;  /* 0x00000005bfbe7c20 */ /* 0x000fcc0008410000 */
[----:B------:R-:W1:Y:S01]  /*8330*/  MUFU.TANH R168, R168 ;  /* 0x000000a800a87308 */ /* 0x000e620000002400 */
[----:B--2---:R-:W-:-:S07]  /*8340*/  FMNMX.FTZ R191, R167, R210, !PT ;  /* 0x000000d2a7bf7209 */ /* 0x004fce0007810000 */
[----:B------:R-:W2:Y:S01]  /*8350*/  MUFU.TANH R159, R159 ;  /* 0x0000009f009f7308 */ /* 0x000ea20000002400 */
[----:B---3--:R-:W-:-:S07]  /*8360*/  FMNMX.FTZ R208, R158, R209, !PT ;  /* 0x000000d19ed07209 */ /* 0x008fce0007810000 */
[----:B------:R-:W3:Y:S01]  /*8370*/  MUFU.TANH R171, R171 ;  /* 0x000000ab00ab7308 */ /* 0x000ee20000002400 */
[----:B-1----:R-:W-:Y:S01]  /*8380*/  FMNMX.FTZ R210, R168, R191, !PT ;  /* 0x000000bfa8d27209 */ /* 0x002fe20007810000 */
[----:B------:R-:W-:Y:S01]  /*8390*/  FMUL.FTZ R191, R192, UR5 ;  /* 0x00000005c0bf7c20 */ /* 0x000fe20008410000 */
[----:B------:R-:W-:-:S05]  /*83a0*/  FMUL.FTZ R192, R193, UR5 ;  /* 0x00000005c1c07c20 */ /* 0x000fca0008410000 */
        /* <DEDUP_REMOVED lines=35> */
[----:B------:R-:W-:-:S06]  /*85e0*/  FMUL.FTZ R211, R199, UR5 ;  /* 0x00000005c7d37c20 */ /* 0x000fcc0008410000 */
        /* <DEDUP_REMOVED lines=25> */
[----:B--2---:R-:W-:-:S05]  /*8780*/  FMNMX.FTZ R197, R196, R197, !PT ;  /* 0x000000c5c4c57209 */ /* 0x004fca0007810000 */
[----:B------:R-:W2:Y:S02]  /*8790*/  SHFL.BFLY PT, R210, R197, 0x2, 0x1f ;  /* 0x0c401f00c5d27f89 */ /* 0x000ea400000e0000 */
[----:B------:R-:W4:Y:S01]  /*87a0*/  MUFU.TANH R190, R190 ;  /* 0x000000be00be7308 */ /* 0x000f220000002400 */
[----:B---3--:R-:W-:-:S07]  /*87b0*/  FMNMX.FTZ R198, R186, R195, !PT ;  /* 0x000000c3bac67209 */ /* 0x008fce0007810000 */
[----:B------:R-:W3:Y:S01]  /*87c0*/  MUFU.TANH R193, R193 ;  /* 0x000000c100c17308 */ /* 0x000ee20000002400 */
[----:B-1----:R-:W-:-:S07]  /*87d0*/  FMNMX.FTZ R195, R189, R198, !PT ;  /* 0x000000c6bdc37209 */ /* 0x002fce0007810000 */
[----:B------:R-:W1:Y:S01]  /*87e0*/  MUFU.TANH R208, R208 ;  /* 0x000000d000d07308 */ /* 0x000e620000002400 */
[----:B----4-:R-:W-:Y:S02]  /*87f0*/  FMNMX.FTZ R198, R190, R195, !PT ;  /* 0x000000c3bec67209 */ /* 0x010fe40007810000 */
[----:B--2---:R-:W-:-:S05]  /*8800*/  FMNMX.FTZ R210, R197, R210, !PT ;  /* 0x000000d2c5d27209 */ /* 0x004fca0007810000 */
[----:B------:R-:W2:Y:S01]  /*8810*/  MUFU.TANH R209, R209 ;  /* 0x000000d100d17308 */ /* 0x000ea20000002400 */
[----:B---3--:R-:W-:Y:S01]  /*8820*/  FMNMX.FTZ R195, R193, R198, !PT ;  /* 0x000000c6c1c37209 */ /* 0x008fe20007810000 */
[----:B------:R-:W3:Y:S06]  /*8830*/  SHFL.BFLY PT, R213, R210, 0x1, 0x1f ;  /* 0x0c201f00d2d57f89 */ /* 0x000eec00000e0000 */
[----:B------:R-:W4:Y:S01]  /*8840*/  MUFU.TANH R211, R211 ;  /* 0x000000d300d37308 */ /* 0x000f220000002400 */
[----:B-1----:R-:W-:Y:S02]  /*8850*/  FMNMX.FTZ R198, R208, R195, !PT ;  /* 0x000000c3d0c67209 */ /* 0x002fe40007810000 */
[----:B------:R-:W1:Y:S02]  /*8860*/  LDC R195, c[0x0][0xa80] ;  /* 0x0002a000ffc37b82 */ /* 0x000e640000000800 */
[----:B--2---:R-:W-:-:S04]  /*8870*/  FMNMX.FTZ R198, R209, R198, !PT ;  /* 0x000000c6d1c67209 */ /* 0x004fc80007810000 */
[----:B----4-:R-:W-:Y:S02]  /*8880*/  FMNMX.FTZ R199, R211, R198, !PT ;  /* 0x000000c6d3c77209 */ /* 0x010fe40007810000 */
[----:B---3--:R-:W-:-:S03]  /*8890*/  FMNMX.FTZ R197, R210, R213, !PT ;  /* 0x000000d5d2c57209 */ /* 0x008fc60007810000 */
[----:B------:R-:W2:Y:S02]  /*88a0*/  SHFL.BFLY PT, R198, R199, 0x2, 0x1f ;  /* 0x0c401f00c7c67f89 */ /* 0x000ea400000e0000 */
[----:B-1----:R-:W-:-:S04]  /*88b0*/  FMUL.FTZ R212, R197, R195 ;  /* 0x000000c3c5d47220 */ /* 0x002fc80000410000 */
        /* <DEDUP_REMOVED lines=15> */
[----:B--2---:R-:W-:Y:S01]  /*89b0*/  FMNMX.FTZ R214, R199, R198, !PT ;  /* 0x000000c6c7d67209 */ /* 0x004fe20007810000 */
[----:B------:R-:W-:Y:S01]  /*89c0*/  FADD.FTZ R198, -R197, R206 ;  /* 0x000000cec5c67221 */ /* 0x000fe20000010100 */
[-CC-:B------:R-:W-:Y:S01]  /*89d0*/  FFMA.FTZ R206, R153, R195.reuse, -R212.reuse ;  /* 0x000000c399ce7223 */ /* 0x180fe200000108d4 */
[-CC-:B------:R-:W-:Y:S01]  /*89e0*/  FFMA.FTZ R153, R157, R195.reuse, -R212.reuse ;  /* 0x000000c39d997223 */ /* 0x180fe200000108d4 */
[-CC-:B------:R-:W-:Y:S01]  /*89f0*/  FFMA.FTZ R180, R180, R195.reuse, -R212.reuse ;  /* 0x000000c3b4b47223 */ /* 0x180fe200000108d4 */
[----:B------:R-:W1:Y:S01]  /*8a00*/  SHFL.BFLY PT, R213, R214, 0x1, 0x1f ;  /* 0x0c201f00d6d57f89 */ /* 0x000e6200000e0000 */
[-C--:B------:R-:W-:Y:S01]  /*8a10*/  FMUL.FTZ R198, R198, R195.reuse ;  /* 0x000000c3c6c67220 */ /* 0x080fe20000410000 */
        /* <DEDUP_REMOVED lines=9> */
[----:B------:R-:W-:-:S07]  /*8ab0*/  FFMA.FTZ R194, R194, R195, -R212 ;  /* 0x000000c3c2c27223 */ /* 0x000fce00000108d4 */
[----:B------:R-:W-:Y:S01]  /*8ac0*/  MUFU.EX2 R206, R206 ;  /* 0x000000ce00ce7308 */ /* 0x000fe20000000800 */
[----:B-1----:R-:W-:Y:S01]  /*8ad0*/  FMNMX.FTZ R156, R214, R213, !PT ;  /* 0x000000d5d69c7209 */ /* 0x002fe20007810000 */
[----:B------:R-:W-:Y:S01]  /*8ae0*/  IMAD.U32 R214, RZ, RZ, UR4 ;  /* 0x00000004ffd67e24 */ /* 0x000fe2000f8e00ff */
[----:B------:R-:W-:Y:S01]  /*8af0*/  UIMAD UR4, UR36, 0xc00, UR7 ;  /* 0x00000c00240478a4 */ /* 0x000fe2000f8e0207 */
[-C--:B--2---:R-:W-:Y:S01]  /*8b00*/  FMUL.FTZ R24, R24, R198.reuse ;  /* 0x000000c618187220 */ /* 0x084fe20000410000 */
[-C--:B------:R-:W-:Y:S01]  /*8b10*/  FMUL.FTZ R25, R25, R198.reuse ;  /* 0x000000c619197220 */ /* 0x080fe20000410000 */
[C---:B------:R-:W-:Y:S01]  /*8b20*/  FADD.FTZ R152, -R156.reuse, R207 ;  /* 0x000000cf9c987221 */ /* 0x040fe20000010100 */
[-C--:B------:R-:W-:Y:S01]  /*8b30*/  FMUL.FTZ R218, R156, R195.reuse ;  /* 0x000000c39cda7220 */ /* 0x080fe20000410000 */
[----:B------:R1:W-:Y:S01]  /*8b40*/  MUFU.EX2 R207, R153 ;  /* 0x0000009900cf7308 */ /* 0x0003e20000000800 */
[----:B------:R-:W-:Y:S01]  /*8b50*/  FMUL.FTZ R28, R28, R198 ;  /* 0x000000c61c1c7220 */ /* 0x000fe20000410000 */
[-C--:B------:R-:W-:Y:S01]  /*8b60*/  FMUL.FTZ R157, R152, R195.reuse ;  /* 0x000000c3989d7220 */ /* 0x080fe20000410000 */
[----:B------:R-:W-:Y:S01]  /*8b70*/  @!P1 IADD3 R152, R214, 0x32440, RZ ;  /* 0x00032440d6989810 */ /* 0x000fe20007ffe0ff */
[-CC-:B------:R-:W-:Y:S01]  /*8b80*/  FFMA.FTZ R216, R158, R195.reuse, -R218.reuse ;  /* 0x000000c39ed87223 */ /* 0x180fe200000108da */
[----:B------:R-:W-:Y:S01]  /*8b90*/  IADD3 R158, -R220, 0xb, RZ ;  /* 0x0000000bdc9e7810 */ /* 0x000fe20007ffe1ff */
[-C--:B------:R-:W-:Y:S01]  /*8ba0*/  FFMA.FTZ R213, R154, R195.reuse, -R218 ;  /* 0x000000c39ad57223 */ /* 0x080fe200000108da */
[----:B------:R-:W-:Y:S01]  /*8bb0*/  @!P1 PRMT R152, RZ, 0x654, R152 ;  /* 0x00000654ff989816 */ /* 0x000fe20000000098 */
[----:B------:R-:W-:Y:S01]  /*8bc0*/  FFMA.FTZ R215, R155, R195, -R218 ;  /* 0x000000c39bd77223 */ /* 0x000fe200000108da */
[----:B-1----:R-:W-:-:S02]  /*8bd0*/  VIADD R153, R220, 0x8 ;  /* 0x00000008dc997836 */ /* 0x002fc40000000000 */
[--C-:B------:R-:W-:Y:S01]  /*8be0*/  FFMA.FTZ R159, R159, R195, -R218.reuse ;  /* 0x000000c39f9f7223 */ /* 0x100fe200000108da */
[----:B------:R3:W-:Y:S06]  /*8bf0*/  BAR.ARV R158, 0x100 ;  /* 0x0004009e0000751d */ /* 0x0007ec0000002000 */
[----:B------:R1:W-:Y:S01]  /*8c00*/  @!P1 SYNCS.ARRIVE.TRANS64.RED.A1T0 RZ, [R152+URZ], RZ ;  /* 0x000000ff98ff99a7 */ /* 0x0003e2000810043f */
        /* <DEDUP_REMOVED lines=132> */
[----:B------:R-:W-:Y:S01]  /*9450*/  UMOV UR10, UR4 ;  /* 0x00000004000a7c82 */ /* 0x000fe20008000000 */
[----:B------:R-:W-:Y:S01]  /*9460*/  F2FP.BF16.F32.PACK_AB R154, R207, R210 ;  /* 0x000000d2cf9a723e */ /* 0x000fe200000010ff */
[--C-:B------:R-:W-:Y:S01]  /*9470*/  FFMA.FTZ R161, R161, R195, -R218.reuse ;  /* 0x000000c3a1a17223 */ /* 0x100fe200000108da */
[----:B----4-:R-:W-:Y:S01]  /*9480*/  F2FP.BF16.F32.PACK_AB R153, R215, R213 ;  /* 0x000000d5d799723e */ /* 0x010fe200000010ff */
[-CC-:B------:R-:W-:Y:S01]  /*9490*/  FFMA.FTZ R162, R162, R195.reuse, -R218.reuse ;  /* 0x000000c3a2a27223 */ /* 0x180fe200000108da */
[----:B-----5:R-:W-:Y:S01]  /*94a0*/  F2FP.BF16.F32.PACK_AB R155, R159, R216 ;  /* 0x000000d89f9b723e */ /* 0x020fe200000010ff */
[-CC-:B------:R-:W-:Y:S01]  /*94b0*/  FFMA.FTZ R165, R165, R195.reuse, -R218.reuse ;  /* 0x000000c3a5a57223 */ /* 0x180fe200000108da */
[-CC-:B------:R-:W-:Y:S01]  /*94c0*/  FFMA.FTZ R166, R166, R195.reuse, -R218.reuse ;  /* 0x000000c3a6a67223 */ /* 0x180fe200000108da */
[----:B------:R-:W1:Y:S01]  /*94d0*/  MUFU.EX2 R160, R160 ;  /* 0x000000a000a07308 */ /* 0x000e620000000800 */
[----:B------:R-:W-:Y:S01]  /*94e0*/  WARPGROUP.ARRIVE ;  /* 0x00000000000079c5 */ /* 0x000fe20000000000 */
[-CC-:B------:R-:W-:Y:S01]  /*94f0*/  FFMA.FTZ R169, R169, R195.reuse, -R218.reuse ;  /* 0x000000c3a9a97223 */ /* 0x180fe200000108da */
[-CC-:B------:R-:W-:Y:S01]  /*9500*/  FFMA.FTZ R170, R170, R195.reuse, -R218.reuse ;  /* 0x000000c3aaaa7223 */ /* 0x180fe200000108da */
[-CC-:B------:R-:W-:Y:S01]  /*9510*/  FFMA.FTZ R173, R173, R195.reuse, -R218.reuse ;  /* 0x000000c3adad7223 */ /* 0x180fe200000108da */
[-CC-:B------:R-:W-:Y:S01]  /*9520*/  FFMA.FTZ R174, R174, R195.reuse, -R218.reuse ;  /* 0x000000c3aeae7223 */ /* 0x180fe200000108da */
[-CC-:B------:R-:W-:Y:S01]  /*9530*/  FFMA.FTZ R177, R177, R195.reuse, -R218.reuse ;  /* 0x000000c3b1b17223 */ /* 0x180fe200000108da */
[----:B------:R-:W-:Y:S01]  /*9540*/  HGMMA.64x256x16.F32.BF16 R24, R152, gdesc[UR8].tnspB, R24, gsb0 ;  /* 0x43e0000898187df0 */ /* 0x000fe20008001818 */
[----:B------:R-:W-:Y:S01]  /*9550*/  MUFU.EX2 R163, R163 ;  /* 0x000000a300a37308 */ /* 0x000fe20000000800 */
[----:B------:R-:W-:Y:S01]  /*9560*/  UIADD3 UR10, UR4, 0x80, URZ ;  /* 0x00000080040a7890 */ /* 0x000fe2000fffe03f */
[-CC-:B------:R-:W-:Y:S01]  /*9570*/  FFMA.FTZ R178, R178, R195.reuse, -R218.reuse ;  /* 0x000000c3b2b27223 */ /* 0x180fe200000108da */
[----:B------:R-:W-:Y:S01]  /*9580*/  UMOV UR11, 0x40000040 ;  /* 0x40000040000b7882 */ /* 0x000fe20000000000 */
        /* <DEDUP_REMOVED lines=10> */
[----:B------:R-:W-:Y:S01]  /*9630*/  FFMA.FTZ R209, R211, R195, -R218 ;  /* 0x000000c3d3d17223 */ /* 0x000fe200000108da */
[----:B------:R-:W-:Y:S01]  /*9640*/  FFMA.FTZ R199, R198, R12, R199 ;  /* 0x0000000cc6c77223 */ /* 0x000fe200000100c7 */
[----:B------:R-:W-:Y:S01]  /*9650*/  MUFU.EX2 R161, R161 ;  /* 0x000000a100a17308 */ /* 0x000fe20000000800 */
[----:B------:R-:W-:Y:S01]  /*9660*/  FFMA.FTZ R0, R157, R0, R213 ;  /* 0x000000009d007223 */ /* 0x000fe200000100d5 */
[----:B------:R-:W-:-:S02]  /*9670*/  @!P1 VIADD R214, R214, 0x32460 ;  /* 0x00032460d6d69836 */ /* 0x000fc40000000000 */
[----:B------:R-:W-:Y:S01]  /*9680*/  FADD.FTZ R199, R206, R199 ;  /* 0x000000c7cec77221 */ /* 0x000fe20000010000 */
[----:B------:R-:W-:Y:S02]  /*9690*/  IMAD.MOV.U32 R206, RZ, RZ, R197 ;  /* 0x000000ffffce7224 */ /* 0x000fe400078e00c5 */
[----:B------:R-:W-:Y:S01]  /*96a0*/  FADD.FTZ R215, R215, R0 ;  /* 0x00000000d7d77221 */ /* 0x000fe20000010000 */
[----:B------:R-:W-:Y:S01]  /*96b0*/  FADD.FTZ R210, R210, R199 ;  /* 0x000000c7d2d27221 */ /* 0x000fe20000010000 */
[----:B------:R-:W4:Y:S02]  /*96c0*/  MUFU.EX2 R162, R162 ;  /* 0x000000a200a27308 */ /* 0x000f240000000800 */
[----:B------:R-:W-:Y:S01]  /*96d0*/  FADD.FTZ R216, R216, R215 ;  /* 0x000000d7d8d87221 */ /* 0x000fe20000010000 */
[----:B------:R-:W-:Y:S01]  /*96e0*/  @!P1 PRMT R214, RZ, 0x654, R214 ;  /* 0x00000654ffd69816 */ /* 0x000fe200000000d6 */
[----:B------:R-:W-:Y:S01]  /*96f0*/  FADD.FTZ R210, R207, R210 ;  /* 0x000000d2cfd27221 */ /* 0x000fe20000010000 */
[----:B------:R-:W-:Y:S01]  /*9700*/  MOV R207, R156 ;  /* 0x0000009c00cf7202 */ /* 0x000fe20000000f00 */
[----:B------:R-:W-:-:S02]  /*9710*/  FADD.FTZ R216, R159, R216 ;  /* 0x000000d89fd87221 */ /* 0x000fc40000010000 */
[----:B------:R-:W-:Y:S08]  /*9720*/  MUFU.EX2 R165, R165 ;  /* 0x000000a500a57308 */ /* 0x000ff00000000800 */
[----:B------:R-:W5:Y:S08]  /*9730*/  MUFU.EX2 R166, R166 ;  /* 0x000000a600a67308 */ /* 0x000f700000000800 */
[----:B------:R-:W-:Y:S08]  /*9740*/  MUFU.EX2 R167, R167 ;  /* 0x000000a700a77308 */ /* 0x000ff00000000800 */
[----:B------:R-:W3:Y:S08]  /*9750*/  MUFU.EX2 R168, R168 ;  /* 0x000000a800a87308 */ /* 0x000ef00000000800 */
        /* <DEDUP_REMOVED lines=25> */
[----:B------:R-:W3:Y:S01]  /*98f0*/  MUFU.EX2 R221, R221 ;  /* 0x000000dd00dd7308 */ /* 0x000ee20000000800 */
[----:B------:R-:W-:-:S02]  /*9900*/  WARPGROUP.DEPBAR.LE gsb0, 0x0 ;  /* 0x00008000000079c5 */ /* 0x000fc40000010000 */
[----:B-1----:R-:W-:-:S05]  /*9910*/  F2FP.BF16.F32.PACK_AB R152, R160, R217 ;  /* 0x000000d9a098723e */ /* 0x002fca00000010ff */
[----:B------:R-:W-:Y:S01]  /*9920*/  MUFU.EX2 R193, R193 ;  /* 0x000000c100c17308 */ /* 0x000fe20000000800 */
[----:B--2---:R-:W-:Y:S01]  /*9930*/  F2FP.BF16.F32.PACK_AB R154, R164, R163 ;  /* 0x000000a3a49a723e */ /* 0x004fe200000010ff */
[----:B------:R-:W-:Y:S01]  /*9940*/  FADD.FTZ R217, R217, R210 ;  /* 0x000000d2d9d97221 */ /* 0x000fe20000010000 */
[----:B----4-:R-:W-:Y:S01]  /*9950*/  F2FP.BF16.F32.PACK_AB R153, R162, R161 ;  /* 0x000000a1a299723e */ /* 0x010fe200000010ff */
[----:B------:R-:W-:Y:S01]  /*9960*/  FADD.FTZ R161, R161, R216 ;  /* 0x000000d8a1a17221 */ /* 0x000fe20000010000 */
[----:B-----5:R-:W-:Y:S01]  /*9970*/  F2FP.BF16.F32.PACK_AB R155, R166, R165 ;  /* 0x000000a5a69b723e */ /* 0x020fe200000010ff */
[----:B------:R-:W-:Y:S02]  /*9980*/  FADD.FTZ R160, R160, R217 ;  /* 0x000000d9a0a07221 */ /* 0x000fe40000010000 */
[----:B------:R-:W1:Y:S01]  /*9990*/  MUFU.EX2 R196, R196 ;  /* 0x000000c400c47308 */ /* 0x000e620000000800 */
[----:B------:R-:W-:Y:S01]  /*99a0*/  WARPGROUP.ARRIVE ;  /* 0x00000000000079c5 */ /* 0x000fe20000000000 */
[----:B------:R-:W-:Y:S01]  /*99b0*/  FADD.FTZ R162, R162, R161 ;  /* 0x000000a1a2a27221 */ /* 0x000fe20000010000 */
[----:B------:R-:W-:-:S03]  /*99c0*/  FADD.FTZ R163, R163, R160 ;  /* 0x000000a0a3a37221 */ /* 0x000fc60000010000 */
[----:B------:R-:W-:Y:S01]  /*99d0*/  FADD.FTZ R165, R165, R162 ;  /* 0x000000a2a5a57221 */ /* 0x000fe20000010000 */
[----:B------:R-:W-:Y:S01]  /*99e0*/  HGMMA.64x256x16.F32.BF16 R24, R152, gdesc[UR8].tnspB, R24, gsb0 ;  /* 0x43e0000898187df0 */ /* 0x000fe20008001818 */
[----:B------:R-:W-:Y:S01]  /*99f0*/  UIADD3 UR10, UR4, 0x100, URZ ;  /* 0x00000100040a7890 */ /* 0x000fe2000fffe03f */
[----:B------:R-:W-:Y:S01]  /*9a00*/  MUFU.EX2 R208, R208 ;  /* 0x000000d000d07308 */ /* 0x000fe20000000800 */
[----:B------:R-:W-:Y:S01]  /*9a10*/  UMOV UR11, 0x40000040 ;  /* 0x40000040000b7882 */ /* 0x000fe20000000000 */
[----:B------:R-:W-:Y:S01]  /*9a20*/  FADD.FTZ R164, R164, R163 ;  /* 0x000000a3a4a47221 */ /* 0x000fe20000010000 */
[----:B------:R-:W-:-:S05]  /*9a30*/  FADD.FTZ R166, R166, R165 ;  /* 0x000000a5a6a67221 */ /* 0x000fca0000010000 */
[----:B------:R-:W2:Y:S01]  /*9a40*/  MUFU.EX2 R209, R209 ;  /* 0x000000d100d17308 */ /* 0x000ea20000000800 */
[----:B------:R-:W-:Y:S02]  /*9a50*/  WARPGROUP.DEPBAR.LE gsb0, 0x0 ;  /* 0x00008000000079c5 */ /* 0x000fe40000010000 */
[----:B---3--:R-:W-:Y:S01]  /*9a60*/  F2FP.BF16.F32.PACK_AB R152, R168, R167 ;  /* 0x000000a7a898723e */ /* 0x008fe200000010ff */
        /* <DEDUP_REMOVED lines=13> */
[----:B------:R-:W-:Y:S01]  /*9b40*/  FADD.FTZ R174, R174, R173 ;  /* 0x000000adaeae7221 */ /* 0x000fe20000010000 */
[----:B------:R-:W-:Y:S01]  /*9b50*/  UMOV UR11, 0x40000040 ;  /* 0x40000040000b7882 */ /* 0x000fe20000000000 */
[----:B------:R-:W-:-:S02]  /*9b60*/  WARPGROUP.DEPBAR.LE gsb0, 0x0 ;  /* 0x00008000000079c5 */ /* 0x000fc40000010000 */
[----:B------:R-:W-:Y:S01]  /*9b70*/  F2FP.BF16.F32.PACK_AB R152, R176, R175 ;  /* 0x000000afb098723e */ /* 0x000fe200000010ff */
[----:B------:R-:W-:Y:S01]  /*9b80*/  FADD.FTZ R175, R175, R172 ;  /* 0x000000acafaf7221 */ /* 0x000fe20000010000 */
[----:B------:R-:W-:Y:S02]  /*9b90*/  F2FP.BF16.F32.PACK_AB R154, R180, R179 ;  /* 0x000000b3b49a723e */ /* 0x000fe400000010ff */
        /* <DEDUP_REMOVED lines=10> */
[----:B------:R-:W-:Y:S01]  /*9c40*/  UIADD3 UR10, UR4, 0x200, URZ ;  /* 0x00000200040a7890 */ /* 0x000fe2000fffe03f */
[----:B------:R-:W-:Y:S01]  /*9c50*/  FADD.FTZ R182, R182, R181 ;  /* 0x000000b5b6b67221 */ /* 0x000fe20000010000 */
[----:B------:R-:W-:Y:S01]  /*9c60*/  UMOV UR11, 0x40000040 ;  /* 0x40000040000b7882 */ /* 0x000fe20000000000 */
[----:B------:R-:W-:Y:S01]  /*9c70*/  UIADD3 UR4, UR4, 0x280, URZ ;  /* 0x0000028004047890 */ /* 0x000fe2000fffe03f */
        /* <DEDUP_REMOVED lines=12> */
[----:B------:R-:W-:-:S06]  /*9d40*/  FADD.FTZ R188, R188, R187 ;  /* 0x000000bbbcbc7221 */ /* 0x000fcc0000010000 */
[----:B------:R-:W-:Y:S01]  /*9d50*/  HGMMA.64x256x16.F32.BF16 R24, R152, gdesc[UR8].tnspB, R24, gsb0 ;  /* 0x43e0000898187df0 */ /* 0x000fe20008001818 */
[----:B------:R-:W-:Y:S01]  /*9d60*/  UMOV UR10, UR4 ;  /* 0x00000004000a7c82 */ /* 0x000fe20008000000 */
[----:B------:R-:W-:Y:S01]  /*9d70*/  UMOV UR11, 0x40000040 ;  /* 0x40000040000b7882 */ /* 0x000fe20000000000 */
[----:B------:R-:W-:Y:S01]  /*9d80*/  FADD.FTZ R190, R190, R189 ;  /* 0x000000bdbebe7221 */ /* 0x000fe20000010000 */
[----:B------:R-:W-:Y:S02]  /*9d90*/  WARPGROUP.DEPBAR.LE gsb0, 0x0 ;  /* 0x00008000000079c5 */ /* 0x000fe40000010000 */
[----:B------:R-:W-:Y:S01]  /*9da0*/  F2FP.BF16.F32.PACK_AB R152, R192, R191 ;  /* 0x000000bfc098723e */ /* 0x000fe200000010ff */
[----:B------:R-:W-:Y:S01]  /*9db0*/  FADD.FTZ R191, R191, R188 ;  /* 0x000000bcbfbf7221 */ /* 0x000fe20000010000 */
[----:B------:R-:W-:Y:S02]  /*9dc0*/  F2FP.BF16.F32.PACK_AB R154, R221, R194 ;  /* 0x000000c2dd9a723e */ /* 0x000fe400000010ff */
[----:B-1----:R-:W-:Y:S01]  /*9dd0*/  F2FP.BF16.F32.PACK_AB R153, R196, R193 ;  /* 0x000000c1c499723e */ /* 0x002fe200000010ff */
[----:B------:R-:W-:Y:S01]  /*9de0*/  FADD.FTZ R193, R193, R190 ;  /* 0x000000bec1c17221 */ /* 0x000fe20000010000 */
[----:B--2---:R-:W-:Y:S01]  /*9df0*/  F2FP.BF16.F32.PACK_AB R155, R209, R208 ;  /* 0x000000d0d19b723e */ /* 0x004fe200000010ff */
        /* <DEDUP_REMOVED lines=11> */
.L_x_3426:
[----:B------:R-:W4:Y:S01]  /*9eb0*/  SHFL.BFLY PT, R3, R12, 0x2, 0x1f ;  /* 0x0c401f000c037f89 */ /* 0x000f2200000e0000 */
[----:B------:R-:W-:Y:S01]  /*9ec0*/  IMAD.MOV.U32 R7, RZ, RZ, RZ ;  /* 0x000000ffff077224 */ /* 0x000fe200078e00ff */
[----:B------:R-:W-:Y:S01]  /*9ed0*/  UIADD3 UR36, UR36, 0x1, URZ ;  /* 0x0000000124247890 */ /* 0x000fe2000fffe03f */
[----:B------:R5:W-:Y:S06]  /*9ee0*/  BAR.ARV R158, 0x100 ;  /* 0x0004009e0000751d */ /* 0x000bec0000002000 */
[----:B------:R-:W-:Y:S02]  /*9ef0*/  UISETP.NE.AND UP0, UPT, UR36, 0x2, UPT ;  /* 0x000000022400788c */ /* 0x000fe4000bf05270 */
[----:B------:R-:W-:Y:S06]  /*9f00*/  BAR.ARV 0x8, 0x120 ;  /* 0x0204800000007b1d */ /* 0x000fec0000002000 */
[----:B------:R-:W-:Y:S01]  /*9f10*/  USEL UR4, URZ, 0x1, UP0 ;  /* 0x000000013f047887 */ /* 0x000fe20008000000 */
[----:B------:R-:W-:Y:S01]  /*9f20*/  PLOP3.LUT P0, PT, PT, PT, PT, 0x8, 0x0 ;  /* 0x000000000000781c */ /* 0x000fe20003f0e170 */
[----:B------:R-:W1:Y:S01]  /*9f30*/  SHFL.BFLY PT, R5, R0, 0x2, 0x1f ;  /* 0x0c401f0000057f89 */ /* 0x000e6200000e0000 */
[----:B------:R-:W-:Y:S01]  /*9f40*/  VIADD R226, R226, 0x1 ;  /* 0x00000001e2e27836 */ /* 0x000fe20000000000 */
[----:B------:R-:W-:Y:S01]  /*9f50*/  USEL UR36, UR36, URZ, UP0 ;  /* 0x0000003f24247287 */ /* 0x000fe20008000000 */
[----:B----4-:R-:W-:Y:S01]  /*9f60*/  FADD.FTZ R2, R3, R12 ;  /* 0x0000000c03027221 */ /* 0x010fe20000010000 */
[----:B------:R-:W-:-:S04]  /*9f70*/  ULOP3.LUT UR37, UR37, UR4, URZ, 0x3c, !UPT ;  /* 0x0000000425257292 */ /* 0x000fc8000f8e3c3f */
[----:B------:R-:W4:Y:S01]  /*9f80*/  SHFL.BFLY PT, R3, R2, 0x1, 0x1f ;  /* 0x0c201f0002037f89 */ /* 0x000f2200000e0000 */
[----:B-1----:R-:W-:Y:S01]  /*9f90*/  FADD.FTZ R5, R5, R0 ;  /* 0x0000000005057221 */ /* 0x002fe20000010000 */
[----:B------:R-:W-:-:S04]  /*9fa0*/  MOV R0, 0xff800000 ;  /* 0xff80000000007802 */ /* 0x000fc80000000f00 */
[----:B------:R-:W1:Y:S01]  /*9fb0*/  SHFL.BFLY PT, R4, R5, 0x1, 0x1f ;  /* 0x0c201f0005047f89 */ /* 0x000e6200000e0000 */
[----:B----4-:R-:W-:Y:S01]  /*9fc0*/  FADD.FTZ R21, R2, R3 ;  /* 0x0000000302157221 */ /* 0x010fe20000010000 */
[----:B------:R-:W-:Y:S02]  /*9fd0*/  IMAD.MOV.U32 R3, RZ, RZ, RZ ;  /* 0x000000ffff037224 */ /* 0x000fe400078e00ff */
[----:B------:R-:W-:Y:S02]  /*9fe0*/  IMAD.MOV.U32 R2, RZ, RZ, -0x800000 ;  /* 0xff800000ff027424 */ /* 0x000fe400078e00ff */
[----:B------:R-:W-:-:S13]  /*9ff0*/  FSETP.NE.FTZ.AND P1, PT, R21, RZ, PT ;  /* 0x000000ff1500720b */ /* 0x000fda0003f35000 */
[----:B------:R-:W4:Y:S01]  /*a000*/  @P1 MUFU.RCP R7, R21 ;  /* 0x0000001500071308 */ /* 0x000f220000001000 */
[----:B------:R-:W-:Y:S01]  /*a010*/  @P1 FMUL.FTZ R20, R195, 0.69314718246459960938 ;  /* 0x3f317218c3141820 */ /* 0x000fe20000410000 */
[----:B-1----:R-:W-:-:S05]  /*a020*/  FADD.FTZ R22, R5, R4 ;  /* 0x0000000405167221 */ /* 0x002fca0000010000 */
[----:B------:R-:W-:Y:S01]  /*a030*/  FSETP.NE.FTZ.AND P2, PT, R22, RZ, PT ;  /* 0x000000ff1600720b */ /* 0x000fe20003f55000 */
[----:B------:R-:W1:Y:S01]  /*a040*/  @P1 MUFU.LG2 R21, R21 ;  /* 0x0000001500151308 */ /* 0x000e620000000c00 */
[-C--:B----4-:R-:W-:Y:S01]  /*a050*/  FMUL.FTZ R4, R24, R7.reuse ;  /* 0x0000000718047220 */ /* 0x090fe20000410000 */
[-C--:B------:R-:W-:Y:S01]  /*a060*/  FMUL.FTZ R25, R25, R7.reuse ;  /* 0x0000000719197220 */ /* 0x080fe20000410000 */
[----:B------:R-:W-:-:S09]  /*a070*/  FMUL.FTZ R6, R28, R7 ;  /* 0x000000071c067220 */ /* 0x000fd20000410000 */
[----:B------:R-:W4:Y:S01]  /*a080*/  @P2 MUFU.RCP R3, R22 ;  /* 0x0000001600032308 */ /* 0x000f220000001000 */
[----:B------:R-:W-:Y:S01]  /*a090*/  @P2 FMUL.FTZ R24, R195, 0.69314718246459960938 ;  /* 0x3f317218c3182820 */ /* 0x000fe20000410000 */
[-C--:B------:R-:W-:Y:S01]  /*a0a0*/  FMUL.FTZ R29, R29, R7.reuse ;  /* 0x000000071d1d7220 */ /* 0x080fe20000410000 */
[-C--:B------:R-:W-:Y:S01]  /*a0b0*/  FMUL.FTZ R32, R32, R7.reuse ;  /* 0x0000000720207220 */ /* 0x080fe20000410000 */
[-C--:B------:R-:W-:Y:S01]  /*a0c0*/  FMUL.FTZ R33, R33, R7.reuse ;  /* 0x0000000721217220 */ /* 0x080fe20000410000 */
[----:B-1----:R-:W-:Y:S01]  /*a0d0*/  @P1 FMUL.FTZ R21, R21, 0.69314718246459960938 ;  /* 0x3f31721815151820 */ /* 0x002fe20000410000 */
        /* <DEDUP_REMOVED lines=14> */
[----:B------:R-:W-:Y:S01]  /*a1c0*/  FMUL.FTZ R78, R79, R3 ;  /* 0x000000034f4e7220 */ /* 0x000fe20000410000 */
        /* <DEDUP_REMOVED lines=111> */
.L_x_3404:
        /* <DEDUP_REMOVED lines=16> */
[----:B------:R-:W-:Y:S01]  /*a9c0*/  UIMAD.WIDE.U32 UR8, UR43, UR6, URZ ;  /* 0x000000062b0872a5 */ /* 0x000fe2000f8e003f */
[----:B------:R-:W-:Y:S01]  /*a9d0*/  SHF.R.U64 R34, R34, 0x3, RZ ;  /* 0x0000000322227819 */ /* 0x000fe200000012ff */
[----:B------:R-:W-:Y:S01]  /*a9e0*/  UIMAD UR5, UR5, UR6, URZ ;  /* 0x00000006050572a4 */ /* 0x000fe2000f8e023f */
[----:B------:R-:W-:-:S02]  /*a9f0*/  LOP3.LUT R22, R22, R23, RZ, 0x3c, !PT ;  /* 0x0000001716167212 */ /* 0x000fc400078e3cff */
[----:B------:R-:W-:Y:S01]  /*aa00*/  LOP3.LUT R34, R34, R35, RZ, 0x3c, !PT ;  /* 0x0000002322227212 */ /* 0x000fe200078e3cff */
[----:B------:R-:W-:Y:S01]  /*aa10*/  ULDC UR6, c[0x0][0xb88] ;  /* 0x0002e20000067ab9 */ /* 0x000fe20000000800 */
[----:B------:R-:W-:Y:S01]  /*aa20*/  IADD3.X R23, RZ, R203, RZ, P0, !PT ;  /* 0x000000cbff177210 */ /* 0x000fe200007fe4ff */
[----:B------:R-:W-:Y:S01]  /*aa30*/  UIMAD UR5, UR43, UR7, UR5 ;  /* 0x000000072b0572a4 */ /* 0x000fe2000f8e0205 */
[C---:B------:R-:W-:Y:S02]  /*aa40*/  IADD3 R35, P0, R202.reuse, 0x8020, RZ ;  /* 0x00008020ca237810 */ /* 0x040fe40007f1e0ff */
[C---:B------:R-:W-:Y:S01]  /*aa50*/  IADD3 R21, P6, R202.reuse, 0x20, RZ ;  /* 0x00000020ca157810 */ /* 0x040fe20007fde0ff */
[----:B------:R-:W-:Y:S01]  /*aa60*/  UIADD3 UR5, UR9, UR5, URZ ;  /* 0x0000000509057290 */ /* 0x000fe2000fffe03f */
[----:B------:R-:W-:Y:S02]  /*aa70*/  LOP3.LUT R24, R35, 0x380, RZ, 0xc0, !PT ;  /* 0x0000038023187812 */ /* 0x000fe400078ec0ff */
[----:B------:R-:W-:-:S02]  /*aa80*/  IADD3 R31, P2, R202, 0x4000, RZ ;  /* 0x00004000ca1f7810 */ /* 0x000fc40007f5e0ff */
[----:B------:R-:W-:Y:S02]  /*aa90*/  SHF.R.U64 R24, R24, 0x3, RZ ;  /* 0x0000000318187819 */ /* 0x000fe400000012ff */
[----:B------:R-:W-:Y:S02]  /*aaa0*/  LOP3.LUT R20, R21, 0x380, RZ, 0xc0, !PT ;  /* 0x0000038015147812 */ /* 0x000fe400078ec0ff */
[----:B------:R-:W-:Y:S02]  /*aab0*/  LOP3.LUT R30, R31, 0x380, RZ, 0xc0, !PT ;  /* 0x000003801f1e7812 */ /* 0x000fe400078ec0ff */
[----:B------:R-:W-:Y:S01]  /*aac0*/  LOP3.LUT R24, R24, R35, RZ, 0x3c, !PT ;  /* 0x0000002318187212 */ /* 0x000fe200078e3cff */
[----:B------:R-:W-:Y:S01]  /*aad0*/  IMAD.X R35, RZ, RZ, R203, P3 ;  /* 0x000000ffff237224 */ /* 0x000fe200018e06cb */
[----:B------:R-:W-:Y:S02]  /*aae0*/  IADD3 R27, P1, R202, 0x60, RZ ;  /* 0x00000060ca1b7810 */ /* 0x000fe40007f3e0ff */
[----:B------:R-:W-:-:S02]  /*aaf0*/  SHF.R.U64 R20, R20, 0x3, RZ ;  /* 0x0000000314147819 */ /* 0x000fc400000012ff */
[----:B------:R-:W-:Y:S02]  /*ab00*/  IADD3 R39, P4, R202, 0x4040, RZ ;  /* 0x00004040ca277810 */ /* 0x000fe40007f9e0ff */
[----:B------:R-:W-:Y:S02]  /*ab10*/  SHF.R.U64 R30, R30, 0x3, RZ ;  /* 0x000000031e1e7819 */ /* 0x000fe400000012ff */
[----:B------:R-:W-:Y:S02]  /*ab20*/  IADD3 R55, P3, R202, 0xc000, RZ ;  /* 0x0000c000ca377810 */ /* 0x000fe40007f7e0ff */
[----:B------:R-:W-:Y:S02]  /*ab30*/  LOP3.LUT R26, R27, 0x380, RZ, 0xc0, !PT ;  /* 0x000003801b1a7812 */ /* 0x000fe400078ec0ff */
[----:B------:R-:W-:Y:S01]  /*ab40*/  LOP3.LUT R20, R20, R21, RZ, 0x3c, !PT ;  /* 0x0000001514147212 */ /* 0x000fe200078e3cff */
[----:B------:R-:W-:Y:S01]  /*ab50*/  IMAD.X R21, RZ, RZ, R203, P6 ;  /* 0x000000ffff157224 */ /* 0x000fe200030e06cb */
[----:B------:R-:W-:-:S02]  /*ab60*/  LOP3.LUT R38, R39, 0x380, RZ, 0xc0, !PT ;  /* 0x0000038027267812 */ /* 0x000fc400078ec0ff */
[----:B------:R-:W-:Y:S01]  /*ab70*/  LOP3.LUT R30, R30, R31, RZ, 0x3c, !PT ;  /* 0x0000001f1e1e7212 */ /* 0x000fe200078e3cff */
[----:B------:R-:W-:Y:S01]  /*ab80*/  IMAD.X R31, RZ, RZ, R203, P2 ;  /* 0x000000ffff1f7224 */ /* 0x000fe200010e06cb */
[----:B------:R-:W-:Y:S02]  /*ab90*/  LOP3.LUT R54, R55, 0x380, RZ, 0xc0, !PT ;  /* 0x0000038037367812 */ /* 0x000fe400078ec0ff */
[C---:B------:R-:W-:Y:S02]  /*aba0*/  IADD3 R47, P6, R202.reuse, 0x8000, RZ ;  /* 0x00008000ca2f7810 */ /* 0x040fe40007fde0ff */
[----:B------:R-:W-:Y:S02]  /*abb0*/  IADD3 R51, P2, R202, 0x8060, RZ ;  /* 0x00008060ca337810 */ /* 0x000fe40007f5e0ff */
[----:B------:R-:W-:Y:S02]  /*abc0*/  SHF.R.U64 R26, R26, 0x3, RZ ;  /* 0x000000031a1a7819 */ /* 0x000fe400000012ff */
[----:B------:R-:W-:-:S02]  /*abd0*/  LOP3.LUT R67, R202, 0x380, RZ, 0xc0, !PT ;  /* 0x00000380ca437812 */ /* 0x000fc400078ec0ff */
[----:B------:R-:W-:Y:S02]  /*abe0*/  SHF.R.U64 R38, R38, 0x3, RZ ;  /* 0x0000000326267819 */ /* 0x000fe400000012ff */
[----:B------:R-:W-:Y:S02]  /*abf0*/  SHF.R.U64 R54, R54, 0x3, RZ ;  /* 0x0000000336367819 */ /* 0x000fe400000012ff */
[----:B------:R-:W-:Y:S02]  /*ac00*/  LOP3.LUT R46, R47, 0x380, RZ, 0xc0, !PT ;  /* 0x000003802f2e7812 */ /* 0x000fe400078ec0ff */
[----:B------:R-:W-:Y:S02]  /*ac10*/  SHF.R.S32.HI R86, RZ, 0x1f, R227 ;  /* 0x0000001fff567819 */ /* 0x000fe400000114e3 */
[----:B------:R-:W-:Y:S02]  /*ac20*/  LOP3.LUT R50, R51, 0x380, RZ, 0xc0, !PT ;  /* 0x0000038033327812 */ /* 0x000fe400078ec0ff */
[----:B------:R-:W-:Y:S01]  /*ac30*/  LOP3.LUT R26, R26, R27, RZ, 0x3c, !PT ;  /* 0x0000001b1a1a7212 */ /* 0x000fe200078e3cff */
[----:B------:R-:W-:Y:S01]  /*ac40*/  IMAD.X R27, RZ, RZ, R203, P1 ;  /* 0x000000ffff1b7224 */ /* 0x000fe200008e06cb */
[----:B------:R-:W-:-:S02]  /*ac50*/  SHF.R.U64 R67, R67, 0x3, RZ ;  /* 0x0000000343437819 */ /* 0x000fc400000012ff */
[----:B------:R-:W-:Y:S02]  /*ac60*/  LOP3.LUT R38, R38, R39, RZ, 0x3c, !PT ;  /* 0x0000002726267212 */ /* 0x000fe400078e3cff */
[----:B------:R-:W-:Y:S02]  /*ac70*/  LOP3.LUT R54, R54, R55, RZ, 0x3c, !PT ;  /* 0x0000003736367212 */ /* 0x000fe400078e3cff */
[C---:B------:R-:W-:Y:S02]  /*ac80*/  IADD3 R43, P5, R202.reuse, 0x4060, RZ ;  /* 0x00004060ca2b7810 */ /* 0x040fe40007fbe0ff */
[----:B------:R-:W-:Y:S02]  /*ac90*/  IADD3 R39, P1, R202, 0x8040, RZ ;  /* 0x00008040ca277810 */ /* 0x000fe40007f3e0ff */
[----:B------:R-:W-:Y:S02]  /*aca0*/  SHF.R.U64 R46, R46, 0x3, RZ ;  /* 0x000000032e2e7819 */ /* 0x000fe400000012ff */
[----:B------:R-:W-:-:S02]  /*acb0*/  LEA.HI R55, R86, R227, RZ, 0x7 ;  /* 0x000000e356377211 */ /* 0x000fc400078f38ff */
[----:B------:R-:W-:Y:S02]  /*acc0*/  SHF.R.U64 R50, R50, 0x3, RZ ;  /* 0x0000000332327819 */ /* 0x000fe400000012ff */
[----:B------:R-:W-:Y:S02]  /*acd0*/  LOP3.LUT R66, R67, R202, RZ, 0x3c, !PT ;  /* 0x000000ca43427212 */ /* 0x000fe400078e3cff */
[----:B------:R-:W-:Y:S02]  /*ace0*/  MOV R67, R203 ;  /* 0x000000cb00437202 */ /* 0x000fe40000000f00 */
[----:B------:R-:W-:Y:S02]  /*acf0*/  LOP3.LUT R42, R43, 0x380, RZ, 0xc0, !PT ;  /* 0x000003802b2a7812 */ /* 0x000fe400078ec0ff */
[----:B------:R-:W-:Y:S02]  /*ad00*/  LOP3.LUT R28, R39, 0x380, RZ, 0xc0, !PT ;  /* 0x00000380271c7812 */ /* 0x000fe400078ec0ff */
[----:B------:R-:W-:Y:S01]  /*ad10*/  LOP3.LUT R46, R46, R47, RZ, 0x3c, !PT ;  /* 0x0000002f2e2e7212 */ /* 0x000fe200078e3cff */
[--C-:B------:R-:W-:Y:S01]  /*ad20*/  IMAD.X R47, RZ, RZ, R203.reuse, P6 ;  /* 0x000000ffff2f7224 */ /* 0x100fe200030e06cb */
[----:B------:R-:W-:Y:S01]  /*ad30*/  LOP3.LUT R94, R55, 0xffffff80, RZ, 0xc0, !PT ;  /* 0xffffff80375e7812 */ /* 0x000fe200078ec0ff */
[----:B------:R-:W-:Y:S01]  /*ad40*/  IMAD.X R55, RZ, RZ, R203, P3 ;  /* 0x000000ffff377224 */ /* 0x000fe200018e06cb */
[----:B------:R-:W-:-:S02]  /*ad50*/  LOP3.LUT R50, R50, R51, RZ, 0x3c, !PT ;  /* 0x0000003332327212 */ /* 0x000fc400078e3cff */
[----:B------:R-:W-:Y:S01]  /*ad60*/  IADD3 R51, P6, R202, 0xc060, RZ ;  /* 0x0000c060ca337810 */ /* 0x000fe20007fde0ff */
[----:B------:R-:W-:Y:S01]  /*ad70*/  IMAD.IADD R94, R227, 0x1, -R94 ;  /* 0x00000001e35e7824 */ /* 0x000fe200078e0a5e */
[----:B------:R-:W-:Y:S02]  /*ad80*/  MOV R67, R66 ;  /* 0x0000004200437202 */ /* 0x000fe40000000f00 */
[----:B------:R-:W-:Y:S01]  /*ad90*/  F2FP.BF16.F32.PACK_AB R4, R25, R4 ;  /* 0x000000041904723e */ /* 0x000fe200000010ff */
[----:B------:R-:W-:Y:S01]  /*ada0*/  IMAD.X R25, RZ, RZ, R203, P0 ;  /* 0x000000ffff197224 */ /* 0x000fe200000e06cb */
[----:B------:R-:W-:Y:S02]  /*adb0*/  F2FP.BF16.F32.PACK_AB R5, R168, R5 ;  /* 0x00000005a805723e */ /* 0x000fe400000010ff */
[----:B------:R-:W-:Y:S02]  /*adc0*/  F2FP.BF16.F32.PACK_AB R6, R29, R6 ;  /* 0x000000061d06723e */ /* 0x000fe400000010ff */
[----:B------:R-:W-:-:S02]  /*add0*/  F2FP.BF16.F32.PACK_AB R7, R166, R7 ;  /* 0x00000007a607723e */ /* 0x000fc400000010ff */
[----:B------:R-:W-:Y:S02]  /*ade0*/  SHF.R.U64 R42, R42, 0x3, RZ ;  /* 0x000000032a2a7819 */ /* 0x000fe400000012ff */
[----:B------:R-:W-:Y:S01]  /*adf0*/  SHF.R.U64 R28, R28, 0x3, RZ ;  /* 0x000000031c1c7819 */ /* 0x000fe200000012ff */
[----:B------:R1:W-:Y:S01]  /*ae00*/  STSM.16.M88.4 [R67], R4 ;  /* 0x0000000443007844 */ /* 0x0003e20000000200 */
[----:B------:R-:W-:Y:S01]  /*ae10*/  MOV R26, R26 ;  /* 0x0000001a001a7202 */ /* 0x000fe20000000f00 */
[----:B------:R-:W-:Y:S01]  /*ae20*/  VIADD R27, R225, UR42 ;  /* 0x0000002ae11b7c36 */ /* 0x000fe20008000000 */
[----:B------:R-:W-:Y:S02]  /*ae30*/  LOP3.LUT R66, R51, 0x380, RZ, 0xc0, !PT ;  /* 0x0000038033427812 */ /* 0x000fe400078ec0ff */
[----:B------:R-:W-:Y:S01]  /*ae40*/  LOP3.LUT R42, R42, R43, RZ, 0x3c, !PT ;  /* 0x0000002b2a2a7212 */ /* 0x000fe200078e3cff */
[----:B------:R-:W-:Y:S01]  /*ae50*/  IMAD.X R43, RZ, RZ, R203, P5 ;  /* 0x000000ffff2b7224 */ /* 0x000fe200028e06cb */
[----:B------:R-:W-:-:S02]  /*ae60*/  LOP3.LUT R28, R28, R39, RZ, 0x3c, !PT ;  /* 0x000000271c1c7212 */ /* 0x000fc400078e3cff */
[-C--:B------:R-:W-:Y:S02]  /*ae70*/  IADD3.X R39, RZ, R203.reuse, RZ, P4, !PT ;  /* 0x000000cbff277210 */ /* 0x080fe400027fe4ff */
[C---:B------:R-:W-:Y:S02]  /*ae80*/  IADD3 R59, P4, R202.reuse, 0xc020, RZ ;  /* 0x0000c020ca3b7810 */ /* 0x040fe40007f9e0ff */
[----:B------:R-:W-:Y:S02]  /*ae90*/  IADD3 R63, P5, R202, 0xc040, RZ ;  /* 0x0000c040ca3f7810 */ /* 0x000fe40007fbe0ff */
[----:B------:R-:W-:Y:S01]  /*aea0*/  SHF.R.U64 R66, R66, 0x3, RZ ;  /* 0x0000000342427819 */ /* 0x000fe200000012ff */
[----:B-1----:R-:W-:Y:S01]  /*aeb0*/  VIADD R4, R27, 0x8 ;  /* 0x000000081b047836 */ /* 0x002fe20000000000 */
[----:B------:R-:W-:Y:S02]  /*aec0*/  LOP3.LUT P0, RZ, R94, 0x3, RZ, 0xc0, !PT ;  /* 0x000000035eff7812 */ /* 0x000fe4000780c0ff */
[----:B------:R-:W-:-:S02]  /*aed0*/  IADD3.X R29, RZ, R203, RZ, P1, !PT ;  /* 0x000000cbff1d7210 */ /* 0x000fc40000ffe4ff */
[----:B------:R-:W-:Y:S02]  /*aee0*/  LOP3.LUT R58, R59, 0x380, RZ, 0xc0, !PT ;  /* 0x000003803b3a7812 */ /* 0x000fe400078ec0ff */
[----:B------:R-:W-:Y:S02]  /*aef0*/  LOP3.LUT R62, R63, 0x380, RZ, 0xc0, !PT ;  /* 0x000003803f3e7812 */ /* 0x000fe400078ec0ff */
[----:B------:R-:W-:Y:S01]  /*af00*/  LOP3.LUT R66, R66, R51, RZ, 0x3c, !PT ;  /* 0x0000003342427212 */ /* 0x000fe200078e3cff */
[----:B------:R-:W-:Y:S01]  /*af10*/  IMAD.X R51, RZ, RZ, R203, P2 ;  /* 0x000000ffff337224 */ /* 0x000fe200010e06cb */
[----:B------:R-:W-:Y:S02]  /*af20*/  IADD3.X R67, RZ, R203, RZ, P6, !PT ;  /* 0x000000cbff437210 */ /* 0x000fe400037fe4ff */
[----:B------:R-:W-:Y:S02]  /*af30*/  ISETP.GE.OR P1, PT, R4, UR6, P0 ;  /* 0x0000000604007c0c */ /* 0x000fe40008726670 */
[----:B------:R-:W-:Y:S01]  /*af40*/  MOV R94, R20 ;  /* 0x00000014005e7202 */ /* 0x000fe20000000f00 */
[----:B------:R-:W-:Y:S01]  /*af50*/  IMAD.U32 R21, RZ, RZ, UR9 ;  /* 0x00000009ff157e24 */ /* 0x000fe2000f8e00ff */
[----:B------:R-:W-:Y:S01]  /*af60*/  F2FP.BF16.F32.PACK_AB R4, R33, R32 ;  /* 0x000000202104723e */ /* 0x000fe200000010ff */
[----:B------:R-:W-:Y:S01]  /*af70*/  IMAD.U32 R20, RZ, RZ, UR8 ;  /* 0x00000008ff147e24 */ /* 0x000fe2000f8e00ff */
[----:B------:R-:W-:-:S02]  /*af80*/  F2FP.BF16.F32.PACK_AB R5, R167, R48 ;  /* 0x00000030a705723e */ /* 0x000fc400000010ff */
[----:B------:R-:W-:Y:S02]  /*af90*/  F2FP.BF16.F32.PACK_AB R6, R37, R36 ;  /* 0x000000242506723e */ /* 0x000fe400000010ff */
[----:B------:R-:W-:Y:S02]  /*afa0*/  F2FP.BF16.F32.PACK_AB R7, R165, R44 ;  /* 0x0000002ca507723e */ /* 0x000fe400000010ff */
[----:B------:R-:W-:Y:S02]  /*afb0*/  MOV R87, R22 ;  /* 0x0000001600577202 */ /* 0x000fe40000000f00 */
[----:B------:R-:W-:Y:S01]  /*afc0*/  F2FP.BF16.F32.PACK_AB R8, R41, R8 ;  /* 0x000000082908723e */ /* 0x000fe200000010ff */
[----:B------:R-:W1:Y:S01]  /*afd0*/  LDC.64 R22, c[0x0][0xc78] ;  /* 0x00031e00ff167b82 */ /* 0x000e620000000a00 */
[----:B------:R-:W-:Y:S01]  /*afe0*/  F2FP.BF16.F32.PACK_AB R9, R164, R9 ;  /* 0x00000009a409723e */ /* 0x000fe200000010ff */
[----:B------:R4:W-:Y:S01]  /*aff0*/  STSM.16.M88.4 [R94], R4 ;  /* 0x000000045e007844 */ /* 0x0009e20000000200 */
[----:B------:R-:W-:-:S02]  /*b000*/  F2FP.BF16.F32.PACK_AB R10, R45, R10 ;  /* 0x0000000a2d0a723e */ /* 0x000fc400000010ff */
[----:B------:R-:W-:Y:S02]  /*b010*/  F2FP.BF16.F32.PACK_AB R11, R162, R11 ;  /* 0x0000000ba20b723e */ /* 0x000fe400000010ff */
[----:B------:R-:W-:Y:S02]  /*b020*/  MOV R25, R24 ;  /* 0x0000001800197202 */ /* 0x000fe40000000f00 */
[----:B------:R-:W-:Y:S01]  /*b030*/  F2FP.BF16.F32.PACK_AB R12, R49, R12 ;  /* 0x0000000c310c723e */ /* 0x000fe200000010ff */
[----:B------:R-:W-:Y:S01]  /*b040*/  STSM.16.M88.4 [R87], R8 ;  /* 0x0000000857007844 */ /* 0x000fe20000000200 */
[----:B------:R-:W-:Y:S02]  /*b050*/  F2FP.BF16.F32.PACK_AB R13, R160, R13 ;  /* 0x0000000da00d723e */ /* 0x000fe400000010ff */
[----:B------:R-:W-:Y:S02]  /*b060*/  F2FP.BF16.F32.PACK_AB R14, R53, R14 ;  /* 0x0000000e350e723e */ /* 0x000fe400000010ff */
[----:B------:R-:W-:-:S02]  /*b070*/  F2FP.BF16.F32.PACK_AB R15, R158, R15 ;  /* 0x0000000f9e0f723e */ /* 0x000fc400000010ff */
[----:B------:R-:W-:Y:S02]  /*b080*/  SHF.R.U64 R58, R58, 0x3, RZ ;  /* 0x000000033a3a7819 */ /* 0x000fe400000012ff */
[----:B------:R-:W-:Y:S01]  /*b090*/  SHF.R.U64 R62, R62, 0x3, RZ ;  /* 0x000000033e3e7819 */ /* 0x000fe200000012ff */
[----:B------:R-:W-:Y:S01]  /*b0a0*/  STSM.16.M88.4 [R26], R12 ;  /* 0x0000000c1a007844 */ /* 0x000fe20000000200 */
[----:B------:R-:W-:Y:S02]  /*b0b0*/  MOV R30, R30 ;  /* 0x0000001e001e7202 */ /* 0x000fe40000000f00 */
[----:B------:R-:W-:Y:S02]  /*b0c0*/  MOV R24, R66 ;  /* 0x0000004200187202 */ /* 0x000fe40000000f00 */
[----:B------:R-:W-:Y:S02]  /*b0d0*/  F2FP.BF16.F32.PACK_AB R16, R57, R16 ;  /* 0x000000103910723e */ /* 0x000fe400000010ff */
[----:B------:R-:W-:-:S02]  /*b0e0*/  F2FP.BF16.F32.PACK_AB R17, R154, R17 ;  /* 0x000000119a11723e */ /* 0x000fc400000010ff */
        /* <DEDUP_REMOVED lines=22> */
[----:B------:R-:W-:Y:S01]  /*b250*/  F2FP.BF16.F32.PACK_AB R96, R97, R96 ;  /* 0x000000606160723e */ /* 0x000fe200000010ff */
[----:B------:R-:W-:Y:S01]  /*b260*/  STSM.16.M88.4 [R42], R80 ;  /* 0x000000502a007844 */ /* 0x000fe20000000200 */
[----:B------:R-:W-:Y:S02]  /*b270*/  LOP3.LUT R58, R58, R59, RZ, 0x3c, !PT ;  /* 0x0000003b3a3a7212 */ /* 0x000fe400078e3cff */
[----:B------:R-:W-:Y:S01]  /*b280*/  LOP3.LUT R62, R62, R63, RZ, 0x3c, !PT ;  /* 0x0000003f3e3e7212 */ /* 0x000fe200078e3cff */
[----:B------:R-:W-:Y:S01]  /*b290*/  IMAD.X R63, RZ, RZ, R203, P5 ;  /* 0x000000ffff3f7224 */ /* 0x000fe200028e06cb */
[----:B------:R-:W-:Y:S02]  /*b2a0*/  MOV R46, R46 ;  /* 0x0000002e002e7202 */ /* 0x000fe40000000f00 */
[----:B------:R-:W-:-:S02]  /*b2b0*/  F2FP.BF16.F32.PACK_AB R90, R93, R92 ;  /* 0x0000005c5d5a723e */ /* 0x000fc400000010ff */
[----:B------:R-:W-:Y:S02]  /*b2c0*/  F2FP.BF16.F32.PACK_AB R91, R56, R91 ;  /* 0x0000005b385b723e */ /* 0x000fe400000010ff */
[----:B------:R-:W-:Y:S02]  /*b2d0*/  F2FP.BF16.F32.PACK_AB R97, R71, R98 ;  /* 0x000000624761723e */ /* 0x000fe400000010ff */
[----:B------:R-:W-:Y:S01]  /*b2e0*/  F2FP.BF16.F32.PACK_AB R104, R105, R104 ;  /* 0x000000686968723e */ /* 0x000fe200000010ff */
[----:B------:R-:W-:Y:S01]  /*b2f0*/  STSM.16.M88.4 [R46], R88 ;  /* 0x000000582e007844 */ /* 0x000fe20000000200 */
[----:B------:R-:W-:Y:S02]  /*b300*/  IADD3.X R59, RZ, R203, RZ, P4, !PT ;  /* 0x000000cbff3b7210 */ /* 0x000fe400027fe4ff */
        /* <DEDUP_REMOVED lines=35> */
[----:B------:R-:W-:Y:S02]  /*b540*/  F2FP.BF16.F32.PACK_AB R147, R3, R150 ;  /* 0x000000960393723e */ /* 0x000fe400000010ff */
[----:B------:R-:W-:Y:S02]  /*b550*/  LEA.HI R86, R86, R227, RZ, 0x5 ;  /* 0x000000e356567211 */ /* 0x000fe400078f28ff */
[----:B------:R-:W-:Y:S01]  /*b560*/  MOV R21, UR5 ;  /* 0x0000000500157c02 */ /* 0x000fe20008000f00 */
[----:B------:R-:W-:Y:S01]  /*b570*/  STSM.16.M88.4 [R24], R144 ;  /* 0x0000009018007844 */ /* 0x000fe20000000200 */
[----:B------:R-:W-:Y:S01]  /*b580*/  USHF.R.S32.HI UR5, URZ, 0x1f, UR44 ;  /* 0x0000001f3f057899 */ /* 0x000fe2000801142c */
[----:B------:R-:W-:Y:S01]  /*b590*/  SHF.R.S32.HI R86, RZ, 0x5, R86 ;  /* 0x00000005ff567819 */ /* 0x000fe20000011456 */
[----:B------:R-:W-:Y:S01]  /*b5a0*/  @!PT LDS RZ, [RZ] ;  /* 0x00000000fffff984 */ /* 0x000fe20000000800 */
[----:B------:R-:W-:Y:S01]  /*b5b0*/  @!PT LDS RZ, [RZ] ;  /* 0x00000000fffff984 */ /* 0x000fe20000000800 */
[----:B------:R-:W-:Y:S01]  /*b5c0*/  @!PT LDS RZ, [RZ] ;  /* 0x00000000fffff984 */ /* 0x000fe20000000800 */
[----:B------:R-:W-:Y:S01]  /*b5d0*/  @!PT LDS RZ, [RZ] ;  /* 0x00000000fffff984 */ /* 0x000fe20000000800 */
[----:B------:R5:W-:Y:S06]  /*b5e0*/  MEMBAR.ALL.CTA ;  /* 0x0000000000007992 */ /* 0x000bec0000008000 */
[----:B-----5:R-:W5:Y:S01]  /*b5f0*/  FENCE.VIEW.ASYNC.S ;  /* 0x00000000000073c6 */ /* 0x020f620000000000 */
[----:B-1----:R-:W-:Y:S01]  /*b600*/  IMAD.WIDE.U32 R20, R22, UR44, R20 ;  /* 0x0000002c16147c25 */ /* 0x002fe2000f8e0014 */
[----:B----4-:R-:W-:-:S02]  /*b610*/  SHF.R.S32.HI R5, RZ, 0x1f, R27 ;  /* 0x0000001fff057819 */ /* 0x010fc4000001141b */
[----:B-----5:R-:W1:Y:S01]  /*b620*/  SHFL.IDX PT, R3, R86, RZ, 0x1f ;  /* 0x00001fff56037589 */ /* 0x020e6200000e0000 */
[----:B------:R-:W-:Y:S01]  /*b630*/  IMAD R4, R22, UR5, RZ ;  /* 0x0000000516047c24 */ /* 0x000fe2000f8e02ff */
[----:B------:R-:W-:Y:S06]  /*b640*/  BAR.ARV 0x1, 0x120 ;  /* 0x0044800000007b1d */ /* 0x000fec0000002000 */
[----:B------:R-:W-:Y:S01]  /*b650*/  IMAD R4, R23, UR44, R4 ;  /* 0x0000002c17047c24 */ /* 0x000fe2000f8e0204 */
[C---:B------:R-:W-:Y:S02]  /*b660*/  IADD3 R6, P2, R27.reuse, R20, RZ ;  /* 0x000000141b067210 */ /* 0x040fe40007f5e0ff */
[----:B------:R-:W-:Y:S01]  /*b670*/  ISETP.GE.OR P0, PT, R27, UR6, P0 ;  /* 0x000000061b007c0c */ /* 0x000fe20008706670 */
[----:B------:R-:W-:Y:S01]  /*b680*/  ULDC.64 UR6, c[0x0][0xc40] ;  /* 0x0003100000067ab9 */ /* 0x000fe20000000a00 */
[----:B------:R-:W-:-:S02]  /*b690*/  IADD3.X R5, R5, R21, R4, P2, !PT ;  /* 0x0000001505057210 */ /* 0x000fc400017fe404 */
[----:B------:R-:W-:-:S04]  /*b6a0*/  LEA R4, P2, R6, UR6, 0x2 ;  /* 0x0000000606047c11 */ /* 0x000fc8000f8410ff */
[----:B------:R-:W-:-:S05]  /*b6b0*/  LEA.HI.X R5, R6, UR7, R5, 0x2, P2 ;  /* 0x0000000706057c11 */ /* 0x000fca00090f1405 */
[----:B------:R4:W-:Y:S04]  /*b6c0*/  @!P1 STG.E desc[UR46][R4.64+0x20], R2 ;  /* 0x0000200204009986 */ /* 0x0009e8000c10192e */
[----:B------:R4:W-:Y:S01]  /*b6d0*/  @!P0 STG.E desc[UR46][R4.64], R0 ;  /* 0x0000000004008986 */ /* 0x0009e2000c10192e */
[----:B-1----:R-:W-:-:S13]  /*b6e0*/  ISETP.NE.AND P0, PT, R3, 0x7, PT ;  /* 0x000000070300780c */ /* 0x002fda0003f05270 */
        /* <DEDUP_REMOVED lines=31> */
.L_x_3439:
[----:B------:R-:W-:Y:S05]  /*b8e0*/  BSYNC B0 ;  /* 0x0000000000007941 */ /* 0x000fea0003800000 */
.L_x_3438:
[----:B------:R-:W-:Y:S05]  /*b8f0*/  BRA `(.L_x_3437) ;  /* 0x0000000800847947 */ /* 0x000fea0003800000 */
.L_x_3436:
[----:B------:R-:W1:Y:S01]  /*b900*/  LDC R12, c[0x0][0xeac] ;  /* 0x0003ab00ff0c7b82 */ /* 0x000e620000000800 */
[----:B------:R-:W-:Y:S01]  /*b910*/  ISETP.GT.AND P0, PT, R227, 0x7f, PT ;  /* 0x0000007fe300780c */ /* 0x000fe20003f04270 */
[----:B------:R-:W-:Y:S01]  /*b920*/  USHF.R.S32.HI UR5, URZ, 0x1f, UR43 ;  /* 0x0000001f3f057899 */ /* 0x000fe2000801142b */
[----:B------:R-:W-:Y:S01]  /*b930*/  BSSY B0, `(.L_x_3440) ;  /* 0x000001c000007945 */ /* 0x000fe20003800000 */
[----:B------:R-:W-:Y:S01]  /*b940*/  USHF.R.S32.HI UR6, URZ, 0x1f, UR44 ;  /* 0x0000001f3f067899 */ /* 0x000fe2000801142c */
[----:B------:R-:W-:Y:S02]  /*b950*/  SHF.R.S32.HI R205, RZ, 0x1f, R204 ;  /* 0x0000001fffcd7819 */ /* 0x000fe400000114cc */
[----:B------:R-:W-:Y:S01]  /*b960*/  SHF.R.S32.HI R14, RZ, 0x1f, R227 ;  /* 0x0000001fff0e7819 */ /* 0x000fe200000114e3 */
[----:B------:R-:W4:Y:S08]  /*b970*/  LDC.64 R6, c[0x0][0xbe0] ;  /* 0x0002f800ff067b82 */ /* 0x000f300000000a00 */
[----:B------:R-:W1:Y:S01]  /*b980*/  LDC.64 R8, c[0x0][0xbe8] ;  /* 0x0002fa00ff087b82 */ /* 0x000e620000000a00 */
[----:B------:R-:W-:Y:S05]  /*b990*/  @P0 BRA `(.L_x_3441) ;  /* 0x0000000000540947 */ /* 0x000fea0003800000 */
[----:B------:R-:W5:Y:S01]  /*b9a0*/  S2R R0, SR_TID.X ;  /* 0x0000000000007919 */ /* 0x000f620000002100 */
[----:B------:R-:W-:Y:S01]  /*b9b0*/  ULDC UR7, c[0x0][0xb88] ;  /* 0x0002e20000077ab9 */ /* 0x000fe20000000800 */
[----:B-----5:R-:W-:-:S04]  /*b9c0*/  IADD3 R2, R223, -0x80, R0 ;  /* 0xffffff80df027810 */ /* 0x020fc80007ffe000 */
[----:B------:R-:W-:-:S13]  /*b9d0*/  ISETP.GE.AND P0, PT, R2, UR7, PT ;  /* 0x0000000702007c0c */ /* 0x000fda000bf06270 */
[----:B------:R-:W-:Y:S05]  /*b9e0*/  @P0 BRA `(.L_x_3441) ;  /* 0x0000000000400947 */ /* 0x000fea0003800000 */
[----:B------:R-:W5:Y:S01]  /*b9f0*/  LDC.64 R4, c[0x0][0xc70] ;  /* 0x00031c00ff047b82 */ /* 0x000f620000000a00 */
[----:B------:R-:W-:Y:S01]  /*ba00*/  SHF.R.S32.HI R3, RZ, 0x1f, R2 ;  /* 0x0000001fff037819 */ /* 0x000fe20000011402 */
[----:B------:R-:W-:-:S06]  /*ba10*/  ULDC.64 UR8, c[0x0][0xc40] ;  /* 0x0003100000087ab9 */ /* 0x000fcc0000000a00 */
[----:B------:R-:W1:Y:S01]  /*ba20*/  LDC.64 R10, c[0x0][0xc78] ;  /* 0x00031e00ff0a7b82 */ /* 0x000e620000000a00 */
[C---:B-----5:R-:W-:Y:S02]  /*ba30*/  IMAD R0, R4.reuse, UR5, RZ ;  /* 0x0000000504007c24 */ /* 0x060fe4000f8e02ff */
[----:B------:R-:W-:-:S04]  /*ba40*/  IMAD.WIDE.U32 R2, R4, UR43, R2 ;  /* 0x0000002b04027c25 */ /* 0x000fc8000f8e0002 */
[----:B------:R-:W-:Y:S02]  /*ba50*/  IMAD R5, R5, UR43, R0 ;  /* 0x0000002b05057c24 */ /* 0x000fe4000f8e0200 */
[C---:B-1----:R-:W-:Y:S02]  /*ba60*/  IMAD R0, R10.reuse, UR6, RZ ;  /* 0x000000060a007c24 */ /* 0x042fe4000f8e02ff */
[----:B------:R-:W-:Y:S02]  /*ba70*/  IMAD.IADD R3, R3, 0x1, R5 ;  /* 0x0000000103037824 */ /* 0x000fe400078e0205 */
[----:B------:R-:W-:Y:S02]  /*ba80*/  IMAD R5, R11, UR44, R0 ;  /* 0x0000002c0b057c24 */ /* 0x000fe4000f8e0200 */
[----:B------:R-:W-:-:S05]  /*ba90*/  IMAD.WIDE.U32 R2, R10, UR44, R2 ;  /* 0x0000002c0a027c25 */ /* 0x000fca000f8e0002 */
[----:B------:R-:W-:Y:S02]  /*baa0*/  IADD3 R3, R3, R5, RZ ;  /* 0x0000000503037210 */ /* 0x000fe40007ffe0ff */
[----:B------:R-:W-:-:S04]  /*bab0*/  LEA R4, P0, R2, UR8, 0x2 ;  /* 0x0000000802047c11 */ /* 0x000fc8000f8010ff */
[----:B------:R-:W-:Y:S01]  /*bac0*/  LEA.HI.X R5, R2, UR9, R3, 0x2, P0 ;  /* 0x0000000902057c11 */ /* 0x000fe200080f1403 */
[----:B------:R-:W-:-:S05]  /*bad0*/  IMAD.MOV.U32 R3, RZ, RZ, -0x800000 ;  /* 0xff800000ff037424 */ /* 0x000fca00078e00ff */
[----:B------:R1:W-:Y:S03]  /*bae0*/  STG.E desc[UR46][R4.64], R3 ;  /* 0x0000000304007986 */ /* 0x0003e6000c10192e */
.L_x_3441:
[----:B------:R-:W-:Y:S05]  /*baf0*/  BSYNC B0 ;  /* 0x0000000000007941 */ /* 0x000fea0003800000 */
.L_x_3440:
[----:B----4-:R-:W-:Y:S01]  /*bb00*/  IMAD R0, R6, UR5, RZ ;  /* 0x0000000506007c24 */ /* 0x010fe2000f8e02ff */
[----:B------:R-:W-:Y:S01]  /*bb10*/  LEA.HI R14, R14, R227, RZ, 0x3 ;  /* 0x000000e30e0e7211 */ /* 0x000fe200078f18ff */
[----:B------:R-:W-:Y:S01]  /*bb20*/  ULDC UR5, c[0x0][0xb88] ;  /* 0x0002e20000057ab9 */ /* 0x000fe20000000800 */
[----:B-1----:R-:W-:Y:S01]  /*bb30*/  IMAD.WIDE.U32 R4, R6, UR43, R204 ;  /* 0x0000002b06047c25 */ /* 0x002fe2000f8e00cc */
[----:B------:R-:W-:Y:S01]  /*bb40*/  UIADD3 UR42, -UR42, UR5, URZ ;  /* 0x000000052a2a7290 */ /* 0x000fe2000fffe13f */
[----:B------:R-:W-:Y:S01]  /*bb50*/  SHF.R.S32.HI R2, RZ, 0x3, R14 ;  /* 0x00000003ff027819 */ /* 0x000fe2000001140e */
[----:B------:R-:W-:Y:S01]  /*bb60*/  ULOP3.LUT UR40, URZ, UR40, URZ, 0x33, !UPT ;  /* 0x000000283f287292 */ /* 0x000fe2000f8e333f */
[----:B------:R-:W-:Y:S01]  /*bb70*/  IMAD R3, R7, UR43, R0 ;  /* 0x0000002b07037c24 */ /* 0x000fe2000f8e0200 */
[----:B------:R-:W-:Y:S01]  /*bb80*/  BSSY B0, `(.L_x_3442) ;  /* 0x0000026000007945 */ /* 0x000fe20003800000 */
[C---:B------:R-:W-:Y:S01]  /*bb90*/  IADD3 R6, R2.reuse, 0x40, RZ ;  /* 0x0000004002067810 */ /* 0x040fe20007ffe0ff */
[C---:B------:R-:W-:Y:S01]  /*bba0*/  VIADD R0, R2.reuse, 0x20 ;  /* 0x0000002002007836 */ /* 0x040fe20000000000 */
[----:B------:R-:W-:Y:S01]  /*bbb0*/  ISETP.GE.AND P2, PT, R2, UR42, PT ;  /* 0x0000002a02007c0c */ /* 0x000fe2000bf46270 */
[----:B------:R-:W-:Y:S01]  /*bbc0*/  IMAD.IADD R5, R5, 0x1, R3 ;  /* 0x0000000105057824 */ /* 0x000fe200078e0203 */
[----:B------:R-:W-:Y:S01]  /*bbd0*/  SHF.R.S32.HI R3, RZ, 0x1f, R2 ;  /* 0x0000001fff037819 */ /* 0x000fe20000011402 */
[----:B------:R-:W-:Y:S01]  /*bbe0*/  VIADD R11, R12, UR40 ;  /* 0x000000280c0b7c36 */ /* 0x000fe20008000000 */
[----:B------:R-:W-:Y:S01]  /*bbf0*/  ISETP.GE.AND P0, PT, R0, UR42, PT ;  /* 0x0000002a00007c0c */ /* 0x000fe2000bf06270 */
[----:B------:R-:W-:Y:S01]  /*bc00*/  IMAD R0, R8, UR6, RZ ;  /* 0x0000000608007c24 */ /* 0x000fe2000f8e02ff */
[----:B------:R-:W-:Y:S01]  /*bc10*/  ISETP.GE.AND P1, PT, R6, UR42, PT ;  /* 0x0000002a06007c0c */ /* 0x000fe2000bf26270 */
[----:B------:R-:W-:-:S04]  /*bc20*/  IMAD.WIDE.U32 R6, R8, UR44, R4 ;  /* 0x0000002c08067c25 */ /* 0x000fc8000f8e0004 */
[----:B------:R-:W-:Y:S01]  /*bc30*/  IMAD R9, R9, UR44, R0 ;  /* 0x0000002c09097c24 */ /* 0x000fe2000f8e0200 */
[----:B------:R-:W-:Y:S01]  /*bc40*/  IADD3 R0, R2, 0x60, RZ ;  /* 0x0000006002007810 */ /* 0x000fe20007ffe0ff */
[----:B------:R-:W-:-:S04]  /*bc50*/  IMAD.WIDE R4, R11, 0x80, R2 ;  /* 0x000000800b047825 */ /* 0x000fc800078e0202 */
[----:B------:R-:W-:Y:S01]  /*bc60*/  IMAD.IADD R11, R7, 0x1, R9 ;  /* 0x00000001070b7824 */ /* 0x000fe200078e0209 */
[----:B------:R-:W-:Y:S06]  /*bc70*/  @P2 BRA `(.L_x_3443) ;  /* 0x0000000000582947 */ /* 0x000fec0003800000 */
[C---:B------:R-:W-:Y:S01]  /*bc80*/  VIADD R2, R204.reuse, 0x40 ;  /* 0x00000040cc027836 */ /* 0x040fe20000000000 */
[C---:B------:R-:W-:Y:S01]  /*bc90*/  IADD3 R3, R204.reuse, 0x80, RZ ;  /* 0x00000080cc037810 */ /* 0x040fe20007ffe0ff */
[----:B------:R-:W-:Y:S01]  /*bca0*/  ULDC UR5, c[0x0][0xb8c] ;  /* 0x0002e30000057ab9 */ /* 0x000fe20000000800 */
[----:B------:R-:W-:Y:S01]  /*bcb0*/  ULDC.64 UR6, c[0x0][0xbd8] ;  /* 0x0002f60000067ab9 */ /* 0x000fe20000000a00 */
[----:B------:R-:W-:Y:S01]  /*bcc0*/  VIADD R8, R204, 0xc0 ;  /* 0x000000c0cc087836 */ /* 0x000fe20000000000 */
[----:B------:R-:W-:Y:S01]  /*bcd0*/  ISETP.GE.AND P4, PT, R3, UR5, PT ;  /* 0x0000000503007c0c */ /* 0x000fe2000bf86270 */
[----:B------:R-:W-:Y:S01]  /*bce0*/  IMAD R9, R5, UR6, RZ ;  /* 0x0000000605097c24 */ /* 0x000fe2000f8e02ff */
[----:B------:R-:W-:Y:S01]  /*bcf0*/  ISETP.GE.AND P3, PT, R2, UR5, PT ;  /* 0x0000000502007c0c */ /* 0x000fe2000bf66270 */
[----:B------:R-:W-:Y:S01]  /*bd00*/  IMAD.MOV.U32 R2, RZ, RZ, R6 ;  /* 0x000000ffff027224 */ /* 0x000fe200078e0006 */
[----:B------:R-:W-:Y:S01]  /*bd10*/  MOV R3, R11 ;  /* 0x0000000b00037202 */ /* 0x000fe20000000f00 */
[----:B------:R-:W-:Y:S01]  /*bd20*/  IMAD R9, R4, UR7, R9 ;  /* 0x0000000704097c24 */ /* 0x000fe2000f8e0209 */
[----:B------:R-:W-:-:S02]  /*bd30*/  ISETP.GE.AND P2, PT, R204, UR5, PT ;  /* 0x00000005cc007c0c */ /* 0x000fc4000bf46270 */
        /* <DEDUP_REMOVED lines=10> */
.L_x_3443:
[----:B------:R-:W-:Y:S05]  /*bde0*/  BSYNC B0 ;  /* 0x0000000000007941 */ /* 0x000fea0003800000 */
.L_x_3442:
[----:B------:R-:W-:Y:S01]  /*bdf0*/  BSSY B0, `(.L_x_3444) ;  /* 0x000001b000007945 */ /* 0x000fe20003800000 */
[----:B------:R-:W-:-:S03]  /*be00*/  ISETP.GE.AND P2, PT, R0, UR42, PT ;  /* 0x0000002a00007c0c */ /* 0x000fc6000bf46270 */
[----:B------:R-:W-:Y:S10]  /*be10*/  @P0 BRA `(.L_x_3445) ;  /* 0x0000000000600947 */ /* 0x000ff40003800000 */
[----:B-1----:R-:W-:Y:S01]  /*be20*/  IADD3 R9, P0, R4, 0x20, RZ ;  /* 0x0000002004097810 */ /* 0x002fe20007f1e0ff */
[C---:B------:R-:W-:Y:S01]  /*be30*/  VIADD R2, R204.reuse, 0x40 ;  /* 0x00000040cc027836 */ /* 0x040fe20000000000 */
[----:B------:R-:W-:Y:S01]  /*be40*/  IADD3 R3, R204, 0x80, RZ ;  /* 0x00000080cc037810 */ /* 0x000fe20007ffe0ff */
[----:B------:R-:W-:Y:S01]  /*be50*/  ULDC UR5, c[0x0][0xb8c] ;  /* 0x0002e30000057ab9 */ /* 0x000fe20000000800 */
[----:B------:R-:W-:Y:S01]  /*be60*/  ULDC.64 UR6, c[0x0][0xbd8] ;  /* 0x0002f60000067ab9 */ /* 0x000fe20000000a00 */
[----:B------:R-:W-:Y:S01]  /*be70*/  IMAD.X R0, RZ, RZ, R5, P0 ;  /* 0x000000ffff007224 */ /* 0x000fe200000e0605 */
        /* <DEDUP_REMOVED lines=18> */
.L_x_3445:
[----:B------:R-:W-:Y:S05]  /*bfa0*/  BSYNC B0 ;  /* 0x0000000000007941 */ /* 0x000fea0003800000 */
.L_x_3444:
[----:B------:R-:W-:Y:S04]  /*bfb0*/  BSSY B0, `(.L_x_3446) ;  /* 0x000001a000007945 */ /* 0x000fe80003800000 */
[----:B------:R-:W-:Y:S05]  /*bfc0*/  @P1 BRA `(.L_x_3447) ;  /* 0x0000000000601947 */ /* 0x000fea0003800000 */
[----:B-1--4-:R-:W-:Y:S01]  /*bfd0*/  IADD3 R9, P0, R4, 0x40, RZ ;  /* 0x0000004004097810 */ /* 0x012fe20007f1e0ff */
        /* <DEDUP_REMOVED lines=9> */
[----:B------:R-:W-:Y:S01]  /*c070*/  IADD3 R8, R204, 0xc0, RZ ;  /* 0x000000c0cc087810 */ /* 0x000fe20007ffe0ff */
        /* <DEDUP_REMOVED lines=13> */
.L_x_3447:
[----:B------:R-:W-:Y:S05]  /*c150*/  BSYNC B0 ;  /* 0x0000000000007941 */ /* 0x000fea0003800000 */
.L_x_3446:
[----:B------:R-:W-:Y:S04]  /*c160*/  BSSY B0, `(.L_x_3437) ;  /* 0x000001a000007945 */ /* 0x000fe80003800000 */
[----:B------:R-:W-:Y:S05]  /*c170*/  @P2 BRA `(.L_x_3448) ;  /* 0x0000000000602947 */ /* 0x000fea0003800000 */
[----:B------:R-:W-:Y:S01]  /*c180*/  IADD3 R7, P0, R4, 0x60, RZ ;  /* 0x0000006004077810 */ /* 0x000fe20007f1e0ff */
[----:B------:R-:W-:Y:S01]  /*c190*/  ULDC UR5, c[0x0][0xb8c] ;  /* 0x0002e30000057ab9 */ /* 0x000fe20000000800 */
[C---:B------:R-:W-:Y:S01]  /*c1a0*/  IADD3 R0, R204.reuse, 0x40, RZ ;  /* 0x00000040cc007810 */ /* 0x040fe20007ffe0ff */
        /* <DEDUP_REMOVED lines=21> */
.L_x_3448:
[----:B------:R-:W-:Y:S05]  /*c300*/  BSYNC B0 ;  /* 0x0000000000007941 */ /* 0x000fea0003800000 */
.L_x_3437:
[----:B------:R-:W5:Y:S02]  /*c310*/  LDC R0, c[0x0][0xea8] ;  /* 0x0003aa00ff007b82 */ /* 0x000f640000000800 */
[----:B-----5:R-:W-:-:S13]  /*c320*/  ISETP.LE.AND P0, PT, R0, UR4, PT ;  /* 0x0000000400007c0c */ /* 0x020fda000bf03270 */
[----:B------:R-:W-:Y:S05]  /*c330*/  @!P0 BRA `(.L_x_3449) ;  /* 0xffffff4800b88947 */ /* 0x000fea000383ffff */
[----:B------:R-:W-:Y:S05]  /*c340*/  EXIT ;  /* 0x000000000000794d */ /* 0x000fea0003800000 */
.L_x_3400:
[----:B------:R-:W-:-:S08]  /*c350*/  NOP ;  /* 0x0000000000007918 */ /* 0x000fd00000000000 */
[----:B---3--:R-:W1:-:S00]  /*c360*/  USETMAXREG.DEALLOC.CTAPOOL 0x18 ;  /* 0x00000018000079c8 */ /* 0x008e4000080e0500 */
[----:B-1----:R-:W-:-:S06]  /*c370*/  LOP3.LUT R0, R0, 0x3, RZ, 0xc0, !PT ;  /* 0x0000000300007812 */ /* 0x002fcc00078ec0ff */
[----:B------:R-:W1:Y:S02]  /*c380*/  SHFL.IDX PT, R0, R0, RZ, 0x1f ;  /* 0x00001fff00007589 */ /* 0x000e6400000e0000 */
[----:B-1----:R-:W-:-:S13]  /*c390*/  ISETP.NE.AND P0, PT, R0, RZ, PT ;  /* 0x000000ff0000720c */ /* 0x002fda0003f05270 */
[----:B------:R-:W-:Y:S05]  /*c3a0*/  @P0 EXIT ;  /* 0x000000000000094d */ /* 0x000fea0003800000 */
[----:B------:R-:W1:Y:S01]  /*c3b0*/  S2UR UR4, SR_CTAID.X ;  /* 0x00000000000479c3 */ /* 0x000e620000002500 */
[----:B------:R2:W-:Y:S01]  /*c3c0*/  STL [R1+0x4], RZ ;  /* 0x000004ff01007387 */ /* 0x0005e20000100800 */
[----:B------:R-:W-:Y:S01]  /*c3d0*/  IMAD.MOV.U32 R16, RZ, RZ, RZ ;  /* 0x000000ffff107224 */ /* 0x000fe200078e00ff */
[----:B------:R-:W-:-:S05]  /*c3e0*/  MOV R17, 0x1 ;  /* 0x0000000100117802 */ /* 0x000fca0000000f00 */
[----:B------:R-:W1:Y:S02]  /*c3f0*/  LDC R0, c[0x0][0xea8] ;  /* 0x0003aa00ff007b82 */ /* 0x000e640000000800 */
[----:B-1----:R-:W-:-:S13]  /*c400*/  ISETP.LE.AND P0, PT, R0, UR4, PT ;  /* 0x0000000400007c0c */ /* 0x002fda000bf03270 */
[----:B--2---:R-:W-:Y:S05]  /*c410*/  @P0 BRA `(.L_x_3450) ;  /* 0x0000002800cc0947 */ /* 0x004fea0003800000 */
[----:B------:R-:W-:Y:S01]  /*c420*/  IMAD.U32 R0, RZ, RZ, UR4 ;  /* 0x00000004ff007e24 */ /* 0x000fe2000f8e00ff */
[----:B------:R-:W-:Y:S01]  /*c430*/  MOV R16, RZ ;  /* 0x000000ff00107202 */ /* 0x000fe20000000f00 */
[----:B------:R-:W-:Y:S01]  /*c440*/  IMAD.MOV.U32 R17, RZ, RZ, 0x1 ;  /* 0x00000001ff117424 */ /* 0x000fe200078e00ff */
[----:B------:R-:W-:Y:S01]  /*c450*/  ULDC UR44, c[0x0][0xc] ;  /* 0x00000300002c7ab9 */ /* 0x000fe20000000800 */
[----:B------:R-:W-:Y:S01]  /*c460*/  ULDC.64 UR38, c[0x0][0x198] ;  /* 0x0000660000267ab9 */ /* 0x000fe20000000a00 */
[----:B------:R1:W-:Y:S04]  /*c470*/  STL [R1], R0 ;  /* 0x0000000001007387 */ /* 0x0003e80000100800 */
[----:B------:R1:W-:Y:S02]  /*c480*/  STL [R1+0x4], RZ ;  /* 0x000004ff01007387 */ /* 0x0003e40000100800 */
.L_x_3500:
[----:B--23--:R-:W2:Y:S01]  /*c490*/  LDL R6, [R1] ;  /* 0x0000000001067983 */ /* 0x00cea20000100800 */
        /* <DEDUP_REMOVED lines=12> */
[----:B----4-:R-:W-:Y:S05]  /*c560*/  @!P0 BRA `(.L_x_3451) ;  /* 0x0000000000208947 */ /* 0x010fea0003800000 */
        /* <DEDUP_REMOVED lines=8> */
.L_x_3451:
[----:B------:R-:W-:Y:S01]  /*c5f0*/  ULDC UR11, c[0x0][0xec4] ;  /* 0x0003b100000b7ab9 */ /* 0x000fe20000000800 */
[----:B------:R-:W-:Y:S01]  /*c600*/  UMOV UR9, UR10 ;  /* 0x0000000a00097c82 */ /* 0x000fe20008000000 */
[----:B------:R-:W-:-:S11]  /*c610*/  UISETP.NE.AND UP0, UPT, UR11, 0x1, UPT ;  /* 0x000000010b00788c */ /* 0x000fd6000bf05270 */
[----:B------:R-:W-:Y:S02]  /*c620*/  @UP0 ULDC.64 UR12, c[0x0][0xec8] ;  /* 0x0003b200000c0ab9 */ /* 0x000fe40000000a00 */
[----:B------:R-:W-:-:S04]  /*c630*/  UIMAD.WIDE.U32 UR6, UR10, UR12, URZ ;  /* 0x0000000c0a0672a5 */ /* 0x000fc8000f8e003f */
[----:B------:R-:W-:-:S04]  /*c640*/  @UP0 USHF.R.U32.HI UR9, URZ, UR13, UR7 ;  /* 0x0000000d3f090299 */ /* 0x000fc80008011607 */
[----:B------:R-:W-:-:S12]  /*c650*/  UIMAD UR6, UR9, UR11, URZ ;  /* 0x0000000b090672a4 */ /* 0x000fd8000f8e023f */
.L_x_3452:
[----:B------:R-:W1:Y:S01]  /*c660*/  LDC R0, c[0x0][0x404] ;  /* 0x00010100ff007b82 */ /* 0x000e620000000800 */
[----:B------:R-:W-:Y:S01]  /*c670*/  ULOP3.LUT UR7, URZ, UR9, URZ, 0x33, !UPT ;  /* 0x000000093f077292 */ /* 0x000fe2000f8e333f */
[----:B------:R-:W-:Y:S01]  /*c680*/  BSSY B6, `(.L_x_3453) ;  /* 0x000027a000067945 */ /* 0x000fe20003800000 */
[----:B------:R-:W-:Y:S01]  /*c690*/  ULDC.64 UR12, c[0x0][0x3f8] ;  /* 0x0000fe00000c7ab9 */ /* 0x000fe20000000a00 */
[----:B------:R-:W-:Y:S01]  /*c6a0*/  ULDC UR9, c[0x0][0xeac] ;  /* 0x0003ab0000097ab9 */ /* 0x000fe20000000800 */
[----:B------:R-:W-:Y:S01]  /*c6b0*/  ISETP.NE.U32.AND P0, PT, RZ, UR12, PT ;  /* 0x0000000cff007c0c */ /* 0x000fe2000bf05070 */
[----:B------:R-:W-:Y:S02]  /*c6c0*/  UIADD3 UR7, UR7, UR9, URZ ;  /* 0x0000000907077290 */ /* 0x000fe4000fffe03f */
[----:B------:R-:W2:Y:S01]  /*c6d0*/  LDC R2, c[0x0][0x288] ;  /* 0x0000a200ff027b82 */ /* 0x000ea20000000800 */
[----:B------:R-:W-:Y:S01]  /*c6e0*/  ISETP.NE.AND.EX P0, PT, RZ, UR13, PT, P0 ;  /* 0x0000000dff007c0c */ /* 0x000fe2000bf05300 */
[----:B------:R-:W-:Y:S01]  /*c6f0*/  USHF.L.U32 UR41, UR7, 0x7, URZ ;  /* 0x0000000707297899 */ /* 0x000fe2000800063f */
[----:B------:R-:W-:Y:S01]  /*c700*/  ULDC UR9, c[0x0][0xeb8] ;  /* 0x0003ae0000097ab9 */ /* 0x000fe20000000800 */
[----:B------:R-:W-:-:S02]  /*c710*/  UIADD3 UR6, UR10, -UR6, URZ ;  /* 0x800000060a067290 */ /* 0x000fc4000fffe03f */
[----:B------:R-:W-:Y:S02]  /*c720*/  UISETP.NE.AND UP0, UPT, UR9, 0x1, UPT ;  /* 0x000000010900788c */ /* 0x000fe4000bf05270 */
[----:B------:R-:W3:Y:S01]  /*c730*/  LDC R4, c[0x0][0x2e0] ;  /* 0x0000b800ff047b82 */ /* 0x000ee20000000800 */
[----:B------:R-:W-:Y:S01]  /*c740*/  IMAD.U32 R5, RZ, RZ, UR41 ;  /* 0x00000029ff057e24 */ /* 0x000fe2000f8e00ff */
[----:B------:R-:W-:Y:S02]  /*c750*/  ULDC UR7, c[0x0][0xec4] ;  /* 0x0003b10000077ab9 */ /* 0x000fe40000000800 */
[----:B------:R-:W-:Y:S01]  /*c760*/  UIMAD UR8, UR8, UR7, UR6 ;  /* 0x00000007080872a4 */ /* 0x000fe2000f8e0206 */
[----:B-1----:R-:W-:-:S04]  /*c770*/  SEL R3, R0, 0x1, P0 ;  /* 0x0000000100037807 */ /* 0x002fc80000000000 */
[----:B------:R-:W-:Y:S01]  /*c780*/  @UP0 ULDC UR6, c[0x0][0xebc] ;  /* 0x0003af0000060ab9 */ /* 0x000fe20000000800 */
[----:B------:R-:W-:Y:S01]  /*c790*/  @UP0 ULDC UR10, c[0x0][0xec0] ;  /* 0x0003b000000a0ab9 */ /* 0x000fe20000000800 */
[----:B------:R-:W-:Y:S02]  /*c7a0*/  UIMAD.WIDE.U32 UR6, UR8, UR6, URZ ;  /* 0x00000006080672a5 */ /* 0x000fe4000f8e003f */
[----:B------:R-:W-:Y:S01]  /*c7b0*/  UMOV UR43, UR8 ;  /* 0x00000008002b7c82 */ /* 0x000fe20008000000 */
[----:B--2---:R-:W-:Y:S01]  /*c7c0*/  IADD3 R2, R5, 0xdf, -R2 ;  /* 0x000000df05027810 */ /* 0x004fe20007ffe802 */
[----:B------:R-:W-:-:S04]  /*c7d0*/  @UP0 USHF.R.U32.HI UR43, URZ, UR10, UR7 ;  /* 0x0000000a3f2b0299 */ /* 0x000fc80008011607 */
[----:B------:R-:W-:Y:S01]  /*c7e0*/  UIADD3 UR42, -UR43, URZ, URZ ;  /* 0x0000003f2b2a7290 */ /* 0x000fe2000fffe13f */
[----:B---3--:R-:W-:-:S03]  /*c7f0*/  IMAD R0, R3, R4, 0x5f ;  /* 0x0000005f03007424 */ /* 0x008fc600078e0204 */
[----:B------:R-:W-:Y:S01]  /*c800*/  UIMAD UR42, UR9, UR42, UR8 ;  /* 0x0000002a092a72a4 */ /* 0x000fe2000f8e0208 */
[----:B------:R-:W-:Y:S02]  /*c810*/  IMAD R2, R3, R4, R2 ;  /* 0x0000000403027224 */ /* 0x000fe400078e0202 */
[----:B------:R-:W-:-:S04]  /*c820*/  IMAD.HI R0, R0, 0x2aaaaaab, RZ ;  /* 0x2aaaaaab00007827 */ /* 0x000fc800078e02ff */
[----:B------:R-:W-:Y:S01]  /*c830*/  IMAD.HI R2, R2, 0x2aaaaaab, RZ ;  /* 0x2aaaaaab02027827 */ /* 0x000fe200078e02ff */
[----:B------:R-:W-:-:S04]  /*c840*/  SHF.R.U32.HI R3, RZ, 0x1f, R0 ;  /* 0x0000001fff037819 */ /* 0x000fc80000011600 */
[----:B------:R-:W-:Y:S02]  /*c850*/  SHF.R.U32.HI R5, RZ, 0x1f, R2 ;  /* 0x0000001fff057819 */ /* 0x000fe40000011602 */
[----:B------:R-:W-:Y:S02]  /*c860*/  LEA.HI.SX32 R3, R0, R3, 0x1c ;  /* 0x0000000300037211 */ /* 0x000fe400078fe2ff */
[----:B------:R-:W-:-:S04]  /*c870*/  LEA.HI.SX32 R2, R2, R5, 0x1c ;  /* 0x0000000502027211 */ /* 0x000fc800078fe2ff */
[----:B------:R-:W-:-:S04]  /*c880*/  VIMNMX R19, R3, R2, PT ;  /* 0x0000000203137248 */ /* 0x000fc80003fe0100 */
[----:B------:R-:W-:-:S13]  /*c890*/  ISETP.GT.AND P0, PT, R19, RZ, PT ;  /* 0x000000ff1300720c */ /* 0x000fda0003f04270 */
        /* <DEDUP_REMOVED lines=19> */
.L_x_3454:
[----:B------:R-:W1:Y:S01]  /*c9d0*/  S2R R3, SR_CgaCtaId ;  /* 0x0000000000037919 */ /* 0x000e620000008800 */
[----:B------:R-:W-:-:S04]  /*c9e0*/  MOV R18, 0x400 ;  /* 0x0000040000127802 */ /* 0x000fc80000000f00 */
[----:B-1----:R-:W-:-:S04]  /*c9f0*/  LEA R18, R3, R18, 0x18 ;  /* 0x0000001203127211 */ /* 0x002fc800078ec0ff */
[----:B------:R-:W-:-:S04]  /*ca00*/  IADD3 R0, R18, 0x1c400, RZ ;  /* 0x0001c40012007810 */ /* 0x000fc80007ffe0ff */
[----:B------:R-:W-:-:S13]  /*ca10*/  LOP3.LUT P0, RZ, R0, 0x3ff, RZ, 0xc0, !PT ;  /* 0x000003ff00ff7812 */ /* 0x000fda000780c0ff */
[----:B------:R-:W-:Y:S05]  /*ca20*/  @!P0 BRA `(.L_x_3456) ;  /* 0x0000000000408947 */ /* 0x000fea0003800000 */
        /* <DEDUP_REMOVED lines=16> */
.L_x_3456:
        /* <DEDUP_REMOVED lines=19> */
.L_x_3458:
        /* <DEDUP_REMOVED lines=16> */
.L_x_3457:
[----:B------:R-:W-:Y:S01]  /*cd60*/  ULDC.64 UR4, c[0x0][0xaf0] ;  /* 0x0002bc0000047ab9 */ /* 0x000fe20000000a00 */
[----:B------:R-:W-:Y:S01]  /*cd70*/  IMAD.U32 R5, RZ, RZ, UR43 ;  /* 0x0000002bff057e24 */ /* 0x000fe2000f8e00ff */
[----:B------:R-:W-:Y:S01]  /*cd80*/  ISETP.NE.U32.AND P0, PT, RZ, UR4, PT ;  /* 0x00000004ff007c0c */ /* 0x000fe2000bf05070 */
[----:B------:R-:W1:Y:S01]  /*cd90*/  LDC R0, c[0x0][0x428] ;  /* 0x00010a00ff007b82 */ /* 0x000e620000000800 */
[----:B------:R-:W-:Y:S01]  /*cda0*/  MOV R6, UR43 ;  /* 0x0000002b00067c02 */ /* 0x000fe20008000f00 */
        /* <DEDUP_REMOVED lines=25> */
.L_x_3513:
[----:B------:R-:W-:Y:S01]  /*cf40*/  UMOV UR4, 0xffffffff ;  /* 0xffffffff00047882 */ /* 0x000fe20000000000 */
[----:B------:R-:W-:Y:S02]  /*cf50*/  SHF.R.S32.HI R7, RZ, 0x1f, R6 ;  /* 0x0000001fff077819 */ /* 0x000fe40000011406 */
[----:B------:R-:W-:Y:S05]  /*cf60*/  BRA.DIV UR4, `(.L_x_3460) ;  /* 0x0000002604b47947 */ /* 0x000fea000b800000 */
[----:B------:R-:W-:-:S13]  /*cf70*/  ELECT P6, URZ, PT ;  /* 0x00000000003f782f */ /* 0x000fda00038c0000 */
.L_x_3516:
[----:B------:R-:W-:Y:S05]  /*cf80*/  @!P6 BRA `(.L_x_3461) ;  /* 0x0000000000c8e947 */ /* 0x000fea0003800000 */
[----:B------:R-:W-:Y:S01]  /*cf90*/  MOV R4, R6 ;  /* 0x0000000600047202 */ /* 0x000fe20000000f00 */
        /* <DEDUP_REMOVED lines=13> */
[----:B------:R-:W-:-:S05]  /*d070*/  IMAD.WIDE.U32 R4, R6, UR4, R4 ;  /* 0x0000000406047c25 */ /* 0x000fca000f8e0004 */
[----:B------:R-:W-:Y:S02]  /*d080*/  IADD3 R9, R5, R9, RZ ;  /* 0x0000000905097210 */ /* 0x000fe40007ffe0ff */
[----:B------:R-:W-:-:S04]  /*d090*/  LEA R10, P2, R4, R2, 0x2 ;  /* 0x00000002040a7211 */ /* 0x000fc800078410ff */
[----:B------:R-:W-:-:S05]  /*d0a0*/  LEA.HI.X R11, R4, R3, R9, 0x2, P2 ;  /* 0x00000003040b7211 */ /* 0x000fca00010f1409 */
[----:B------:R1:W5:Y:S04]  /*d0b0*/  LDG.E R4, desc[UR46][R10.64] ;  /* 0x0000002e0a047981 */ /* 0x000368000c1e1900 */
.L_x_3462:
[----:B-1----:R-:W-:Y:S01]  /*d0c0*/  IMAD R10, R16, 0x8, R18 ;  /* 0x00000008100a7824 */ /* 0x002fe200078e0212 */
[----:B------:R-:W-:-:S04]  /*d0d0*/  SHF.L.U32 R5, R17, 0x1f, RZ ;  /* 0x0000001f11057819 */ /* 0x000fc800000006ff */
[----:B------:R-:W1:Y:S02]  /*d0e0*/  SYNCS.PHASECHK.TRANS64.TRYWAIT P2, [R10+URZ+0x32440], R5 ;  /* 0x032440050a0075a7 */ /* 0x000e64000804017f */
[----:B-1----:R-:W-:Y:S05]  /*d0f0*/  @!P2 BRA `(.L_x_3463) ;  /* 0x000000240070a947 */ /* 0x002fea0003800000 */
.L_x_3517:
        /* <DEDUP_REMOVED lines=11> */
.L_x_3464:
        /* <DEDUP_REMOVED lines=16> */
.L_x_3461:
[----:B------:R-:W2:Y:S01]  /*d2b0*/  LDL.LU R9, [R1+0x4] ;  /* 0x0000040001097983 */ /* 0x000ea20000300800 */
[----:B------:R-:W-:Y:S05]  /*d2c0*/  WARPSYNC.ALL ;  /* 0x0000000000007948 */ /* 0x000fea0003800000 */
[----:B------:R-:W-:Y:S01]  /*d2d0*/  BAR.SYNC.DEFER_BLOCKING 0x8, 0x120 ;  /* 0x0204800000007b1d */ /* 0x000fe20000010000 */
[----:B------:R-:W-:-:S05]  /*d2e0*/  ELECT P2, URZ, PT ;  /* 0x00000000003f782f */ /* 0x000fca0003840000 */
[----:B------:R-:W-:Y:S01]  /*d2f0*/  BSSY B0, `(.L_x_3465) ;  /* 0x0000030000007945 */ /* 0x000fe20003800000 */
[----:B--2---:R-:W-:-:S05]  /*d300*/  IADD3 R9, R9, 0x1, RZ ;  /* 0x0000000109097810 */ /* 0x004fca0007ffe0ff */
[----:B------:R1:W-:Y:S02]  /*d310*/  STL [R1+0x4], R9 ;  /* 0x0000040901007387 */ /* 0x0003e40000100800 */
[----:B------:R-:W-:Y:S05]  /*d320*/  @!P2 BRA `(.L_x_3466) ;  /* 0x0000000000b0a947 */ /* 0x000fea0003800000 */
        /* <DEDUP_REMOVED lines=14> */
[----:B--2---:R-:W-:Y:S01]  /*d410*/  IMAD.MOV.U32 R5, RZ, RZ, 0x10000 ;  /* 0x00010000ff057424 */ /* 0x004fe200078e00ff */
        /* <DEDUP_REMOVED lines=22> */
[----:B--2---:R-:W-:Y:S01]  /*d580*/  UIADD3 UR8, UR17, 0x2e400, URZ ;  /* 0x0002e40011087890 */ /* 0x004fe2000fffe03f */
[----:B------:R-:W-:-:S02]  /*d590*/  UMOV UR10, 0xc0 ;  /* 0x000000c0000a7882 */ /* 0x000fc40000000000 */
[----:B------:R-:W-:Y:S01]  /*d5a0*/  UMOV UR17, UR33 ;  /* 0x0000002100117c82 */ /* 0x000fe20008000000 */
[----:B------:R-:W-:Y:S01]  /*d5b0*/  UMOV UR9, UR33 ;  /* 0x0000002100097c82 */ /* 0x000fe20008000000 */
[----:B------:R3:W-:Y:S04]  /*d5c0*/  UTMALDG.4D [UR16], [UR6], desc[UR14] ;  /* 0x00000e10060075b4 */ /* 0x0007e80008019000 */
[----:B------:R3:W-:Y:S02]  /*d5d0*/  UTMALDG.4D [UR8], [UR6], desc[UR14] ;  /* 0x00000e08060075b4 */ /* 0x0007e40008019000 */
[----:B---3--:R-:W-:Y:S01]  /*d5e0*/  NOP ;  /* 0x0000000000007918 */ /* 0x008fe20000000000 */
.L_x_3466:
[----:B------:R-:W-:Y:S05]  /*d5f0*/  BSYNC B0 ;  /* 0x0000000000007941 */ /* 0x000fea0003800000 */
.L_x_3465:
[----:B------:R-:W-:-:S04]  /*d600*/  LEA.HI R5, R9, R9, RZ, 0x1 ;  /* 0x0000000909057211 */ /* 0x000fc800078f08ff */
[----:B------:R-:W-:-:S04]  /*d610*/  LOP3.LUT R5, R5, 0xfffffffe, RZ, 0xc0, !PT ;  /* 0xfffffffe05057812 */ /* 0x000fc800078ec0ff */
[----:B------:R-:W-:-:S04]  /*d620*/  IADD3 R5, R9, -R5, RZ ;  /* 0x8000000509057210 */ /* 0x000fc80007ffe0ff */
[----:B------:R-:W-:-:S04]  /*d630*/  SHF.L.U32 R5, R5, 0x1f, RZ ;  /* 0x0000001f05057819 */ /* 0x000fc800000006ff */
[----:B------:R-:W2:Y:S02]  /*d640*/  SYNCS.PHASECHK.TRANS64.TRYWAIT P2, [R18+URZ+0x32420], R5 ;  /* 0x03242005120075a7 */ /* 0x000ea4000804017f */
[----:B--2---:R-:W-:Y:S05]  /*d650*/  @!P2 BRA `(.L_x_3467) ;  /* 0x00000020002ca947 */ /* 0x004fea0003800000 */
.L_x_3518:
[----:B------:R-:W-:Y:S01]  /*d660*/  ULDC.64 UR4, c[0x0][0x408] ;  /* 0x0001020000047ab9 */ /* 0x000fe20000000a00 */
[----:B------:R-:W-:Y:S04]  /*d670*/  BSSY B0, `(.L_x_3468) ;  /* 0x0000030000007945 */ /* 0x000fe80003800000 */
[----:B------:R-:W-:Y:S05]  /*d680*/  @!P6 BRA `(.L_x_3469) ;  /* 0x0000000000b8e947 */ /* 0x000fea0003800000 */
[----:B------:R-:W-:Y:S01]  /*d690*/  IMAD R10, R16, 0x8, R18 ;  /* 0x00000008100a7824 */ /* 0x000fe200078e0212 */
[----:B--2---:R-:W-:Y:S01]  /*d6a0*/  SHF.L.U32 R5, R17, 0x1f, RZ ;  /* 0x0000001f11057819 */ /* 0x004fe200000006ff */
[----:B-1----:R-:W1:Y:S03]  /*d6b0*/  S2R R9, SR_TID.X ;  /* 0x0000000000097919 */ /* 0x002e660000002100 */
[----:B------:R-:W2:Y:S01]  /*d6c0*/  SYNCS.PHASECHK.TRANS64.TRYWAIT P2, [R10+URZ+0x32460], R5 ;  /* 0x032460050a0075a7 */ /* 0x000ea2000804017f */
[----:B-1----:R-:W-:-:S04]  /*d6d0*/  LOP3.LUT R9, R9, 0x7f, RZ, 0xc0, !PT ;  /* 0x0000007f09097812 */ /* 0x002fc800078ec0ff */
[----:B------:R-:W-:Y:S01]  /*d6e0*/  ISETP.NE.AND P3, PT, R9, RZ, PT ;  /* 0x000000ff0900720c */ /* 0x000fe20003f65270 */
[----:B--2---:R-:W-:-:S12]  /*d6f0*/  @!P2 BRA `(.L_x_3470) ;  /* 0x000000200018a947 */ /* 0x004fd80003800000 */
.L_x_3519:
        /* <DEDUP_REMOVED lines=8> */
.L_x_3471:
        /* <DEDUP_REMOVED lines=31> */
.L_x_3469:
[----:B------:R-:W-:Y:S05]  /*d970*/  BSYNC B0 ;  /* 0x0000000000007941 */ /* 0x000fea0003800000 */
.L_x_3468:
[----:B------:R-:W-:-:S13]  /*d980*/  ISETP.GE.AND P2, PT, R19, 0x2, PT ;  /* 0x000000021300780c */ /* 0x000fda0003f46270 */
[----:B------:R-:W-:Y:S05]  /*d990*/  @!P2 BRA `(.L_x_3472) ;  /* 0x0000001000c4a947 */ /* 0x000fea0003800000 */
[C---:B--2---:R-:W-:Y:S02]  /*d9a0*/  LOP3.LUT R5, R19.reuse, 0x1, RZ, 0xc0, !PT ;  /* 0x0000000113057812 */ /* 0x044fe400078ec0ff */
[----:B-1----:R-:W-:Y:S02]  /*d9b0*/  IADD3 R9, R19, -0x2, RZ ;  /* 0xfffffffe13097810 */ /* 0x002fe40007ffe0ff */
[----:B------:R-:W-:-:S03]  /*d9c0*/  ISETP.NE.U32.AND P2, PT, R5, 0x1, PT ;  /* 0x000000010500780c */ /* 0x000fc60003f45070 */
[----:B------:R-:W-:-:S10]  /*d9d0*/  IMAD.MOV.U32 R8, RZ, RZ, R9 ;  /* 0x000000ffff087224 */ /* 0x000fd400078e0009 */
[----:B------:R-:W-:Y:S05]  /*d9e0*/  @!P2 BRA `(.L_x_3473) ;  /* 0x000000040088a947 */ /* 0x000fea0003800000 */
[----:B------:R-:W-:Y:S01]  /*d9f0*/  VIADD R16, R16, 0x1 ;  /* 0x0000000110107836 */ /* 0x000fe20000000000 */
[----:B------:R-:W-:Y:S04]  /*da00*/  BSSY B0, `(.L_x_3474) ;  /* 0x000005f000007945 */ /* 0x000fe80003800000 */
[----:B------:R-:W-:-:S04]  /*da10*/  ISETP.NE.AND P2, PT, R16, 0x2, PT ;  /* 0x000000021000780c */ /* 0x000fc80003f45270 */
[----:B------:R-:W-:Y:S02]  /*da20*/  SEL R8, RZ, 0x1, P2 ;  /* 0x00000001ff087807 */ /* 0x000fe40001000000 */
[----:B------:R-:W-:Y:S02]  /*da30*/  SEL R16, R16, RZ, P2 ;  /* 0x000000ff10107207 */ /* 0x000fe40001000000 */
[----:B------:R-:W-:Y:S01]  /*da40*/  LOP3.LUT R17, R17, R8, RZ, 0x3c, !PT ;  /* 0x0000000811117212 */ /* 0x000fe200078e3cff */
[----:B------:R-:W-:Y:S06]  /*da50*/  @!P6 BRA `(.L_x_3475) ;  /* 0x000000040064e947 */ /* 0x000fec0003800000 */
        /* <DEDUP_REMOVED lines=14> */
[----:B------:R-:W-:-:S03]  /*db40*/  IMAD.WIDE.U32 R4, R6, UR6, R4 ;  /* 0x0000000606047c25 */ /* 0x000fc6000f8e0004 */
[----:B------:R-:W-:Y:S02]  /*db50*/  LEA R2, P2, R4, R2, 0x2 ;  /* 0x0000000204027211 */ /* 0x000fe400078410ff */
[----:B------:R-:W-:-:S04]  /*db60*/  IADD3 R10, R10, R5, RZ ;  /* 0x000000050a0a7210 */ /* 0x000fc80007ffe0ff */
[----:B------:R-:W-:-:S05]  /*db70*/  LEA.HI.X R3, R4, R3, R10, 0x2, P2 ;  /* 0x0000000304037211 */ /* 0x000fca00010f140a */
[----:B------:R1:W5:Y:S02]  /*db80*/  LDG.E R4, desc[UR46][R2.64] ;  /* 0x0000002e02047981 */ /* 0x000364000c1e1900 */
.L_x_3476:
[----:B-1----:R-:W1:Y:S01]  /*db90*/  S2R R2, SR_TID.X ;  /* 0x0000000000027919 */ /* 0x002e620000002100 */
[----:B------:R-:W-:Y:S02]  /*dba0*/  SHF.L.U32 R3, R17, 0x1f, RZ ;  /* 0x0000001f11037819 */ /* 0x000fe400000006ff */
[----:B-1----:R-:W-:Y:S01]  /*dbb0*/  LOP3.LUT R5, R2, 0x7f, RZ, 0xc0, !PT ;  /* 0x0000007f02057812 */ /* 0x002fe200078ec0ff */
[----:B------:R-:W-:-:S03]  /*dbc0*/  IMAD R2, R16, 0x8, R18 ;  /* 0x0000000810027824 */ /* 0x000fc600078e0212 */
[----:B------:R-:W-:Y:S01]  /*dbd0*/  ISETP.NE.AND P2, PT, R5, RZ, PT ;  /* 0x000000ff0500720c */ /* 0x000fe20003f45270 */
[----:B------:R-:W1:Y:S02]  /*dbe0*/  SYNCS.PHASECHK.TRANS64.TRYWAIT P3, [R2+URZ+0x32440], R3 ;  /* 0x03244003020075a7 */ /* 0x000e64000806017f */
[----:B-1----:R-:W-:Y:S10]  /*dbf0*/  @!P3 BRA `(.L_x_3477) ;  /* 0x0000001800ecb947 */ /* 0x002ff40003800000 */
.L_x_3520:
        /* <DEDUP_REMOVED lines=8> */
.L_x_3478:
        /* <DEDUP_REMOVED lines=17> */
.L_x_3521:
        /* <DEDUP_REMOVED lines=8> */
.L_x_3480:
        /* <DEDUP_REMOVED lines=30> */
.L_x_3475:
[----:B------:R-:W-:Y:S05]  /*dff0*/  BSYNC B0 ;  /* 0x0000000000007941 */ /* 0x000fea0003800000 */
.L_x_3474:
[----:B------:R-:W-:-:S07]  /*e000*/  VIADD R8, R19, 0xfffffffd ;  /* 0xfffffffd13087836 */ /* 0x000fce0000000000 */
.L_x_3473:
[----:B------:R-:W-:Y:S01]  /*e010*/  ISETP.NE.AND P2, PT, R9, RZ, PT ;  /* 0x000000ff0900720c */ /* 0x000fe20003f45270 */
[----:B------:R-:W-:-:S12]  /*e020*/  BSSY B0, `(.L_x_3472) ;  /* 0x00000c8000007945 */ /* 0x000fd80003800000 */
[----:B------:R-:W-:Y:S05]  /*e030*/  @!P2 BRA `(.L_x_3481) ;  /* 0x0000000c0018a947 */ /* 0x000fea0003800000 */
.L_x_3496:
        /* <DEDUP_REMOVED lines=8> */
[----:B------:R-:W-:Y:S01]  /*e0c0*/  MOV R10, R8 ;  /* 0x00000008000a7202 */ /* 0x000fe20000000f00 */
        /* <DEDUP_REMOVED lines=13> */
[----:B------:R-:W-:-:S05]  /*e1a0*/  IMAD.WIDE.U32 R2, R6, UR4, R2 ;  /* 0x0000000406027c25 */ /* 0x000fca000f8e0002 */
[----:B------:R-:W-:Y:S02]  /*e1b0*/  IADD3 R11, R11, R3, RZ ;  /* 0x000000030b0b7210 */ /* 0x000fe40007ffe0ff */
[----:B-1----:R-:W-:-:S04]  /*e1c0*/  LEA R4, P2, R2, R4, 0x2 ;  /* 0x0000000402047211 */ /* 0x002fc800078410ff */
[----:B------:R-:W-:-:S05]  /*e1d0*/  LEA.HI.X R5, R2, R5, R11, 0x2, P2 ;  /* 0x0000000502057211 */ /* 0x000fca00010f140b */
[----:B------:R1:W5:Y:S04]  /*e1e0*/  LDG.E R4, desc[UR46][R4.64] ;  /* 0x0000002e04047981 */ /* 0x000368000c1e1900 */
.L_x_3484:
[----:B------:R-:W1:Y:S01]  /*e1f0*/  S2R R2, SR_TID.X ;  /* 0x0000000000027919 */ /* 0x000e620000002100 */
[----:B------:R-:W-:Y:S01]  /*e200*/  IMAD R3, R9, 0x8, R18 ;  /* 0x0000000809037824 */ /* 0x000fe200078e0212 */
[----:B-1----:R-:W-:Y:S02]  /*e210*/  LOP3.LUT R5, R2, 0x7f, RZ, 0xc0, !PT ;  /* 0x0000007f02057812 */ /* 0x002fe400078ec0ff */
[----:B------:R-:W-:Y:S02]  /*e220*/  SHF.L.U32 R2, R17, 0x1f, RZ ;  /* 0x0000001f11027819 */ /* 0x000fe400000006ff */
[----:B------:R-:W-:Y:S02]  /*e230*/  ISETP.NE.AND P2, PT, R5, RZ, PT ;  /* 0x000000ff0500720c */ /* 0x000fe40003f45270 */
[----:B------:R-:W1:Y:S02]  /*e240*/  SYNCS.PHASECHK.TRANS64.TRYWAIT P3, [R3+URZ+0x32440], R2 ;  /* 0x03244002030075a7 */ /* 0x000e64000806017f */
[----:B-1----:R-:W-:Y:S09]  /*e250*/  @!P3 BRA `(.L_x_3485) ;  /* 0x00000014007cb947 */ /* 0x002ff20003800000 */
.L_x_3522:
        /* <DEDUP_REMOVED lines=8> */
.L_x_3486:
        /* <DEDUP_REMOVED lines=17> */
.L_x_3523:
        /* <DEDUP_REMOVED lines=8> */
.L_x_3488:
        /* <DEDUP_REMOVED lines=30> */
.L_x_3483:
[----:B------:R-:W-:Y:S05]  /*e650*/  BSYNC B1 ;  /* 0x0000000000017941 */ /* 0x000fea0003800000 */
.L_x_3482:
[----:B------:R-:W-:Y:S01]  /*e660*/  VIADD R9, R9, 0x1 ;  /* 0x0000000109097836 */ /* 0x000fe20000000000 */
[----:B------:R-:W-:Y:S04]  /*e670*/  BSSY B1, `(.L_x_3489) ;  /* 0x000005f000017945 */ /* 0x000fe80003800000 */
        /* <DEDUP_REMOVED lines=8> */
[----:B------:R-:W-:-:S04]  /*e700*/  IMAD R11, R7, UR4, RZ ;  /* 0x00000004070b7c24 */ /* 0x000fc8000f8e02ff */
[----:B------:R-:W-:Y:S01]  /*e710*/  IMAD R11, R6, UR5, R11 ;  /* 0x00000005060b7c24 */ /* 0x000fe2000f8e020b */
[----:B-1----:R-:W-:-:S13]  /*e720*/  ISETP.NE.AND P2, PT, R5, 0x1, PT ;  /* 0x000000010500780c */ /* 0x002fda0003f45270 */
[----:B------:R-:W1:Y:S02]  /*e730*/  @P2 LDC.64 R2, c[0x0][0x420] ;  /* 0x00010800ff022b82 */ /* 0x000e640000000a00 */
[----:B-1----:R-:W-:Y:S01]  /*e740*/  @P2 IMAD.HI.U32 R4, R9, R2, RZ ;  /* 0x0000000209042227 */ /* 0x002fe200078e00ff */
[----:B------:R-:W-:-:S04]  /*e750*/  MOV R2, R9 ;  /* 0x0000000900027202 */ /* 0x000fc80000000f00 */
[----:B------:R-:W-:-:S04]  /*e760*/  @P2 SHF.R.U32.HI R2, RZ, R3, R4 ;  /* 0x00000003ff022219 */ /* 0x000fc80000011604 */
[--C-:B------:R-:W-:Y:S01]  /*e770*/  SHF.R.S32.HI R3, RZ, 0x1f, R2.reuse ;  /* 0x0000001fff037819 */ /* 0x100fe20000011402 */
[----:B------:R-:W-:-:S04]  /*e780*/  IMAD.MOV R4, RZ, RZ, -R2 ;  /* 0x000000ffff047224 */ /* 0x000fc800078e0a02 */
[----:B------:R-:W-:Y:S02]  /*e790*/  IMAD R9, R5, R4, R9 ;  /* 0x0000000405097224 */ /* 0x000fe400078e0209 */
[----:B------:R-:W1:Y:S01]  /*e7a0*/  LDC.64 R4, c[0x0][0x3f8] ;  /* 0x0000fe00ff047b82 */ /* 0x000e620000000a00 */
[----:B------:R-:W-:-:S04]  /*e7b0*/  IMAD.WIDE.U32 R2, R6, UR4, R2 ;  /* 0x0000000406027c25 */ /* 0x000fc8000f8e0002 */
[----:B------:R-:W-:Y:S01]  /*e7c0*/  IMAD.IADD R11, R11, 0x1, R3 ;  /* 0x000000010b0b7824 */ /* 0x000fe200078e0203 */
[----:B-1----:R-:W-:-:S04]  /*e7d0*/  LEA R4, P2, R2, R4, 0x2 ;  /* 0x0000000402047211 */ /* 0x002fc800078410ff */
[----:B------:R-:W-:-:S05]  /*e7e0*/  LEA.HI.X R5, R2, R5, R11, 0x2, P2 ;  /* 0x0000000502057211 */ /* 0x000fca00010f140b */
[----:B------:R1:W5:Y:S04]  /*e7f0*/  LDG.E R4, desc[UR46][R4.64] ;  /* 0x0000002e04047981 */ /* 0x000368000c1e1900 */
.L_x_3491:
[----:B------:R-:W1:Y:S01]  /*e800*/  S2R R2, SR_TID.X ;  /* 0x0000000000027919 */ /* 0x000e620000002100 */
[----:B------:R-:W-:Y:S02]  /*e810*/  SHF.L.U32 R3, R17, 0x1f, RZ ;  /* 0x0000001f11037819 */ /* 0x000fe400000006ff */
[----:B-1----:R-:W-:Y:S02]  /*e820*/  LOP3.LUT R5, R2, 0x7f, RZ, 0xc0, !PT ;  /* 0x0000007f02057812 */ /* 0x002fe400078ec0ff */
[----:B------:R-:W-:Y:S02]  /*e830*/  LEA R2, R16, R18, 0x3 ;  /* 0x0000001210027211 */ /* 0x000fe400078e18ff */
[----:B------:R-:W-:Y:S02]  /*e840*/  ISETP.NE.AND P2, PT, R5, RZ, PT ;  /* 0x000000ff0500720c */ /* 0x000fe40003f45270 */
[----:B------:R-:W1:Y:S02]  /*e850*/  SYNCS.PHASECHK.TRANS64.TRYWAIT P3, [R2+URZ+0x32440], R3 ;  /* 0x03244003020075a7 */ /* 0x000e64000806017f */
[----:B-1----:R-:W-:Y:S09]  /*e860*/  @!P3 BRA `(.L_x_3492) ;  /* 0x000000100020b947 */ /* 0x002ff20003800000 */
.L_x_3524:
        /* <DEDUP_REMOVED lines=8> */
.L_x_3493:
        /* <DEDUP_REMOVED lines=17> */
.L_x_3525:
        /* <DEDUP_REMOVED lines=8> */
.L_x_3495:
        /* <DEDUP_REMOVED lines=30> */
.L_x_3490:
[----:B------:R-:W-:Y:S05]  /*ec60*/  BSYNC B1 ;  /* 0x0000000000017941 */ /* 0x000fea0003800000 */
.L_x_3489:
[C---:B------:R-:W-:Y:S02]  /*ec70*/  ISETP.GT.AND P2, PT, R8.reuse, 0x1, PT ;  /* 0x000000010800780c */ /* 0x040fe40003f44270 */
[----:B------:R-:W-:-:S11]  /*ec80*/  IADD3 R8, R8, -0x2, RZ ;  /* 0xfffffffe08087810 */ /* 0x000fd60007ffe0ff */
[----:B------:R-:W-:Y:S05]  /*ec90*/  @P2 BRA `(.L_x_3496) ;  /* 0xfffffff000e82947 */ /* 0x000fea000383ffff */
.L_x_3481:
[----:B------:R-:W-:Y:S05]  /*eca0*/  BSYNC B0 ;  /* 0x0000000000007941 */ /* 0x000fea0003800000 */
.L_x_3472:
[----:B------:R3:W5:Y:S01]  /*ecb0*/  LDL R6, [R1] ;  /* 0x0000000001067983 */ /* 0x0007620000100800 */
[----:B------:R-:W-:Y:S01]  /*ecc0*/  VIADD R16, R16, 0x1 ;  /* 0x0000000110107836 */ /* 0x000fe20000000000 */
[----:B------:R-:W-:Y:S04]  /*ecd0*/  BSSY B0, `(.L_x_3497) ;  /* 0x0000012000007945 */ /* 0x000fe80003800000 */
[----:B------:R-:W-:-:S04]  /*ece0*/  ISETP.NE.AND P0, PT, R16, 0x2, PT ;  /* 0x000000021000780c */ /* 0x000fc80003f05270 */
[----:B------:R-:W-:-:S04]  /*ecf0*/  SEL R0, RZ, 0x1, P0 ;  /* 0x00000001ff007807 */ /* 0x000fc80000000000 */
[----:B------:R-:W-:Y:S01]  /*ed00*/  LOP3.LUT R17, R17, R0, RZ, 0x3c, !PT ;  /* 0x0000000011117212 */ /* 0x000fe200078e3cff */
[----:B---3--:R-:W-:Y:S06]  /*ed10*/  @P1 BRA `(.L_x_3498) ;  /* 0x0000000000341947 */ /* 0x008fec0003800000 */
[----:B--2---:R-:W2:Y:S01]  /*ed20*/  S2R R5, SR_LANEID ;  /* 0x0000000000057919 */ /* 0x004ea20000000000 */
[----:B------:R-:W-:Y:S01]  /*ed30*/  VOTEU.ANY UR6, UPT, PT ;  /* 0x0000000000067886 */ /* 0x000fe200038e0100 */
[----:B------:R-:W3:Y:S01]  /*ed40*/  LDC.64 R2, c[0x0][0xef0] ;  /* 0x0003bc00ff027b82 */ /* 0x000ee20000000a00 */
[----:B------:R-:W2:Y:S02]  /*ed50*/  FLO.U32 R0, UR6 ;  /* 0x0000000600007d00 */ /* 0x000ea400080e0000 */
[----:B--2---:R-:W-:-:S06]  /*ed60*/  ISETP.EQ.U32.AND P1, PT, R0, R5, PT ;  /* 0x000000050000720c */ /* 0x004fcc0003f22070 */
[----:B------:R-:W3:Y:S07]  /*ed70*/  POPC R5, UR6 ;  /* 0x0000000600057d09 */ /* 0x000eee0008000000 */
[----:B---3--:R-:W2:Y:S01]  /*ed80*/  @P1 ATOMG.E.ADD.STRONG.GPU PT, R3, desc[UR46][R2.64], R5 ;  /* 0x00000005020319a8 */ /* 0x008ea200081ee1ee */
[----:B------:R-:W3:Y:S02]  /*ed90*/  S2R R4, SR_LTMASK ;  /* 0x0000000000047919 */ /* 0x000ee40000003900 */
[----:B---3--:R-:W-:-:S04]  /*eda0*/  LOP3.LUT R4, R4, UR6, RZ, 0xc0, !PT ;  /* 0x0000000604047c12 */ /* 0x008fc8000f8ec0ff */
[----:B------:R-:W3:Y:S01]  /*edb0*/  POPC R7, R4 ;  /* 0x0000000400077309 */ /* 0x000ee20000000000 */
[----:B--2---:R-:W3:Y:S02]  /*edc0*/  SHFL.IDX PT, R0, R3, R0, 0x1f ;  /* 0x00001f0003007589 */ /* 0x004ee400000e0000 */
[----:B---3-5:R-:W-:-:S05]  /*edd0*/  IADD3 R6, R0, UR44, R7 ;  /* 0x0000002c00067c10 */ /* 0x028fca000fffe007 */
[----:B------:R3:W-:Y:S02]  /*ede0*/  STL [R1], R6 ;  /* 0x0000000601007387 */ /* 0x0007e40000100800 */
.L_x_3498:
[----:B------:R-:W-:Y:S05]  /*edf0*/  BSYNC B0 ;  /* 0x0000000000007941 */ /* 0x000fea0003800000 */
.L_x_3497:
[----:B------:R-:W-:Y:S01]  /*ee00*/  SEL R16, R16, RZ, P0 ;  /* 0x000000ff10107207 */ /* 0x000fe20000000000 */
[----:B-----5:R-:W-:-:S07]  /*ee10*/  IMAD.MOV.U32 R13, RZ, RZ, R6 ;  /* 0x000000ffff0d7224 */ /* 0x020fce00078e0006 */
.L_x_3455:
[----:B------:R-:W-:Y:S05]  /*ee20*/  BSYNC B6 ;  /* 0x0000000000067941 */ /* 0x000fea0003800000 */
.L_x_3453:
[----:B------:R-:W-:-:S03]  /*ee30*/  UMOV UR6, 0xffffffff ;  /* 0xffffffff00067882 */ /* 0x000fc60000000000 */
[----:B------:R-:W-:Y:S05]  /*ee40*/  BRA.DIV UR6, `(.L_x_3499) ;  /* 0x0000000a06d07947 */ /* 0x000fea000b800000 */
[----:B------:R4:W1:Y:S02]  /*ee50*/  SHFL.IDX PT, R14, R13, RZ, 0x1f ;  /* 0x00001fff0d0e7589 */ /* 0x00086400000e0000 */
.L_x_3528:
[----:B------:R-:W5:Y:S01]  /*ee60*/  S2R R0, SR_TID.X ;  /* 0x0000000000007919 */ /* 0x000f620000002100 */
[----:B------:R-:W-:Y:S05]  /*ee70*/  WARPSYNC.ALL ;  /* 0x0000000000007948 */ /* 0x000fea0003800000 */
[----:B------:R-:W-:Y:S01]  /*ee80*/  BAR.SYNC.DEFER_BLOCKING 0x4, 0x120 ;  /* 0x0104800000007b1d */ /* 0x000fe20000010000 */
[----:B-1----:R-:W-:-:S05]  /*ee90*/  MOV R2, R14 ;  /* 0x0000000e00027202 */ /* 0x002fca0000000f00 */
[----:B------:R-:W-:Y:S01]  /*eea0*/  ULDC UR6, c[0x0][0xea8] ;  /* 0x0003aa0000067ab9 */ /* 0x000fe20000000800 */
[----:B------:R1:W-:Y:S01]  /*eeb0*/  STL [R1], R2 ;  /* 0x0000000201007387 */ /* 0x0003e20000100800 */
        /* <DEDUP_REMOVED lines=8> */
[----:B-1----:R-:W-:Y:S05]  /*ef40*/  @!P0 BRA `(.L_x_3500) ;  /* 0xffffffd400508947 */ /* 0x002fea000383ffff */
.L_x_3450:
[----:B------:R-:W5:Y:S01]  /*ef50*/  LDL.LU R0, [R1+0x4] ;  /* 0x0000040001007983 */ /* 0x000f620000300800 */
[----:B--2---:R-:W1:Y:S01]  /*ef60*/  S2R R5, SR_CgaCtaId ;  /* 0x0000000000057919 */ /* 0x004e620000008800 */
[----:B-----5:R-:W-:-:S05]  /*ef70*/  VIADD R0, R0, 0x1 ;  /* 0x0000000100007836 */ /* 0x020fca0000000000 */
        /* <DEDUP_REMOVED lines=8> */
.L_x_3529:
        /* <DEDUP_REMOVED lines=9> */
[----:B------:R-:W2:Y:S02]  /*f090*/  LDL.LU R2, [R1+0x8] ;  /* 0x0000080001027983 */ /* 0x000ea40000300800 */
[----:B--2---:R-:W-:-:S04]  /*f0a0*/  LOP3.LUT R0, R2, 0x2, RZ, 0xfc, !PT ;  /* 0x0000000202007812 */ /* 0x004fc800078efcff */
[----:B------:R-:W-:-:S13]  /*f0b0*/  ISETP.NE.AND P2, PT, R0, 0x3, PT ;  /* 0x000000030000780c */ /* 0x000fda0003f45270 */
[----:B------:R-:W-:Y:S05]  /*f0c0*/  @!P2 BRA `(.L_x_3504) ;  /* 0x000000000004a947 */ /* 0x000fea0003800000 */
[----:B------:R-:W-:Y:S01]  /*f0d0*/  BPT.TRAP 0x1 ;  /* 0x000000040000795c */ /* 0x000fe20000300000 */
.L_x_3504:
[----:B------:R-:W-:Y:S01]  /*f0e0*/  IADD3 R3, R7, 0x32440, RZ ;  /* 0x0003244007037810 */ /* 0x000fe20007ffe0ff */
[----:B------:R-:W-:Y:S01]  /*f0f0*/  VIADD R0, R16, 0x1 ;  /* 0x0000000110007836 */ /* 0x000fe20000000000 */
[----:B------:R-:W-:-:S03]  /*f100*/  SHF.L.U32 R4, R17, 0x1f, RZ ;  /* 0x0000001f11047819 */ /* 0x000fc600000006ff */
[----:B------:R-:W-:Y:S01]  /*f110*/  IMAD R5, R16, 0x8, R3 ;  /* 0x0000000810057824 */ /* 0x000fe200078e0203 */
[----:B------:R-:W-:-:S03]  /*f120*/  ISETP.NE.AND P1, PT, R0, 0x2, PT ;  /* 0x000000020000780c */ /* 0x000fc60003f25270 */
[----:B------:R-:W1:Y:S01]  /*f130*/  SYNCS.PHASECHK.TRANS64.TRYWAIT P0, [R5+URZ], R4 ;  /* 0x00000004050075a7 */ /* 0x000e62000800017f */
[----:B------:R-:W-:-:S04]  /*f140*/  SEL R2, RZ, 0x1, P1 ;  /* 0x00000001ff027807 */ /* 0x000fc80000800000 */
[----:B------:R-:W-:Y:S02]  /*f150*/  LOP3.LUT R17, R17, R2, RZ, 0x3c, !PT ;  /* 0x0000000211117212 */ /* 0x000fe400078e3cff */
[----:B------:R-:W-:Y:S02]  /*f160*/  SEL R2, R0, RZ, P1 ;  /* 0x000000ff00027207 */ /* 0x000fe40000800000 */
[----:B------:R-:W-:Y:S02]  /*f170*/  SHF.L.U32 R0, R17, 0x1f, RZ ;  /* 0x0000001f11007819 */ /* 0x000fe400000006ff */
[----:B------:R-:W-:Y:S01]  /*f180*/  LEA R3, R2, R3, 0x3 ;  /* 0x0000000302037211 */ /* 0x000fe200078e18ff */
[----:B-1----:R-:W-:Y:S06]  /*f190*/  @!P0 BRA `(.L_x_3505) ;  /* 0x0000000800348947 */ /* 0x002fec0003800000 */
.L_x_3530:
[----:B------:R-:W2:Y:S02]  /*f1a0*/  SYNCS.PHASECHK.TRANS64.TRYWAIT P0, [R3+URZ], R0 ;  /* 0x00000000030075a7 */ /* 0x000ea4000800017f */
[----:B--2---:R-:W-:Y:S05]  /*f1b0*/  @!P0 BRA `(.L_x_3506) ;  /* 0x0000000800408947 */ /* 0x004fea0003800000 */
.L_x_3531:
[----:B------:R-:W-:Y:S05]  /*f1c0*/  @!P2 BRA `(.L_x_3507) ;  /* 0x000000000004a947 */ /* 0x000fea0003800000 */
[----:B------:R-:W-:Y:S01]  /*f1d0*/  BPT.TRAP 0x1 ;  /* 0x000000040000795c */ /* 0x000fe20000300000 */
.L_x_3507:
[----:B--2---:R-:W-:-:S04]  /*f1e0*/  VIADD R3, R7, 0x32460 ;  /* 0x0003246007037836 */ /* 0x004fc80000000000 */
[----:B-1----:R-:W-:-:S04]  /*f1f0*/  IMAD R5, R16, 0x8, R3 ;  /* 0x0000000810057824 */ /* 0x002fc800078e0203 */
[----:B------:R-:W1:Y:S02]  /*f200*/  SYNCS.PHASECHK.TRANS64.TRYWAIT P0, [R5+URZ], R4 ;  /* 0x00000004050075a7 */ /* 0x000e64000800017f */
[----:B-1----:R-:W-:Y:S05]  /*f210*/  @!P0 BRA `(.L_x_3508) ;  /* 0x00000008003c8947 */ /* 0x002fea0003800000 */
.L_x_3532:
[----:B------:R-:W-:-:S07]  /*f220*/  LEA R3, R2, R3, 0x3 ;  /* 0x0000000302037211 */ /* 0x000fce00078e18ff */
.L_x_3509:
[----:B--2---:R2:W1:Y:S02]  /*f230*/  SYNCS.PHASECHK.TRANS64.TRYWAIT P0, [R3+URZ], R0 ;  /* 0x00000000030075a7 */ /* 0x004464000800017f */
[----:B-1----:R-:W-:Y:S05]  /*f240*/  @!P0 NANOSLEEP.SYNCS 0x989680 ;  /* 0x009896800000895d */ /* 0x002fea0003900000 */
[----:B------:R-:W1:Y:S02]  /*f250*/  @!P0 SYNCS.PHASECHK.TRANS64 P0, [R3+URZ], R0 ;  /* 0x00000000030085a7 */ /* 0x000e64000800007f */
[----:B-1----:R-:W-:Y:S05]  /*f260*/  @!P0 BRA `(.L_x_3509) ;  /* 0xfffffffc00f08947 */ /* 0x002fea000383ffff */
.L_x_3503:
[----:B------:R-:W-:Y:S05]  /*f270*/  BSYNC B0 ;  /* 0x0000000000007941 */ /* 0x000fea0003800000 */
.L_x_3502:
[----:B------:R-:W-:Y:S05]  /*f280*/  EXIT ;  /* 0x000000000000794d */ /* 0x000fea0003800000 */
.L_x_3406:
[----:B-1----:R-:W-:-:S04]  /*f290*/  IMAD.U32 R3, RZ, RZ, UR39 ;  /* 0x00000027ff037e24 */ /* 0x002fc8000f8e00ff */
[----:B------:R1:W2:Y:S03]  /*f2a0*/  SYNCS.PHASECHK.TRANS64.TRYWAIT P0, [R3+URZ+0x32400], R0 ;  /* 0x03240000030075a7 */ /* 0x0002a6000800017f */
[----:B--2---:R-:W-:Y:S05]  /*f2b0*/  @!P0 NANOSLEEP.SYNCS 0x989680 ;  /* 0x009896800000895d */ /* 0x004fea0003900000 */
[----:B------:R-:W2:Y:S02]  /*f2c0*/  @!P0 SYNCS.PHASECHK.TRANS64 P0, [R3+URZ+0x32400], R0 ;  /* 0x03240000030085a7 */ /* 0x000ea4000800007f */
[----:B--2---:R-:W-:Y:S05]  /*f2d0*/  @!P0 BRA `(.L_x_3406) ;  /* 0xfffffffc00ec8947 */ /* 0x004fea000383ffff */
[----:B------:R-:W-:Y:S05]  /*f2e0*/  BRA `(.L_x_3510) ;  /* 0xffffff2400a07947 */ /* 0x000fea000383ffff */
.L_x_3410:
[----:B-1----:R-:W-:-:S04]  /*f2f0*/  IMAD.U32 R3, RZ, RZ, UR7 ;  /* 0x00000007ff037e24 */ /* 0x002fc8000f8e00ff */
[----:B------:R1:W4:Y:S03]  /*f300*/  SYNCS.PHASECHK.TRANS64.TRYWAIT P1, [R3+URZ+0x32430], R2 ;  /* 0x03243002030075a7 */ /* 0x000326000802017f */
[----:B----4-:R-:W-:Y:S05]  /*f310*/  @!P1 NANOSLEEP.SYNCS 0x989680 ;  /* 0x009896800000995d */ /* 0x010fea0003900000 */
[----:B------:R-:W4:Y:S02]  /*f320*/  @!P1 SYNCS.PHASECHK.TRANS64 P1, [R3+URZ+0x32430], R2 ;  /* 0x03243002030095a7 */ /* 0x000f24000802007f */
[----:B----4-:R-:W-:Y:S05]  /*f330*/  @!P1 BRA `(.L_x_3410) ;  /* 0xfffffffc00ec9947 */ /* 0x010fea000383ffff */
[----:B------:R-:W-:Y:S05]  /*f340*/  BRA `(.L_x_3409) ;  /* 0xffffff2400c07947 */ /* 0x000fea000383ffff */
.L_x_3411:
[----:B-1----:R-:W-:-:S04]  /*f350*/  MOV R3, UR39 ;  /* 0x0000002700037c02 */ /* 0x002fc80008000f00 */
[----:B------:R1:W4:Y:S03]  /*f360*/  SYNCS.PHASECHK.TRANS64.TRYWAIT P1, [R3+URZ+0x32410], R0 ;  /* 0x03241000030075a7 */ /* 0x000326000802017f */
[----:B----4-:R-:W-:Y:S05]  /*f370*/  @!P1 NANOSLEEP.SYNCS 0x989680 ;  /* 0x009896800000995d */ /* 0x010fea0003900000 */
[----:B------:R-:W4:Y:S02]  /*f380*/  @!P1 SYNCS.PHASECHK.TRANS64 P1, [R3+URZ+0x32410], R0 ;  /* 0x03241000030095a7 */ /* 0x000f24000802007f */
[----:B----4-:R-:W-:Y:S05]  /*f390*/  @!P1 BRA `(.L_x_3411) ;  /* 0xfffffffc00ec9947 */ /* 0x010fea000383ffff */
[----:B------:R-:W-:Y:S05]  /*f3a0*/  BRA `(.L_x_3511) ;  /* 0xffffff2800647947 */ /* 0x000fea000383ffff */
.L_x_3415:
[----:B------:R-:W-:-:S04]  /*f3b0*/  IMAD.U32 R3, RZ, RZ, UR7 ;  /* 0x00000007ff037e24 */ /* 0x000fc8000f8e00ff */
[----:B------:R1:W1:Y:S03]  /*f3c0*/  SYNCS.PHASECHK.TRANS64.TRYWAIT P1, [R3+URZ+0x32450], R2 ;  /* 0x03245002030075a7 */ /* 0x000266000802017f */
[----:B-1----:R-:W-:Y:S05]  /*f3d0*/  @!P1 NANOSLEEP.SYNCS 0x989680 ;  /* 0x009896800000995d */ /* 0x002fea0003900000 */
[----:B------:R-:W1:Y:S02]  /*f3e0*/  @!P1 SYNCS.PHASECHK.TRANS64 P1, [R3+URZ+0x32450], R2 ;  /* 0x03245002030095a7 */ /* 0x000e64000802007f */
[----:B-1----:R-:W-:Y:S05]  /*f3f0*/  @!P1 BRA `(.L_x_3415) ;  /* 0xfffffffc00ec9947 */ /* 0x002fea000383ffff */
[----:B------:R-:W-:Y:S05]  /*f400*/  BRA `(.L_x_3414) ;  /* 0xffffff28006c7947 */ /* 0x000fea000383ffff */
.L_x_3420:
[----:B---3--:R-:W-:-:S04]  /*f410*/  IMAD.U32 R152, RZ, RZ, UR4 ;  /* 0x00000004ff987e24 */ /* 0x008fc8000f8e00ff */
[----:B------:R3:W4:Y:S03]  /*f420*/  SYNCS.PHASECHK.TRANS64.TRYWAIT P2, [R152+URZ+0x32430], R209 ;  /* 0x032430d1980075a7 */ /* 0x000726000804017f */
[----:B----4-:R-:W-:Y:S05]  /*f430*/  @!P2 NANOSLEEP.SYNCS 0x989680 ;  /* 0x009896800000a95d */ /* 0x010fea0003900000 */
[----:B------:R-:W4:Y:S02]  /*f440*/  @!P2 SYNCS.PHASECHK.TRANS64 P2, [R152+URZ+0x32430], R209 ;  /* 0x032430d19800a5a7 */ /* 0x000f24000804007f */
[----:B----4-:R-:W-:Y:S05]  /*f450*/  @!P2 BRA `(.L_x_3420) ;  /* 0xfffffffc00eca947 */ /* 0x010fea000383ffff */
[----:B------:R-:W-:Y:S05]  /*f460*/  BRA `(.L_x_3419) ;  /* 0xffffff5000707947 */ /* 0x000fea000383ffff */
.L_x_3424:
[----:B---3--:R-:W-:-:S04]  /*f470*/  MOV R210, UR4 ;  /* 0x0000000400d27c02 */ /* 0x008fc80008000f00 */
[----:B------:R3:W4:Y:S03]  /*f480*/  SYNCS.PHASECHK.TRANS64.TRYWAIT P2, [R210+URZ+0x32450], R209 ;  /* 0x032450d1d20075a7 */ /* 0x000726000804017f */
[----:B----4-:R-:W-:Y:S05]  /*f490*/  @!P2 NANOSLEEP.SYNCS 0x989680 ;  /* 0x009896800000a95d */ /* 0x010fea0003900000 */
[----:B------:R-:W4:Y:S02]  /*f4a0*/  @!P2 SYNCS.PHASECHK.TRANS64 P2, [R210+URZ+0x32450], R209 ;  /* 0x032450d1d200a5a7 */ /* 0x000f24000804007f */
[----:B----4-:R-:W-:Y:S05]  /*f4b0*/  @!P2 BRA `(.L_x_3424) ;  /* 0xfffffffc00eca947 */ /* 0x010fea000383ffff */
[----:B------:R-:W-:Y:S05]  /*f4c0*/  BRA `(.L_x_3423) ;  /* 0xffffff5000ec7947 */ /* 0x000fea000383ffff */
.L_x_3430:
[----:B----4-:R-:W-:-:S04]  /*f4d0*/  IMAD.U32 R153, RZ, RZ, UR4 ;  /* 0x00000004ff997e24 */ /* 0x010fc8000f8e00ff */
[----:B------:R4:W1:Y:S03]  /*f4e0*/  SYNCS.PHASECHK.TRANS64.TRYWAIT P2, [R153+URZ+0x32430], R208 ;  /* 0x032430d0990075a7 */ /* 0x000866000804017f */
[----:B-1----:R-:W-:Y:S05]  /*f4f0*/  @!P2 NANOSLEEP.SYNCS 0x989680 ;  /* 0x009896800000a95d */ /* 0x002fea0003900000 */
[----:B------:R-:W1:Y:S02]  /*f500*/  @!P2 SYNCS.PHASECHK.TRANS64 P2, [R153+URZ+0x32430], R208 ;  /* 0x032430d09900a5a7 */ /* 0x000e64000804007f */
[----:B-1----:R-:W-:Y:S05]  /*f510*/  @!P2 BRA `(.L_x_3430) ;  /* 0xfffffffc00eca947 */ /* 0x002fea000383ffff */
[----:B------:R-:W-:Y:S05]  /*f520*/  BRA `(.L_x_3429) ;  /* 0xffffff8000607947 */ /* 0x000fea000383ffff */
.L_x_3434:
[----:B--2---:R-:W-:-:S04]  /*f530*/  IMAD.U32 R209, RZ, RZ, UR4 ;  /* 0x00000004ffd17e24 */ /* 0x004fc8000f8e00ff */
[----:B------:R2:W4:Y:S03]  /*f540*/  SYNCS.PHASECHK.TRANS64.TRYWAIT P2, [R209+URZ+0x32450], R208 ;  /* 0x032450d0d10075a7 */ /* 0x000526000804017f */
[----:B----4-:R-:W-:Y:S05]  /*f550*/  @!P2 NANOSLEEP.SYNCS 0x989680 ;  /* 0x009896800000a95d */ /* 0x010fea0003900000 */
[----:B------:R-:W4:Y:S02]  /*f560*/  @!P2 SYNCS.PHASECHK.TRANS64 P2, [R209+URZ+0x32450], R208 ;  /* 0x032450d0d100a5a7 */ /* 0x000f24000804007f */
[----:B----4-:R-:W-:Y:S05]  /*f570*/  @!P2 BRA `(.L_x_3434) ;  /* 0xfffffffc00eca947 */ /* 0x010fea000383ffff */
[----:B------:R-:W-:Y:S05]  /*f580*/  BRA `(.L_x_3433) ;  /* 0xffffff8000dc7947 */ /* 0x000fea000383ffff */
.L_x_3459:
[----:B------:R-:W1:Y:S01]  /*f590*/  S2R R7, SR_TID.X ;  /* 0x0000000000077919 */ /* 0x000e620000002100 */
[----:B------:R-:W-:Y:S01]  /*f5a0*/  IMAD.MOV.U32 R12, RZ, RZ, RZ ;  /* 0x000000ffff0c7224 */ /* 0x000fe200078e00ff */
[----:B------:R-:W-:Y:S01]  /*f5b0*/  MOV R15, 0xffffffff ;  /* 0xffffffff000f7802 */ /* 0x000fe20000000f00 */
[----:B------:R-:W-:Y:S01]  /*f5c0*/  IMAD.MOV.U32 R11, RZ, RZ, 0x1f ;  /* 0x0000001fff0b7424 */ /* 0x000fe200078e00ff */
[----:B-1----:R-:W-:-:S04]  /*f5d0*/  SHF.R.U32.HI R7, RZ, 0x5, R7 ;  /* 0x00000005ff077819 */ /* 0x002fc80000011607 */
[----:B------:R-:W-:-:S04]  /*f5e0*/  LOP3.LUT R7, R7, 0x3, RZ, 0xc0, !PT ;  /* 0x0000000307077812 */ /* 0x000fc800078ec0ff */
[----:B------:R-:W-:-:S07]  /*f5f0*/  MOV R13, R7 ;  /* 0x00000007000d7202 */ /* 0x000fce0000000f00 */
[----:B------:R-:W-:Y:S05]  /*f600*/  WARPSYNC.COLLECTIVE R15, `(.L_x_3512) ;  /* 0x000000000f087348 */ /* 0x000fea0003c00000 */
[----:B------:R1:W2:Y:S02]  /*f610*/  SHFL.IDX P6, R14, R13, R12, R11 ;  /* 0x0000000c0d0e7389 */ /* 0x0002a400000c000b */
[----:B-12---:R-:W-:Y:S01]  /*f620*/  ENDCOLLECTIVE ;  /* 0x000000000000791b */ /* 0x006fe20003800000 */
.L_x_3512:
[----:B------:R-:W-:Y:S05]  /*f630*/  BRA `(.L_x_3513) ;  /* 0xffffffd800407947 */ /* 0x000fea000383ffff */
.L_x_3460:
[----:B------:R-:W-:Y:S01]  /*f640*/  BSSY B0, `(.L_x_3514) ;  /* 0x0000006000007945 */ /* 0x000fe20003800000 */
[----:B------:R-:W-:-:S07]  /*f650*/  IMAD.MOV.U32 R15, RZ, RZ, -0x1 ;  /* 0xffffffffff0f7424 */ /* 0x000fce00078e00ff */
[----:B------:R-:W-:Y:S05]  /*f660*/  WARPSYNC.COLLECTIVE R15, `(.L_x_3515) ;  /* 0x000000000f0c7348 */ /* 0x000fea0003c00000 */
[----:B------:R-:W-:Y:S02]  /*f670*/  ELECT P6, UR62, PT ;  /* 0x00000000003e782f */ /* 0x000fe400038c0000 */
[----:B------:R-:W-:Y:S01]  /*f680*/  MOV R14, UR62 ;  /* 0x0000003e000e7c02 */ /* 0x000fe20008000f00 */
[----:B------:R-:W-:Y:S10]  /*f690*/  ENDCOLLECTIVE ;  /* 0x000000000000791b */ /* 0x000ff40003800000 */
.L_x_3515:
[----:B------:R-:W-:Y:S05]  /*f6a0*/  BSYNC B0 ;  /* 0x0000000000007941 */ /* 0x000fea0003800000 */
.L_x_3514:
[----:B------:R-:W-:Y:S05]  /*f6b0*/  BRA `(.L_x_3516) ;  /* 0xffffffd800307947 */ /* 0x000fea000383ffff */
.L_x_3463:
[----:B-1----:R1:W2:Y:S02]  /*f6c0*/  SYNCS.PHASECHK.TRANS64.TRYWAIT P2, [R10+URZ+0x32440], R5 ;  /* 0x032440050a0075a7 */ /* 0x0022a4000804017f */
[----:B--2---:R-:W-:Y:S05]  /*f6d0*/  @!P2 NANOSLEEP.SYNCS 0x989680 ;  /* 0x009896800000a95d */ /* 0x004fea0003900000 */
[----:B------:R-:W2:Y:S02]  /*f6e0*/  @!P2 SYNCS.PHASECHK.TRANS64 P2, [R10+URZ+0x32440], R5 ;  /* 0x032440050a00a5a7 */ /* 0x000ea4000804007f */
[----:B--2---:R-:W-:Y:S05]  /*f6f0*/  @!P2 BRA `(.L_x_3463) ;  /* 0xfffffffc00f0a947 */ /* 0x004fea000383ffff */
[----:B------:R-:W-:Y:S05]  /*f700*/  BRA `(.L_x_3517) ;  /* 0xffffffd8007c7947 */ /* 0x000fea000383ffff */
.L_x_3467:
[----:B--2---:R2:W3:Y:S02]  /*f710*/  SYNCS.PHASECHK.TRANS64.TRYWAIT P2, [R18+URZ+0x32420], R5 ;  /* 0x03242005120075a7 */ /* 0x0044e4000804017f */
[----:B---3--:R-:W-:Y:S05]  /*f720*/  @!P2 NANOSLEEP.SYNCS 0x989680 ;  /* 0x009896800000a95d */ /* 0x008fea0003900000 */
[----:B------:R-:W3:Y:S02]  /*f730*/  @!P2 SYNCS.PHASECHK.TRANS64 P2, [R18+URZ+0x32420], R5 ;  /* 0x032420051200a5a7 */ /* 0x000ee4000804007f */
[----:B---3--:R-:W-:Y:S05]  /*f740*/  @!P2 BRA `(.L_x_3467) ;  /* 0xfffffffc00f0a947 */ /* 0x008fea000383ffff */
[----:B------:R-:W-:Y:S05]  /*f750*/  BRA `(.L_x_3518) ;  /* 0xffffffdc00c07947 */ /* 0x000fea000383ffff */
.L_x_3470:
[----:B-1----:R1:W2:Y:S02]  /*f760*/  SYNCS.PHASECHK.TRANS64.TRYWAIT P2, [R10+URZ+0x32460], R5 ;  /* 0x032460050a0075a7 */ /* 0x0022a4000804017f */
[----:B--2---:R-:W-:Y:S05]  /*f770*/  @!P2 NANOSLEEP.SYNCS 0x989680 ;  /* 0x009896800000a95d */ /* 0x004fea0003900000 */
[----:B------:R-:W2:Y:S02]  /*f780*/  @!P2 SYNCS.PHASECHK.TRANS64 P2, [R10+URZ+0x32460], R5 ;  /* 0x032460050a00a5a7 */ /* 0x000ea4000804007f */
[----:B--2---:R-:W-:Y:S05]  /*f790*/  @!P2 BRA `(.L_x_3470) ;  /* 0xfffffffc00f0a947 */ /* 0x004fea000383ffff */
[----:B------:R-:W-:Y:S05]  /*f7a0*/  BRA `(.L_x_3519) ;  /* 0xffffffdc00d47947 */ /* 0x000fea000383ffff */
.L_x_3477:
[----:B-1----:R1:W2:Y:S02]  /*f7b0*/  SYNCS.PHASECHK.TRANS64.TRYWAIT P3, [R2+URZ+0x32440], R3 ;  /* 0x03244003020075a7 */ /* 0x0022a4000806017f */
[----:B--2---:R-:W-:Y:S05]  /*f7c0*/  @!P3 NANOSLEEP.SYNCS 0x989680 ;  /* 0x009896800000b95d */ /* 0x004fea0003900000 */
[----:B------:R-:W2:Y:S02]  /*f7d0*/  @!P3 SYNCS.PHASECHK.TRANS64 P3, [R2+URZ+0x32440], R3 ;  /* 0x032440030200b5a7 */ /* 0x000ea4000806007f */
[----:B--2---:R-:W-:Y:S05]  /*f7e0*/  @!P3 BRA `(.L_x_3477) ;  /* 0xfffffffc00f0b947 */ /* 0x004fea000383ffff */
[----:B------:R-:W-:Y:S05]  /*f7f0*/  BRA `(.L_x_3520) ;  /* 0xffffffe400007947 */ /* 0x000fea000383ffff */
.L_x_3479:
[----:B--2---:R2:W3:Y:S02]  /*f800*/  SYNCS.PHASECHK.TRANS64.TRYWAIT P3, [R2+URZ+0x32460], R3 ;  /* 0x03246003020075a7 */ /* 0x0044e4000806017f */
[----:B---3--:R-:W-:Y:S05]  /*f810*/  @!P3 NANOSLEEP.SYNCS 0x989680 ;  /* 0x009896800000b95d */ /* 0x008fea0003900000 */
[----:B------:R-:W3:Y:S02]  /*f820*/  @!P3 SYNCS.PHASECHK.TRANS64 P3, [R2+URZ+0x32460], R3 ;  /* 0x032460030200b5a7 */ /* 0x000ee4000806007f */
[----:B---3--:R-:W-:Y:S05]  /*f830*/  @!P3 BRA `(.L_x_3479) ;  /* 0xfffffffc00f0b947 */ /* 0x008fea000383ffff */
[----:B------:R-:W-:Y:S05]  /*f840*/  BRA `(.L_x_3521) ;  /* 0xffffffe400507947 */ /* 0x000fea000383ffff */
.L_x_3485:
[----:B-1----:R1:W2:Y:S02]  /*f850*/  SYNCS.PHASECHK.TRANS64.TRYWAIT P3, [R3+URZ+0x32440], R2 ;  /* 0x03244002030075a7 */ /* 0x0022a4000806017f */
[----:B--2---:R-:W-:Y:S05]  /*f860*/  @!P3 NANOSLEEP.SYNCS 0x989680 ;  /* 0x009896800000b95d */ /* 0x004fea0003900000 */
[----:B------:R-:W2:Y:S02]  /*f870*/  @!P3 SYNCS.PHASECHK.TRANS64 P3, [R3+URZ+0x32440], R2 ;  /* 0x032440020300b5a7 */ /* 0x000ea4000806007f */
[----:B--2---:R-:W-:Y:S05]  /*f880*/  @!P3 BRA `(.L_x_3485) ;  /* 0xfffffffc00f0b947 */ /* 0x004fea000383ffff */
[----:B------:R-:W-:Y:S05]  /*f890*/  BRA `(.L_x_3522) ;  /* 0xffffffe800707947 */ /* 0x000fea000383ffff */
.L_x_3487:
[----:B--2---:R2:W3:Y:S02]  /*f8a0*/  SYNCS.PHASECHK.TRANS64.TRYWAIT P3, [R3+URZ+0x32460], R2 ;  /* 0x03246002030075a7 */ /* 0x0044e4000806017f */
[----:B---3--:R-:W-:Y:S05]  /*f8b0*/  @!P3 NANOSLEEP.SYNCS 0x989680 ;  /* 0x009896800000b95d */ /* 0x008fea0003900000 */
[----:B------:R-:W3:Y:S02]  /*f8c0*/  @!P3 SYNCS.PHASECHK.TRANS64 P3, [R3+URZ+0x32460], R2 ;  /* 0x032460020300b5a7 */ /* 0x000ee4000806007f */
[----:B---3--:R-:W-:Y:S05]  /*f8d0*/  @!P3 BRA `(.L_x_3487) ;  /* 0xfffffffc00f0b947 */ /* 0x008fea000383ffff */
[----:B------:R-:W-:Y:S05]  /*f8e0*/  BRA `(.L_x_3523) ;  /* 0xffffffe800c07947 */ /* 0x000fea000383ffff */
.L_x_3492:
[----:B-1----:R1:W2:Y:S02]  /*f8f0*/  SYNCS.PHASECHK.TRANS64.TRYWAIT P3, [R2+URZ+0x32440], R3 ;  /* 0x03244003020075a7 */ /* 0x0022a4000806017f */
[----:B--2---:R-:W-:Y:S05]  /*f900*/  @!P3 NANOSLEEP.SYNCS 0x989680 ;  /* 0x009896800000b95d */ /* 0x004fea0003900000 */
[----:B------:R-:W2:Y:S02]  /*f910*/  @!P3 SYNCS.PHASECHK.TRANS64 P3, [R2+URZ+0x32440], R3 ;  /* 0x032440030200b5a7 */ /* 0x000ea4000806007f */
[----:B--2---:R-:W-:Y:S05]  /*f920*/  @!P3 BRA `(.L_x_3492) ;  /* 0xfffffffc00f0b947 */ /* 0x004fea000383ffff */
[----:B------:R-:W-:Y:S05]  /*f930*/  BRA `(.L_x_3524) ;  /* 0xffffffec00cc7947 */ /* 0x000fea000383ffff */
.L_x_3494:
[----:B--2---:R2:W3:Y:S02]  /*f940*/  SYNCS.PHASECHK.TRANS64.TRYWAIT P3, [R2+URZ+0x32460], R3 ;  /* 0x03246003020075a7 */ /* 0x0044e4000806017f */
[----:B---3--:R-:W-:Y:S05]  /*f950*/  @!P3 NANOSLEEP.SYNCS 0x989680 ;  /* 0x009896800000b95d */ /* 0x008fea0003900000 */
[----:B------:R-:W3:Y:S02]  /*f960*/  @!P3 SYNCS.PHASECHK.TRANS64 P3, [R2+URZ+0x32460], R3 ;  /* 0x032460030200b5a7 */ /* 0x000ee4000806007f */
[----:B---3--:R-:W-:Y:S05]  /*f970*/  @!P3 BRA `(.L_x_3494) ;  /* 0xfffffffc00f0b947 */ /* 0x008fea000383ffff */
[----:B------:R-:W-:Y:S05]  /*f980*/  BRA `(.L_x_3525) ;  /* 0xfffffff0001c7947 */ /* 0x000fea000383ffff */
.L_x_3499:
[----:B------:R-:W-:Y:S01]  /*f990*/  BSSY B0, `(.L_x_3526) ;  /* 0x0000007000007945 */ /* 0x000fe20003800000 */
[----:B------:R-:W-:Y:S01]  /*f9a0*/  IMAD.MOV.U32 R12, RZ, RZ, RZ ;  /* 0x000000ffff0c7224 */ /* 0x000fe200078e00ff */
[----:B------:R-:W-:Y:S01]  /*f9b0*/  MOV R11, 0x1f ;  /* 0x0000001f000b7802 */ /* 0x000fe20000000f00 */
[----:B------:R-:W-:-:S07]  /*f9c0*/  IMAD.MOV.U32 R15, RZ, RZ, -0x1 ;  /* 0xffffffffff0f7424 */ /* 0x000fce00078e00ff */
[----:B-123--:R-:W-:Y:S05]  /*f9d0*/  WARPSYNC.COLLECTIVE R15, `(.L_x_3527) ;  /* 0x000000000f087348 */ /* 0x00efea0003c00000 */
[----:B------:R4:W1:Y:S02]  /*f9e0*/  SHFL.IDX P6, R14, R13, R12, R11 ;  /* 0x0000000c0d0e7389 */ /* 0x00086400000c000b */
[----:B-1234-:R-:W-:Y:S01]  /*f9f0*/  ENDCOLLECTIVE ;  /* 0x000000000000791b */ /* 0x01efe20003800000 */
.L_x_3527:
[----:B------:R-:W-:Y:S05]  /*fa00*/  BSYNC B0 ;  /* 0x0000000000007941 */ /* 0x000fea0003800000 */
.L_x_3526:
[----:B------:R-:W-:Y:S05]  /*fa10*/  BRA `(.L_x_3528) ;  /* 0xfffffff400107947 */ /* 0x000fea000383ffff */
.L_x_3501:
[----:B-1----:R1:W2:Y:S02]  /*fa20*/  SYNCS.PHASECHK.TRANS64.TRYWAIT P0, [R7+URZ+0x32420], R0 ;  /* 0x03242000070075a7 */ /* 0x0022a4000800017f */
[----:B--2---:R-:W-:Y:S05]  /*fa30*/  @!P0 NANOSLEEP.SYNCS 0x989680 ;  /* 0x009896800000895d */ /* 0x004fea0003900000 */
[----:B------:R-:W2:Y:S02]  /*fa40*/  @!P0 SYNCS.PHASECHK.TRANS64 P0, [R7+URZ+0x32420], R0 ;  /* 0x03242000070085a7 */ /* 0x000ea4000800007f */
[----:B--2---:R-:W-:Y:S05]  /*fa50*/  @!P0 BRA `(.L_x_3501) ;  /* 0xfffffffc00f08947 */ /* 0x004fea000383ffff */
[----:B------:R-:W-:Y:S05]  /*fa60*/  BRA `(.L_x_3529) ;  /* 0xfffffff400647947 */ /* 0x000fea000383ffff */
.L_x_3505:
[----:B-1----:R1:W2:Y:S02]  /*fa70*/  SYNCS.PHASECHK.TRANS64.TRYWAIT P0, [R5+URZ], R4 ;  /* 0x00000004050075a7 */ /* 0x0022a4000800017f */
[----:B--2---:R-:W-:Y:S05]  /*fa80*/  @!P0 NANOSLEEP.SYNCS 0x989680 ;  /* 0x009896800000895d */ /* 0x004fea0003900000 */
[----:B------:R-:W2:Y:S02]  /*fa90*/  @!P0 SYNCS.PHASECHK.TRANS64 P0, [R5+URZ], R4 ;  /* 0x00000004050085a7 */ /* 0x000ea4000800007f */
[----:B--2---:R-:W-:Y:S05]  /*faa0*/  @!P0 BRA `(.L_x_3505) ;  /* 0xfffffffc00f08947 */ /* 0x004fea000383ffff */
[----:B------:R-:W-:Y:S05]  /*fab0*/  BRA `(.L_x_3530) ;  /* 0xfffffff400b87947 */ /* 0x000fea000383ffff */
.L_x_3506:
[----:B--2---:R2:W1:Y:S02]  /*fac0*/  SYNCS.PHASECHK.TRANS64.TRYWAIT P0, [R3+URZ], R0 ;  /* 0x00000000030075a7 */ /* 0x004464000800017f */
[----:B-1----:R-:W-:Y:S05]  /*fad0*/  @!P0 NANOSLEEP.SYNCS 0x989680 ;  /* 0x009896800000895d */ /* 0x002fea0003900000 */
[----:B------:R-:W1:Y:S02]  /*fae0*/  @!P0 SYNCS.PHASECHK.TRANS64 P0, [R3+URZ], R0 ;  /* 0x00000000030085a7 */ /* 0x000e64000800007f */
[----:B-1----:R-:W-:Y:S05]  /*faf0*/  @!P0 BRA `(.L_x_3506) ;  /* 0xfffffffc00f08947 */ /* 0x002fea000383ffff */
[----:B------:R-:W-:Y:S05]  /*fb00*/  BRA `(.L_x_3531) ;  /* 0xfffffff400ac7947 */ /* 0x000fea000383ffff */
.L_x_3508:
[----:B-1----:R1:W2:Y:S02]  /*fb10*/  SYNCS.PHASECHK.TRANS64.TRYWAIT P0, [R5+URZ], R4 ;  /* 0x00000004050075a7 */ /* 0x0022a4000800017f */
[----:B--2---:R-:W-:Y:S05]  /*fb20*/  @!P0 NANOSLEEP.SYNCS 0x989680 ;  /* 0x009896800000895d */ /* 0x004fea0003900000 */
[----:B------:R-:W2:Y:S02]  /*fb30*/  @!P0 SYNCS.PHASECHK.TRANS64 P0, [R5+URZ], R4 ;  /* 0x00000004050085a7 */ /* 0x000ea4000800007f */
[----:B--2---:R-:W-:Y:S05]  /*fb40*/  @!P0 BRA `(.L_x_3508) ;  /* 0xfffffffc00f08947 */ /* 0x004fea000383ffff */
[----:B------:R-:W-:Y:S05]  /*fb50*/  BRA `(.L_x_3532) ;  /* 0xfffffff400b07947 */ /* 0x000fea000383ffff */
.L_x_3533:
        /* <DEDUP_REMOVED lines=10> */
.L_x_4730:


//--------------------- .text._ZN7cutlass13device_kernelIN5flash11enable_sm90INS1_16FlashAttnFwdSm90INS1_25CollectiveMainloopFwdSm90ILi2EN4cute5tupleIJNS5_1CILi1EEES8_S8_EEENS6_IJNS7_ILi128EEENS7_ILi96EEENS7_ILi64EEEEEELi256ENS_10bfloat16_tEfNS_4arch4Sm90ELb1ELb0ELb1ELb1ELb0ELb0ELb0ELb1ELb0ELb0ELb0ELb0EEENS1_21CollectiveEpilogueFwdINS6_IJSA_NS7_ILi256EEESB_EEES9_SE_SG_Li256ELb1ELb0ELb0ELb0EEENS1_36VarlenDynamicPersistentTileSchedulerILi128ELi96ELi256ELi32ELb0ELb0ELb1ELb1ELb1ELb1EEEEEEEEEvNT_6ParamsE --------------------------
	.section	.text._ZN7cutlass13device_kernelIN5flash11enable_sm90INS1_16FlashAttnFwdSm90INS1_25CollectiveMainloopFwdSm90ILi2EN4cute5tupleIJNS5_1CILi1EEES8_S8_EEENS6_IJNS7_ILi128EEENS7_ILi96EEENS7_ILi64EEEEEELi256ENS_10bfloat16_tEfNS_4arch4Sm90ELb1ELb0ELb1ELb1ELb0ELb0ELb0ELb1ELb0ELb0ELb0ELb0EEENS1_21CollectiveEpilogueFwdINS6_IJSA_NS7_ILi256EEESB_EEES9_SE_SG_Li256ELb1ELb0ELb0ELb0EEENS1_36VarlenDynamicPersistentTileSchedulerILi128ELi96ELi256ELi32ELb0ELb0ELb1ELb1ELb1ELb1EEEEEEEEEvNT_6ParamsE,"ax",@progbits
	.align	128
.text._ZN7cutlass13device_kernelIN5flash11enable_sm90INS1_16FlashAttnFwdSm90INS1_25CollectiveMainloopFwdSm90ILi2EN4cute5tupleIJNS5_1CILi1EEES8_S8_EEENS6_IJNS7_ILi128EEENS7_ILi96EEENS7_ILi64EEEEEELi256ENS_10bfloat16_tEfNS_4arch4Sm90ELb1ELb0ELb1ELb1ELb0ELb0ELb0ELb1ELb0ELb0ELb0ELb0EEENS1_21CollectiveEpilogueFwdINS6_IJSA_NS7_ILi256EEESB_EEES9_SE_SG_Li256ELb1ELb0ELb0ELb0EEENS1_36VarlenDynamicPersistentTileSchedulerILi128ELi96ELi256ELi32ELb0ELb0ELb1ELb1ELb1ELb1EEEEEEEEEvNT_6ParamsE:
        .type           _ZN7cutlass13device_kernelIN5flash11enable_sm90INS1_16FlashAttnFwdSm90INS1_25CollectiveMainloopFwdSm90ILi2EN4cute5tupleIJNS5_1CILi1EEES8_S8_EEENS6_IJNS7_ILi128EEENS7_ILi96EEENS7_ILi64EEEEEELi256ENS_10bfloat16_tEfNS_4arch4Sm90ELb1ELb0ELb1ELb1ELb0ELb0ELb0ELb1ELb0ELb0ELb0ELb0EEENS1_21CollectiveEpilogueFwdINS6_IJSA_NS7_ILi256EEESB_EEES9_SE_SG_Li256ELb1ELb0ELb0ELb0EEENS1_36VarlenDynamicPersistentTileSchedulerILi128ELi96ELi256ELi32ELb0ELb0ELb1ELb1ELb1ELb1EEEEEEEEEvNT_6ParamsE,@function
        .size           _ZN7cutlass13device_kernelIN5flash11enable_sm90INS1_16FlashAttnFwdSm90INS1_25CollectiveMainloopFwdSm90ILi2EN4cute5tupleIJNS5_1CILi1EEES8_S8_EEENS6_IJNS7_ILi128EEENS7_ILi96EEENS7_ILi64EEEEEELi256ENS_10bfloat16_tEfNS_4arch4Sm90ELb1ELb0ELb1ELb1ELb0ELb0ELb0ELb1ELb0ELb0ELb0ELb0EEENS1_21CollectiveEpilogueFwdINS6_IJSA_NS7_ILi256EEESB_EEES9_SE_SG_Li256ELb1ELb0ELb0ELb0EEENS1_36VarlenDynamicPersistentTileSchedulerILi128ELi96ELi256ELi32ELb0ELb0ELb1ELb1ELb1ELb1EEEEEEEEEvNT_6ParamsE,(.L_x_4731 - _ZN7cutlass13device_kernelIN5flash11enable_sm90INS1_16FlashAttnFwdSm90INS1_25CollectiveMainloopFwdSm90ILi2EN4cute5tupleIJNS5_1CILi1EEES8_S8_EEENS6_IJNS7_ILi128EEENS7_ILi96EEENS7_ILi64EEEEEELi256ENS_10bfloat16_tEfNS_4arch4Sm90ELb1ELb0ELb1ELb1ELb0ELb0ELb0ELb1ELb0ELb0ELb0ELb0EEENS1_21CollectiveEpilogueFwdINS6_IJSA_NS7_ILi256EEESB_EEES9_SE_SG_Li256ELb1ELb0ELb0ELb0EEENS1_36VarlenDynamicPersistentTileSchedulerILi128ELi96ELi256ELi32ELb0ELb0ELb1ELb1ELb1ELb1EEEEEEEEEvNT_6ParamsE)
        .other          _ZN7cutlass13device_kernelIN5flash11enable_sm90INS1_16FlashAttnFwdSm90INS1_25CollectiveMainloopFwdSm90ILi2EN4cute5tupleIJNS5_1CILi1EEES8_S8_EEENS6_IJNS7_ILi128EEENS7_ILi96EEENS7_ILi64EEEEEELi256ENS_10bfloat16_tEfNS_4arch4Sm90ELb1ELb0ELb1ELb1ELb0ELb0ELb0ELb1ELb0ELb0ELb0ELb0EEENS1_21CollectiveEpilogueFwdINS6_IJSA_NS7_ILi256EEESB_EEES9_SE_SG_Li256ELb1ELb0ELb0ELb0EEENS1_36VarlenDynamicPersistentTileSchedulerILi128ELi96ELi256ELi32ELb0ELb0ELb1ELb1ELb1ELb1EEEEEEEEEvNT_6ParamsE,@"STO_CUDA_ENTRY STV_DEFAULT"
_ZN7cutlass13device_kernelIN5flash11enable_sm90INS1_16FlashAttnFwdSm90INS1_25CollectiveMainloopFwdSm90ILi2EN4cute5tupleIJNS5_1CILi1EEES8_S8_EEENS6_IJNS7_ILi128EEENS7_ILi96EEENS7_ILi64EEEEEELi256ENS_10bfloat16_tEfNS_4arch4Sm90ELb1ELb0ELb1ELb1ELb0ELb0ELb0ELb1ELb0ELb0ELb0ELb0EEENS1_21CollectiveEpilogueFwdINS6_IJSA_NS7_ILi256EEESB_EEES9_SE_SG_Li256ELb1ELb0ELb0ELb0EEENS1_36VarlenDynamicPersistentTileSchedulerILi128ELi96ELi256ELi32ELb0ELb0ELb1ELb1ELb1ELb1EEEEEEEEEvNT_6ParamsE:
        /* <DEDUP_REMOVED lines=21> */
.L_x_3535:
[----:B------:R-:W-:Y:S05]  /*0150*/  BSYNC B0 ;  /* 0x0000000000007941 */ /* 0x000fea0003800000 */
.L_x_3534:
        /* <DEDUP_REMOVED lines=41> */
.L_x_3536:
        /* <DEDUP_REMOVED lines=22> */
.L_x_3537:
        /* <DEDUP_REMOVED lines=18> */
.L_x_3538:
        /* <DEDUP_REMOVED lines=22> */
.L_x_3539:
        /* <DEDUP_REMOVED lines=22> */
.L_x_3540:
[----:B------:R-:W-:Y:S01]  /*0930*/  PLOP3.LUT P0, PT, PT, PT, UP0, 0x80, 0x0 ;  /* 0x000000000000781c */ /* 0x000fe20003f0f008 */
[----:B------:R-:W-:Y:S01]  /*0940*/  UMOV UR36, 0x1 ;  /* 0x0000000100247882 */ /* 0x000fe20000000000 */
[----:B------:R-:W-:Y:S01]  /*0950*/  NOP ;  /* 0x0000000000007918 */ /* 0x000fe20000000000 */
[----:B------:R-:W-:Y:S01]  /*0960*/  USEL UR36, UR36, 0x2, !UP0 ;  /* 0x0000000224247887 */ /* 0x000fe2000c000000 */
[----:B------:R-:W-:Y:S01]  /*0970*/  ULDC.64 UR38, c[0x0][0x208] ;  /* 0x0000820000267ab9 */ /* 0x000fe20000000a00 */
[----:B012-4-:R-:W-:Y:S08]  /*0980*/  BAR.SYNC.DEFER_BLOCKING 0x0 ;  /* 0x0000000000007b1d */ /* 0x017ff00000010000 */
[----:B------:R-:W-:Y:S05]  /*0990*/  @!P0 BRA `(.L_x_3541) ;  /* 0x000000b400648947 */ /* 0x000fea0003800000 */
.L_x_3542:
        /* <DEDUP_REMOVED lines=28> */
[----:B------:R-:W-:Y:S01]  /*0b60*/  SHF.R.S32.HI R200, RZ, 0x7, R5 ;  /* 0x00000007ffc87819 */ /* 0x000fe20000011405 */
[----:B------:R-:W-:Y:S02]  /*0b70*/  IMAD.SHL.U32 R2, R2, 0x20, RZ ;  /* 0x0000002002027824 */ /* 0x000fe400078e00ff */
[----:B------:R-:W-:Y:S01]  /*0b80*/  IMAD.IADD R23, R202, 0x1, -R23 ;  /* 0x00000001ca177824 */ /* 0x000fe200078e0a17 */
[----:B------:R-:W-:-:S02]  /*0b90*/  LEA.HI R5, R5, R200, RZ, 0x1 ;  /* 0x000000c805057211 */ /* 0x000fc400078f08ff */
[----:B------:R-:W-:Y:S02]  /*0ba0*/  LOP3.LUT R2, R2, 0xfffffc00, RZ, 0xc0, !PT ;  /* 0xfffffc0002027812 */ /* 0x000fe400078ec0ff */
        /* <DEDUP_REMOVED lines=9> */
[----:B------:R-:W-:Y:S02]  /*0c40*/  LOP3.LUT R18, R6, 0x7ffffffc, RZ, 0xc0, !PT ;  /* 0x7ffffffc06127812 */ /* 0x000fe400078ec0ff */
[----:B------:R-:W-:Y:S02]  /*0c50*/  LOP3.LUT R8, R0, 0xfffffff8, RZ, 0xc0, !PT ;  /* 0xfffffff800087812 */ /* 0x000fe400078ec0ff */
[-C--:B------:R-:W-:Y:S01]  /*0c60*/  LEA.HI R0, R3, R202.reuse, RZ, 0x4 ;  /* 0x000000ca03007211 */ /* 0x080fe200078f20ff */
[----:B------:R-:W-:Y:S01]  /*0c70*/  IMAD.IADD R18, R23, 0x1, -R18 ;  /* 0x0000000117127824 */ /* 0x000fe200078e0a12 */
[----:B------:R-:W-:Y:S01]  /*0c80*/  LEA.HI R3, R3, R202, RZ, 0x3 ;  /* 0x000000ca03037211 */ /* 0x000fe200078f18ff */
[----:B------:R-:W-:Y:S01]  /*0c90*/  IMAD.IADD R11, R7, 0x1, -R8 ;  /* 0x00000001070b7824 */ /* 0x000fe200078e0a08 */
[----:B------:R-:W-:-:S02]  /*0ca0*/  SHF.R.S32.HI R9, RZ, 0x4, R0 ;  /* 0x00000004ff097819 */ /* 0x000fc40000011400 */
[----:B------:R-:W-:Y:S01]  /*0cb0*/  LOP3.LUT R7, R0, 0x3fffff0, RZ, 0xc0, !PT ;  /* 0x03fffff000077812 */ /* 0x000fe200078ec0ff */
[----:B------:R-:W-:Y:S01]  /*0cc0*/  IMAD R4, R4, 0x10, R11 ;  /* 0x0000001004047824 */ /* 0x000fe200078e020b */
[----:B------:R-:W-:Y:S02]  /*0cd0*/  LEA.HI R0, R0, R9, RZ, 0x1 ;  /* 0x0000000900007211 */ /* 0x000fe400078f08ff */
[----:B------:R-:W-:Y:S01]  /*0ce0*/  LOP3.LUT R5, R3, 0x1ffffff8, RZ, 0xc0, !PT ;  /* 0x1ffffff803057812 */ /* 0x000fe200078ec0ff */
[----:B------:R-:W-:Y:S01]  /*0cf0*/  IMAD.IADD R7, R202, 0x1, -R7 ;  /* 0x00000001ca077824 */ /* 0x000fe200078e0a07 */
[----:B------:R-:W-:Y:S01]  /*0d00*/  LOP3.LUT R0, R0, 0x1ffffffe, RZ, 0xc0, !PT ;  /* 0x1ffffffe00007812 */ /* 0x000fe200078ec0ff */
[----:B------:R-:W-:Y:S01]  /*0d10*/  IMAD R19, R19, 0x40, R4 ;  /* 0x0000004013137824 */ /* 0x000fe200078e0204 */
[----:B------:R-:W-:Y:S02]  /*0d20*/  SHF.R.S32.HI R16, RZ, 0x3, R3 ;  /* 0x00000003ff107819 */ /* 0x000fe40000011403 */
[----:B------:R-:W-:Y:S01]  /*0d30*/  LEA R7, R7, R2, 0x6 ;  /* 0x0000000207077211 */ /* 0x000fe200078e30ff */
[----:B------:R-:W-:-:S02]  /*0d40*/  IMAD.IADD R2, R202, 0x1, -R5 ;  /* 0x00000001ca027824 */ /* 0x000fc400078e0a05 */
[----:B------:R-:W-:-:S03]  /*0d50*/  IMAD.IADD R0, R9, 0x1, -R0 ;  /* 0x0000000109007824 */ /* 0x000fc600078e0a00 */
[----:B------:R-:W-:Y:S01]  /*0d60*/  SHF.L.U32 R2, R2, 0x3, RZ ;  /* 0x0000000302027819 */ /* 0x000fe200000006ff */
[----:B------:R-:W-:-:S07]  /*0d70*/  IMAD R201, R0, 0x8, R7 ;  /* 0x0000000800c97824 */ /* 0x000fce00078e0207 */
.L_x_3596:
[----:B0--3-5:R-:W0:Y:S01]  /*0d80*/  LDC.64 R4, c[0x0][0xc60] ;  /* 0x00031800ff047b82 */ /* 0x029e220000000a00 */
        /* <DEDUP_REMOVED lines=13> */
[----:B------:R-:W-:-:S04]  /*0e60*/  @UP0 ULEA UR6, UP2, UR46, UR6, 0x2 ;  /* 0x000000062e060291 */ /* 0x000fc8000f84103f */
[----:B------:R-:W-:Y:S02]  /*0e70*/  @UP0 ULEA.HI.X UR7, UR46, UR7, UR45, 0x2, UP2 ;  /* 0x000000072e070291 */ /* 0x000fe400090f142d */
[----:B------:R-:W-:Y:S01]  /*0e80*/  @UP1 ULEA UR8, UP0, UR46, UR8, 0x2 ;  /* 0x000000082e081291 */ /* 0x000fe2000f80103f */
[----:B------:R-:W-:-:S03]  /*0e90*/  IMAD.U32 R4, RZ, RZ, UR6 ;  /* 0x00000006ff047e24 */ /* 0x000fc6000f8e00ff */
[----:B------:R-:W-:Y:S01]  /*0ea0*/  @UP1 ULEA.HI.X UR9, UR46, UR9, UR45, 0x2, UP0 ;  /* 0x000000092e091291 */ /* 0x000fe200080f142d */
[----:B------:R-:W-:Y:S01]  /*0eb0*/  IMAD.U32 R5, RZ, RZ, UR7 ;  /* 0x00000007ff057e24 */ /* 0x000fe2000f8e00ff */
[----:B------:R-:W-:Y:S01]  /*0ec0*/  ULDC.64 UR6, c[0x0][0x3f8] ;  /* 0x0000fe0000067ab9 */ /* 0x000fe20000000a00 */
[----:B------:R-:W-:-:S03]  /*0ed0*/  IMAD.U32 R6, RZ, RZ, UR8 ;  /* 0x00000008ff067e24 */ /* 0x000fc6000f8e00ff */
[----:B------:R-:W-:Y:S01]  /*0ee0*/  IMAD.U32 R7, RZ, RZ, UR9 ;  /* 0x00000009ff077e24 */ /* 0x000fe2000f8e00ff */
[----:B------:R-:W2:Y:S01]  /*0ef0*/  @P0 LDG.E R4, desc[UR38][R4.64] ;  /* 0x0000002604040981 */ /* 0x000ea2000c1e1900 */
[----:B------:R-:W-:Y:S01]  /*0f00*/  UISETP.NE.U32.AND UP0, UPT, UR6, URZ, UPT ;  /* 0x0000003f0600728c */ /* 0x000fe2000bf05070 */
[----:B------:R-:W-:Y:S02]  /*0f10*/  ULDC.64 UR8, c[0x0][0xa20] ;  /* 0x0002880000087ab9 */ /* 0x000fe40000000a00 */
[----:B------:R-:W3:Y:S01]  /*0f20*/  @P2 LDG.E R6, desc[UR38][R6.64] ;  /* 0x0000002606062981 */ /* 0x000ee2000c1e1900 */
[----:B------:R-:W-:Y:S01]  /*0f30*/  UISETP.NE.AND.EX UP0, UPT, UR7, URZ, UPT, UP0 ;  /* 0x0000003f0700728c */ /* 0x000fe2000bf05300 */
[----:B------:R-:W-:Y:S01]  /*0f40*/  ISETP.NE.U32.AND P1, PT, RZ, UR8, PT ;  /* 0x00000008ff007c0c */ /* 0x000fe2000bf25070 */
[----:B------:R-:W-:Y:S01]  /*0f50*/  ULDC UR6, c[0x0][0x2e0] ;  /* 0x0000b80000067ab9 */ /* 0x000fe20000000800 */
[----:B------:R-:W-:Y:S01]  /*0f60*/  UMOV UR41, URZ ;  /* 0x0000003f00297c82 */ /* 0x000fe20008000000 */
[----:B------:R-:W-:Y:S01]  /*0f70*/  USEL UR4, UR4, 0x1, UP0 ;  /* 0x0000000104047887 */ /* 0x000fe20008000000 */
[----:B------:R-:W-:Y:S01]  /*0f80*/  ISETP.NE.AND.EX P1, PT, RZ, UR9, PT, P1 ;  /* 0x00000009ff007c0c */ /* 0x000fe2000bf25310 */
[----:B------:R-:W-:Y:S01]  /*0f90*/  ULDC UR44, c[0x0][0x288] ;  /* 0x0000a200002c7ab9 */ /* 0x000fe20000000800 */
[----:B------:R-:W-:Y:S01]  /*0fa0*/  UMOV UR43, UR5 ;  /* 0x00000005002b7c82 */ /* 0x000fe20008000000 */
[----:B------:R-:W-:Y:S01]  /*0fb0*/  UIMAD UR6, UR4, UR6, URZ ;  /* 0x00000006040672a4 */ /* 0x000fe2000f8e023f */
[----:B--2---:R-:W-:-:S02]  /*0fc0*/  @P0 R2UR UR41, R4 ;  /* 0x00000000042902ca */ /* 0x004fc400000e0000 */
[----:B---3--:R-:W-:Y:S01]  /*0fd0*/  @P2 R2UR UR44, R6 ;  /* 0x00000000062c22ca */ /* 0x008fe200000e0000 */
[----:B-1--4-:R-:W-:-:S14]  /*0fe0*/  @P2 BRA `(.L_x_3543) ;  /* 0x0000000000342947 */ /* 0x012fdc0003800000 */
[----:B------:R-:W-:Y:S02]  /*0ff0*/  ULDC.64 UR4, c[0x0][0xa00] ;  /* 0x0002800000047ab9 */ /* 0x000fe40000000a00 */
[----:B------:R-:W-:-:S04]  /*1000*/  ISETP.NE.U32.AND P0, PT, RZ, UR4, PT ;  /* 0x00000004ff007c0c */ /* 0x000fc8000bf05070 */
[----:B------:R-:W-:-:S13]  /*1010*/  ISETP.NE.AND.EX P0, PT, RZ, UR5, PT, P0 ;  /* 0x00000005ff007c0c */ /* 0x000fda000bf05300 */
[----:B------:R-:W-:Y:S05]  /*1020*/  @!P0 BRA `(.L_x_3543) ;  /* 0x0000000000248947 */ /* 0x000fea0003800000 */
[----:B------:R-:W-:Y:S02]  /*1030*/  ULDC.64 UR4, c[0x0][0xa00] ;  /* 0x0002800000047ab9 */ /* 0x000fe40000000a00 */
[----:B------:R-:W-:-:S06]  /*1040*/  UIMAD.WIDE UR4, UR46, 0x4, UR4 ;  /* 0x000000042e0478a5 */ /* 0x000fcc000f8e0204 */
[----:B------:R-:W-:Y:S01]  /*1050*/  IMAD.U32 R4, RZ, RZ, UR4 ;  /* 0x00000004ff047e24 */ /* 0x000fe2000f8e00ff */
[----:B------:R-:W-:-:S05]  /*1060*/  MOV R5, UR5 ;  /* 0x0000000500057c02 */ /* 0x000fca0008000f00 */
[----:B------:R-:W2:Y:S04]  /*1070*/  LDG.E R3, desc[UR38][R4.64] ;  /* 0x0000002604037981 */ /* 0x000ea8000c1e1900 */
[----:B------:R-:W3:Y:S01]  /*1080*/  LDG.E R0, desc[UR38][R4.64+0x4] ;  /* 0x0000042604007981 */ /* 0x000ee2000c1e1900 */
[----:B--2---:R-:W-:Y:S02]  /*1090*/  R2UR UR44, R3 ;  /* 0x00000000032c72ca */ /* 0x004fe400000e0000 */
[----:B---3--:R-:W-:-:S13]  /*10a0*/  R2UR UR4, R0 ;  /* 0x00000000000472ca */ /* 0x008fda00000e0000 */
[----:B------:R-:W-:-:S12]  /*10b0*/  UIADD3 UR44, -UR44, UR4, URZ ;  /* 0x000000042c2c7290 */ /* 0x000fd8000fffe13f */
.L_x_3543:
[----:B------:R-:W-:Y:S01]  /*10c0*/  UMOV UR42, UR49 ;  /* 0x00000031002a7c82 */ /* 0x000fe20008000000 */
[----:B------:R-:W-:Y:S05]  /*10d0*/  @!P1 BRA `(.L_x_3544) ;  /* 0x00000000001c9947 */ /* 0x000fea0003800000 */
[----:B------:R-:W-:-:S04]  /*10e0*/  ULEA UR4, UP0, UR46, UR8, 0x2 ;  /* 0x000000082e047291 */ /* 0x000fc8000f80103f */
[----:B------:R-:W-:Y:S02]  /*10f0*/  ULEA.HI.X UR5, UR46, UR9, UR45, 0x2, UP0 ;  /* 0x000000092e057291 */ /* 0x000fe400080f142d */
[----:B------:R-:W-:-:S04]  /*1100*/  IMAD.U32 R4, RZ, RZ, UR4 ;  /* 0x00000004ff047e24 */ /* 0x000fc8000f8e00ff */
[----:B------:R-:W-:-:S05]  /*1110*/  IMAD.U32 R5, RZ, RZ, UR5 ;  /* 0x00000005ff057e24 */ /* 0x000fca000f8e00ff */
[----:B------:R-:W2:Y:S02]  /*1120*/  LDG.E R4, desc[UR38][R4.64] ;  /* 0x0000002604047981 */ /* 0x000ea4000c1e1900 */
[----:B--2---:R-:W-:Y:S01]  /*1130*/  R2UR UR6, R4 ;  /* 0x00000000040672ca */ /* 0x004fe200000e0000 */
[----:B------:R-:W-:-:S14]  /*1140*/  BRA `(.L_x_3545) ;  /* 0x0000000000347947 */ /* 0x000fdc0003800000 */
.L_x_3544:
        /* <DEDUP_REMOVED lines=13> */
.L_x_3545:
[----:B------:R-:W-:Y:S01]  /*1220*/  UIADD3 UR41, -UR41, UR6, URZ ;  /* 0x0000000629297290 */ /* 0x000fe2000fffe13f */
[----:B------:R-:W-:Y:S01]  /*1230*/  PLOP3.LUT P0, PT, PT, PT, PT, 0x80, 0x0 ;  /* 0x000000000000781c */ /* 0x000fe20003f0f070 */
[----:B------:R-:W-:Y:S01]  /*1240*/  ULEA UR5, UR49, 0xdf, 0x7 ;  /* 0x000000df31057891 */ /* 0x000fe2000f8e383f */
[----:B------:R-:W-:Y:S01]  /*1250*/  CS2R R40, SRZ ;  /* 0x0000000000287805 */ /* 0x000fe2000001ff00 */
[----:B------:R-:W-:Y:S01]  /*1260*/  UIADD3 UR4, UR41, 0x5f, URZ ;  /* 0x0000005f29047890 */ /* 0x000fe2000fffe03f */
[----:B------:R-:W-:Y:S01]  /*1270*/  CS2R R20, SRZ ;  /* 0x0000000000147805 */ /* 0x000fe2000001ff00 */
[----:B------:R-:W-:Y:S01]  /*1280*/  UIADD3 UR6, UR41, UR5, -UR44 ;  /* 0x0000000529067290 */ /* 0x000fe2000fffe82c */
        /* <DEDUP_REMOVED lines=12> */
[----:B------:R-:W-:-:S02]  /*1350*/  CS2R R138, SRZ ;  /* 0x00000000008a7805 */ /* 0x000fc4000001ff00 */
[----:B------:R-:W-:Y:S02]  /*1360*/  CS2R R136, SRZ ;  /* 0x0000000000887805 */ /* 0x000fe4000001ff00 */
[----:B------:R-:W-:Y:S01]  /*1370*/  CS2R R134, SRZ ;  /* 0x0000000000867805 */ /* 0x000fe2000001ff00 */
[----:B------:R-:W-:Y:S01]  /*1380*/  UISETP.LT.AND UP0, UPT, UR4, UR6, UPT ;  /* 0x000000060400728c */ /* 0x000fe2000bf01270 */
[----:B------:R-:W-:Y:S02]  /*1390*/  CS2R R132, SRZ ;  /* 0x0000000000847805 */ /* 0x000fe4000001ff00 */
[----:B------:R-:W-:Y:S02]  /*13a0*/  CS2R R130, SRZ ;  /* 0x0000000000827805 */ /* 0x000fe4000001ff00 */
[----:B------:R-:W-:Y:S01]  /*13b0*/  CS2R R128, SRZ ;  /* 0x0000000000807805 */ /* 0x000fe2000001ff00 */
[----:B------:R-:W-:Y:S01]  /*13c0*/  USEL UR50, UR4, UR6, UP0 ;  /* 0x0000000604327287 */ /* 0x000fe20008000000 */
[----:B------:R-:W-:-:S02]  /*13d0*/  CS2R R126, SRZ ;  /* 0x00000000007e7805 */ /* 0x000fc4000001ff00 */
[----:B------:R-:W-:Y:S02]  /*13e0*/  CS2R R124, SRZ ;  /* 0x00000000007c7805 */ /* 0x000fe4000001ff00 */
[----:B------:R-:W-:Y:S01]  /*13f0*/  CS2R R122, SRZ ;  /* 0x00000000007a7805 */ /* 0x000fe2000001ff00 */
[----:B------:R-:W-:Y:S01]  /*1400*/  UISETP.GE.AND UP0, UPT, UR50, 0x1, UPT ;  /* 0x000000013200788c */ /* 0x000fe2000bf06270 */
[----:B------:R-:W-:Y:S02]  /*1410*/  CS2R R120, SRZ ;  /* 0x0000000000787805 */ /* 0x000fe4000001ff00 */
[----:B------:R-:W-:Y:S02]  /*1420*/  CS2R R118, SRZ ;  /* 0x0000000000767805 */ /* 0x000fe4000001ff00 */
[----:B------:R-:W-:Y:S02]  /*1430*/  CS2R R116, SRZ ;  /* 0x0000000000747805 */ /* 0x000fe4000001ff00 */
[----:B------:R-:W-:-:S02]  /*1440*/  CS2R R114, SRZ ;  /* 0x0000000000727805 */ /* 0x000fc4000001ff00 */
[----:B------:R-:W-:Y:S02]  /*1450*/  CS2R R112, SRZ ;  /* 0x0000000000707805 */ /* 0x000fe4000001ff00 */
[----:B------:R-:W-:Y:S02]  /*1460*/  PLOP3.LUT P1, PT, PT, PT, UP0, 0x80, 0x0 ;  /* 0x000000000000781c */ /* 0x000fe40003f2f008 */
        /* <DEDUP_REMOVED lines=42> */
[----:B------:R-:W-:Y:S01]  /*1710*/  MOV R30, RZ ;  /* 0x000000ff001e7202 */ /* 0x000fe20000000f00 */
[----:B------:R-:W-:-:S02]  /*1720*/  IMAD.MOV.U32 R6, RZ, RZ, RZ ;  /* 0x000000ffff067224 */ /* 0x000fc400078e00ff */
        /* <DEDUP_REMOVED lines=31> */
[----:B0-----:R-:W-:-:S07]  /*1920*/  IMAD.MOV.U32 R13, RZ, RZ, RZ ;  /* 0x000000ffff0d7224 */ /* 0x001fce00078e00ff */
[----:B------:R-:W-:-:S07]  /*1930*/  LEPC R20, `(.L_x_3547) ;  /* 0x000000001014794e */ /* 0x000fce0000000000 */
[----:B-1----:R-:W-:Y:S05]  /*1940*/  CALL.ABS.NOINC R14 ;  /* 0x000000000e007343 */ /* 0x002fea0003c00000 */
.L_x_3547:
[----:B------:R-:W0:Y:S01]  /*1950*/  S2R R0, SR_CgaCtaId ;  /* 0x0000000000007919 */ /* 0x000e220000008800 */
[----:B------:R-:W-:Y:S01]  /*1960*/  ULEA.HI UR4, UR47, UR47, URZ, 0x1 ;  /* 0x0000002f2f047291 */ /* 0x000fe2000f8f083f */
[----:B------:R-:W-:Y:S02]  /*1970*/  MOV R7, 0x400 ;  /* 0x0000040000077802 */ /* 0x000fe40000000f00 */
[----:B------:R-:W-:Y:S01]  /*1980*/  IADD3 R8, R22, 0x8, RZ ;  /* 0x0000000816087810 */ /* 0x000fe20007ffe0ff */
[----:B------:R-:W-:-:S04]  /*1990*/  ULOP3.LUT UR4, UR4, 0xfffffffe, URZ, 0xc0, !UPT ;  /* 0xfffffffe04047892 */ /* 0x000fc8000f8ec03f */
[----:B------:R-:W-:-:S06]  /*19a0*/  UIADD3 UR4, UR47, -UR4, URZ ;  /* 0x800000042f047290 */ /* 0x000fcc000fffe03f */
[----:B------:R-:W-:Y:S01]  /*19b0*/  IMAD.U32 R3, RZ, RZ, UR4 ;  /* 0x00000004ff037e24 */ /* 0x000fe2000f8e00ff */
[----:B0-----:R-:W-:-:S04]  /*19c0*/  LEA R7, R0, R7, 0x18 ;  /* 0x0000000700077211 */ /* 0x001fc800078ec0ff */
[----:B------:R-:W-:-:S04]  /*19d0*/  SHF.L.U32 R0, R3, 0x1f, RZ ;  /* 0x0000001f03007819 */ /* 0x000fc800000006ff */
[----:B------:R-:W0:Y:S02]  /*19e0*/  SYNCS.PHASECHK.TRANS64.TRYWAIT P0, [R7+URZ+0x22800], R0 ;  /* 0x02280000070075a7 */ /* 0x000e24000800017f */
[----:B0-----:R-:W-:Y:S05]  /*19f0*/  @!P0 BRA `(.L_x_3548) ;  /* 0x000000f000408947 */ /* 0x001fea0003800000 */
.L_x_3682:
[----:B0-----:R-:W-:Y:S01]  /*1a00*/  IMAD.U32 R0, RZ, RZ, UR48 ;  /* 0x00000030ff007e24 */ /* 0x001fe2000f8e00ff */
[----:B------:R-:W-:Y:S05]  /*1a10*/  WARPSYNC.ALL ;  /* 0x0000000000007948 */ /* 0x000fea0003800000 */
[----:B------:R0:W-:Y:S01]  /*1a20*/  BAR.SYNC.DEFER_BLOCKING R8, 0x100 ;  /* 0x000400080000751d */ /* 0x0001e20000010000 */
[----:B------:R-:W-:-:S13]  /*1a30*/  ISETP.NE.AND P0, PT, R0, 0x3, PT ;  /* 0x000000030000780c */ /* 0x000fda0003f05270 */
[----:B0-----:R-:W-:Y:S05]  /*1a40*/  @!P0 BRA `(.L_x_3549) ;  /* 0x0000000000048947 */ /* 0x001fea0003800000 */
[----:B------:R-:W-:Y:S01]  /*1a50*/  BPT.TRAP 0x1 ;  /* 0x000000040000795c */ /* 0x000fe20000300000 */
.L_x_3549:
[----:B------:R-:W-:Y:S02]  /*1a60*/  IMAD.U32 R11, RZ, RZ, UR40 ;  /* 0x00000028ff0b7e24 */ /* 0x000fe4000f8e00ff */
[----:B------:R-:W-:-:S03]  /*1a70*/  IMAD.U32 R6, RZ, RZ, UR37 ;  /* 0x00000025ff067e24 */ /* 0x000fc6000f8e00ff */
[----:B------:R-:W-:Y:S01]  /*1a80*/  SHF.L.U32 R11, R11, 0x1f, RZ ;  /* 0x0000001f0b0b7819 */ /* 0x000fe200000006ff */
[----:B------:R-:W-:-:S04]  /*1a90*/  IMAD R6, R6, 0x8, R7 ;  /* 0x0000000806067824 */ /* 0x000fc800078e0207 */
[----:B------:R0:W1:Y:S01]  /*1aa0*/  SYNCS.PHASECHK.TRANS64.TRYWAIT P1, [R6+URZ+0x22830], R11 ;  /* 0x0228300b060075a7 */ /* 0x000062000802017f */
[----:B------:R-:W-:Y:S05]  /*1ab0*/  @!P0 BRA `(.L_x_3550) ;  /* 0x0000000000048947 */ /* 0x000fea0003800000 */
[----:B------:R-:W-:Y:S01]  /*1ac0*/  BPT.TRAP 0x1 ;  /* 0x000000040000795c */ /* 0x000fe20000300000 */
.L_x_3550:
[----:B-1----:R-:W-:Y:S05]  /*1ad0*/  @P1 BRA `(.L_x_3551) ;  /* 0x0000000000081947 */ /* 0x002fea0003800000 */
[----:B------:R-:W1:Y:S02]  /*1ae0*/  SYNCS.PHASECHK.TRANS64.TRYWAIT P1, [R6+URZ+0x22830], R11 ;  /* 0x0228300b060075a7 */ /* 0x000e64000802017f */
[----:B-1----:R-:W-:Y:S05]  /*1af0*/  @!P1 BRA `(.L_x_3552) ;  /* 0x000000f000149947 */ /* 0x002fea0003800000 */
.L_x_3551:
[----:B------:R-:W-:Y:S01]  /*1b00*/  R2UR UR4, R7 ;  /* 0x00000000070472ca */ /* 0x000fe200000e0000 */
[----:B------:R-:W-:Y:S01]  /*1b10*/  ULOP3.LUT UR16, UR51, 0x10000, URZ, 0xfc, !UPT ;  /* 0x0001000033107892 */ /* 0x000fe2000f8efc3f */
[----:B------:R-:W-:Y:S01]  /*1b20*/  WARPGROUP.ARRIVE ;  /* 0x00000000000079c5 */ /* 0x000fe20000000000 */
[----:B------:R-:W-:Y:S01]  /*1b30*/  UMOV UR17, 0x40000040 ;  /* 0x4000004000117882 */ /* 0x000fe20000000000 */
[----:B------:R-:W-:Y:S01]  /*1b40*/  UMOV UR19, 0x40000040 ;  /* 0x4000004000137882 */ /* 0x000fe20000000000 */
[----:B------:R-:W-:Y:S01]  /*1b50*/  UMOV UR5, 0x40000040 ;  /* 0x4000004000057882 */ /* 0x000fe20000000000 */
[----:B------:R-:W-:Y:S01]  /*1b60*/  UMOV UR7, 0x40000040 ;  /* 0x4000004000077882 */ /* 0x000fe20000000000 */
[----:B------:R-:W-:Y:S01]  /*1b70*/  UIADD3 UR8, UR16, 0x4, URZ ;  /* 0x0000000410087890 */ /* 0x000fe2000fffe03f */
[----:B------:R-:W-:Y:S01]  /*1b80*/  IMAD.U32 R4, RZ, RZ, UR49 ;  /* 0x00000031ff047e24 */ /* 0x000fe2000f8e00ff */
[----:B------:R-:W-:Y:S01]  /*1b90*/  UMOV UR9, 0x40000040 ;  /* 0x4000004000097882 */ /* 0x000fe20000000000 */
[----:B------:R-:W-:Y:S01]  /*1ba0*/  UMOV UR11, 0x40000040 ;  /* 0x40000040000b7882 */ /* 0x000fe20000000000 */
[----:B------:R-:W-:Y:S01]  /*1bb0*/  UIADD3 UR12, UR16, 0x6, URZ ;  /* 0x00000006100c7890 */ /* 0x000fe2000fffe03f */
[----:B------:R-:W-:Y:S01]  /*1bc0*/  IMAD R4, R4, 0x80, R19 ;  /* 0x0000008004047824 */ /* 0x000fe200078e0213 */
[----:B------:R-:W-:Y:S01]  /*1bd0*/  UIADD3 UR4, UR4, 0x1c400, URZ ;  /* 0x0001c40004047890 */ /* 0x000fe2000fffe03f */
[----:B------:R-:W2:Y:S01]  /*1be0*/  S2R R12, SR_TID.X ;  /* 0x00000000000c7919 */ /* 0x000ea20000002100 */
[----:B------:R-:W-:Y:S01]  /*1bf0*/  UMOV UR13, 0x40000040 ;  /* 0x40000040000d7882 */ /* 0x000fe20000000000 */
[----:B------:R-:W-:Y:S01]  /*1c00*/  UMOV UR15, 0x40000040 ;  /* 0x40000040000f7882 */ /* 0x000fe20000000000 */
[----:B------:R-:W-:-:S04]  /*1c10*/  USHF.R.U32.HI UR4, URZ, 0x4, UR4 ;  /* 0x000000043f047899 */ /* 0x000fc80008011604 */
[----:B------:R-:W-:-:S04]  /*1c20*/  ULOP3.LUT UR4, UR4, 0x3fff, URZ, 0xc0, !UPT ;  /* 0x00003fff04047892 */ /* 0x000fc8000f8ec03f */
[----:B------:R-:W-:Y:S02]  /*1c30*/  ULOP3.LUT UR20, UR4, 0x10000, URZ, 0xfc, !UPT ;  /* 0x0001000004147892 */ /* 0x000fe4000f8efc3f */
[----:B------:R-:W-:Y:S02]  /*1c40*/  UIADD3 UR4, UR16, 0x2, URZ ;  /* 0x0000000210047890 */ /* 0x000fe4000fffe03f */
[----:B------:R-:W-:-:S04]  /*1c50*/  UIMAD UR18, UR37, 0x300, UR20 ;  /* 0x00000300251278a4 */ /* 0x000fc8000f8e0214 */
[----:B------:R-:W-:Y:S02]  /*1c60*/  UIADD3 UR6, UR18, 0x2, URZ ;  /* 0x0000000212067890 */ /* 0x000fe4000fffe03f */
[----:B------:R-:W-:Y:S02]  /*1c70*/  UIADD3 UR10, UR18, 0x4, URZ ;  /* 0x00000004120a7890 */ /* 0x000fe4000fffe03f */
[----:B------:R-:W-:Y:S02]  /*1c80*/  UIADD3 UR14, UR18, 0x6, URZ ;  /* 0x00000006120e7890 */ /* 0x000fe4000fffe03f */
[----:B------:R-:W-:Y:S03]  /*1c90*/  HGMMA.64x96x16.F32.BF16 R24, gdesc[UR16], RZ, !UPT, gsb0 ;  /* 0x01600000101879f0 */ /* 0x000fe6000c0018ff */
[----:B------:R-:W-:Y:S02]  /*1ca0*/  WARPGROUP.DEPBAR.LE gsb0, 0x0 ;  /* 0x00008000000079c5 */ /* 0x000fe40000010000 */
[----:B------:R-:W-:-:S06]  /*1cb0*/  WARPGROUP.ARRIVE ;  /* 0x00000000000079c5 */ /* 0x000fcc0000000000 */
[----:B------:R-:W-:Y:S01]  /*1cc0*/  HGMMA.64x96x16.F32.BF16 R24, gdesc[UR4], R24, gsb0 ;  /* 0x01600000041879f0 */ /* 0x000fe20008001818 */
[----:B------:R-:W-:-:S04]  /*1cd0*/  UIMAD UR6, UR50, -0x60, UR41 ;  /* 0xffffffa0320678a4 */ /* 0x000fc8000f8e0229 */
[----:B------:R-:W-:Y:S02]  /*1ce0*/  UIADD3 UR7, -UR44, 0x61, UR6 ;  /* 0x000000612c077890 */ /* 0x000fe4000fffe106 */
[----:B------:R-:W-:-:S04]  /*1cf0*/  UIADD3 UR6, UR6, 0x60, URZ ;  /* 0x0000006006067890 */ /* 0x000fc8000fffe03f */
[----:B------:R-:W-:Y:S02]  /*1d00*/  IMAD.U32 R3, RZ, RZ, UR7 ;  /* 0x00000007ff037e24 */ /* 0x000fe4000f8e00ff */
[----:B------:R-:W-:Y:S02]  /*1d10*/  MOV R5, UR6 ;  /* 0x0000000600057c02 */ /* 0x000fe40008000f00 */
[----:B------:R-:W-:-:S03]  /*1d20*/  IMAD R3, R18, -0x2, R3 ;  /* 0xfffffffe12037824 */ /* 0x000fc600078e0203 */
[----:B------:R-:W-:Y:S02]  /*1d30*/  IMAD R0, R18, -0x2, R5 ;  /* 0xfffffffe12007824 */ /* 0x000fe400078e0205 */
        /* <DEDUP_REMOVED lines=93> */
[----:B------:R-:W-:Y:S01]  /*2310*/  ULDC UR10, c[0x0][0x988] ;  /* 0x00026200000a7ab9 */ /* 0x000fe20000000800 */
[----:B------:R-:W3:Y:S01]  /*2320*/  MUFU.TANH R43, R43 ;  /* 0x0000002b002b7308 */ /* 0x000ee20000002400 */
[----:B----4-:R-:W-:-:S02]  /*2330*/  FSEL R39, R39, -INF , P1 ;  /* 0xff80000027277808 */ /* 0x010fc40000800000 */
[----:B------:R-:W-:Y:S02]  /*2340*/  ISETP.GT.AND P1, PT, R5, 0x21, PT ;  /* 0x000000210500780c */ /* 0x000fe40003f24270 */
[----:B------:R-:W-:-:S03]  /*2350*/  FMNMX.FTZ R9, R39, R10, !PT ;  /* 0x0000000a27097209 */ /* 0x000fc60007810000 */
[----:B------:R-:W4:Y:S01]  /*2360*/  MUFU.TANH R46, R46 ;  /* 0x0000002e002e7308 */ /* 0x000f220000002400 */
[----:B-----5:R-:W-:Y:S02]  /*2370*/  FSEL R42, R42, -INF , P2 ;  /* 0xff8000002a2a7808 */ /* 0x020fe40001000000 */
[----:B------:R-:W-:Y:S02]  /*2380*/  ISETP.GT.AND P2, PT, R5, 0x28, PT ;  /* 0x000000280500780c */ /* 0x000fe40003f44270 */
[----:B------:R-:W-:-:S03]  /*2390*/  FMNMX.FTZ R10, R42, R9, !PT ;  /* 0x000000092a0a7209 */ /* 0x000fc60007810000 */
[----:B------:R-:W5:Y:S01]  /*23a0*/  MUFU.TANH R47, R47 ;  /* 0x0000002f002f7308 */ /* 0x000f620000002400 */
        /* <DEDUP_REMOVED lines=60> */
[----:B---3--:R-:W-:Y:S01]  /*2770*/  FSEL R24, R24, -INF , P2 ;  /* 0xff80000018187808 */ /* 0x008fe20001000000 */
[----:B------:R-:W3:Y:S06]  /*2780*/  SHFL.BFLY PT, R5, R10, 0x2, 0x1f ;  /* 0x0c401f000a057f89 */ /* 0x000eec00000e0000 */
[----:B------:R-:W0:Y:S01]  /*2790*/  MUFU.TANH R29, R29 ;  /* 0x0000001d001d7308 */ /* 0x000e220000002400 */
[----:B----4-:R-:W-:-:S04]  /*27a0*/  FSEL R25, R25, -INF , P3 ;  /* 0xff80000019197808 */ /* 0x010fc80001800000 */
[----:B------:R-:W-:-:S03]  /*27b0*/  FMNMX.FTZ R3, R24, R25, !PT ;  /* 0x0000001918037209 */ /* 0x000fc60007810000 */
[----:B------:R-:W4:Y:S01]  /*27c0*/  MUFU.TANH R32, R32 ;  /* 0x0000002000207308 */ /* 0x000f220000002400 */
[----:B-----5:R-:W-:-:S07]  /*27d0*/  FSEL R28, R28, -INF , P4 ;  /* 0xff8000001c1c7808 */ /* 0x020fce0002000000 */
[----:B------:R-:W-:Y:S01]  /*27e0*/  MUFU.TANH R33, R33 ;  /* 0x0000002100217308 */ /* 0x000fe20000002400 */
[----:B0-----:R-:W-:Y:S02]  /*27f0*/  FSEL R29, R29, -INF , P5 ;  /* 0xff8000001d1d7808 */ /* 0x001fe40002800000 */
[----:B---3--:R-:W-:-:S05]  /*2800*/  FMNMX.FTZ R5, R10, R5, !PT ;  /* 0x000000050a057209 */ /* 0x008fca0007810000 */
[----:B------:R-:W0:Y:S01]  /*2810*/  SHFL.BFLY PT, R10, R5, 0x1, 0x1f ;  /* 0x0c201f00050a7f89 */ /* 0x000e2200000e0000 */
[----:B------:R-:W3:Y:S01]  /*2820*/  MUFU.TANH R36, R36 ;  /* 0x0000002400247308 */ /* 0x000ee20000002400 */
[----:B----4-:R-:W-:Y:S02]  /*2830*/  FSEL R32, R32, -INF , P1 ;  /* 0xff80000020207808 */ /* 0x010fe40000800000 */
[----:B------:R-:W-:-:S05]  /*2840*/  ISETP.GT.AND P1, PT, R0, 0x18, PT ;  /* 0x000000180000780c */ /* 0x000fca0003f24270 */
[----:B------:R-:W4:Y:S08]  /*2850*/  MUFU.TANH R37, R37 ;  /* 0x0000002500257308 */ /* 0x000f300000002400 */
[----:B------:R-:W5:Y:S01]  /*2860*/  MUFU.TANH R40, R40 ;  /* 0x0000002800287308 */ /* 0x000f620000002400 */
[----:B---3--:R-:W-:Y:S02]  /*2870*/  FSEL R36, R36, -INF , P1 ;  /* 0xff80000024247808 */ /* 0x008fe40000800000 */
[----:B------:R-:W-:-:S02]  /*2880*/  ISETP.GT.AND P1, PT, R0, 0x20, PT ;  /* 0x000000200000780c */ /* 0x000fc40003f24270 */
[----:B0-----:R-:W-:-:S03]  /*2890*/  FMNMX.FTZ R5, R5, R10, !PT ;  /* 0x0000000a05057209 */ /* 0x001fc60007810000 */
[----:B------:R-:W0:Y:S01]  /*28a0*/  MUFU.TANH R41, R41 ;  /* 0x0000002900297308 */ /* 0x000e220000002400 */
[C---:B------:R-:W-:Y:S01]  /*28b0*/  FSETP.NEU.FTZ.AND P2, PT, R5.reuse, -INF , PT ;  /* 0xff8000000500780b */ /* 0x040fe20003f5d000 */
[----:B------:R-:W-:-:S06]  /*28c0*/  FMUL.FTZ R4, R5, UR10 ;  /* 0x0000000a05047c20 */ /* 0x000fcc0008410000 */
[----:B------:R-:W3:Y:S01]  /*28d0*/  MUFU.TANH R44, R44 ;  /* 0x0000002c002c7308 */ /* 0x000ee20000002400 */
[----:B------:R-:W-:Y:S02]  /*28e0*/  FSEL R9, R4, RZ, P2 ;  /* 0x000000ff04097208 */ /* 0x000fe40001000000 */
[----:B------:R-:W-:Y:S02]  /*28f0*/  FMNMX.FTZ R4, R28, R3, !PT ;  /* 0x000000031c047209 */ /* 0x000fe40007810000 */
[----:B------:R-:W-:Y:S01]  /*2900*/  ISETP.GT.AND P2, PT, R0, 0x11, PT ;  /* 0x000000110000780c */ /* 0x000fe20003f44270 */
[--C-:B------:R-:W-:Y:S01]  /*2910*/  FFMA.FTZ R26, R26, UR10, -R9.reuse ;  /* 0x0000000a1a1a7c23 */ /* 0x100fe20008010809 */
[----:B------:R-:W-:Y:S01]  /*2920*/  FMNMX.FTZ R3, R29, R4, !PT ;  /* 0x000000041d037209 */ /* 0x000fe20007810000 */
[----:B------:R-:W1:Y:S01]  /*2930*/  MUFU.TANH R45, R45 ;  /* 0x0000002d002d7308 */ /* 0x000e620000002400 */
[----:B------:R-:W-:Y:S01]  /*2940*/  FSEL R33, R33, -INF , P2 ;  /* 0xff80000021217808 */ /* 0x000fe20001000000 */
[--C-:B------:R-:W-:Y:S01]  /*2950*/  FFMA.FTZ R27, R27, UR10, -R9.reuse ;  /* 0x0000000a1b1b7c23 */ /* 0x100fe20008010809 */
[----:B------:R-:W-:Y:S01]  /*2960*/  FMNMX.FTZ R4, R32, R3, !PT ;  /* 0x0000000320047209 */ /* 0x000fe20007810000 */
[--C-:B------:R-:W-:Y:S01]  /*2970*/  FFMA.FTZ R30, R30, UR10, -R9.reuse ;  /* 0x0000000a1e1e7c23 */ /* 0x100fe20008010809 */
[----:B------:R-:W-:Y:S01]  /*2980*/  ISETP.GT.AND P2, PT, R0, 0x19, PT ;  /* 0x000000190000780c */ /* 0x000fe20003f44270 */
[--C-:B------:R-:W-:Y:S01]  /*2990*/  FFMA.FTZ R31, R31, UR10, -R9.reuse ;  /* 0x0000000a1f1f7c23 */ /* 0x100fe20008010809 */
[----:B------:R-:W-:Y:S01]  /*29a0*/  FMNMX.FTZ R3, R33, R4, !PT ;  /* 0x0000000421037209 */ /* 0x000fe20007810000 */
[----:B------:R-:W2:Y:S01]  /*29b0*/  MUFU.TANH R48, R48 ;  /* 0x0000003000307308 */ /* 0x000ea20000002400 */
[----:B----4-:R-:W-:Y:S01]  /*29c0*/  FSEL R37, R37, -INF , P2 ;  /* 0xff80000025257808 */ /* 0x010fe20001000000 */
[--C-:B------:R-:W-:Y:S01]  /*29d0*/  FFMA.FTZ R34, R34, UR10, -R9.reuse ;  /* 0x0000000a22227c23 */ /* 0x100fe20008010809 */
[----:B------:R-:W-:Y:S01]  /*29e0*/  FMNMX.FTZ R4, R36, R3, !PT ;  /* 0x0000000324047209 */ /* 0x000fe20007810000 */
[--C-:B------:R-:W-:Y:S01]  /*29f0*/  FFMA.FTZ R35, R35, UR10, -R9.reuse ;  /* 0x0000000a23237c23 */ /* 0x100fe20008010809 */
[----:B------:R-:W-:Y:S01]  /*2a00*/  ISETP.GT.AND P2, PT, R0, 0x21, PT ;  /* 0x000000210000780c */ /* 0x000fe20003f44270 */
[--C-:B------:R-:W-:Y:S01]  /*2a10*/  FFMA.FTZ R38, R38, UR10, -R9.reuse ;  /* 0x0000000a26267c23 */ /* 0x100fe20008010809 */
[----:B-----5:R-:W-:Y:S01]  /*2a20*/  FSEL R40, R40, -INF , P1 ;  /* 0xff80000028287808 */ /* 0x020fe20000800000 */
[----:B------:R-:W4:Y:S01]  /*2a30*/  MUFU.TANH R49, R49 ;  /* 0x0000003100317308 */ /* 0x000f220000002400 */
[----:B------:R-:W-:Y:S01]  /*2a40*/  FMNMX.FTZ R3, R37, R4, !PT ;  /* 0x0000000425037209 */ /* 0x000fe20007810000 */
[--C-:B------:R-:W-:Y:S01]  /*2a50*/  FFMA.FTZ R39, R39, UR10, -R9.reuse ;  /* 0x0000000a27277c23 */ /* 0x100fe20008010809 */
[----:B------:R-:W-:Y:S01]  /*2a60*/  ISETP.GT.AND P1, PT, R0, 0x28, PT ;  /* 0x000000280000780c */ /* 0x000fe20003f24270 */
[--C-:B------:R-:W-:Y:S01]  /*2a70*/  FFMA.FTZ R42, R42, UR10, -R9.reuse ;  /* 0x0000000a2a2a7c23 */ /* 0x100fe20008010809 */
[----:B0-----:R-:W-:Y:S01]  /*2a80*/  FSEL R41, R41, -INF , P2 ;  /* 0xff80000029297808 */ /* 0x001fe20001000000 */
[--C-:B------:R-:W-:Y:S01]  /*2a90*/  FFMA.FTZ R43, R43, UR10, -R9.reuse ;  /* 0x0000000a2b2b7c23 */ /* 0x100fe20008010809 */
[----:B------:R-:W-:Y:S01]  /*2aa0*/  FMNMX.FTZ R4, R40, R3, !PT ;  /* 0x0000000328047209 */ /* 0x000fe20007810000 */
[----:B------:R-:W0:Y:S01]  /*2ab0*/  MUFU.TANH R52, R52 ;  /* 0x0000003400347308 */ /* 0x000e220000002400 */
[----:B------:R-:W-:Y:S01]  /*2ac0*/  ISETP.GT.AND P2, PT, R0, 0x29, PT ;  /* 0x000000290000780c */ /* 0x000fe20003f44270 */
[--C-:B------:R-:W-:Y:S01]  /*2ad0*/  FFMA.FTZ R46, R46, UR10, -R9.reuse ;  /* 0x0000000a2e2e7c23 */ /* 0x100fe20008010809 */
[----:B---3--:R-:W-:Y:S01]  /*2ae0*/  FSEL R44, R44, -INF , P1 ;  /* 0xff8000002c2c7808 */ /* 0x008fe20000800000 */
[--C-:B------:R-:W-:Y:S01]  /*2af0*/  FFMA.FTZ R47, R47, UR10, -R9.reuse ;  /* 0x0000000a2f2f7c23 */ /* 0x100fe20008010809 */
[----:B------:R-:W-:Y:S01]  /*2b00*/  FMNMX.FTZ R3, R41, R4, !PT ;  /* 0x0000000429037209 */ /* 0x000fe20007810000 */
[--C-:B------:R-:W-:Y:S01]  /*2b10*/  FFMA.FTZ R50, R50, UR10, -R9.reuse ;  /* 0x0000000a32327c23 */ /* 0x100fe20008010809 */
[----:B------:R-:W-:Y:S01]  /*2b20*/  ISETP.GT.AND P1, PT, R0, 0x30, PT ;  /* 0x000000300000780c */ /* 0x000fe20003f24270 */
[----:B------:R-:W3:Y:S01]  /*2b30*/  MUFU.TANH R53, R53 ;  /* 0x0000003500357308 */ /* 0x000ee20000002400 */
        /* <DEDUP_REMOVED lines=12> */
[----:B----4-:R-:W-:Y:S01]  /*2c00*/  FSEL R49, R49, -INF , P2 ;  /* 0xff80000031317808 */ /* 0x010fe20001000000 */
[--C-:B------:R-:W-:Y:S01]  /*2c10*/  FFMA.FTZ R62, R62, UR10, -R9.reuse ;  /* 0x0000000a3e3e7c23 */ /* 0x100fe20008010809 */
[----:B------:R-:W-:Y:S01]  /*2c20*/  FMNMX.FTZ R4, R48, R3, !PT ;  /* 0x0000000330047209 */ /* 0x000fe20007810000 */
[----:B------:R-:W2:Y:S01]  /*2c30*/  MUFU.TANH R57, R57 ;  /* 0x0000003900397308 */ /* 0x000ea20000002400 */
[----:B------:R-:W-:Y:S01]  /*2c40*/  ISETP.GT.AND P2, PT, R0, 0x39, PT ;  /* 0x000000390000780c */ /* 0x000fe20003f44270 */
[--C-:B------:R-:W-:Y:S01]  /*2c50*/  FFMA.FTZ R63, R63, UR10, -R9.reuse ;  /* 0x0000000a3f3f7c23 */ /* 0x100fe20008010809 */
[----:B0-----:R-:W-:Y:S01]  /*2c60*/  FSEL R52, R52, -INF , P1 ;  /* 0xff80000034347808 */ /* 0x001fe20000800000 */
[--C-:B------:R-:W-:Y:S01]  /*2c70*/  FFMA.FTZ R66, R66, UR10, -R9.reuse ;  /* 0x0000000a42427c23 */ /* 0x100fe20008010809 */
[----:B------:R-:W-:Y:S01]  /*2c80*/  FMNMX.FTZ R3, R49, R4, !PT ;  /* 0x0000000431037209 */ /* 0x000fe20007810000 */
[--C-:B------:R-:W-:Y:S01]  /*2c90*/  FFMA.FTZ R67, R67, UR10, -R9.reuse ;  /* 0x0000000a43437c23 */ /* 0x100fe20008010809 */
[----:B------:R-:W-:Y:S01]  /*2ca0*/  ISETP.GT.AND P1, PT, R0, 0x40, PT ;  /* 0x000000400000780c */ /* 0x000fe20003f24270 */
[----:B------:R-:W0:Y:S01]  /*2cb0*/  MUFU.TANH R60, R60 ;  /* 0x0000003c003c7308 */ /* 0x000e220000002400 */
[----:B---3--:R-:W-:Y:S01]  /*2cc0*/  FSEL R53, R53, -INF , P2 ;  /* 0xff80000035357808 */ /* 0x008fe20001000000 */
[--C-:B------:R-:W-:Y:S01]  /*2cd0*/  FFMA.FTZ R70, R70, UR10, -R9.reuse ;  /* 0x0000000a46467c23 */ /* 0x100fe20008010809 */
[----:B------:R-:W-:Y:S01]  /*2ce0*/  FMNMX.FTZ R4, R52, R3, !PT ;  /* 0x0000000334047209 */ /* 0x000fe20007810000 */
[----:B------:R-:W-:Y:S01]  /*2cf0*/  FFMA.FTZ R9, R71, UR10, -R9 ;  /* 0x0000000a47097c23 */ /* 0x000fe20008010809 */
[----:B------:R-:W-:-:S02]  /*2d00*/  ISETP.GT.AND P2, PT, R0, 0x41, PT ;  /* 0x000000410000780c */ /* 0x000fc40003f44270 */
[----:B-1----:R-:W-:Y:S01]  /*2d10*/  FSEL R56, R56, -INF , P1 ;  /* 0xff80000038387808 */ /* 0x002fe20000800000 */
[----:B------:R-:W1:Y:S01]  /*2d20*/  MUFU.TANH R61, R61 ;  /* 0x0000003d003d7308 */ /* 0x000e620000002400 */
[----:B------:R-:W-:Y:S02]  /*2d30*/  FMNMX.FTZ R3, R53, R4, !PT ;  /* 0x0000000435037209 */ /* 0x000fe40007810000 */
[----:B------:R-:W-:Y:S02]  /*2d40*/  ISETP.GT.AND P1, PT, R0, 0x48, PT ;  /* 0x000000480000780c */ /* 0x000fe40003f24270 */
[----:B--2---:R-:W-:Y:S02]  /*2d50*/  FSEL R57, R57, -INF , P2 ;  /* 0xff80000039397808 */ /* 0x004fe40001000000 */
[----:B------:R-:W-:Y:S01]  /*2d60*/  FMNMX.FTZ R4, R56, R3, !PT ;  /* 0x0000000338047209 */ /* 0x000fe20007810000 */
[----:B------:R-:W2:Y:S01]  /*2d70*/  MUFU.TANH R64, R64 ;  /* 0x0000004000407308 */ /* 0x000ea20000002400 */
[----:B------:R-:W-:-:S02]  /*2d80*/  ISETP.GT.AND P2, PT, R0, 0x49, PT ;  /* 0x000000490000780c */ /* 0x000fc40003f44270 */
[----:B0-----:R-:W-:Y:S02]  /*2d90*/  FSEL R60, R60, -INF , P1 ;  /* 0xff8000003c3c7808 */ /* 0x001fe40000800000 */
[----:B------:R-:W-:Y:S02]  /*2da0*/  FMNMX.FTZ R3, R57, R4, !PT ;  /* 0x0000000439037209 */ /* 0x000fe40007810000 */
[----:B------:R-:W-:Y:S01]  /*2db0*/  ISETP.GT.AND P1, PT, R0, 0x50, PT ;  /* 0x000000500000780c */ /* 0x000fe20003f24270 */
[----:B------:R-:W0:Y:S01]  /*2dc0*/  MUFU.TANH R65, R65 ;  /* 0x0000004100417308 */ /* 0x000e220000002400 */
[----:B-1----:R-:W-:Y:S02]  /*2dd0*/  FSEL R61, R61, -INF , P2 ;  /* 0xff8000003d3d7808 */ /* 0x002fe40001000000 */
[----:B------:R-:W-:Y:S02]  /*2de0*/  FMNMX.FTZ R4, R60, R3, !PT ;  /* 0x000000033c047209 */ /* 0x000fe40007810000 */
[----:B------:R-:W-:-:S02]  /*2df0*/  ISETP.GT.AND P2, PT, R0, 0x51, PT ;  /* 0x000000510000780c */ /* 0x000fc40003f44270 */
[----:B------:R-:W-:Y:S01]  /*2e00*/  FMNMX.FTZ R3, R61, R4, !PT ;  /* 0x000000043d037209 */ /* 0x000fe20007810000 */
[----:B------:R-:W1:Y:S01]  /*2e10*/  MUFU.TANH R68, R68 ;  /* 0x0000004400447308 */ /* 0x000e620000002400 */
[----:B--2---:R-:W-:Y:S02]  /*2e20*/  FSEL R64, R64, -INF , P1 ;  /* 0xff80000040407808 */ /* 0x004fe40000800000 */
[----:B------:R-:W-:Y:S02]  /*2e30*/  ISETP.GT.AND P1, PT, R0, 0x58, PT ;  /* 0x000000580000780c */ /* 0x000fe40003f24270 */
[----:B------:R-:W-:-:S03]  /*2e40*/  FMNMX.FTZ R4, R64, R3, !PT ;  /* 0x0000000340047209 */ /* 0x000fc60007810000 */
[----:B------:R-:W2:Y:S01]  /*2e50*/  MUFU.TANH R69, R69 ;  /* 0x0000004500457308 */ /* 0x000ea20000002400 */
[----:B0-----:R-:W-:Y:S02]  /*2e60*/  FSEL R65, R65, -INF , P2 ;  /* 0xff80000041417808 */ /* 0x001fe40001000000 */
[----:B------:R-:W-:Y:S02]  /*2e70*/  ISETP.GT.AND P2, PT, R0, 0x59, PT ;  /* 0x000000590000780c */ /* 0x000fe40003f44270 */
[----:B------:R-:W-:-:S03]  /*2e80*/  FMNMX.FTZ R3, R65, R4, !PT ;  /* 0x0000000441037209 */ /* 0x000fc60007810000 */
[----:B------:R-:W-:Y:S01]  /*2e90*/  MUFU.EX2 R26, R26 ;  /* 0x0000001a001a7308 */ /* 0x000fe20000000800 */
[----:B-1----:R-:W-:-:S04]  /*2ea0*/  FSEL R68, R68, -INF , P1 ;  /* 0xff80000044447808 */ /* 0x002fc80000800000 */
[----:B------:R-:W-:-:S03]  /*2eb0*/  FMNMX.FTZ R0, R68, R3, !PT ;  /* 0x0000000344007209 */ /* 0x000fc60007810000 */
[----:B------:R-:W0:Y:S01]  /*2ec0*/  MUFU.EX2 R27, R27 ;  /* 0x0000001b001b7308 */ /* 0x000e220000000800 */
[----:B--2---:R-:W-:-:S04]  /*2ed0*/  FSEL R69, R69, -INF , P2 ;  /* 0xff80000045457808 */ /* 0x004fc80001000000 */
[----:B------:R-:W-:-:S03]  /*2ee0*/  FMNMX.FTZ R0, R69, R0, !PT ;  /* 0x0000000045007209 */ /* 0x000fc60007810000 */
[----:B------:R-:W-:Y:S02]  /*2ef0*/  MUFU.EX2 R30, R30 ;  /* 0x0000001e001e7308 */ /* 0x000fe40000000800 */
[----:B------:R-:W1:Y:S06]  /*2f00*/  SHFL.BFLY PT, R3, R0, 0x2, 0x1f ;  /* 0x0c401f0000037f89 */ /* 0x000e6c00000e0000 */
[----:B------:R-:W2:Y:S01]  /*2f10*/  MUFU.EX2 R31, R31 ;  /* 0x0000001f001f7308 */ /* 0x000ea20000000800 */
[----:B0-----:R-:W-:-:S07]  /*2f20*/  F2FP.BF16.F32.PACK_AB R173, R27, R26 ;  /* 0x0000001a1bad723e */ /* 0x001fce00000010ff */
[----:B------:R-:W-:Y:S08]  /*2f30*/  MUFU.EX2 R34, R34 ;  /* 0x0000002200227308 */ /* 0x000ff00000000800 */
[----:B------:R-:W0:Y:S01]  /*2f40*/  MUFU.EX2 R35, R35 ;  /* 0x0000002300237308 */ /* 0x000e220000000800 */
[----:B--2---:R-:W-:Y:S02]  /*2f50*/  F2FP.BF16.F32.PACK_AB R175, R31, R30 ;  /* 0x0000001e1faf723e */ /* 0x004fe400000010ff */
[----:B-1----:R-:W-:-:S05]  /*2f60*/  FMNMX.FTZ R3, R0, R3, !PT ;  /* 0x0000000300037209 */ /* 0x002fca0007810000 */
[----:B------:R-:W1:Y:S01]  /*2f70*/  SHFL.BFLY PT, R4, R3, 0x1, 0x1f ;  /* 0x0c201f0003047f89 */ /* 0x000e6200000e0000 */
[----:B------:R2:W-:Y:S08]  /*2f80*/  MUFU.EX2 R155, R9 ;  /* 0x00000009009b7308 */ /* 0x0005f00000000800 */
[----:B------:R-:W-:Y:S01]  /*2f90*/  MUFU.EX2 R38, R38 ;  /* 0x0000002600267308 */ /* 0x000fe20000000800 */
[----:B--2---:R-:W-:Y:S01]  /*2fa0*/  FADD.FTZ R9, R26, R27 ;  /* 0x0000001b1a097221 */ /* 0x004fe20000010000 */
[----:B0-----:R-:W-:-:S06]  /*2fb0*/  F2FP.BF16.F32.PACK_AB R169, R35, R34 ;  /* 0x0000002223a9723e */ /* 0x001fcc00000010ff */
[----:B------:R-:W0:Y:S01]  /*2fc0*/  MUFU.EX2 R39, R39 ;  /* 0x0000002700277308 */ /* 0x000e220000000800 */
        /* <DEDUP_REMOVED lines=8> */
[----:B0-----:R-:W-:Y:S01]  /*3050*/  F2FP.BF16.F32.PACK_AB R171, R39, R38 ;  /* 0x0000002627ab723e */ /* 0x001fe200000010ff */
        /* <DEDUP_REMOVED lines=14> */
[----:B------:R-:W0:Y:S01]  /*3140*/  MUFU.EX2 R25, R25 ;  /* 0x0000001900197308 */ /* 0x000e220000000800 */
        /* <DEDUP_REMOVED lines=16> */
[----:B0-----:R-:W-:Y:S01]  /*3250*/  FADD.FTZ R9, R24, R25 ;  /* 0x0000001918097221 */ /* 0x001fe20000010000 */
[----:B------:R-:W-:Y:S01]  /*3260*/  FADD.FTZ R15, R43, R12 ;  /* 0x0000000c2b0f7221 */ /* 0x000fe20000010000 */
[--C-:B------:R-:W-:Y:S01]  /*3270*/  FFMA.FTZ R65, R65, UR10, -R3.reuse ;  /* 0x0000000a41417c23 */ /* 0x100fe20008010803 */
[--C-:B------:R-:W-:Y:S01]  /*3280*/  FFMA.FTZ R68, R68, UR10, -R3.reuse ;  /* 0x0000000a44447c23 */ /* 0x100fe20008010803 */
[----:B------:R-:W-:Y:S01]  /*3290*/  FFMA.FTZ R3, R69, UR10, -R3 ;  /* 0x0000000a45037c23 */ /* 0x000fe20008010803 */
[----:B------:R-:W-:-:S02]  /*32a0*/  F2FP.BF16.F32.PACK_AB R165, R43, R42 ;  /* 0x0000002a2ba5723e */ /* 0x000fc400000010ff */
[----:B------:R-:W0:Y:S01]  /*32b0*/  MUFU.EX2 R32, R32 ;  /* 0x0000002000207308 */ /* 0x000e220000000800 */
[----:B--2---:R-:W-:Y:S01]  /*32c0*/  FADD.FTZ R0, R28, R9 ;  /* 0x000000091c007221 */ /* 0x004fe20000010000 */
[----:B------:R-:W-:Y:S02]  /*32d0*/  IADD3 R9, -R22, 0xb, RZ ;  /* 0x0000000b16097810 */ /* 0x000fe40007ffe1ff */
[----:B------:R-:W-:-:S04]  /*32e0*/  F2FP.BF16.F32.PACK_AB R172, R25, R24 ;  /* 0x0000001819ac723e */ /* 0x000fc800000010ff */
[----:B------:R-:W2:Y:S01]  /*32f0*/  MUFU.EX2 R33, R33 ;  /* 0x0000002100217308 */ /* 0x000ea20000000800 */
[C---:B-1----:R-:W-:Y:S01]  /*3300*/  FADD.FTZ R13, R29.reuse, R0 ;  /* 0x000000001d0d7221 */ /* 0x042fe20000010000 */
[----:B------:R-:W-:Y:S01]  /*3310*/  @!P1 VIADD R0, R6, 0x22840 ;  /* 0x0002284006009836 */ /* 0x000fe20000000000 */
[----:B------:R-:W-:-:S04]  /*3320*/  F2FP.BF16.F32.PACK_AB R174, R29, R28 ;  /* 0x0000001c1dae723e */ /* 0x000fc800000010ff */
[----:B------:R-:W-:Y:S01]  /*3330*/  @!P1 PRMT R0, RZ, 0x654, R0 ;  /* 0x00000654ff009816 */ /* 0x000fe20000000000 */
[----:B------:R-:W1:Y:S01]  /*3340*/  MUFU.EX2 R36, R36 ;  /* 0x0000002400247308 */ /* 0x000e620000000800 */
[----:B0-----:R-:W-:Y:S01]  /*3350*/  FADD.FTZ R10, R32, R13 ;  /* 0x0000000d200a7221 */ /* 0x001fe20000010000 */
[----:B------:R0:W-:Y:S06]  /*3360*/  BAR.ARV R9, 0x100 ;  /* 0x000400090000751d */ /* 0x0001ec0000002000 */
[----:B------:R-:W3:Y:S01]  /*3370*/  MUFU.EX2 R46, R46 ;  /* 0x0000002e002e7308 */ /* 0x000ee20000000800 */
[C---:B--2---:R-:W-:Y:S01]  /*3380*/  FADD.FTZ R13, R33.reuse, R10 ;  /* 0x0000000a210d7221 */ /* 0x044fe20000010000 */
[----:B------:R2:W-:Y:S01]  /*3390*/  @!P1 SYNCS.ARRIVE.TRANS64.RED.A1T0 RZ, [R0+URZ], RZ ;  /* 0x000000ff00ff99a7 */ /* 0x0005e2000810043f */
[----:B------:R-:W-:-:S05]  /*33a0*/  F2FP.BF16.F32.PACK_AB R168, R33, R32 ;  /* 0x0000002021a8723e */ /* 0x000fca00000010ff */
[----:B------:R-:W4:Y:S01]  /*33b0*/  MUFU.EX2 R37, R37 ;  /* 0x0000002500257308 */ /* 0x000f220000000800 */
[----:B-1----:R-:W-:-:S07]  /*33c0*/  FADD.FTZ R10, R36, R13 ;  /* 0x0000000d240a7221 */ /* 0x002fce0000010000 */
[----:B------:R-:W1:Y:S01]  /*33d0*/  MUFU.EX2 R47, R47 ;  /* 0x0000002f002f7308 */ /* 0x000e620000000800 */
[----:B---3--:R-:W-:-:S07]  /*33e0*/  FADD.FTZ R12, R46, R15 ;  /* 0x0000000f2e0c7221 */ /* 0x008fce0000010000 */
[----:B------:R-:W2:Y:S01]  /*33f0*/  MUFU.EX2 R40, R40 ;  /* 0x0000002800287308 */ /* 0x000ea20000000800 */
[C---:B----4-:R-:W-:Y:S01]  /*3400*/  FADD.FTZ R13, R37.reuse, R10 ;  /* 0x0000000a250d7221 */ /* 0x050fe20000010000 */
[----:B------:R-:W-:-:S06]  /*3410*/  F2FP.BF16.F32.PACK_AB R170, R37, R36 ;  /* 0x0000002425aa723e */ /* 0x000fcc00000010ff */
[----:B------:R-:W3:Y:S01]  /*3420*/  MUFU.EX2 R50, R50 ;  /* 0x0000003200327308 */ /* 0x000ee20000000800 */
[C---:B-1----:R-:W-:Y:S01]  /*3430*/  FADD.FTZ R15, R47.reuse, R12 ;  /* 0x0000000c2f0f7221 */ /* 0x042fe20000010000 */
[----:B------:R-:W-:-:S06]  /*3440*/  F2FP.BF16.F32.PACK_AB R167, R47, R46 ;  /* 0x0000002e2fa7723e */ /* 0x000fcc00000010ff */
[----:B------:R-:W1:Y:S01]  /*3450*/  MUFU.EX2 R41, R41 ;  /* 0x0000002900297308 */ /* 0x000e620000000800 */
[----:B--2---:R-:W-:-:S07]  /*3460*/  FADD.FTZ R0, R40, R13 ;  /* 0x0000000d28007221 */ /* 0x004fce0000010000 */
[----:B------:R-:W2:Y:S01]  /*3470*/  MUFU.EX2 R51, R51 ;  /* 0x0000003300337308 */ /* 0x000ea20000000800 */
[----:B---3--:R-:W-:-:S07]  /*3480*/  FADD.FTZ R10, R50, R15 ;  /* 0x0000000f320a7221 */ /* 0x008fce0000010000 */
[----:B------:R-:W3:Y:S01]  /*3490*/  MUFU.EX2 R44, R44 ;  /* 0x0000002c002c7308 */ /* 0x000ee20000000800 */
[C---:B-1----:R-:W-:Y:S01]  /*34a0*/  FADD.FTZ R13, R41.reuse, R0 ;  /* 0x00000000290d7221 */ /* 0x042fe20000010000 */
[----:B------:R-:W-:-:S06]  /*34b0*/  F2FP.BF16.F32.PACK_AB R164, R41, R40 ;  /* 0x0000002829a4723e */ /* 0x000fcc00000010ff */
[----:B------:R-:W1:Y:S01]  /*34c0*/  MUFU.EX2 R54, R54 ;  /* 0x0000003600367308 */ /* 0x000e620000000800 */
[C---:B--2---:R-:W-:Y:S01]  /*34d0*/  FADD.FTZ R15, R51.reuse, R10 ;  /* 0x0000000a330f7221 */ /* 0x044fe20000010000 */
[----:B------:R-:W-:-:S06]  /*34e0*/  F2FP.BF16.F32.PACK_AB R161, R51, R50 ;  /* 0x0000003233a1723e */ /* 0x000fcc00000010ff */
[----:B------:R-:W2:Y:S01]  /*34f0*/  MUFU.EX2 R45, R45 ;  /* 0x0000002d002d7308 */ /* 0x000ea20000000800 */
[----:B---3--:R-:W-:-:S07]  /*3500*/  FADD.FTZ R0, R44, R13 ;  /* 0x0000000d2c007221 */ /* 0x008fce0000010000 */
        /* <DEDUP_REMOVED lines=43> */
[----:B---3--:R-:W-:Y:S01]  /*37c0*/  FADD.FTZ R15, R61, R0 ;  /* 0x000000003d0f7221 */ /* 0x008fe20000010000 */
[C---:B------:R-:W-:Y:S01]  /*37d0*/  FADD.FTZ R0, R155.reuse, R10 ;  /* 0x0000000a9b007221 */ /* 0x040fe20000010000 */
[----:B------:R-:W-:Y:S02]  /*37e0*/  F2FP.BF16.F32.PACK_AB R155, R155, R70 ;  /* 0x000000469b9b723e */ /* 0x000fe400000010ff */
[----:B------:R-:W-:-:S03]  /*37f0*/  F2FP.BF16.F32.PACK_AB R158, R61, R60 ;  /* 0x0000003c3d9e723e */ /* 0x000fc600000010ff */
[----:B------:R-:W3:Y:S01]  /*3800*/  MUFU.EX2 R68, R68 ;  /* 0x0000004400447308 */ /* 0x000ee20000000800 */
[----:B-1----:R-:W-:-:S07]  /*3810*/  FADD.FTZ R10, R64, R15 ;  /* 0x0000000f400a7221 */ /* 0x002fce0000010000 */
[----:B------:R-:W1:Y:S01]  /*3820*/  MUFU.EX2 R13, R3 ;  /* 0x00000003000d7308 */ /* 0x000e620000000800 */
[C---:B--2---:R-:W-:Y:S01]  /*3830*/  FADD.FTZ R15, R65.reuse, R10 ;  /* 0x0000000a410f7221 */ /* 0x044fe20000010000 */
[----:B------:R-:W-:-:S03]  /*3840*/  F2FP.BF16.F32.PACK_AB R152, R65, R64 ;  /* 0x000000404198723e */ /* 0x000fc600000010ff */
[----:B---3--:R-:W-:-:S04]  /*3850*/  FADD.FTZ R10, R68, R15 ;  /* 0x0000000f440a7221 */ /* 0x008fc80000010000 */
[C---:B-1----:R-:W-:Y:S01]  /*3860*/  FADD.FTZ R3, R13.reuse, R10 ;  /* 0x0000000a0d037221 */ /* 0x042fe20000010000 */
[----:B------:R-:W-:Y:S01]  /*3870*/  F2FP.BF16.F32.PACK_AB R154, R13, R68 ;  /* 0x000000440d9a723e */ /* 0x000fe200000010ff */
[----:B0-----:R-:W-:Y:S06]  /*3880*/  @!P0 BRA `(.L_x_3553) ;  /* 0x0000000000048947 */ /* 0x001fec0003800000 */
[----:B------:R-:W-:Y:S01]  /*3890*/  BPT.TRAP 0x1 ;  /* 0x000000040000795c */ /* 0x000fe20000300000 */
.L_x_3553:
[----:B------:R0:W1:Y:S01]  /*38a0*/  SYNCS.PHASECHK.TRANS64.TRYWAIT P2, [R6+URZ+0x22850], R11 ;  /* 0x0228500b060075a7 */ /* 0x000062000804017f */
[----:B------:R-:W-:Y:S05]  /*38b0*/  @!P0 BRA `(.L_x_3554) ;  /* 0x0000000000048947 */ /* 0x000fea0003800000 */
[----:B------:R-:W-:Y:S01]  /*38c0*/  BPT.TRAP 0x1 ;  /* 0x000000040000795c */ /* 0x000fe20000300000 */
.L_x_3554:
[----:B-1----:R-:W-:Y:S05]  /*38d0*/  @P2 BRA `(.L_x_3555) ;  /* 0x0000000000082947 */ /* 0x002fea0003800000 */
[----:B------:R-:W1:Y:S02]  /*38e0*/  SYNCS.PHASECHK.TRANS64.TRYWAIT P2, [R6+URZ+0x22850], R11 ;  /* 0x0228500b060075a7 */ /* 0x000e64000804017f */
[----:B-1----:R-:W-:Y:S05]  /*38f0*/  @!P2 BRA `(.L_x_3556) ;  /* 0x000000d000a8a947 */ /* 0x002fea0003800000 */
.L_x_3555:
[----:B------:R-:W-:Y:S01]  /*3900*/  R2UR UR6, R7 ;  /* 0x00000000070672ca */ /* 0x000fe200000e0000 */
[----:B------:R2:W-:Y:S01]  /*3910*/  BAR.SYNC.DEFER_BLOCKING R8, 0x100 ;  /* 0x000400080000751d */ /* 0x0005e20000010000 */
[----:B------:R-:W-:Y:S01]  /*3920*/  UIADD3 UR23, UR50, -0x2, URZ ;  /* 0xfffffffe32177890 */ /* 0x000fe2000fffe03f */
[----:B01----:R-:W-:-:S04]  /*3930*/  @!P1 VIADD R6, R6, 0x22860 ;  /* 0x0002286006069836 */ /* 0x003fc80000000000 */
[----:B------:R-:W-:Y:S01]  /*3940*/  UMOV UR7, 0x40000040 ;  /* 0x4000004000077882 */ /* 0x000fe20000000000 */
[----:B------:R-:W-:-:S05]  /*3950*/  @!P1 PRMT R6, RZ, 0x654, R6 ;  /* 0x00000654ff069816 */ /* 0x000fca0000000006 */
        /* <DEDUP_REMOVED lines=38> */
[----:B------:R-:W-:-:S04]  /*3bc0*/  UIADD3 UR6, UR41, -UR44, URZ ;  /* 0x8000002c29067290 */ /* 0x000fc8000fffe03f */
[----:B------:R-:W-:-:S04]  /*3bd0*/  ULEA UR6, UR49, UR6, 0x7 ;  /* 0x0000000631067291 */ /* 0x000fc8000f8e383f */
        /* <DEDUP_REMOVED lines=9> */
[----:B--2---:R-:W-:Y:S05]  /*3c70*/  @!P2 BRA `(.L_x_3557) ;  /* 0x00000028007ca947 */ /* 0x004fea0003800000 */
[----:B------:R-:W-:Y:S01]  /*3c80*/  IMAD.MOV.U32 R8, RZ, RZ, R5 ;  /* 0x000000ffff087224 */ /* 0x000fe200078e0005 */
[----:B------:R-:W-:Y:S01]  /*3c90*/  ULDC UR25, c[0x0][0x9d8] ;  /* 0x0002760000197ab9 */ /* 0x000fe20000000800 */
[----:B------:R-:W-:Y:S01]  /*3ca0*/  IMAD.MOV.U32 R7, RZ, RZ, R4 ;  /* 0x000000ffff077224 */ /* 0x000fe200078e0004 */
[----:B------:R-:W-:-:S06]  /*3cb0*/  ULDC UR24, c[0x0][0x988] ;  /* 0x0002620000187ab9 */ /* 0x000fcc0000000800 */
.L_x_3566:
[----:B------:R-:W-:-:S04]  /*3cc0*/  UIADD3 UR37, UR37, 0x1, URZ ;  /* 0x0000000125257890 */ /* 0x000fc8000fffe03f */
[----:B------:R-:W-:-:S04]  /*3cd0*/  UISETP.NE.AND UP0, UPT, UR37, 0x2, UPT ;  /* 0x000000022500788c */ /* 0x000fc8000bf05270 */
[----:B------:R-:W-:Y:S02]  /*3ce0*/  USEL UR6, URZ, 0x1, UP0 ;  /* 0x000000013f067887 */ /* 0x000fe40008000000 */
[----:B------:R-:W-:Y:S02]  /*3cf0*/  USEL UR37, UR37, URZ, UP0 ;  /* 0x0000003f25257287 */ /* 0x000fe40008000000 */
[----:B------:R-:W-:Y:S01]  /*3d00*/  ULOP3.LUT UR40, UR40, UR6, URZ, 0x3c, !UPT ;  /* 0x0000000628287292 */ /* 0x000fe2000f8e3c3f */
[----:B0-----:R-:W-:Y:S11]  /*3d10*/  @!P0 BRA `(.L_x_3558) ;  /* 0x0000000000048947 */ /* 0x001ff60003800000 */
[----:B------:R-:W-:Y:S01]  /*3d20*/  BPT.TRAP 0x1 ;  /* 0x000000040000795c */ /* 0x000fe20000300000 */
.L_x_3558:
        /* <DEDUP_REMOVED lines=9> */
.L_x_3559:
[----:B-1----:R-:W-:Y:S05]  /*3dc0*/  @P2 BRA `(.L_x_3560) ;  /* 0x0000000000082947 */ /* 0x002fea0003800000 */
[----:B------:R-:W1:Y:S02]  /*3dd0*/  SYNCS.PHASECHK.TRANS64.TRYWAIT P2, [UR26+0x22830], R6 ;  /* 0x02283006ff0075a7 */ /* 0x000e64000804015a */
[----:B-1----:R-:W-:Y:S05]  /*3de0*/  @!P2 BRA `(.L_x_3561) ;  /* 0x000000cc0080a947 */ /* 0x002fea0003800000 */
.L_x_3560:
[----:B------:R-:W-:Y:S01]  /*3df0*/  UIMAD UR18, UR37, 0x300, UR20 ;  /* 0x00000300251278a4 */ /* 0x000fe2000f8e0214 */
[----:B------:R-:W-:Y:S01]  /*3e00*/  WARPGROUP.ARRIVE ;  /* 0x00000000000079c5 */ /* 0x000fe20000000000 */
[----:B------:R-:W-:Y:S01]  /*3e10*/  UMOV UR19, 0x40000040 ;  /* 0x4000004000137882 */ /* 0x000fe20000000000 */
[----:B------:R-:W-:Y:S01]  /*3e20*/  UMOV UR7, 0x40000040 ;  /* 0x4000004000077882 */ /* 0x000fe20000000000 */
[----:B------:R-:W-:Y:S01]  /*3e30*/  UIADD3 UR6, UR18, 0x2, URZ ;  /* 0x0000000212067890 */ /* 0x000fe2000fffe03f */
[----:B------:R-:W-:Y:S01]  /*3e40*/  MOV R13, 0xfffffffe ;  /* 0xfffffffe000d7802 */ /* 0x000fe20000000f00 */
        /* <DEDUP_REMOVED lines=8> */
[----:B------:R-:W-:-:S04]  /*3ed0*/  USHF.L.U32 UR6, UR49, 0x7, URZ ;  /* 0x0000000731067899 */ /* 0x000fc8000800063f */
[----:B------:R-:W-:-:S04]  /*3ee0*/  UIMAD UR6, UR23, -0x60, UR6 ;  /* 0xffffffa0170678a4 */ /* 0x000fc8000f8e0206 */
[----:B------:R-:W-:-:S04]  /*3ef0*/  UIADD3 UR6, UR6, 0x1, UR41 ;  /* 0x0000000106067890 */ /* 0x000fc8000fffe029 */
[----:B------:R-:W-:Y:S01]  /*3f00*/  UIADD3 UR6, UR6, -UR44, URZ ;  /* 0x8000002c06067290 */ /* 0x000fe2000fffe03f */
        /* <DEDUP_REMOVED lines=15> */
[----:B------:R-:W-:-:S02]  /*4000*/  IMAD R170, R18, R13, UR6 ;  /* 0x0000000612aa7e24 */ /* 0x000fc4000f8e020d */
[----:B------:R-:W-:Y:S01]  /*4010*/  FMUL.FTZ R10, R157, UR25 ;  /* 0x000000199d0a7c20 */ /* 0x000fe20008410000 */
[----:B------:R-:W-:Y:S01]  /*4020*/  FMUL.FTZ R205, R160, UR25 ;  /* 0x00000019a0cd7c20 */ /* 0x000fe20008410000 */
[----:B------:R-:W-:Y:S01]  /*4030*/  FMUL.FTZ R11, R161, UR25 ;  /* 0x00000019a10b7c20 */ /* 0x000fe20008410000 */
[----:B------:R-:W-:Y:S02]  /*4040*/  IMAD.IADD R170, R19, 0x1, R170 ;  /* 0x0000000113aa7824 */ /* 0x000fe400078e02aa */
[----:B------:R-:W-:Y:S01]  /*4050*/  FMUL.FTZ R161, R163, UR25 ;  /* 0x00000019a3a17c20 */ /* 0x000fe20008410000 */
[----:B------:R-:W-:Y:S01]  /*4060*/  FMUL.FTZ R163, R167, UR25 ;  /* 0x00000019a7a37c20 */ /* 0x000fe20008410000 */
[----:B------:R-:W2:Y:S01]  /*4070*/  MUFU.TANH R5, R5 ;  /* 0x0000000500057308 */ /* 0x000ea20000002400 */
[----:B------:R-:W-:Y:S01]  /*4080*/  FMUL.FTZ R15, R154, UR25 ;  /* 0x000000199a0f7c20 */ /* 0x000fe20008410000 */
[C---:B------:R-:W-:Y:S01]  /*4090*/  ISETP.GT.AND P2, PT, R170.reuse, RZ, PT ;  /* 0x000000ffaa00720c */ /* 0x040fe20003f44270 */
[----:B------:R-:W-:Y:S01]  /*40a0*/  FMUL.FTZ R167, R171, UR25 ;  /* 0x00000019aba77c20 */ /* 0x000fe20008410000 */
[----:B------:R-:W-:Y:S01]  /*40b0*/  ISETP.GT.AND P3, PT, R170, 0x1, PT ;  /* 0x00000001aa00780c */ /* 0x000fe20003f64270 */
[----:B------:R-:W-:Y:S01]  /*40c0*/  FMUL.FTZ R173, R173, UR25 ;  /* 0x00000019adad7c20 */ /* 0x000fe20008410000 */
[----:B------:R-:W-:Y:S01]  /*40d0*/  FMUL.FTZ R165, R165, UR25 ;  /* 0x00000019a5a57c20 */ /* 0x000fe20008410000 */
[----:B------:R-:W-:Y:S01]  /*40e0*/  FMUL.FTZ R177, R177, UR25 ;  /* 0x00000019b1b17c20 */ /* 0x000fe20008410000 */
[----:B------:R-:W3:Y:S01]  /*40f0*/  MUFU.TANH R9, R9 ;  /* 0x0000000900097308 */ /* 0x000ee20000002400 */
[----:B-1----:R-:W-:Y:S01]  /*4100*/  FSEL R207, R4, -INF , P2 ;  /* 0xff80000004cf7808 */ /* 0x002fe20001000000 */
[----:B------:R-:W-:Y:S01]  /*4110*/  FMUL.FTZ R168, R168, UR25 ;  /* 0x00000019a8a87c20 */ /* 0x000fe20008410000 */
[----:B------:R-:W-:Y:S01]  /*4120*/  ISETP.GT.AND P2, PT, R170, 0x8, PT ;  /* 0x00000008aa00780c */ /* 0x000fe20003f44270 */
[----:B------:R-:W-:Y:S01]  /*4130*/  FMUL.FTZ R169, R169, UR25 ;  /* 0x00000019a9a97c20 */ /* 0x000fe20008410000 */
[----:B------:R-:W-:Y:S01]  /*4140*/  FMNMX.FTZ R154, R207, R7, !PT ;  /* 0x00000007cf9a7209 */ /* 0x000fe20007810000 */
[----:B------:R-:W-:Y:S01]  /*4150*/  FMUL.FTZ R172, R172, UR25 ;  /* 0x00000019acac7c20 */ /* 0x000fe20008410000 */
[----:B------:R-:W-:Y:S01]  /*4160*/  FMUL.FTZ R4, R181, UR25 ;  /* 0x00000019b5047c20 */ /* 0x000fe20008410000 */
[----:B------:R-:W-:Y:S01]  /*4170*/  MUFU.TANH R10, R10 ;  /* 0x0000000a000a7308 */ /* 0x000fe20000002400 */
[----:B--2---:R-:W-:Y:S01]  /*4180*/  FSEL R171, R5, -INF , P3 ;  /* 0xff80000005ab7808 */ /* 0x004fe20001800000 */
[----:B------:R-:W-:Y:S01]  /*4190*/  FMUL.FTZ R14, R155, UR25 ;  /* 0x000000199b0e7c20 */ /* 0x000fe20008410000 */
[----:B------:R-:W-:Y:S01]  /*41a0*/  ISETP.GT.AND P3, PT, R170, 0x9, PT ;  /* 0x00000009aa00780c */ /* 0x000fe20003f64270 */
[----:B------:R-:W-:Y:S01]  /*41b0*/  FMUL.FTZ R176, R176, UR25 ;  /* 0x00000019b0b07c20 */ /* 0x000fe20008410000 */
[----:B------:R-:W-:Y:S01]  /*41c0*/  FMNMX.FTZ R154, R171, R154, !PT ;  /* 0x0000009aab9a7209 */ /* 0x000fe20007810000 */
        /* <DEDUP_REMOVED lines=14> */
[----:B------:R-:W-:-:S04]  /*42b0*/  FMUL.FTZ R175, R175, UR25 ;  /* 0x00000019afaf7c20 */ /* 0x000fc80008410000 */
[----:B------:R-:W-:Y:S08]  /*42c0*/  MUFU.TANH R12, R12 ;  /* 0x0000000c000c7308 */ /* 0x000ff00000002400 */
[----:B------:R3:W-:Y:S08]  /*42d0*/  MUFU.TANH R152, R173 ;  /* 0x000000ad00987308 */ /* 0x0007f00000002400 */
[----:B------:R-:W4:Y:S01]  /*42e0*/  MUFU.TANH R165, R165 ;  /* 0x000000a500a57308 */ /* 0x000f220000002400 */
[----:B---3--:R-:W-:-:S02]  /*42f0*/  FSEL R173, R9, -INF , P2 ;  /* 0xff80000009ad7808 */ /* 0x008fc40001000000 */
[C---:B------:R-:W-:Y:S02]  /*4300*/  ISETP.GT.AND P2, PT, R170.reuse, 0x10, PT ;  /* 0x00000010aa00780c */ /* 0x040fe40003f44270 */
[----:B------:R-:W-:Y:S02]  /*4310*/  FMNMX.FTZ R154, R173, R154, !PT ;  /* 0x0000009aad9a7209 */ /* 0x000fe40007810000 */
[----:B-1----:R-:W-:Y:S01]  /*4320*/  FSEL R205, R205, -INF , P2 ;  /* 0xff800000cdcd7808 */ /* 0x002fe20001000000 */
[----:B------:R1:W-:Y:S01]  /*4330*/  MUFU.TANH R13, R177 ;  /* 0x000000b1000d7308 */ /* 0x0003e20000002400 */
[----:B------:R-:W-:-:S07]  /*4340*/  ISETP.GT.AND P2, PT, R170, 0x18, PT ;  /* 0x00000018aa00780c */ /* 0x000fce0003f44270 */
[----:B------:R3:W5:Y:S01]  /*4350*/  MUFU.TANH R160, R168 ;  /* 0x000000a800a07308 */ /* 0x0007620000002400 */
[----:B-1----:R-:W-:Y:S02]  /*4360*/  FSEL R177, R10, -INF , P3 ;  /* 0xff8000000ab17808 */ /* 0x002fe40001800000 */
[----:B------:R-:W-:Y:S02]  /*4370*/  ISETP.GT.AND P3, PT, R170, 0x11, PT ;  /* 0x00000011aa00780c */ /* 0x000fe40003f64270 */
[----:B------:R-:W-:Y:S02]  /*4380*/  FMNMX.FTZ R154, R177, R154, !PT ;  /* 0x0000009ab19a7209 */ /* 0x000fe40007810000 */
[----:B--2---:R-:W-:Y:S01]  /*4390*/  FSEL R181, R11, -INF , P3 ;  /* 0xff8000000bb57808 */ /* 0x004fe20001800000 */
[----:B------:R1:W2:Y:S01]  /*43a0*/  MUFU.TANH R153, R169 ;  /* 0x000000a900997308 */ /* 0x0002a20000002400 */
[----:B------:R-:W-:Y:S01]  /*43b0*/  FMNMX.FTZ R154, R205, R154, !PT ;  /* 0x0000009acd9a7209 */ /* 0x000fe20007810000 */
[----:B---3--:R-:W-:Y:S01]  /*43c0*/  FMUL.FTZ R168, R174, UR25 ;  /* 0x00000019aea87c20 */ /* 0x008fe20008410000 */
[----:B------:R-:W-:-:S02]  /*43d0*/  ISETP.GT.AND P3, PT, R170, 0x19, PT ;  /* 0x00000019aa00780c */ /* 0x000fc40003f64270 */
[----:B------:R-:W-:Y:S02]  /*43e0*/  FMNMX.FTZ R154, R181, R154, !PT ;  /* 0x0000009ab59a7209 */ /* 0x000fe40007810000 */
[----:B----4-:R-:W-:Y:S01]  /*43f0*/  FSEL R165, R165, -INF , P3 ;  /* 0xff800000a5a57808 */ /* 0x010fe20001800000 */
[----:B------:R-:W3:Y:S01]  /*4400*/  MUFU.TANH R155, R172 ;  /* 0x000000ac009b7308 */ /* 0x000ee20000002400 */
[----:B-1----:R-:W-:Y:S02]  /*4410*/  FSEL R169, R12, -INF , P2 ;  /* 0xff8000000ca97808 */ /* 0x002fe40001000000 */
[C---:B------:R-:W-:Y:S02]  /*4420*/  ISETP.GT.AND P2, PT, R170.reuse, 0x20, PT ;  /* 0x00000020aa00780c */ /* 0x040fe40003f44270 */
[----:B------:R-:W-:Y:S02]  /*4430*/  FMNMX.FTZ R154, R169, R154, !PT ;  /* 0x0000009aa99a7209 */ /* 0x000fe40007810000 */
[----:B------:R-:W-:Y:S01]  /*4440*/  ISETP.GT.AND P3, PT, R170, 0x21, PT ;  /* 0x00000021aa00780c */ /* 0x000fe20003f64270 */
[----:B------:R1:W4:Y:S01]  /*4450*/  MUFU.TANH R20, R176 ;  /* 0x000000b000147308 */ /* 0x0003220000002400 */
[----:B-----5:R-:W-:-:S02]  /*4460*/  FSEL R160, R160, -INF , P2 ;  /* 0xff800000a0a07808 */ /* 0x020fc40001000000 */
[----:B------:R-:W-:Y:S02]  /*4470*/  FMNMX.FTZ R5, R165, R154, !PT ;  /* 0x0000009aa5057209 */ /* 0x000fe40007810000 */
[----:B------:R-:W-:Y:S02]  /*4480*/  ISETP.GT.AND P2, PT, R170, 0x28, PT ;  /* 0x00000028aa00780c */ /* 0x000fe40003f44270 */
[----:B--2---:R-:W-:Y:S01]  /*4490*/  FSEL R153, R153, -INF , P3 ;  /* 0xff80000099997808 */ /* 0x004fe20001800000 */
[----:B------:R-:W2:Y:S01]  /*44a0*/  MUFU.TANH R180, R180 ;  /* 0x000000b400b47308 */ /* 0x000ea20000002400 */
[----:B------:R-:W-:Y:S01]  /*44b0*/  FMNMX.FTZ R10, R160, R5, !PT ;  /* 0x00000005a00a7209 */ /* 0x000fe20007810000 */
[----:B-1----:R-:W-:Y:S01]  /*44c0*/  FMUL.FTZ R176, R178, UR25 ;  /* 0x00000019b2b07c20 */ /* 0x002fe20008410000 */
[C---:B------:R-:W-:Y:S01]  /*44d0*/  ISETP.GT.AND P3, PT, R170.reuse, 0x29, PT ;  /* 0x00000029aa00780c */ /* 0x040fe20003f64270 */
[----:B------:R-:W-:Y:S01]  /*44e0*/  FMUL.FTZ R178, R179, UR25 ;  /* 0x00000019b3b27c20 */ /* 0x000fe20008410000 */
[----:B---3--:R-:W-:Y:S01]  /*44f0*/  FSEL R155, R155, -INF , P2 ;  /* 0xff8000009b9b7808 */ /* 0x008fe20001000000 */
[----:B------:R-:W-:Y:S01]  /*4500*/  FMUL.FTZ R179, R183, UR25 ;  /* 0x00000019b7b37c20 */ /* 0x000fe20008410000 */
[----:B------:R-:W-:Y:S01]  /*4510*/  FMNMX.FTZ R10, R153, R10, !PT ;  /* 0x0000000a990a7209 */ /* 0x000fe20007810000 */
[----:B------:R-:W1:Y:S01]  /*4520*/  MUFU.TANH R4, R4 ;  /* 0x0000000400047308 */ /* 0x000e620000002400 */
[----:B------:R-:W-:Y:S01]  /*4530*/  ISETP.GT.AND P2, PT, R170, 0x30, PT ;  /* 0x00000030aa00780c */ /* 0x000fe20003f44270 */
[----:B------:R-:W-:Y:S01]  /*4540*/  FMUL.FTZ R183, R187, UR25 ;  /* 0x00000019bbb77c20 */ /* 0x000fe20008410000 */
[----:B------:R-:W-:Y:S01]  /*4550*/  FSEL R152, R152, -INF , P3 ;  /* 0xff80000098987808 */ /* 0x000fe20001800000 */
[----:B------:R-:W-:Y:S01]  /*4560*/  FMUL.FTZ R187, R195, UR25 ;  /* 0x00000019c3bb7c20 */ /* 0x000fe20008410000 */
[----:B------:R-:W-:-:S02]  /*4570*/  FMNMX.FTZ R5, R155, R10, !PT ;  /* 0x0000000a9b057209 */ /* 0x000fc40007810000 */
[----:B------:R-:W-:Y:S01]  /*4580*/  ISETP.GT.AND P3, PT, R170, 0x31, PT ;  /* 0x00000031aa00780c */ /* 0x000fe20003f64270 */
[----:B------:R-:W3:Y:S01]  /*4590*/  MUFU.TANH R184, R184 ;  /* 0x000000b800b87308 */ /* 0x000ee20000002400 */
[----:B----4-:R-:W-:Y:S02]  /*45a0*/  FSEL R20, R20, -INF , P2 ;  /* 0xff80000014147808 */ /* 0x010fe40001000000 */
[----:B------:R-:W-:Y:S02]  /*45b0*/  FMNMX.FTZ R5, R152, R5, !PT ;  /* 0x0000000598057209 */ /* 0x000fe40007810000 */
[----:B------:R-:W-:Y:S02]  /*45c0*/  ISETP.GT.AND P2, PT, R170, 0x38, PT ;  /* 0x00000038aa00780c */ /* 0x000fe40003f44270 */
[----:B------:R-:W-:Y:S01]  /*45d0*/  FSEL R12, R13, -INF , P3 ;  /* 0xff8000000d0c7808 */ /* 0x000fe20001800000 */
[----:B------:R-:W4:Y:S01]  /*45e0*/  MUFU.TANH R9, R185 ;  /* 0x000000b900097308 */ /* 0x000f220000002400 */
[----:B------:R-:W-:-:S02]  /*45f0*/  FMNMX.FTZ R5, R20, R5, !PT ;  /* 0x0000000514057209 */ /* 0x000fc40007810000 */
[----:B------:R-:W-:Y:S02]  /*4600*/  ISETP.GT.AND P3, PT, R170, 0x39, PT ;  /* 0x00000039aa00780c */ /* 0x000fe40003f64270 */
[----:B--2---:R-:W-:Y:S01]  /*4610*/  FSEL R10, R180, -INF , P2 ;  /* 0xff800000b40a7808 */ /* 0x004fe20001000000 */
[----:B------:R-:W-:Y:S01]  /*4620*/  FMUL.FTZ R180, R182, UR25 ;  /* 0x00000019b6b47c20 */ /* 0x000fe20008410000 */
[----:B------:R-:W-:Y:S01]  /*4630*/  FMNMX.FTZ R11, R12, R5, !PT ;  /* 0x000000050c0b7209 */ /* 0x000fe20007810000 */
[----:B------:R-:W2:Y:S01]  /*4640*/  MUFU.TANH R188, R188 ;  /* 0x000000bc00bc7308 */ /* 0x000ea20000002400 */
[----:B-1----:R-:W-:Y:S01]  /*4650*/  FSEL R5, R4, -INF , P3 ;  /* 0xff80000004057808 */ /* 0x002fe20001800000 */
[----:B------:R-:W-:Y:S01]  /*4660*/  FMUL.FTZ R182, R186, UR25 ;  /* 0x00000019bab67c20 */ /* 0x000fe20008410000 */
[----:B------:R-:W-:Y:S01]  /*4670*/  ISETP.GT.AND P2, PT, R170, 0x40, PT ;  /* 0x00000040aa00780c */ /* 0x000fe20003f44270 */
[----:B------:R-:W-:Y:S01]  /*4680*/  FMUL.FTZ R186, R194, UR25 ;  /* 0x00000019c2ba7c20 */ /* 0x000fe20008410000 */
[----:B------:R-:W-:-:S02]  /*4690*/  FMNMX.FTZ R4, R10, R11, !PT ;  /* 0x0000000b0a047209 */ /* 0x000fc40007810000 */
[----:B------:R-:W-:Y:S01]  /*46a0*/  ISETP.GT.AND P3, PT, R170, 0x41, PT ;  /* 0x00000041aa00780c */ /* 0x000fe20003f64270 */
[----:B------:R1:W5:Y:S01]  /*46b0*/  MUFU.TANH R21, R189 ;  /* 0x000000bd00157308 */ /* 0x0003620000002400 */
[----:B---3--:R-:W-:Y:S01]  /*46c0*/  FSEL R11, R184, -INF , P2 ;  /* 0xff800000b80b7808 */ /* 0x008fe20001000000 */
[----:B------:R-:W-:Y:S01]  /*46d0*/  FMUL.FTZ R184, R191, UR25 ;  /* 0x00000019bfb87c20 */ /* 0x000fe20008410000 */
[----:B------:R-:W-:Y:S02]  /*46e0*/  FMNMX.FTZ R4, R5, R4, !PT ;  /* 0x0000000405047209 */ /* 0x000fe40007810000 */
[C---:B------:R-:W-:Y:S02]  /*46f0*/  ISETP.GT.AND P2, PT, R170.reuse, 0x48, PT ;  /* 0x00000048aa00780c */ /* 0x040fe40003f44270 */
[----:B----4-:R-:W-:Y:S01]  /*4700*/  FSEL R9, R9, -INF , P3 ;  /* 0xff80000009097808 */ /* 0x010fe20001800000 */
[----:B------:R-:W3:Y:S01]  /*4710*/  MUFU.TANH R154, R192 ;  /* 0x000000c0009a7308 */ /* 0x000ee20000002400 */
[----:B------:R-:W-:Y:S01]  /*4720*/  FMNMX.FTZ R4, R11, R4, !PT ;  /* 0x000000040b047209 */ /* 0x000fe20007810000 */
[C---:B-1----:R-:W-:Y:S01]  /*4730*/  VIADD R189, R170.reuse, 0x8 ;  /* 0x00000008aabd7836 */ /* 0x042fe20000000000 */
[----:B------:R-:W-:-:S02]  /*4740*/  ISETP.GT.AND P3, PT, R170, 0x49, PT ;  /* 0x00000049aa00780c */ /* 0x000fc40003f64270 */
[----:B--2---:R-:W-:Y:S01]  /*4750*/  FSEL R13, R188, -INF , P2 ;  /* 0xff800000bc0d7808 */ /* 0x004fe20001000000 */
[----:B------:R-:W-:Y:S01]  /*4760*/  FMUL.FTZ R188, R198, UR25 ;  /* 0x00000019c6bc7c20 */ /* 0x000fe20008410000 */
[----:B------:R-:W-:Y:S01]  /*4770*/  FMNMX.FTZ R4, R9, R4, !PT ;  /* 0x0000000409047209 */ /* 0x000fe20007810000 */
[----:B------:R-:W1:Y:S01]  /*4780*/  MUFU.TANH R159, R193 ;  /* 0x000000c1009f7308 */ /* 0x000e620000002400 */
[C---:B------:R-:W-:Y:S02]  /*4790*/  ISETP.GT.AND P2, PT, R170.reuse, 0x50, PT ;  /* 0x00000050aa00780c */ /* 0x040fe40003f44270 */
[----:B-----5:R-:W-:Y:S02]  /*47a0*/  FSEL R21, R21, -INF , P3 ;  /* 0xff80000015157808 */ /* 0x020fe40001800000 */
[----:B------:R-:W-:Y:S02]  /*47b0*/  FMNMX.FTZ R4, R13, R4, !PT ;  /* 0x000000040d047209 */ /* 0x000fe40007810000 */
[----:B------:R-:W-:Y:S01]  /*47c0*/  ISETP.GT.AND P3, PT, R170, 0x51, PT ;  /* 0x00000051aa00780c */ /* 0x000fe20003f64270 */
[----:B------:R-:W2:Y:S01]  /*47d0*/  MUFU.TANH R156, R196 ;  /* 0x000000c4009c7308 */ /* 0x000ea20000002400 */
[----:B---3--:R-:W-:-:S02]  /*47e0*/  FSEL R154, R154, -INF , P2 ;  /* 0xff8000009a9a7808 */ /* 0x008fc40001000000 */
[----:B------:R-:W-:Y:S02]  /*47f0*/  FMNMX.FTZ R185, R21, R4, !PT ;  /* 0x0000000415b97209 */ /* 0x000fe40007810000 */
[----:B------:R-:W-:Y:S02]  /*4800*/  ISETP.GT.AND P2, PT, R170, 0x58, PT ;  /* 0x00000058aa00780c */ /* 0x000fe40003f44270 */
[----:B------:R-:W-:Y:S01]  /*4810*/  FMNMX.FTZ R4, R154, R185, !PT ;  /* 0x000000b99a047209 */ /* 0x000fe20007810000 */
[----:B------:R-:W3:Y:S01]  /*4820*/  MUFU.TANH R157, R197 ;  /* 0x000000c5009d7308 */ /* 0x000ee20000002400 */
[----:B-1----:R-:W-:Y:S02]  /*4830*/  FSEL R159, R159, -INF , P3 ;  /* 0xff8000009f9f7808 */ /* 0x002fe40001800000 */
[----:B------:R-:W-:Y:S02]  /*4840*/  ISETP.GT.AND P3, PT, R170, 0x59, PT ;  /* 0x00000059aa00780c */ /* 0x000fe40003f64270 */
[----:B------:R-:W-:-:S02]  /*4850*/  FMNMX.FTZ R185, R159, R4, !PT ;  /* 0x000000049fb97209 */ /* 0x000fc40007810000 */
[C---:B------:R-:W-:Y:S01]  /*4860*/  ISETP.GT.AND P4, PT, R189.reuse, 0x8, PT ;  /* 0x00000008bd00780c */ /* 0x040fe20003f84270 */
[----:B------:R-:W1:Y:S01]  /*4870*/  MUFU.TANH R15, R15 ;  /* 0x0000000f000f7308 */ /* 0x000e620000002400 */
[----:B--2---:R-:W-:Y:S02]  /*4880*/  FSEL R156, R156, -INF , P2 ;  /* 0xff8000009c9c7808 */ /* 0x004fe40001000000 */
[C---:B------:R-:W-:Y:S02]  /*4890*/  ISETP.GT.AND P2, PT, R189.reuse, RZ, PT ;  /* 0x000000ffbd00720c */ /* 0x040fe40003f44270 */
[----:B------:R-:W-:Y:S02]  /*48a0*/  FMNMX.FTZ R4, R156, R185, !PT ;  /* 0x000000b99c047209 */ /* 0x000fe40007810000 */
[----:B------:R-:W-:Y:S01]  /*48b0*/  ISETP.GT.AND P5, PT, R189, 0x9, PT ;  /* 0x00000009bd00780c */ /* 0x000fe20003fa4270 */
[----:B------:R-:W2:Y:S01]  /*48c0*/  MUFU.TANH R14, R14 ;  /* 0x0000000e000e7308 */ /* 0x000ea20000002400 */
[----:B---3--:R-:W-:-:S02]  /*48d0*/  FSEL R157, R157, -INF , P3 ;  /* 0xff8000009d9d7808 */ /* 0x008fc40001800000 */
[----:B------:R-:W-:Y:S02]  /*48e0*/  ISETP.GT.AND P3, PT, R189, 0x1, PT ;  /* 0x00000001bd00780c */ /* 0x000fe40003f64270 */
[----:B------:R-:W-:-:S03]  /*48f0*/  FMNMX.FTZ R4, R157, R4, !PT ;  /* 0x000000049d047209 */ /* 0x000fc60007810000 */
[----:B------:R-:W3:Y:S01]  /*4900*/  MUFU.TANH R203, R203 ;  /* 0x000000cb00cb7308 */ /* 0x000ee20000002400 */
[----:B-1----:R-:W-:Y:S01]  /*4910*/  FSEL R15, R15, -INF , P2 ;  /* 0xff8000000f0f7808 */ /* 0x002fe20001000000 */
[----:B------:R-:W1:Y:S03]  /*4920*/  SHFL.BFLY PT, R185, R4, 0x2, 0x1f ;  /* 0x0c401f0004b97f89 */ /* 0x000e6600000e0000 */
[----:B------:R-:W-:-:S03]  /*4930*/  FMNMX.FTZ R191, R15, R8, !PT ;  /* 0x000000080fbf7209 */ /* 0x000fc60007810000 */
[----:B------:R-:W4:Y:S01]  /*4940*/  MUFU.TANH R158, R158 ;  /* 0x0000009e009e7308 */ /* 0x000f220000002400 */
[----:B--2---:R-:W-:Y:S02]  /*4950*/  FSEL R14, R14, -INF , P3 ;  /* 0xff8000000e0e7808 */ /* 0x004fe40001800000 */
[----:B------:R-:W-:-:S05]  /*4960*/  ISETP.GT.AND P3, PT, R189, 0x10, PT ;  /* 0x00000010bd00780c */ /* 0x000fca0003f64270 */
[----:B------:R-:W2:Y:S01]  /*4970*/  MUFU.TANH R162, R162 ;  /* 0x000000a200a27308 */ /* 0x000ea20000002400 */
[----:B---3--:R-:W-:Y:S02]  /*4980*/  FSEL R203, R203, -INF , P4 ;  /* 0xff800000cbcb7808 */ /* 0x008fe40002000000 */
[----:B------:R-:W-:-:S05]  /*4990*/  ISETP.GT.AND P4, PT, R189, 0x11, PT ;  /* 0x00000011bd00780c */ /* 0x000fca0003f84270 */
[----:B------:R-:W3:Y:S01]  /*49a0*/  MUFU.TANH R161, R161 ;  /* 0x000000a100a17308 */ /* 0x000ee20000002400 */
[----:B----4-:R-:W-:Y:S02]  /*49b0*/  FSEL R158, R158, -INF , P5 ;  /* 0xff8000009e9e7808 */ /* 0x010fe40002800000 */
[----:B-1----:R-:W-:Y:S01]  /*49c0*/  FMNMX.FTZ R172, R4, R185, !PT ;  /* 0x000000b904ac7209 */ /* 0x002fe20007810000 */
[----:B------:R-:W-:Y:S01]  /*49d0*/  FMUL.FTZ R185, R190, UR25 ;  /* 0x00000019beb97c20 */ /* 0x000fe20008410000 */
[----:B------:R-:W-:-:S03]  /*49e0*/  FMUL.FTZ R190, R199, UR25 ;  /* 0x00000019c7be7c20 */ /* 0x000fc60008410000 */
[----:B------:R-:W1:Y:S01]  /*49f0*/  SHFL.BFLY PT, R193, R172, 0x1, 0x1f ;  /* 0x0c201f00acc17f89 */ /* 0x000e6200000e0000 */
[----:B------:R-:W4:Y:S01]  /*4a00*/  MUFU.TANH R164, R164 ;  /* 0x000000a400a47308 */ /* 0x000f220000002400 */
[----:B--2---:R-:W-:Y:S02]  /*4a10*/  FSEL R162, R162, -INF , P3 ;  /* 0xff800000a2a27808 */ /* 0x004fe40001800000 */
[----:B------:R-:W-:-:S05]  /*4a20*/  ISETP.GT.AND P3, PT, R189, 0x18, PT ;  /* 0x00000018bd00780c */ /* 0x000fca0003f64270 */
[----:B------:R-:W-:Y:S01]  /*4a30*/  MUFU.TANH R163, R163 ;  /* 0x000000a300a37308 */ /* 0x000fe20000002400 */
[----:B---3--:R-:W-:Y:S02]  /*4a40*/  FSEL R161, R161, -INF , P4 ;  /* 0xff800000a1a17808 */ /* 0x008fe40002000000 */
[----:B------:R-:W-:-:S05]  /*4a50*/  ISETP.GT.AND P4, PT, R189, 0x19, PT ;  /* 0x00000019bd00780c */ /* 0x000fca0003f84270 */
[----:B------:R-:W2:Y:S01]  /*4a60*/  MUFU.TANH R166, R166 ;  /* 0x000000a600a67308 */ /* 0x000ea20000002400 */
[----:B----4-:R-:W-:Y:S02]  /*4a70*/  FSEL R164, R164, -INF , P3 ;  /* 0xff800000a4a47808 */ /* 0x010fe40001800000 */
[----:B------:R-:W-:Y:S02]  /*4a80*/  ISETP.GT.AND P3, PT, R189, 0x20, PT ;  /* 0x00000020bd00780c */ /* 0x000fe40003f64270 */
[----:B-1----:R-:W-:-:S03]  /*4a90*/  FMNMX.FTZ R4, R172, R193, !PT ;  /* 0x000000c1ac047209 */ /* 0x002fc60007810000 */
[----:B------:R-:W1:Y:S01]  /*4aa0*/  MUFU.TANH R167, R167 ;  /* 0x000000a700a77308 */ /* 0x000e620000002400 */
[----:B------:R-:W-:Y:S02]  /*4ab0*/  FMNMX.FTZ R172, R14, R191, !PT ;  /* 0x000000bf0eac7209 */ /* 0x000fe40007810000 */
[C---:B------:R-:W-:Y:S01]  /*4ac0*/  FSETP.NEU.FTZ.AND P2, PT, R4.reuse, -INF , PT ;  /* 0xff8000000400780b */ /* 0x040fe20003f5d000 */
[----:B------:R-:W-:Y:S01]  /*4ad0*/  FMUL.FTZ R170, R4, UR10 ;  /* 0x0000000a04aa7c20 */ /* 0x000fe20008410000 */
[----:B------:R-:W-:-:S03]  /*4ae0*/  FMNMX.FTZ R191, R203, R172, !PT ;  /* 0x000000accbbf7209 */ /* 0x000fc60007810000 */
[----:B------:R-:W3:Y:S01]  /*4af0*/  MUFU.TANH R168, R168 ;  /* 0x000000a800a87308 */ /* 0x000ee20000002400 */
[----:B------:R-:W-:Y:S02]  /*4b00*/  FMNMX.FTZ R191, R158, R191, !PT ;  /* 0x000000bf9ebf7209 */ /* 0x000fe40007810000 */
[----:B------:R-:W-:Y:S02]  /*4b10*/  FSEL R170, R170, RZ, P2 ;  /* 0x000000ffaaaa7208 */ /* 0x000fe40001000000 */
[----:B------:R-:W-:Y:S02]  /*4b20*/  FMNMX.FTZ R174, R162, R191, !PT ;  /* 0x000000bfa2ae7209 */ /* 0x000fe40007810000 */
[----:B--2---:R-:W-:Y:S01]  /*4b30*/  FSEL R166, R166, -INF , P3 ;  /* 0xff800000a6a67808 */ /* 0x004fe20001800000 */
[----:B------:R-:W2:Y:S01]  /*4b40*/  MUFU.TANH R175, R175 ;  /* 0x000000af00af7308 */ /* 0x000ea20000002400 */
[----:B------:R-:W-:Y:S01]  /*4b50*/  FMNMX.FTZ R191, R161, R174, !PT ;  /* 0x000000aea1bf7209 */ /* 0x000fe20007810000 */
[--C-:B------:R-:W-:Y:S01]  /*4b60*/  FFMA.FTZ R192, R171, UR10, -R170.reuse ;  /* 0x0000000aabc07c23 */ /* 0x100fe200080108aa */
[----:B------:R-:W-:Y:S01]  /*4b70*/  FSEL R171, R163, -INF , P4 ;  /* 0xff800000a3ab7808 */ /* 0x000fe20002000000 */
[--C-:B------:R-:W-:Y:S01]  /*4b80*/  FFMA.FTZ R193, R173, UR10, -R170.reuse ;  /* 0x0000000aadc17c23 */ /* 0x100fe200080108aa */
[----:B------:R-:W-:Y:S01]  /*4b90*/  FMNMX.FTZ R174, R164, R191, !PT ;  /* 0x000000bfa4ae7209 */ /* 0x000fe20007810000 */
[--C-:B------:R-:W-:Y:S01]  /*4ba0*/  FFMA.FTZ R194, R177, UR10, -R170.reuse ;  /* 0x0000000ab1c27c23 */ /* 0x100fe200080108aa */
[----:B------:R-:W-:Y:S01]  /*4bb0*/  ISETP.GT.AND P4, PT, R189, 0x21, PT ;  /* 0x00000021bd00780c */ /* 0x000fe20003f84270 */
[----:B------:R-:W-:Y:S01]  /*4bc0*/  MUFU.TANH R176, R176 ;  /* 0x000000b000b07308 */ /* 0x000fe20000002400 */
[----:B------:R-:W-:Y:S01]  /*4bd0*/  FMNMX.FTZ R191, R171, R174, !PT ;  /* 0x000000aeabbf7209 */ /* 0x000fe20007810000 */
[--C-:B------:R-:W-:Y:S01]  /*4be0*/  FFMA.FTZ R172, R207, UR10, -R170.reuse ;  /* 0x0000000acfac7c23 */ /* 0x100fe200080108aa */
[----:B------:R-:W-:Y:S01]  /*4bf0*/  ISETP.GT.AND P3, PT, R189, 0x28, PT ;  /* 0x00000028bd00780c */ /* 0x000fe20003f64270 */
[--C-:B------:R-:W-:Y:S01]  /*4c00*/  FFMA.FTZ R196, R157, UR10, -R170.reuse ;  /* 0x0000000a9dc47c23 */ /* 0x100fe200080108aa */
[----:B-1----:R-:W-:Y:S01]  /*4c10*/  FSEL R173, R167, -INF , P4 ;  /* 0xff800000a7ad7808 */ /* 0x002fe20002000000 */
[--C-:B------:R-:W-:Y:S01]  /*4c20*/  FFMA.FTZ R169, R169, UR10, -R170.reuse ;  /* 0x0000000aa9a97c23 */ /* 0x100fe200080108aa */
[----:B------:R-:W-:Y:S01]  /*4c30*/  FMNMX.FTZ R174, R166, R191, !PT ;  /* 0x000000bfa6ae7209 */ /* 0x000fe20007810000 */
[----:B------:R-:W1:Y:S01]  /*4c40*/  MUFU.TANH R178, R178 ;  /* 0x000000b200b27308 */ /* 0x000e620000002400 */
        /* <DEDUP_REMOVED lines=8> */
[----:B--2---:R-:W-:Y:S01]  /*4cd0*/  FSEL R175, R175, -INF , P4 ;  /* 0xff800000afaf7808 */ /* 0x004fe20002000000 */
[--C-:B------:R-:W-:Y:S01]  /*4ce0*/  FFMA.FTZ R20, R20, UR10, -R170.reuse ;  /* 0x0000000a14147c23 */ /* 0x100fe200080108aa */
[----:B------:R-:W-:Y:S01]  /*4cf0*/  ISETP.GT.AND P4, PT, R189, 0x31, PT ;  /* 0x00000031bd00780c */ /* 0x000fe20003f84270 */
[--C-:B------:R-:W-:Y:S01]  /*4d00*/  FFMA.FTZ R10, R10, UR10, -R170.reuse ;  /* 0x0000000a0a0a7c23 */ /* 0x100fe200080108aa */
[--C-:B------:R-:W-:Y:S01]  /*4d10*/  FFMA.FTZ R11, R11, UR10, -R170.reuse ;  /* 0x0000000a0b0b7c23 */ /* 0x100fe200080108aa */
[----:B------:R-:W-:-:S02]  /*4d20*/  FFMA.FTZ R13, R13, UR10, -R170 ;  /* 0x0000000a0d0d7c23 */ /* 0x000fc400080108aa */
[----:B------:R-:W-:Y:S01]  /*4d30*/  MUFU.TANH R179, R179 ;  /* 0x000000b300b37308 */ /* 0x000fe20000002400 */
[----:B-1----:R-:W-:Y:S02]  /*4d40*/  FSEL R178, R178, -INF , P4 ;  /* 0xff800000b2b27808 */ /* 0x002fe40002000000 */
[----:B------:R-:W-:-:S05]  /*4d50*/  ISETP.GT.AND P4, PT, R189, 0x39, PT ;  /* 0x00000039bd00780c */ /* 0x000fca0003f84270 */
[----:B------:R1:W-:Y:S08]  /*4d60*/  MUFU.EX2 R163, R192 ;  /* 0x000000c000a37308 */ /* 0x0003f00000000800 */
[----:B------:R-:W2:Y:S01]  /*4d70*/  MUFU.TANH R182, R182 ;  /* 0x000000b600b67308 */ /* 0x000ea20000002400 */
[----:B-1----:R-:W-:Y:S02]  /*4d80*/  FMNMX.FTZ R192, R168, R177, !PT ;  /* 0x000000b1a8c07209 */ /* 0x002fe40007810000 */
[----:B------:R-:W-:Y:S01]  /*4d90*/  FSEL R177, R176, -INF , P3 ;  /* 0xff800000b0b17808 */ /* 0x000fe20001800000 */
[----:B------:R-:W-:Y:S01]  /*4da0*/  FFMA.FTZ R176, R205, UR10, -R170 ;  /* 0x0000000acdb07c23 */ /* 0x000fe200080108aa */
[----:B------:R-:W-:-:S02]  /*4db0*/  FMNMX.FTZ R192, R175, R192, !PT ;  /* 0x000000c0afc07209 */ /* 0x000fc40007810000 */
[----:B------:R-:W-:Y:S01]  /*4dc0*/  ISETP.GT.AND P3, PT, R189, 0x38, PT ;  /* 0x00000038bd00780c */ /* 0x000fe20003f64270 */
[----:B------:R-:W1:Y:S01]  /*4dd0*/  MUFU.TANH R183, R183 ;  /* 0x000000b700b77308 */ /* 0x000e620000002400 */
[----:B------:R-:W-:Y:S02]  /*4de0*/  FMNMX.FTZ R191, R177, R192, !PT ;  /* 0x000000c0b1bf7209 */ /* 0x000fe40007810000 */
[----:B---3--:R-:W-:Y:S02]  /*4df0*/  FSEL R180, R180, -INF , P3 ;  /* 0xff800000b4b47808 */ /* 0x008fe40001800000 */
[----:B------:R-:W-:Y:S02]  /*4e00*/  FMNMX.FTZ R191, R178, R191, !PT ;  /* 0x000000bfb2bf7209 */ /* 0x000fe40007810000 */
[----:B------:R-:W-:Y:S01]  /*4e10*/  ISETP.GT.AND P3, PT, R189, 0x40, PT ;  /* 0x00000040bd00780c */ /* 0x000fe20003f64270 */
[----:B------:R-:W3:Y:S01]  /*4e20*/  MUFU.TANH R185, R185 ;  /* 0x000000b900b97308 */ /* 0x000ee20000002400 */
[----:B------:R-:W-:-:S02]  /*4e30*/  FMNMX.FTZ R192, R180, R191, !PT ;  /* 0x000000bfb4c07209 */ /* 0x000fc40007810000 */
[----:B--2---:R-:W-:Y:S02]  /*4e40*/  FSEL R182, R182, -INF , P3 ;  /* 0xff800000b6b67808 */ /* 0x004fe40001800000 */
[----:B------:R-:W-:-:S03]  /*4e50*/  ISETP.GT.AND P3, PT, R189, 0x48, PT ;  /* 0x00000048bd00780c */ /* 0x000fc60003f64270 */
[----:B------:R2:W-:Y:S08]  /*4e60*/  MUFU.EX2 R167, R193 ;  /* 0x000000c100a77308 */ /* 0x0005f00000000800 */
[----:B------:R-:W-:Y:S01]  /*4e70*/  MUFU.TANH R184, R184 ;  /* 0x000000b800b87308 */ /* 0x000fe20000002400 */
[----:B--2---:R-:W-:Y:S01]  /*4e80*/  FFMA.FTZ R193, R181, UR10, -R170 ;  /* 0x0000000ab5c17c23 */ /* 0x004fe200080108aa */
[----:B------:R-:W-:-:S02]  /*4e90*/  FSEL R181, R179, -INF , P4 ;  /* 0xff800000b3b57808 */ /* 0x000fc40002000000 */
[----:B------:R-:W-:Y:S02]  /*4ea0*/  ISETP.GT.AND P4, PT, R189, 0x41, PT ;  /* 0x00000041bd00780c */ /* 0x000fe40003f84270 */
[----:B------:R-:W-:Y:S02]  /*4eb0*/  FMNMX.FTZ R191, R181, R192, !PT ;  /* 0x000000c0b5bf7209 */ /* 0x000fe40007810000 */
[----:B------:R-:W2:Y:S01]  /*4ec0*/  MUFU.TANH R186, R186 ;  /* 0x000000ba00ba7308 */ /* 0x000ea20000002400 */
[----:B-1----:R-:W-:Y:S02]  /*4ed0*/  FSEL R183, R183, -INF , P4 ;  /* 0xff800000b7b77808 */ /* 0x002fe40002000000 */
[----:B------:R-:W-:Y:S02]  /*4ee0*/  FMNMX.FTZ R192, R182, R191, !PT ;  /* 0x000000bfb6c07209 */ /* 0x000fe40007810000 */
[----:B------:R-:W-:Y:S02]  /*4ef0*/  ISETP.GT.AND P4, PT, R189, 0x49, PT ;  /* 0x00000049bd00780c */ /* 0x000fe40003f84270 */
[----:B---3--:R-:W-:Y:S01]  /*4f00*/  FSEL R185, R185, -INF , P3 ;  /* 0xff800000b9b97808 */ /* 0x008fe20001800000 */
[----:B------:R-:W1:Y:S01]  /*4f10*/  MUFU.TANH R187, R187 ;  /* 0x000000bb00bb7308 */ /* 0x000e620000002400 */
[----:B------:R-:W-:-:S02]  /*4f20*/  FMNMX.FTZ R192, R183, R192, !PT ;  /* 0x000000c0b7c07209 */ /* 0x000fc40007810000 */
[----:B------:R-:W-:Y:S02]  /*4f30*/  ISETP.GT.AND P3, PT, R189, 0x50, PT ;  /* 0x00000050bd00780c */ /* 0x000fe40003f64270 */
[----:B------:R-:W-:-:S03]  /*4f40*/  FMNMX.FTZ R192, R185, R192, !PT ;  /* 0x000000c0b9c07209 */ /* 0x000fc60007810000 */
[----:B------:R-:W3:Y:S01]  /*4f50*/  MUFU.TANH R188, R188 ;  /* 0x000000bc00bc7308 */ /* 0x000ee20000002400 */
[----:B--2---:R-:W-:Y:S02]  /*4f60*/  FSEL R186, R186, -INF , P3 ;  /* 0xff800000baba7808 */ /* 0x004fe40001800000 */
[----:B------:R-:W-:-:S05]  /*4f70*/  ISETP.GT.AND P3, PT, R189, 0x58, PT ;  /* 0x00000058bd00780c */ /* 0x000fca0003f64270 */
[----:B------:R2:W-:Y:S08]  /*4f80*/  MUFU.EX2 R179, R193 ;  /* 0x000000c100b37308 */ /* 0x0005f00000000800 */
[----:B------:R-:W4:Y:S01]  /*4f90*/  MUFU.TANH R190, R190 ;  /* 0x000000be00be7308 */ /* 0x000f220000002400 */
[----:B--2---:R-:W-:Y:S01]  /*4fa0*/  FFMA.FTZ R193, R165, UR10, -R170 ;  /* 0x0000000aa5c17c23 */ /* 0x004fe200080108aa */
[----:B------:R-:W-:-:S02]  /*4fb0*/  FSEL R165, R184, -INF , P4 ;  /* 0xff800000b8a57808 */ /* 0x000fc40002000000 */
[----:B------:R-:W-:Y:S02]  /*4fc0*/  ISETP.GT.AND P4, PT, R189, 0x51, PT ;  /* 0x00000051bd00780c */ /* 0x000fe40003f84270 */
[----:B------:R-:W-:Y:S02]  /*4fd0*/  FMNMX.FTZ R191, R165, R192, !PT ;  /* 0x000000c0a5bf7209 */ /* 0x000fe40007810000 */
[----:B-1----:R-:W-:Y:S01]  /*4fe0*/  FSEL R187, R187, -INF , P4 ;  /* 0xff800000bbbb7808 */ /* 0x002fe20002000000 */
[----:B------:R1:W-:Y:S01]  /*4ff0*/  MUFU.EX2 R184, R193 ;  /* 0x000000c100b87308 */ /* 0x0003e20000000800 */
[----:B------:R-:W-:Y:S02]  /*5000*/  FMNMX.FTZ R192, R186, R191, !PT ;  /* 0x000000bfbac07209 */ /* 0x000fe40007810000 */
[----:B------:R-:W-:Y:S02]  /*5010*/  ISETP.GT.AND P4, PT, R189, 0x59, PT ;  /* 0x00000059bd00780c */ /* 0x000fe40003f84270 */
[----:B---3--:R-:W-:Y:S01]  /*5020*/  FSEL R191, R188, -INF , P3 ;  /* 0xff800000bcbf7808 */ /* 0x008fe20001800000 */
[--C-:B------:R-:W-:Y:S01]  /*5030*/  FFMA.FTZ R188, R152, UR10, -R170.reuse ;  /* 0x0000000a98bc7c23 */ /* 0x100fe200080108aa */
[----:B------:R-:W-:Y:S01]  /*5040*/  FMNMX.FTZ R192, R187, R192, !PT ;  /* 0x000000c0bbc07209 */ /* 0x000fe20007810000 */
[----:B------:R-:W-:Y:S01]  /*5050*/  MUFU.EX2 R172, R172 ;  /* 0x000000ac00ac7308 */ /* 0x000fe20000000800 */
[----:B----4-:R-:W-:Y:S01]  /*5060*/  FSEL R190, R190, -INF , P4 ;  /* 0xff800000bebe7808 */ /* 0x010fe20002000000 */
[----:B-1----:R-:W-:Y:S01]  /*5070*/  FFMA.FTZ R193, R5, UR10, -R170 ;  /* 0x0000000a05c17c23 */ /* 0x002fe200080108aa */
[----:B------:R-:W-:-:S04]  /*5080*/  FMNMX.FTZ R189, R191, R192, !PT ;  /* 0x000000c0bfbd7209 */ /* 0x000fc80007810000 */
[----:B------:R-:W-:Y:S01]  /*5090*/  FMNMX.FTZ R192, R190, R189, !PT ;  /* 0x000000bdbec07209 */ /* 0x000fe20007810000 */
[--C-:B------:R-:W-:Y:S01]  /*50a0*/  FFMA.FTZ R189, R12, UR10, -R170.reuse ;  /* 0x0000000a0cbd7c23 */ /* 0x100fe200080108aa */
[--C-:B------:R-:W-:Y:S01]  /*50b0*/  FFMA.FTZ R12, R9, UR10, -R170.reuse ;  /* 0x0000000a090c7c23 */ /* 0x100fe200080108aa */
[----:B------:R1:W-:Y:S02]  /*50c0*/  MUFU.EX2 R174, R194 ;  /* 0x000000c200ae7308 */ /* 0x0003e40000000800 */
[----:B------:R-:W2:Y:S06]  /*50d0*/  SHFL.BFLY PT, R195, R192, 0x2, 0x1f ;  /* 0x0c401f00c0c37f89 */ /* 0x000eac00000e0000 */
[----:B------:R-:W-:Y:S01]  /*50e0*/  MUFU.EX2 R176, R176 ;  /* 0x000000b000b07308 */ /* 0x000fe20000000800 */
[--C-:B-1----:R-:W-:Y:S01]  /*50f0*/  FFMA.FTZ R194, R159, UR10, -R170.reuse ;  /* 0x0000000a9fc27c23 */ /* 0x102fe200080108aa */
[----:B------:R-:W-:-:S06]  /*5100*/  FFMA.FTZ R159, R156, UR10, -R170 ;  /* 0x0000000a9c9f7c23 */ /* 0x000fcc00080108aa */
[----:B------:R-:W-:Y:S08]  /*5110*/  MUFU.EX2 R169, R169 ;  /* 0x000000a900a97308 */ /* 0x000ff00000000800 */
[----:B------:R-:W-:Y:S01]  /*5120*/  MUFU.EX2 R160, R160 ;  /* 0x000000a000a07308 */ /* 0x000fe20000000800 */
[----:B--2---:R-:W-:Y:S01]  /*5130*/  FMNMX.FTZ R195, R192, R195, !PT ;  /* 0x000000c3c0c37209 */ /* 0x004fe20007810000 */
[--C-:B------:R-:W-:Y:S01]  /*5140*/  FFMA.FTZ R192, R21, UR10, -R170.reuse ;  /* 0x0000000a15c07c23 */ /* 0x100fe200080108aa */
[----:B------:R-:W-:Y:S01]  /*5150*/  FFMA.FTZ R21, R154, UR10, -R170 ;  /* 0x0000000a9a157c23 */ /* 0x000fe200080108aa */
[----:B------:R-:W-:-:S02]  /*5160*/  FSEL R154, R4, RZ, P2 ;  /* 0x000000ff049a7208 */ /* 0x000fc40001000000 */
[----:B------:R-:W1:Y:S02]  /*5170*/  SHFL.BFLY PT, R152, R195, 0x1, 0x1f ;  /* 0x0c201f00c3987f89 */ /* 0x000e6400000e0000 */
[----:B------:R-:W-:Y:S01]  /*5180*/  MUFU.EX2 R153, R153 ;  /* 0x0000009900997308 */ /* 0x000fe20000000800 */
[----:B------:R-:W-:-:S04]  /*5190*/  FADD.FTZ R154, -R154, R7 ;  /* 0x000000079a9a7221 */ /* 0x000fc80000010100 */
[----:B------:R-:W-:-:S03]  /*51a0*/  FMUL.FTZ R7, R154, UR10 ;  /* 0x0000000a9a077c20 */ /* 0x000fc60008410000 */
[----:B------:R-:W-:Y:S08]  /*51b0*/  MUFU.EX2 R155, R155 ;  /* 0x0000009b009b7308 */ /* 0x000ff00000000800 */
[----:B------:R-:W2:Y:S01]  /*51c0*/  MUFU.EX2 R7, R7 ;  /* 0x0000000700077308 */ /* 0x000ea20000000800 */
[----:B-1----:R-:W-:-:S07]  /*51d0*/  FMNMX.FTZ R5, R195, R152, !PT ;  /* 0x00000098c3057209 */ /* 0x002fce0007810000 */
[----:B------:R-:W-:Y:S01]  /*51e0*/  MUFU.EX2 R188, R188 ;  /* 0x000000bc00bc7308 */ /* 0x000fe20000000800 */
[C---:B------:R-:W-:Y:S01]  /*51f0*/  FSETP.NEU.FTZ.AND P3, PT, R5.reuse, -INF , PT ;  /* 0xff8000000500780b */ /* 0x040fe20003f7d000 */
[----:B------:R-:W-:-:S03]  /*5200*/  FMUL.FTZ R152, R5, UR10 ;  /* 0x0000000a05987c20 */ /* 0x000fc60008410000 */
[----:B------:R-:W-:-:S03]  /*5210*/  FSEL R9, R5, RZ, P3 ;  /* 0x000000ff05097208 */ /* 0x000fc60001800000 */
[----:B------:R-:W-:Y:S01]  /*5220*/  MUFU.EX2 R20, R20 ;  /* 0x0000001400147308 */ /* 0x000fe20000000800 */
[----:B------:R-:W-:Y:S01]  /*5230*/  FSEL R152, R152, RZ, P3 ;  /* 0x000000ff98987208 */ /* 0x000fe20001800000 */
[----:B--2---:R-:W-:Y:S01]  /*5240*/  FFMA.FTZ R154, R7, R3, R172 ;  /* 0x00000003079a7223 */ /* 0x004fe200000100ac */
[-C--:B------:R-:W-:Y:S01]  /*5250*/  FMUL.FTZ R24, R24, R7.reuse ;  /* 0x0000000718187220 */ /* 0x080fe20000410000 */
[----:B------:R-:W-:Y:S01]  /*5260*/  FADD.FTZ R9, -R9, R8 ;  /* 0x0000000809097221 */ /* 0x000fe20000010100 */
[----:B------:R-:W-:Y:S01]  /*5270*/  FMUL.FTZ R25, R25, R7 ;  /* 0x0000000719197220 */ /* 0x000fe20000410000 */
[--C-:B------:R-:W-:Y:S01]  /*5280*/  FFMA.FTZ R15, R15, UR10, -R152.reuse ;  /* 0x0000000a0f0f7c23 */ /* 0x100fe20008010898 */
[--C-:B------:R-:W-:Y:S01]  /*5290*/  FFMA.FTZ R14, R14, UR10, -R152.reuse ;  /* 0x0000000a0e0e7c23 */ /* 0x100fe20008010898 */
[----:B------:R-:W-:Y:S01]  /*52a0*/  FMUL.FTZ R8, R9, UR10 ;  /* 0x0000000a09087c20 */ /* 0x000fe20008410000 */
[--C-:B------:R-:W-:Y:S01]  /*52b0*/  FFMA.FTZ R157, R203, UR10, -R152.reuse ;  /* 0x0000000acb9d7c23 */ /* 0x100fe20008010898 */
[----:B------:R-:W-:Y:S01]  /*52c0*/  FFMA.FTZ R198, R158, UR10, -R152 ;  /* 0x0000000a9ec67c23 */ /* 0x000fe20008010898 */
[----:B------:R-:W-:Y:S01]  /*52d0*/  FADD.FTZ R154, R163, R154 ;  /* 0x0000009aa39a7221 */ /* 0x000fe20000010000 */
[----:B------:R-:W-:Y:S01]  /*52e0*/  MUFU.EX2 R15, R15 ;  /* 0x0000000f000f7308 */ /* 0x000fe20000000800 */
[--C-:B------:R-:W-:Y:S01]  /*52f0*/  FFMA.FTZ R195, R162, UR10, -R152.reuse ;  /* 0x0000000aa2c37c23 */ /* 0x100fe20008010898 */
[----:B------:R-:W-:Y:S01]  /*5300*/  FFMA.FTZ R204, R161, UR10, -R152 ;  /* 0x0000000aa1cc7c23 */ /* 0x000fe20008010898 */
[----:B------:R-:W-:Y:S01]  /*5310*/  FADD.FTZ R3, R167, R154 ;  /* 0x0000009aa7037221 */ /* 0x000fe20000010000 */
[--C-:B------:R-:W-:Y:S01]  /*5320*/  FFMA.FTZ R161, R164, UR10, -R152.reuse ;  /* 0x0000000aa4a17c23 */ /* 0x100fe20008010898 */
[--C-:B------:R-:W-:Y:S01]  /*5330*/  FFMA.FTZ R206, R171, UR10, -R152.reuse ;  /* 0x0000000aabce7c23 */ /* 0x100fe20008010898 */
[--C-:B------:R-:W-:Y:S01]  /*5340*/  FFMA.FTZ R171, R166, UR10, -R152.reuse ;  /* 0x0000000aa6ab7c23 */ /* 0x100fe20008010898 */
[----:B------:R-:W-:Y:S01]  /*5350*/  FADD.FTZ R9, R174, R3 ;  /* 0x00000003ae097221 */ /* 0x000fe20000010000 */
[----:B------:R-:W1:Y:S01]  /*5360*/  MUFU.EX2 R8, R8 ;  /* 0x0000000800087308 */ /* 0x000e620000000800 */
[--C-:B------:R-:W-:Y:S01]  /*5370*/  FFMA.FTZ R208, R173, UR10, -R152.reuse ;  /* 0x0000000aadd07c23 */ /* 0x100fe20008010898 */
[--C-:B------:R-:W-:Y:S01]  /*5380*/  FFMA.FTZ R210, R175, UR10, -R152.reuse ;  /* 0x0000000aafd27c23 */ /* 0x100fe20008010898 */
[----:B------:R-:W-:Y:S01]  /*5390*/  FADD.FTZ R156, R176, R9 ;  /* 0x00000009b09c7221 */ /* 0x000fe20000010000 */
[--C-:B------:R-:W-:Y:S01]  /*53a0*/  FFMA.FTZ R173, R168, UR10, -R152.reuse ;  /* 0x0000000aa8ad7c23 */ /* 0x100fe20008010898 */
[----:B------:R-:W-:Y:S01]  /*53b0*/  FFMA.FTZ R175, R177, UR10, -R152 ;  /* 0x0000000ab1af7c23 */ /* 0x000fe20008010898 */
[----:B------:R-:W-:-:S02]  /*53c0*/  IMAD.U32 R177, RZ, RZ, UR26 ;  /* 0x0000001affb17e24 */ /* 0x000fc4000f8e00ff */
[----:B------:R-:W-:Y:S01]  /*53d0*/  FADD.FTZ R156, R179, R156 ;  /* 0x0000009cb39c7221 */ /* 0x000fe20000010000 */
[----:B------:R-:W2:Y:S01]  /*53e0*/  MUFU.EX2 R14, R14 ;  /* 0x0000000e000e7308 */ /* 0x000ea20000000800 */
[----:B------:R-:W-:Y:S01]  /*53f0*/  IADD3 R9, -R22, 0xb, RZ ;  /* 0x0000000b16097810 */ /* 0x000fe20007ffe1ff */
[----:B------:R-:W-:Y:S01]  /*5400*/  FFMA.FTZ R178, R178, UR10, -R152 ;  /* 0x0000000ab2b27c23 */ /* 0x000fe20008010898 */
[----:B------:R-:W-:Y:S01]  /*5410*/  FADD.FTZ R197, R169, R156 ;  /* 0x0000009ca9c57221 */ /* 0x000fe20000010000 */
[--C-:B------:R-:W-:Y:S01]  /*5420*/  FFMA.FTZ R181, R181, UR10, -R152.reuse ;  /* 0x0000000ab5b57c23 */ /* 0x100fe20008010898 */
[--C-:B------:R-:W-:Y:S01]  /*5430*/  FFMA.FTZ R183, R183, UR10, -R152.reuse ;  /* 0x0000000ab7b77c23 */ /* 0x100fe20008010898 */
[--C-:B------:R-:W-:Y:S01]  /*5440*/  FFMA.FTZ R186, R186, UR10, -R152.reuse ;  /* 0x0000000ababa7c23 */ /* 0x100fe20008010898 */
[----:B------:R-:W-:Y:S01]  /*5450*/  FADD.FTZ R199, R184, R197 ;  /* 0x000000c5b8c77221 */ /* 0x000fe20000010000 */
[----:B------:R-:W3:Y:S01]  /*5460*/  MUFU.EX2 R157, R157 ;  /* 0x0000009d009d7308 */ /* 0x000ee20000000800 */
[----:B-1----:R-:W-:Y:S01]  /*5470*/  FFMA.FTZ R3, R8, R0, R15 ;  /* 0x0000000008037223 */ /* 0x002fe2000001000f */
[--C-:B------:R-:W-:Y:S01]  /*5480*/  FFMA.FTZ R0, R180, UR10, -R152.reuse ;  /* 0x0000000ab4007c23 */ /* 0x100fe20008010898 */
[----:B------:R-:W-:Y:S01]  /*5490*/  FADD.FTZ R156, R160, R199 ;  /* 0x000000c7a09c7221 */ /* 0x000fe20000010000 */
[--C-:B------:R-:W-:Y:S01]  /*54a0*/  FFMA.FTZ R180, R182, UR10, -R152.reuse ;  /* 0x0000000ab6b47c23 */ /* 0x100fe20008010898 */
[--C-:B------:R-:W-:Y:S01]  /*54b0*/  FFMA.FTZ R182, R185, UR10, -R152.reuse ;  /* 0x0000000ab9b67c23 */ /* 0x100fe20008010898 */
[----:B------:R-:W-:Y:S01]  /*54c0*/  FFMA.FTZ R185, R165, UR10, -R152 ;  /* 0x0000000aa5b97c23 */ /* 0x000fe20008010898 */
[----:B------:R-:W-:Y:S01]  /*54d0*/  FADD.FTZ R156, R153, R156 ;  /* 0x0000009c999c7221 */ /* 0x000fe20000010000 */
[----:B------:R-:W1:Y:S01]  /*54e0*/  MUFU.EX2 R198, R198 ;  /* 0x000000c600c67308 */ /* 0x000e620000000800 */
[----:B--2---:R-:W-:Y:S01]  /*54f0*/  FADD.FTZ R154, R14, R3 ;  /* 0x000000030e9a7221 */ /* 0x004fe20000010000 */
[----:B------:R-:W-:Y:S01]  /*5500*/  FFMA.FTZ R187, R187, UR10, -R152 ;  /* 0x0000000abbbb7c23 */ /* 0x000fe20008010898 */
[----:B------:R-:W-:Y:S01]  /*5510*/  FADD.FTZ R199, R155, R156 ;  /* 0x0000009c9bc77221 */ /* 0x000fe20000010000 */
[--C-:B------:R-:W-:Y:S01]  /*5520*/  FFMA.FTZ R191, R191, UR10, -R152.reuse ;  /* 0x0000000abfbf7c23 */ /* 0x100fe20008010898 */
[----:B------:R-:W-:Y:S01]  /*5530*/  FFMA.FTZ R190, R190, UR10, -R152 ;  /* 0x0000000abebe7c23 */ /* 0x000fe20008010898 */
[----:B------:R-:W-:Y:S01]  /*5540*/  F2FP.BF16.F32.PACK_AB R152, R163, R172 ;  /* 0x000000aca398723e */ /* 0x000fe200000010ff */
[----:B------:R-:W-:Y:S01]  /*5550*/  FADD.FTZ R199, R188, R199 ;  /* 0x000000c7bcc77221 */ /* 0x000fe20000010000 */
[----:B------:R-:W2:Y:S01]  /*5560*/  MUFU.EX2 R195, R195 ;  /* 0x000000c300c37308 */ /* 0x000ea20000000800 */
[----:B---3--:R-:W-:Y:S01]  /*5570*/  FADD.FTZ R3, R157, R154 ;  /* 0x0000009a9d037221 */ /* 0x008fe20000010000 */
[----:B------:R-:W-:Y:S01]  /*5580*/  F2FP.BF16.F32.PACK_AB R160, R153, R160 ;  /* 0x000000a099a0723e */ /* 0x000fe200000010ff */
[----:B------:R-:W-:Y:S01]  /*5590*/  FADD.FTZ R156, R20, R199 ;  /* 0x000000c7149c7221 */ /* 0x000fe20000010000 */
[----:B------:R-:W-:Y:S01]  /*55a0*/  F2FP.BF16.F32.PACK_AB R158, R184, R169 ;  /* 0x000000a9b89e723e */ /* 0x000fe200000010ff */
[-C--:B------:R-:W-:Y:S01]  /*55b0*/  FMUL.FTZ R28, R28, R7.reuse ;  /* 0x000000071c1c7220 */ /* 0x080fe20000410000 */
[-C--:B------:R-:W-:Y:S01]  /*55c0*/  FMUL.FTZ R29, R29, R7.reuse ;  /* 0x000000071d1d7220 */ /* 0x080fe20000410000 */
[----:B------:R-:W-:Y:S01]  /*55d0*/  FMUL.FTZ R32, R32, R7 ;  /* 0x0000000720207220 */ /* 0x000fe20000410000 */
[----:B------:R-:W3:Y:S01]  /*55e0*/  MUFU.EX2 R204, R204 ;  /* 0x000000cc00cc7308 */ /* 0x000ee20000000800 */
[----:B-1----:R-:W-:Y:S01]  /*55f0*/  FADD.FTZ R154, R198, R3 ;  /* 0x00000003c69a7221 */ /* 0x002fe20000010000 */
[----:B------:R-:W-:-:S02]  /*5600*/  @!P1 VIADD R3, R177, 0x22840 ;  /* 0x00022840b1039836 */ /* 0x000fc40000000000 */
[-C--:B------:R-:W-:Y:S01]  /*5610*/  FMUL.FTZ R33, R33, R7.reuse ;  /* 0x0000000721217220 */ /* 0x080fe20000410000 */
[-C--:B------:R-:W-:Y:S01]  /*5620*/  FMUL.FTZ R36, R36, R7.reuse ;  /* 0x0000000724247220 */ /* 0x080fe20000410000 */
[-C--:B------:R-:W-:Y:S01]  /*5630*/  FMUL.FTZ R37, R37, R7.reuse ;  /* 0x0000000725257220 */ /* 0x080fe20000410000 */
[-C--:B------:R-:W-:Y:S01]  /*5640*/  FMUL.FTZ R40, R40, R7.reuse ;  /* 0x0000000728287220 */ /* 0x080fe20000410000 */
[----:B------:R-:W-:Y:S01]  /*5650*/  @!P1 PRMT R3, RZ, 0x654, R3 ;  /* 0x00000654ff039816 */ /* 0x000fe20000000003 */
[----:B------:R-:W1:Y:S01]  /*5660*/  MUFU.EX2 R161, R161 ;  /* 0x000000a100a17308 */ /* 0x000e620000000800 */
[----:B--2---:R-:W-:Y:S01]  /*5670*/  FADD.FTZ R197, R195, R154 ;  /* 0x0000009ac3c57221 */ /* 0x004fe20000010000 */
[----:B------:R2:W-:Y:S06]  /*5680*/  BAR.ARV R9, 0x100 ;  /* 0x000400090000751d */ /* 0x0005ec0000002000 */
[----:B------:R-:W4:Y:S01]  /*5690*/  MUFU.EX2 R206, R206 ;  /* 0x000000ce00ce7308 */ /* 0x000f220000000800 */
[----:B---3--:R-:W-:Y:S01]  /*56a0*/  FADD.FTZ R154, R204, R197 ;  /* 0x000000c5cc9a7221 */ /* 0x008fe20000010000 */
[----:B------:R3:W-:Y:S01]  /*56b0*/  @!P1 SYNCS.ARRIVE.TRANS64.RED.A1T0 RZ, [R3+URZ], RZ ;  /* 0x000000ff03ff99a7 */ /* 0x0007e2000810043f */
        /* <DEDUP_REMOVED lines=68> */
[----:B------:R-:W-:Y:S01]  /*5b00*/  FMUL.FTZ R145, R145, R7 ;  /* 0x0000000791917220 */ /* 0x000fe20000410000 */
[----:B------:R-:W4:Y:S01]  /*5b10*/  MUFU.EX2 R178, R178 ;  /* 0x000000b200b27308 */ /* 0x000f220000000800 */
[----:B---3--:R-:W-:Y:S01]  /*5b20*/  FADD.FTZ R3, R175, R154 ;  /* 0x0000009aaf037221 */ /* 0x008fe20000010000 */
[----:B------:R-:W-:Y:S01]  /*5b30*/  F2FP.BF16.F32.PACK_AB R154, R174, R167 ;  /* 0x000000a7ae9a723e */ /* 0x000fe200000010ff */
[-C--:B------:R-:W-:Y:S01]  /*5b40*/  FMUL.FTZ R148, R148, R7.reuse ;  /* 0x0000000794947220 */ /* 0x080fe20000410000 */
[----:B------:R-:W-:Y:S01]  /*5b50*/  FMUL.FTZ R149, R149, R7 ;  /* 0x0000000795957220 */ /* 0x000fe20000410000 */
        /* <DEDUP_REMOVED lines=12> */
[C---:B----4-:R-:W-:Y:S01]  /*5c20*/  FADD.FTZ R3, R178.reuse, R3 ;  /* 0x00000003b2037221 */ /* 0x050fe20000010000 */
[----:B------:R-:W-:Y:S01]  /*5c30*/  F2FP.BF16.F32.PACK_AB R165, R178, R175 ;  /* 0x000000afb2a5723e */ /* 0x000fe200000010ff */
        /* <DEDUP_REMOVED lines=28> */
[-C--:B------:R-:W-:Y:S01]  /*5e00*/  FMUL.FTZ R83, R83, R8.reuse ;  /* 0x0000000853537220 */ /* 0x080fe20000410000 */
[----:B------:R-:W4:Y:S01]  /*5e10*/  MUFU.EX2 R180, R180 ;  /* 0x000000b400b47308 */ /* 0x000f220000000800 */
[----:B---3--:R-:W-:Y:S01]  /*5e20*/  FADD.FTZ R3, R181, R162 ;  /* 0x000000a2b5037221 */ /* 0x008fe20000010000 */
[----:B------:R-:W-:Y:S01]  /*5e30*/  F2FP.BF16.F32.PACK_AB R162, R188, R155 ;  /* 0x0000009bbca2723e */ /* 0x000fe200000010ff */
[-C--:B------:R-:W-:Y:S01]  /*5e40*/  FMUL.FTZ R86, R86, R8.reuse ;  /* 0x0000000856567220 */ /* 0x080fe20000410000 */
[----:B------:R-:W-:Y:S01]  /*5e50*/  F2FP.BF16.F32.PACK_AB R155, R198, R157 ;  /* 0x0000009dc69b723e */ /* 0x000fe200000010ff */
[----:B------:R-:W-:Y:S01]  /*5e60*/  FMUL.FTZ R87, R87, R8 ;  /* 0x0000000857577220 */ /* 0x000fe20000410000 */
[----:B------:R-:W-:Y:S01]  /*5e70*/  F2FP.BF16.F32.PACK_AB R167, R181, R0 ;  /* 0x00000000b5a7723e */ /* 0x000fe200000010ff */
[----:B------:R-:W-:Y:S01]  /*5e80*/  FMUL.FTZ R90, R90, R8 ;  /* 0x000000085a5a7220 */ /* 0x000fe20000410000 */
[----:B------:R-:W3:Y:S01]  /*5e90*/  MUFU.EX2 R192, R192 ;  /* 0x000000c000c07308 */ /* 0x000ee20000000800 */
[----:B-1----:R-:W-:Y:S01]  /*5ea0*/  FADD.FTZ R163, R13, R164 ;  /* 0x000000a40da37221 */ /* 0x002fe20000010000 */
[----:B------:R-:W-:Y:S01]  /*5eb0*/  F2FP.BF16.F32.PACK_AB R164, R189, R20 ;  /* 0x00000014bda4723e */ /* 0x000fe200000010ff */
        /* <DEDUP_REMOVED lines=18> */
[-C--:B------:R-:W-:Y:S01]  /*5fe0*/  FMUL.FTZ R114, R114, R8.reuse ;  /* 0x0000000872727220 */ /* 0x080fe20000410000 */
[-C--:B------:R-:W-:Y:S01]  /*5ff0*/  FMUL.FTZ R115, R115, R8.reuse ;  /* 0x0000000873737220 */ /* 0x080fe20000410000 */
[----:B------:R-:W-:Y:S01]  /*6000*/  FMUL.FTZ R118, R118, R8 ;  /* 0x0000000876767220 */ /* 0x000fe20000410000 */
[----:B------:R-:W3:Y:S01]  /*6010*/  MUFU.EX2 R182, R182 ;  /* 0x000000b600b67308 */ /* 0x000ee20000000800 */
[C---:B-1----:R-:W-:Y:S01]  /*6020*/  FADD.FTZ R3, R183.reuse, R20 ;  /* 0x00000014b7037221 */ /* 0x042fe20000010000 */
[----:B------:R-:W-:Y:S01]  /*6030*/  F2FP.BF16.F32.PACK_AB R169, R183, R180 ;  /* 0x000000b4b7a9723e */ /* 0x000fe200000010ff */
[-C--:B------:R-:W-:Y:S01]  /*6040*/  FMUL.FTZ R119, R119, R8.reuse ;  /* 0x0000000877777220 */ /* 0x080fe20000410000 */
[-C--:B------:R-:W-:Y:S01]  /*6050*/  FMUL.FTZ R122, R122, R8.reuse ;  /* 0x000000087a7a7220 */ /* 0x080fe20000410000 */
[-C--:B------:R-:W-:Y:S01]  /*6060*/  FMUL.FTZ R123, R123, R8.reuse ;  /* 0x000000087b7b7220 */ /* 0x080fe20000410000 */
[-C--:B------:R-:W-:Y:S01]  /*6070*/  FMUL.FTZ R126, R126, R8.reuse ;  /* 0x000000087e7e7220 */ /* 0x080fe20000410000 */
[----:B------:R-:W-:Y:S01]  /*6080*/  FMUL.FTZ R127, R127, R8 ;  /* 0x000000087f7f7220 */ /* 0x000fe20000410000 */
[----:B------:R-:W1:Y:S01]  /*6090*/  MUFU.EX2 R185, R185 ;  /* 0x000000b900b97308 */ /* 0x000e620000000800 */
[----:B----4-:R-:W-:Y:S01]  /*60a0*/  FADD.FTZ R153, R21, R166 ;  /* 0x000000a615997221 */ /* 0x010fe20000010000 */
        /* <DEDUP_REMOVED lines=16> */
[----:B------:R-:W-:-:S06]  /*61b0*/  FMUL.FTZ R151, R151, R8 ;  /* 0x0000000897977220 */ /* 0x000fcc0000410000 */
[----:B------:R-:W1:Y:S01]  /*61c0*/  MUFU.EX2 R187, R187 ;  /* 0x000000bb00bb7308 */ /* 0x000e620000000800 */
[----:B----4-:R-:W-:-:S07]  /*61d0*/  FADD.FTZ R10, R186, R11 ;  /* 0x0000000bba0a7221 */ /* 0x010fce0000010000 */
[----:B------:R-:W4:Y:S01]  /*61e0*/  MUFU.EX2 R159, R159 ;  /* 0x0000009f009f7308 */ /* 0x000f220000000800 */
[C---:B---3--:R-:W-:Y:S01]  /*61f0*/  FADD.FTZ R20, R194.reuse, R153 ;  /* 0x00000099c2147221 */ /* 0x048fe20000010000 */
[----:B------:R-:W-:Y:S02]  /*6200*/  F2FP.BF16.F32.PACK_AB R172, R194, R21 ;  /* 0x00000015c2ac723e */ /* 0x000fe400000010ff */
[----:B------:R-:W-:-:S04]  /*6210*/  F2FP.BF16.F32.PACK_AB R153, R14, R15 ;  /* 0x0000000f0e99723e */ /* 0x000fc800000010ff */
[----:B------:R-:W3:Y:S01]  /*6220*/  MUFU.EX2 R191, R191 ;  /* 0x000000bf00bf7308 */ /* 0x000ee20000000800 */
[C---:B-1----:R-:W-:Y:S01]  /*6230*/  FADD.FTZ R10, R187.reuse, R10 ;  /* 0x0000000abb0a7221 */ /* 0x042fe20000010000 */
[----:B------:R-:W-:-:S06]  /*6240*/  F2FP.BF16.F32.PACK_AB R173, R187, R186 ;  /* 0x000000babbad723e */ /* 0x000fcc00000010ff */
[----:B------:R-:W1:Y:S01]  /*6250*/  MUFU.EX2 R196, R196 ;  /* 0x000000c400c47308 */ /* 0x000e620000000800 */
[----:B----4-:R-:W-:-:S07]  /*6260*/  FADD.FTZ R3, R159, R20 ;  /* 0x000000149f037221 */ /* 0x010fce0000010000 */
[----:B------:R-:W4:Y:S01]  /*6270*/  MUFU.EX2 R190, R190 ;  /* 0x000000be00be7308 */ /* 0x000f220000000800 */
[----:B---3--:R-:W-:Y:S01]  /*6280*/  FADD.FTZ R11, R191, R10 ;  /* 0x0000000abf0b7221 */ /* 0x008fe20000010000 */
[C---:B-1----:R-:W-:Y:S01]  /*6290*/  F2FP.BF16.F32.PACK_AB R174, R196.reuse, R159 ;  /* 0x0000009fc4ae723e */ /* 0x042fe200000010ff */
[----:B------:R-:W-:Y:S01]  /*62a0*/  FADD.FTZ R3, R196, R3 ;  /* 0x00000003c4037221 */ /* 0x000fe20000010000 */
[----:B------:R-:W-:Y:S02]  /*62b0*/  F2FP.BF16.F32.PACK_AB R159, R206, R161 ;  /* 0x000000a1ce9f723e */ /* 0x000fe400000010ff */
[----:B------:R-:W-:Y:S02]  /*62c0*/  F2FP.BF16.F32.PACK_AB R161, R208, R171 ;  /* 0x000000abd0a1723e */ /* 0x000fe400000010ff */
[----:B------:R-:W-:Y:S01]  /*62d0*/  F2FP.BF16.F32.PACK_AB R171, R185, R182 ;  /* 0x000000b6b9ab723e */ /* 0x000fe200000010ff */
[C---:B----4-:R-:W-:Y:S01]  /*62e0*/  FADD.FTZ R0, R190.reuse, R11 ;  /* 0x0000000bbe007221 */ /* 0x050fe20000010000 */
[----:B------:R-:W-:Y:S01]  /*62f0*/  F2FP.BF16.F32.PACK_AB R175, R190, R191 ;  /* 0x000000bfbeaf723e */ /* 0x000fe200000010ff */
[----:B--2---:R-:W-:Y:S06]  /*6300*/  @!P0 BRA `(.L_x_3562) ;  /* 0x0000000000048947 */ /* 0x004fec0003800000 */
[----:B------:R-:W-:Y:S01]  /*6310*/  BPT.TRAP 0x1 ;  /* 0x000000040000795c */ /* 0x000fe20000300000 */
.L_x_3562:
[----:B------:R1:W2:Y:S01]  /*6320*/  SYNCS.PHASECHK.TRANS64.TRYWAIT P2, [UR26+0x22850], R6 ;  /* 0x02285006ff0075a7 */ /* 0x0002a2000804015a */
[----:B------:R-:W-:Y:S05]  /*6330*/  @!P0 BRA `(.L_x_3563) ;  /* 0x0000000000048947 */ /* 0x000fea0003800000 */
[----:B------:R-:W-:Y:S01]  /*6340*/  BPT.TRAP 0x1 ;  /* 0x000000040000795c */ /* 0x000fe20000300000 */
.L_x_3563:
[----:B--2---:R-:W-:Y:S05]  /*6350*/  @P2 BRA `(.L_x_3564) ;  /* 0x0000000000082947 */ /* 0x004fea0003800000 */
[----:B------:R-:W2:Y:S02]  /*6360*/  SYNCS.PHASECHK.TRANS64.TRYWAIT P2, [UR26+0x22850], R6 ;  /* 0x02285006ff0075a7 */ /* 0x000ea4000804015a */
[----:B--2---:R-:W-:Y:S05]  /*6370*/  @!P2 BRA `(.L_x_3565) ;  /* 0x000000a80034a947 */ /* 0x004fea0003800000 */
.L_x_3564:
[----:B012---:R-:W-:Y:S01]  /*6380*/  VIADD R6, R22, 0x8 ;  /* 0x0000000816067836 */ /* 0x007fe20000000000 */
        /* <DEDUP_REMOVED lines=46> */
.L_x_3557:
[----:B------:R-:W-:-:S13]  /*6670*/  ISETP.LE.AND P2, PT, RZ, UR23, PT ;  /* 0x00000017ff007c0c */ /* 0x000fda000bf43270 */
[----:B------:R-:W-:Y:S05]  /*6680*/  @!P2 BRA `(.L_x_3567) ;  /* 0x0000002000c0a947 */ /* 0x000fea0003800000 */
[----:B------:R-:W-:Y:S01]  /*6690*/  IMAD.MOV.U32 R8, RZ, RZ, R5 ;  /* 0x000000ffff087224 */ /* 0x000fe200078e0005 */
[----:B------:R-:W-:Y:S01]  /*66a0*/  ULDC UR24, c[0x0][0x9d8] ;  /* 0x0002760000187ab9 */ /* 0x000fe20000000800 */
[----:B------:R-:W-:Y:S01]  /*66b0*/  IMAD.MOV.U32 R21, RZ, RZ, R4 ;  /* 0x000000ffff157224 */ /* 0x000fe200078e0004 */
[----:B------:R-:W-:-:S06]  /*66c0*/  ULDC UR22, c[0x0][0x988] ;  /* 0x0002620000167ab9 */ /* 0x000fcc0000000800 */
.L_x_3576:
[----:B------:R-:W-:-:S04]  /*66d0*/  UIADD3 UR37, UR37, 0x1, URZ ;  /* 0x0000000125257890 */ /* 0x000fc8000fffe03f */
[----:B------:R-:W-:-:S04]  /*66e0*/  UISETP.NE.AND UP0, UPT, UR37, 0x2, UPT ;  /* 0x000000022500788c */ /* 0x000fc8000bf05270 */
[----:B------:R-:W-:Y:S02]  /*66f0*/  USEL UR6, URZ, 0x1, UP0 ;  /* 0x000000013f067887 */ /* 0x000fe40008000000 */
[----:B------:R-:W-:Y:S02]  /*6700*/  USEL UR37, UR37, URZ, UP0 ;  /* 0x0000003f25257287 */ /* 0x000fe40008000000 */
[----:B------:R-:W-:Y:S01]  /*6710*/  ULOP3.LUT UR40, UR40, UR6, URZ, 0x3c, !UPT ;  /* 0x0000000628287292 */ /* 0x000fe2000f8e3c3f */
[----:B-1----:R-:W-:Y:S11]  /*6720*/  @!P0 BRA `(.L_x_3568) ;  /* 0x0000000000048947 */ /* 0x002ff60003800000 */
[----:B------:R-:W-:Y:S01]  /*6730*/  BPT.TRAP 0x1 ;  /* 0x000000040000795c */ /* 0x000fe20000300000 */
.L_x_3568:
[----:B------:R-:W1:Y:S01]  /*6740*/  S2UR UR7, SR_CgaCtaId ;  /* 0x00000000000779c3 */ /* 0x000e620000008800 */
[----:B------:R-:W-:Y:S01]  /*6750*/  UMOV UR6, 0x400 ;  /* 0x0000040000067882 */ /* 0x000fe20000000000 */
[----:B0-----:R-:W-:-:S05]  /*6760*/  IMAD.U32 R6, RZ, RZ, UR40 ;  /* 0x00000028ff067e24 */ /* 0x001fca000f8e00ff */
[----:B------:R-:W-:Y:S01]  /*6770*/  SHF.L.U32 R6, R6, 0x1f, RZ ;  /* 0x0000001f06067819 */ /* 0x000fe200000006ff */
[----:B-1----:R-:W-:-:S04]  /*6780*/  ULEA UR6, UR7, UR6, 0x18 ;  /* 0x0000000607067291 */ /* 0x002fc8000f8ec03f */
[----:B------:R-:W-:-:S09]  /*6790*/  ULEA UR25, UR37, UR6, 0x3 ;  /* 0x0000000625197291 */ /* 0x000fd2000f8e183f */
[----:B------:R0:W1:Y:S01]  /*67a0*/  SYNCS.PHASECHK.TRANS64.TRYWAIT P2, [UR25+0x22830], R6 ;  /* 0x02283006ff0075a7 */ /* 0x0000620008040159 */
[----:B------:R-:W-:Y:S05]  /*67b0*/  @!P0 BRA `(.L_x_3569) ;  /* 0x0000000000048947 */ /* 0x000fea0003800000 */
[----:B------:R-:W-:Y:S01]  /*67c0*/  BPT.TRAP 0x1 ;  /* 0x000000040000795c */ /* 0x000fe20000300000 */
.L_x_3569:
[----:B-1----:R-:W-:Y:S05]  /*67d0*/  @P2 BRA `(.L_x_3570) ;  /* 0x0000000000082947 */ /* 0x002fea0003800000 */
[----:B------:R-:W1:Y:S02]  /*67e0*/  SYNCS.PHASECHK.TRANS64.TRYWAIT P2, [UR25+0x22830], R6 ;  /* 0x02283006ff0075a7 */ /* 0x000e640008040159 */
[----:B-1----:R-:W-:Y:S05]  /*67f0*/  @!P2 BRA `(.L_x_3571) ;  /* 0x000000a40028a947 */ /* 0x002fea0003800000 */
.L_x_3570:
        /* <DEDUP_REMOVED lines=77> */
[----:B------:R-:W-:-:S06]  /*6cd0*/  IMAD.U32 R197, RZ, RZ, UR25 ;  /* 0x00000019ffc57e24 */ /* 0x000fcc000f8e00ff */
        /* <DEDUP_REMOVED lines=39> */
[----:B---3--:R-:W-:Y:S01]  /*6f50*/  FMNMX.FTZ R4, R184, R163, !PT ;  /* 0x000000a3b8047209 */ /* 0x008fe20007810000 */
[----:B------:R-:W-:-:S04]  /*6f60*/  FMUL.FTZ R163, R183, UR24 ;  /* 0x00000018b7a37c20 */ /* 0x000fc80008410000 */
        /* <DEDUP_REMOVED lines=14> */
[C---:B------:R-:W-:Y:S01]  /*7050*/  FADD.FTZ R21, -R4.reuse, R21 ;  /* 0x0000001504157221 */ /* 0x040fe20000010100 */
[----:B------:R-:W-:Y:S01]  /*7060*/  FMUL.FTZ R186, R4, UR10 ;  /* 0x0000000a04ba7c20 */ /* 0x000fe20008410000 */
[----:B------:R-:W0:Y:S02]  /*7070*/  MUFU.TANH R153, R153 ;  /* 0x0000009900997308 */ /* 0x000e240000002400 */
[----:B------:R-:W-:Y:S01]  /*7080*/  FMUL.FTZ R172, R21, UR10 ;  /* 0x0000000a15ac7c20 */ /* 0x000fe20008410000 */
        /* <DEDUP_REMOVED lines=9> */
[----:B-----5:R-:W-:Y:S01]  /*7120*/  FMNMX.FTZ R174, R12, R5, !PT ;  /* 0x000000050cae7209 */ /* 0x020fe20007810000 */
[--C-:B------:R-:W-:Y:S01]  /*7130*/  FFMA.FTZ R188, R192, UR10, -R186.reuse ;  /* 0x0000000ac0bc7c23 */ /* 0x100fe200080108ba */
[--C-:B------:R-:W-:Y:S01]  /*7140*/  FFMA.FTZ R192, R184, UR10, -R186.reuse ;  /* 0x0000000ab8c07c23 */ /* 0x100fe200080108ba */
[--C-:B------:R-:W-:Y:S01]  /*7150*/  FFMA.FTZ R157, R157, UR10, -R186.reuse ;  /* 0x0000000a9d9d7c23 */ /* 0x100fe200080108ba */
[----:B---3--:R-:W-:Y:S01]  /*7160*/  FMNMX.FTZ R5, R13, R174, !PT ;  /* 0x000000ae0d057209 */ /* 0x008fe20007810000 */
        /* <DEDUP_REMOVED lines=14> */
[--C-:B------:R-:W-:Y:S01]  /*7250*/  FFMA.FTZ R194, R215, UR10, -R186.reuse ;  /* 0x0000000ad7c27c23 */ /* 0x100fe200080108ba */
[----:B0-----:R-:W-:Y:S01]  /*7260*/  FMNMX.FTZ R5, R153, R154, !PT ;  /* 0x0000009a99057209 */ /* 0x001fe20007810000 */
[----:B------:R-:W0:Y:S01]  /*7270*/  MUFU.TANH R161, R161 ;  /* 0x000000a100a17308 */ /* 0x000e220000002400 */
[----:B------:R-:W-:-:S02]  /*7280*/  FFMA.FTZ R189, R189, UR10, -R186 ;  /* 0x0000000abdbd7c23 */ /* 0x000fc400080108ba */
        /* <DEDUP_REMOVED lines=35> */
[----:B------:R2:W5:Y:S01]  /*74c0*/  MUFU.EX2 R174, R175 ;  /* 0x000000af00ae7308 */ /* 0x0005620000000800 */
[--C-:B---3--:R-:W-:Y:S01]  /*74d0*/  FFMA.FTZ R173, R204, UR10, -R186.reuse ;  /* 0x0000000accad7c23 */ /* 0x108fe200080108ba */
[----:B0-----:R-:W-:Y:S01]  /*74e0*/  FFMA.FTZ R3, R172, R3, R21 ;  /* 0x00000003ac037223 */ /* 0x001fe20000010015 */
[-C--:B------:R-:W-:Y:S01]  /*74f0*/  FMUL.FTZ R37, R37, R172.reuse ;  /* 0x000000ac25257220 */ /* 0x080fe20000410000 */
[-C--:B------:R-:W-:Y:S01]  /*7500*/  FMUL.FTZ R40, R40, R172.reuse ;  /* 0x000000ac28287220 */ /* 0x080fe20000410000 */
[-C--:B------:R-:W-:Y:S01]  /*7510*/  FMUL.FTZ R41, R41, R172.reuse ;  /* 0x000000ac29297220 */ /* 0x080fe20000410000 */
[-C--:B------:R-:W-:Y:S01]  /*7520*/  FMUL.FTZ R44, R44, R172.reuse ;  /* 0x000000ac2c2c7220 */ /* 0x080fe20000410000 */
[-C--:B------:R-:W-:Y:S01]  /*7530*/  FMUL.FTZ R45, R45, R172.reuse ;  /* 0x000000ac2d2d7220 */ /* 0x080fe20000410000 */
[----:B------:R0:W-:Y:S01]  /*7540*/  MUFU.EX2 R154, R177 ;  /* 0x000000b1009a7308 */ /* 0x0001e20000000800 */
[--C-:B--2---:R-:W-:Y:S01]  /*7550*/  FFMA.FTZ R175, R205, UR10, -R186.reuse ;  /* 0x0000000acdaf7c23 */ /* 0x104fe200080108ba */
[----:B----4-:R-:W-:Y:S01]  /*7560*/  FADD.FTZ R3, R152, R3 ;  /* 0x0000000398037221 */ /* 0x010fe20000010000 */
[-C--:B------:R-:W-:Y:S01]  /*7570*/  FMUL.FTZ R48, R48, R172.reuse ;  /* 0x000000ac30307220 */ /* 0x080fe20000410000 */
[-C--:B------:R-:W-:Y:S01]  /*7580*/  FMUL.FTZ R49, R49, R172.reuse ;  /* 0x000000ac31317220 */ /* 0x080fe20000410000 */
[----:B------:R-:W-:Y:S01]  /*7590*/  FMUL.FTZ R52, R52, R172 ;  /* 0x000000ac34347220 */ /* 0x000fe20000410000 */
[----:B-1----:R-:W-:Y:S01]  /*75a0*/  FMNMX.FTZ R191, R5, R190, !PT ;  /* 0x000000be05bf7209 */ /* 0x002fe20007810000 */
[--C-:B------:R-:W-:Y:S01]  /*75b0*/  FFMA.FTZ R190, R214, UR10, -R186.reuse ;  /* 0x0000000ad6be7c23 */ /* 0x100fe200080108ba */
[----:B------:R-:W-:Y:S01]  /*75c0*/  MUFU.EX2 R155, R155 ;  /* 0x0000009b009b7308 */ /* 0x000fe20000000800 */
[----:B0-----:R-:W-:Y:S01]  /*75d0*/  FFMA.FTZ R177, R207, UR10, -R186 ;  /* 0x0000000acfb17c23 */ /* 0x001fe200080108ba */
        /* <DEDUP_REMOVED lines=29> */
[-C--:B------:R-:W-:Y:S01]  /*77b0*/  FMUL.FTZ R101, R101, R172.reuse ;  /* 0x000000ac65657220 */ /* 0x080fe20000410000 */
[C---:B------:R-:W-:Y:S01]  /*77c0*/  FADD.FTZ R184, -R5.reuse, R8 ;  /* 0x0000000805b87221 */ /* 0x040fe20000010100 */
[----:B------:R-:W-:Y:S01]  /*77d0*/  FMUL.FTZ R186, R5, UR10 ;  /* 0x0000000a05ba7c20 */ /* 0x000fe20008410000 */
[----:B------:R0:W-:Y:S01]  /*77e0*/  MUFU.EX2 R8, R192 ;  /* 0x000000c000087308 */ /* 0x0001e20000000800 */
[----:B------:R-:W-:Y:S01]  /*77f0*/  FMUL.FTZ R104, R104, R172 ;  /* 0x000000ac68687220 */ /* 0x000fe20000410000 */
[----:B------:R-:W-:Y:S01]  /*7800*/  FMUL.FTZ R191, R184, UR10 ;  /* 0x0000000ab8bf7c20 */ /* 0x000fe20008410000 */
[--C-:B------:R-:W-:Y:S01]  /*7810*/  FFMA.FTZ R184, R7, UR10, -R186.reuse ;  /* 0x0000000a07b87c23 */ /* 0x100fe200080108ba */
[--C-:B------:R-:W-:Y:S01]  /*7820*/  FFMA.FTZ R7, R9, UR10, -R186.reuse ;  /* 0x0000000a09077c23 */ /* 0x100fe200080108ba */
[----:B------:R-:W-:Y:S01]  /*7830*/  IADD3 R9, -R22, 0xb, RZ ;  /* 0x0000000b16097810 */ /* 0x000fe20007ffe1ff */
[--C-:B------:R-:W-:Y:S01]  /*7840*/  FFMA.FTZ R10, R10, UR10, -R186.reuse ;  /* 0x0000000a0a0a7c23 */ /* 0x100fe200080108ba */
[--C-:B------:R-:W-:Y:S01]  /*7850*/  FFMA.FTZ R11, R11, UR10, -R186.reuse ;  /* 0x0000000a0b0b7c23 */ /* 0x100fe200080108ba */
[----:B------:R-:W-:Y:S01]  /*7860*/  MUFU.EX2 R191, R191 ;  /* 0x000000bf00bf7308 */ /* 0x000fe20000000800 */
[----:B0-----:R-:W-:Y:S01]  /*7870*/  FFMA.FTZ R192, R156, UR10, -R186 ;  /* 0x0000000a9cc07c23 */ /* 0x001fe200080108ba */
[----:B------:R-:W-:-:S02]  /*7880*/  @!P1 VIADD R156, R197, 0x22840 ;  /* 0x00022840c59c9836 */ /* 0x000fc40000000000 */
[--C-:B------:R-:W-:Y:S01]  /*7890*/  FFMA.FTZ R12, R12, UR10, -R186.reuse ;  /* 0x0000000a0c0c7c23 */ /* 0x100fe200080108ba */
[--C-:B------:R-:W-:Y:S01]  /*78a0*/  FFMA.FTZ R13, R13, UR10, -R186.reuse ;  /* 0x0000000a0d0d7c23 */ /* 0x100fe200080108ba */
[--C-:B------:R-:W-:Y:S01]  /*78b0*/  FFMA.FTZ R168, R168, UR10, -R186.reuse ;  /* 0x0000000aa8a87c23 */ /* 0x100fe200080108ba */
[----:B------:R-:W-:Y:S01]  /*78c0*/  FFMA.FTZ R196, R161, UR10, -R186 ;  /* 0x0000000aa1c47c23 */ /* 0x000fe200080108ba */
[----:B------:R-:W-:Y:S01]  /*78d0*/  @!P1 PRMT R156, RZ, 0x654, R156 ;  /* 0x00000654ff9c9816 */ /* 0x000fe2000000009c */
[----:B------:R-:W0:Y:S01]  /*78e0*/  MUFU.EX2 R184, R184 ;  /* 0x000000b800b87308 */ /* 0x000e220000000800 */
        /* <DEDUP_REMOVED lines=10> */
[----:B------:R-:W-:Y:S01]  /*7990*/  MUFU.EX2 R10, R10 ;  /* 0x0000000a000a7308 */ /* 0x000fe20000000800 */
[----:B0-----:R-:W-:Y:S01]  /*79a0*/  FFMA.FTZ R0, R191, R0, R184 ;  /* 0x00000000bf007223 */ /* 0x001fe200000100b8 */
[----:B------:R-:W-:Y:S01]  /*79b0*/  FFMA.FTZ R195, R162, UR10, -R186 ;  /* 0x0000000aa2c37c23 */ /* 0x000fe200080108ba */
[----:B------:R-:W-:Y:S01]  /*79c0*/  FADD.FTZ R3, R155, R156 ;  /* 0x0000009c9b037221 */ /* 0x000fe20000010000 */
[--C-:B------:R-:W-:Y:S01]  /*79d0*/  FFMA.FTZ R198, R163, UR10, -R186.reuse ;  /* 0x0000000aa3c67c23 */ /* 0x100fe200080108ba */
[--C-:B------:R-:W-:Y:S01]  /*79e0*/  FFMA.FTZ R199, R164, UR10, -R186.reuse ;  /* 0x0000000aa4c77c23 */ /* 0x100fe200080108ba */
[--C-:B------:R-:W-:Y:S01]  /*79f0*/  FFMA.FTZ R204, R165, UR10, -R186.reuse ;  /* 0x0000000aa5cc7c23 */ /* 0x100fe200080108ba */
[----:B------:R-:W-:Y:S01]  /*7a00*/  FADD.FTZ R156, R154, R3 ;  /* 0x000000039a9c7221 */ /* 0x000fe20000010000 */
[----:B------:R-:W-:Y:S01]  /*7a10*/  MUFU.EX2 R11, R11 ;  /* 0x0000000b000b7308 */ /* 0x000fe20000000800 */
[--C-:B------:R-:W-:Y:S01]  /*7a20*/  FFMA.FTZ R203, R166, UR10, -R186.reuse ;  /* 0x0000000aa6cb7c23 */ /* 0x100fe200080108ba */
[--C-:B------:R-:W-:Y:S01]  /*7a30*/  FFMA.FTZ R169, R169, UR10, -R186.reuse ;  /* 0x0000000aa9a97c23 */ /* 0x100fe200080108ba */
[--C-:B------:R-:W-:Y:S01]  /*7a40*/  FFMA.FTZ R161, R170, UR10, -R186.reuse ;  /* 0x0000000aaaa17c23 */ /* 0x100fe200080108ba */
[----:B------:R-:W-:Y:S01]  /*7a50*/  FFMA.FTZ R171, R171, UR10, -R186 ;  /* 0x0000000aabab7c23 */ /* 0x000fe200080108ba */
        /* <DEDUP_REMOVED lines=19> */
[----:B------:R2:W3:Y:S01]  /*7b90*/  MUFU.EX2 R176, R206 ;  /* 0x000000ce00b07308 */ /* 0x0004e20000000800 */
        /* <DEDUP_REMOVED lines=8> */
[----:B--2---:R-:W-:Y:S01]  /*7c20*/  FFMA.FTZ R206, R167, UR10, -R186 ;  /* 0x0000000aa7ce7c23 */ /* 0x004fe200080108ba */
[-C--:B------:R-:W-:Y:S01]  /*7c30*/  FMUL.FTZ R145, R145, R172.reuse ;  /* 0x000000ac91917220 */ /* 0x080fe20000410000 */
[-C--:B------:R-:W-:Y:S01]  /*7c40*/  FMUL.FTZ R148, R148, R172.reuse ;  /* 0x000000ac94947220 */ /* 0x080fe20000410000 */
[----:B------:R-:W-:Y:S01]  /*7c50*/  FMUL.FTZ R149, R149, R172 ;  /* 0x000000ac95957220 */ /* 0x000fe20000410000 */
[----:B------:R-:W-:Y:S01]  /*7c60*/  F2FP.BF16.F32.PACK_AB R172, R152, R21 ;  /* 0x0000001598ac723e */ /* 0x000fe200000010ff */
[-C--:B------:R-:W-:Y:S01]  /*7c70*/  FMUL.FTZ R26, R26, R191.reuse ;  /* 0x000000bf1a1a7220 */ /* 0x080fe20000410000 */
[----:B------:R-:W-:Y:S01]  /*7c80*/  F2FP.BF16.F32.PACK_AB R174, R155, R174 ;  /* 0x000000ae9bae723e */ /* 0x000fe200000010ff */
[----:B------:R0:W-:Y:S01]  /*7c90*/  MUFU.EX2 R186, R168 ;  /* 0x000000a800ba7308 */ /* 0x0001e20000000800 */
[----:B---3--:R-:W-:Y:S01]  /*7ca0*/  FADD.FTZ R156, R176, R3 ;  /* 0x00000003b09c7221 */ /* 0x008fe20000010000 */
[----:B------:R-:W-:Y:S01]  /*7cb0*/  F2FP.BF16.F32.PACK_AB R170, R173, R158 ;  /* 0x0000009eadaa723e */ /* 0x000fe200000010ff */
[-C--:B------:R-:W-:Y:S01]  /*7cc0*/  FMUL.FTZ R27, R27, R191.reuse ;  /* 0x000000bf1b1b7220 */ /* 0x080fe20000410000 */
[----:B------:R-:W-:Y:S01]  /*7cd0*/  F2FP.BF16.F32.PACK_AB R173, R7, R184 ;  /* 0x000000b807ad723e */ /* 0x000fe200000010ff */
[----:B------:R-:W-:Y:S01]  /*7ce0*/  FMUL.FTZ R30, R30, R191 ;  /* 0x000000bf1e1e7220 */ /* 0x000fe20000410000 */
[----:B------:R-:W-:Y:S01]  /*7cf0*/  F2FP.BF16.F32.PACK_AB R164, R176, R175 ;  /* 0x000000afb0a4723e */ /* 0x000fe200000010ff */
[-C--:B------:R-:W-:Y:S01]  /*7d00*/  FMUL.FTZ R31, R31, R191.reuse ;  /* 0x000000bf1f1f7220 */ /* 0x080fe20000410000 */
[----:B------:R-:W2:Y:S01]  /*7d10*/  MUFU.EX2 R177, R177 ;  /* 0x000000b100b17308 */ /* 0x000ea20000000800 */
[----:B0-----:R-:W-:Y:S01]  /*7d20*/  F2FP.BF16.F32.PACK_AB R168, R157, R154 ;  /* 0x0000009a9da8723e */ /* 0x001fe200000010ff */
[----:B------:R-:W-:Y:S01]  /*7d30*/  FADD.FTZ R157, R7, R0 ;  /* 0x00000000079d7221 */ /* 0x000fe20000010000 */
[-C--:B------:R-:W-:Y:S01]  /*7d40*/  FMUL.FTZ R34, R34, R191.reuse ;  /* 0x000000bf22227220 */ /* 0x080fe20000410000 */
[-C--:B------:R-:W-:Y:S01]  /*7d50*/  FMUL.FTZ R35, R35, R191.reuse ;  /* 0x000000bf23237220 */ /* 0x080fe20000410000 */
[-C--:B------:R-:W-:Y:S01]  /*7d60*/  FMUL.FTZ R38, R38, R191.reuse ;  /* 0x000000bf26267220 */ /* 0x080fe20000410000 */
[----:B------:R-:W-:Y:S01]  /*7d70*/  FADD.FTZ R0, R10, R157 ;  /* 0x0000009d0a007221 */ /* 0x000fe20000010000 */
[-C--:B------:R-:W-:Y:S01]  /*7d80*/  FMUL.FTZ R39, R39, R191.reuse ;  /* 0x000000bf27277220 */ /* 0x080fe20000410000 */
[----:B------:R-:W0:Y:S01]  /*7d90*/  MUFU.EX2 R14, R14 ;  /* 0x0000000e000e7308 */ /* 0x000e220000000800 */
[-C--:B------:R-:W-:Y:S01]  /*7da0*/  FMUL.FTZ R42, R42, R191.reuse ;  /* 0x000000bf2a2a7220 */ /* 0x080fe20000410000 */
[----:B------:R-:W-:Y:S01]  /*7db0*/  FADD.FTZ R157, R11, R0 ;  /* 0x000000000b9d7221 */ /* 0x000fe20000010000 */
[-C--:B------:R-:W-:Y:S01]  /*7dc0*/  FMUL.FTZ R43, R43, R191.reuse ;  /* 0x000000bf2b2b7220 */ /* 0x080fe20000410000 */
[-C--:B------:R-:W-:Y:S01]  /*7dd0*/  FMUL.FTZ R46, R46, R191.reuse ;  /* 0x000000bf2e2e7220 */ /* 0x080fe20000410000 */
[-C--:B------:R-:W-:Y:S01]  /*7de0*/  FMUL.FTZ R47, R47, R191.reuse ;  /* 0x000000bf2f2f7220 */ /* 0x080fe20000410000 */
[----:B------:R-:W-:Y:S01]  /*7df0*/  FADD.FTZ R0, R12, R157 ;  /* 0x0000009d0c007221 */ /* 0x000fe20000010000 */
[-C--:B------:R-:W-:Y:S01]  /*7e00*/  FMUL.FTZ R50, R50, R191.reuse ;  /* 0x000000bf32327220 */ /* 0x080fe20000410000 */
        /* <DEDUP_REMOVED lines=74> */
[----:B------:R-:W-:Y:S01]  /*82b0*/  FMUL.FTZ R151, R151, R191 ;  /* 0x000000bf97977220 */ /* 0x000fe20000410000 */
[----:B------:R-:W-:-:S05]  /*82c0*/  F2FP.BF16.F32.PACK_AB R175, R11, R10 ;  /* 0x0000000a0baf723e */ /* 0x000fca00000010ff */
        /* <DEDUP_REMOVED lines=11> */
[----:B---3--:R-:W-:-:S07]  /*8380*/  FADD.FTZ R156, R190, R3 ;  /* 0x00000003be9c7221 */ /* 0x008fce0000010000 */
[----:B------:R-:W3:Y:S01]  /*8390*/  MUFU.EX2 R195, R195 ;  /* 0x000000c300c37308 */ /* 0x000ee20000000800 */
[----:B--2---:R-:W-:-:S07]  /*83a0*/  FADD.FTZ R0, R196, R157 ;  /* 0x0000009dc4007221 */ /* 0x004fce0000010000 */
[----:B------:R-:W2:Y:S01]  /*83b0*/  MUFU.EX2 R194, R194 ;  /* 0x000000c200c27308 */ /* 0x000ea20000000800 */
[----:B0-----:R-:W-:Y:S01]  /*83c0*/  FADD.FTZ R3, R185, R156 ;  /* 0x0000009cb9037221 */ /* 0x001fe20000010000 */
[----:B------:R-:W-:-:S06]  /*83d0*/  F2FP.BF16.F32.PACK_AB R156, R190, R183 ;  /* 0x000000b7be9c723e */ /* 0x000fcc00000010ff */
[----:B------:R-:W0:Y:S01]  /*83e0*/  MUFU.EX2 R198, R198 ;  /* 0x000000c600c67308 */ /* 0x000e220000000800 */
[----:B---3--:R-:W-:-:S07]  /*83f0*/  FADD.FTZ R157, R195, R0 ;  /* 0x00000000c39d7221 */ /* 0x008fce0000010000 */
[----:B------:R-:W3:Y:S01]  /*8400*/  MUFU.EX2 R187, R187 ;  /* 0x000000bb00bb7308 */ /* 0x000ee20000000800 */
[C---:B--2---:R-:W-:Y:S01]  /*8410*/  FADD.FTZ R152, R194.reuse, R3 ;  /* 0x00000003c2987221 */ /* 0x044fe20000010000 */
[----:B------:R-:W-:-:S06]  /*8420*/  F2FP.BF16.F32.PACK_AB R158, R194, R185 ;  /* 0x000000b9c29e723e */ /* 0x000fcc00000010ff */
        /* <DEDUP_REMOVED lines=8> */
[----:B0-----:R-:W-:-:S07]  /*84b0*/  FADD.FTZ R152, R188, R3 ;  /* 0x00000003bc987221 */ /* 0x001fce0000010000 */
[----:B------:R-:W0:Y:S01]  /*84c0*/  MUFU.EX2 R203, R203 ;  /* 0x000000cb00cb7308 */ /* 0x000e220000000800 */
[----:B---3--:R-:W-:-:S07]  /*84d0*/  FADD.FTZ R0, R204, R157 ;  /* 0x0000009dcc007221 */ /* 0x008fce0000010000 */
[----:B------:R-:W3:Y:S01]  /*84e0*/  MUFU.EX2 R206, R206 ;  /* 0x000000ce00ce7308 */ /* 0x000ee20000000800 */
[----:B--2---:R-:W-:Y:S01]  /*84f0*/  FADD.FTZ R3, R189, R152 ;  /* 0x00000098bd037221 */ /* 0x004fe20000010000 */
[----:B------:R-:W-:Y:S02]  /*8500*/  F2FP.BF16.F32.PACK_AB R154, R8, R189 ;  /* 0x000000bd089a723e */ /* 0x000fe400000010ff */
[----:B------:R-:W-:Y:S01]  /*8510*/  F2FP.BF16.F32.PACK_AB R152, R188, R187 ;  /* 0x000000bbbc98723e */ /* 0x000fe200000010ff */
[----:B------:R-:W-:-:S03]  /*8520*/  FADD.FTZ R3, R8, R3 ;  /* 0x0000000308037221 */ /* 0x000fc60000010000 */
[----:B------:R2:W4:Y:S01]  /*8530*/  MUFU.EX2 R21, R169 ;  /* 0x000000a900157308 */ /* 0x0005220000000800 */
[----:B0-----:R-:W-:-:S07]  /*8540*/  FADD.FTZ R157, R203, R0 ;  /* 0x00000000cb9d7221 */ /* 0x001fce0000010000 */
[----:B------:R0:W5:Y:S01]  /*8550*/  MUFU.EX2 R155, R161 ;  /* 0x000000a1009b7308 */ /* 0x0001620000000800 */
[C---:B---3--:R-:W-:Y:S01]  /*8560*/  FADD.FTZ R157, R206.reuse, R157 ;  /* 0x0000009dce9d7221 */ /* 0x048fe20000010000 */
[----:B--2---:R-:W-:Y:S02]  /*8570*/  F2FP.BF16.F32.PACK_AB R169, R13, R12 ;  /* 0x0000000c0da9723e */ /* 0x004fe400000010ff */
[----:B------:R-:W-:Y:S01]  /*8580*/  F2FP.BF16.F32.PACK_AB R159, R206, R203 ;  /* 0x000000cbce9f723e */ /* 0x000fe200000010ff */
[----:B------:R-:W-:Y:S01]  /*8590*/  FADD.FTZ R0, R186, R157 ;  /* 0x0000009dba007221 */ /* 0x000fe20000010000 */
[----:B------:R-:W-:Y:S02]  /*85a0*/  F2FP.BF16.F32.PACK_AB R157, R204, R199 ;  /* 0x000000c7cc9d723e */ /* 0x000fe400000010ff */
[----:B------:R2:W3:Y:S01]  /*85b0*/  MUFU.EX2 R8, R171 ;  /* 0x000000ab00087308 */ /* 0x0004e20000000800 */
[----:B----4-:R-:W-:Y:S01]  /*85c0*/  FADD.FTZ R0, R21, R0 ;  /* 0x0000000015007221 */ /* 0x010fe20000010000 */
[----:B0-----:R-:W-:-:S02]  /*85d0*/  F2FP.BF16.F32.PACK_AB R161, R196, R193 ;  /* 0x000000c1c4a1723e */ /* 0x001fc400000010ff */
[----:B------:R-:W-:Y:S01]  /*85e0*/  F2FP.BF16.F32.PACK_AB R153, R21, R186 ;  /* 0x000000ba1599723e */ /* 0x000fe200000010ff */
[----:B-----5:R-:W-:Y:S01]  /*85f0*/  FADD.FTZ R7, R155, R0 ;  /* 0x000000009b077221 */ /* 0x020fe20000010000 */
[----:B--2---:R-:W-:-:S03]  /*8600*/  F2FP.BF16.F32.PACK_AB R171, R15, R14 ;  /* 0x0000000e0fab723e */ /* 0x004fc600000010ff */
[C---:B---3--:R-:W-:Y:S01]  /*8610*/  FADD.FTZ R0, R8.reuse, R7 ;  /* 0x0000000708007221 */ /* 0x048fe20000010000 */
[----:B------:R-:W-:Y:S01]  /*8620*/  F2FP.BF16.F32.PACK_AB R155, R8, R155 ;  /* 0x0000009b089b723e */ /* 0x000fe200000010ff */
[----:B-1----:R-:W-:Y:S06]  /*8630*/  @!P0 BRA `(.L_x_3572) ;  /* 0x0000000000048947 */ /* 0x002fec0003800000 */
[----:B------:R-:W-:Y:S01]  /*8640*/  BPT.TRAP 0x1 ;  /* 0x000000040000795c */ /* 0x000fe20000300000 */
.L_x_3572:
[----:B------:R0:W1:Y:S01]  /*8650*/  SYNCS.PHASECHK.TRANS64.TRYWAIT P2, [UR25+0x22850], R6 ;  /* 0x02285006ff0075a7 */ /* 0x0000620008040159 */
[----:B------:R-:W-:Y:S05]  /*8660*/  @!P0 BRA `(.L_x_3573) ;  /* 0x0000000000048947 */ /* 0x000fea0003800000 */
[----:B------:R-:W-:Y:S01]  /*8670*/  BPT.TRAP 0x1 ;  /* 0x000000040000795c */ /* 0x000fe20000300000 */
.L_x_3573:
[----:B-1----:R-:W-:Y:S05]  /*8680*/  @P2 BRA `(.L_x_3574) ;  /* 0x0000000000082947 */ /* 0x002fea0003800000 */
[----:B------:R-:W1:Y:S02]  /*8690*/  SYNCS.PHASECHK.TRANS64.TRYWAIT P2, [UR25+0x22850], R6 ;  /* 0x02285006ff0075a7 */ /* 0x000e640008040159 */
[----:B-1----:R-:W-:Y:S05]  /*86a0*/  @!P2 BRA `(.L_x_3575) ;  /* 0x000000840094a947 */ /* 0x002fea0003800000 */
.L_x_3574:
[----:B01----:R-:W-:Y:S01]  /*86b0*/  IADD3 R6, R22, 0x8, RZ ;  /* 0x0000000816067810 */ /* 0x003fe20007ffe0ff */
[----:B------:R-:W-:-:S04]  /*86c0*/  UIMAD UR11, UR37, 0xc00, UR21 ;  /* 0x00000c00250b78a4 */ /* 0x000fc8000f8e0215 */
[----:B------:R1:W-:Y:S01]  /*86d0*/  BAR.SYNC.DEFER_BLOCKING R6, 0x100 ;  /* 0x000400060000751d */ /* 0x0003e20000010000 */
[----:B------:R-:W-:Y:S01]  /*86e0*/  ISETP.LT.AND P2, PT, RZ, UR23, PT ;  /* 0x00000017ff007c0c */ /* 0x000fe2000bf41270 */
[----:B------:R-:W-:Y:S01]  /*86f0*/  @!P1 VIADD R197, R197, 0x22860 ;  /* 0x00022860c5c59836 */ /* 0x000fe20000000000 */
[----:B------:R-:W-:Y:S01]  /*8700*/  UIADD3 UR23, UR23, -0x1, URZ ;  /* 0xffffffff17177890 */ /* 0x000fe2000fffe03f */
[----:B------:R-:W-:Y:S02]  /*8710*/  IMAD.MOV.U32 R8, RZ, RZ, R5 ;  /* 0x000000ffff087224 */ /* 0x000fe400078e0005 */
[----:B------:R-:W-:Y:S01]  /*8720*/  UMOV UR6, UR11 ;  /* 0x0000000b00067c82 */ /* 0x000fe20008000000 */
[----:B------:R-:W-:Y:S01]  /*8730*/  UMOV UR7, 0x40000040 ;  /* 0x4000004000077882 */ /* 0x000fe20000000000 */
[----:B------:R-:W-:Y:S01]  /*8740*/  @!P1 PRMT R197, RZ, 0x654, R197 ;  /* 0x00000654ffc59816 */ /* 0x000fe200000000c5 */
[----:B------:R-:W-:Y:S01]  /*8750*/  IMAD.MOV.U32 R21, RZ, RZ, R4 ;  /* 0x000000ffff157224 */ /* 0x000fe200078e0004 */
        /* <DEDUP_REMOVED lines=35> */
.L_x_3567:
[----:B01----:R-:W0:Y:S01]  /*8990*/  SHFL.BFLY PT, R6, R3, 0x2, 0x1f ;  /* 0x0c401f0003067f89 */ /* 0x003e2200000e0000 */
[----:B------:R-:W-:Y:S01]  /*89a0*/  IMAD.MOV.U32 R13, RZ, RZ, RZ ;  /* 0x000000ffff0d7224 */ /* 0x000fe200078e00ff */
[----:B------:R-:W-:Y:S01]  /*89b0*/  UIADD3 UR37, UR37, 0x1, URZ ;  /* 0x0000000125257890 */ /* 0x000fe2000fffe03f */
[----:B------:R-:W-:Y:S01]  /*89c0*/  IMAD.U32 R181, RZ, RZ, UR10 ;  /* 0x0000000affb57e24 */ /* 0x000fe2000f8e00ff */
[----:B------:R-:W1:Y:S01]  /*89d0*/  SHFL.BFLY PT, R11, R0, 0x2, 0x1f ;  /* 0x0c401f00000b7f89 */ /* 0x000e6200000e0000 */
[----:B------:R-:W-:Y:S01]  /*89e0*/  MOV R21, 0xff800000 ;  /* 0xff80000000157802 */ /* 0x000fe20000000f00 */
[----:B------:R-:W-:Y:S01]  /*89f0*/  UISETP.NE.AND UP0, UPT, UR37, 0x2, UPT ;  /* 0x000000022500788c */ /* 0x000fe2000bf05270 */
        /* <DEDUP_REMOVED lines=12> */
[----:B------:R-:W-:-:S02]  /*8ac0*/  IMAD.MOV.U32 R7, RZ, RZ, RZ ;  /* 0x000000ffff077224 */ /* 0x000fc400078e00ff */
[----:B-1----:R-:W-:Y:S02]  /*8ad0*/  FADD.FTZ R176, R11, R8 ;  /* 0x000000080bb07221 */ /* 0x002fe40000010000 */
[----:B------:R-:W-:-:S03]  /*8ae0*/  FSETP.NE.FTZ.AND P1, PT, R15, RZ, PT ;  /* 0x000000ff0f00720b */ /* 0x000fc60003f35000 */
[----:B------:R-:W-:-:S10]  /*8af0*/  FSETP.NE.FTZ.AND P2, PT, R176, RZ, PT ;  /* 0x000000ffb000720b */ /* 0x000fd40003f55000 */
[----:B------:R-:W0:Y:S03]  /*8b00*/  @P1 MUFU.RCP R13, R15 ;  /* 0x0000000f000d1308 */ /* 0x000e260000001000 */
[----:B------:R-:W-:-:S05]  /*8b10*/  @P2 FMUL.FTZ R181, R181, 0.69314718246459960938 ;  /* 0x3f317218b5b52820 */ /* 0x000fca0000410000 */
[----:B------:R-:W1:Y:S08]  /*8b20*/  @P2 MUFU.RCP R7, R176 ;  /* 0x000000b000072308 */ /* 0x000e700000001000 */
[----:B------:R-:W3:Y:S01]  /*8b30*/  @P2 MUFU.LG2 R176, R176 ;  /* 0x000000b000b02308 */ /* 0x000ee20000000c00 */
[-C--:B0-----:R-:W-:Y:S01]  /*8b40*/  FMUL.FTZ R3, R108, R13.reuse ;  /* 0x0000000d6c037220 */ /* 0x081fe20000410000 */
[----:B------:R-:W-:Y:S01]  /*8b50*/  FMUL.FTZ R20, R109, R13 ;  /* 0x0000000d6d147220 */ /* 0x000fe20000410000 */
[----:B------:R-:W-:-:S02]  /*8b60*/  IMAD.U32 R109, RZ, RZ, UR10 ;  /* 0x0000000aff6d7e24 */ /* 0x000fc4000f8e00ff */
[-C--:B------:R-:W-:Y:S01]  /*8b70*/  FMUL.FTZ R0, R24, R13.reuse ;  /* 0x0000000d18007220 */ /* 0x080fe20000410000 */
[-C--:B------:R-:W-:Y:S01]  /*8b80*/  FMUL.FTZ R6, R28, R13.reuse ;  /* 0x0000000d1c067220 */ /* 0x080fe20000410000 */
[----:B------:R-:W-:Y:S01]  /*8b90*/  FMUL.FTZ R8, R40, R13 ;  /* 0x0000000d28087220 */ /* 0x000fe20000410000 */
[----:B------:R-:W-:Y:S01]  /*8ba0*/  @P1 FMUL.FTZ R109, R109, 0.69314718246459960938 ;  /* 0x3f3172186d6d1820 */ /* 0x000fe20000410000 */
[----:B------:R-:W0:Y:S01]  /*8bb0*/  @P1 MUFU.LG2 R108, R15 ;  /* 0x0000000f006c1308 */ /* 0x000e220000000c00 */
[----:B-1----:R-:W-:Y:S01]  /*8bc0*/  FMUL.FTZ R161, R91, R7 ;  /* 0x000000075ba17220 */ /* 0x002fe20000410000 */
        /* <DEDUP_REMOVED lines=127> */
.L_x_3546:
        /* <DEDUP_REMOVED lines=15> */
[----:B------:R-:W-:Y:S01]  /*94b0*/  F2FP.BF16.F32.PACK_AB R9, R172, R9 ;  /* 0x00000009ac09723e */ /* 0x000fe200000010ff */
[----:B------:R-:W-:Y:S01]  /*94c0*/  ULDC.64 UR6, c[0x0][0xbd8] ;  /* 0x0002f60000067ab9 */ /* 0x000fe20000000a00 */
[----:B------:R-:W-:Y:S01]  /*94d0*/  F2FP.BF16.F32.PACK_AB R10, R45, R10 ;  /* 0x0000000a2d0a723e */ /* 0x000fe200000010ff */
[----:B------:R-:W-:Y:S01]  /*94e0*/  UISETP.NE.AND.EX UP0, UPT, UR9, URZ, UPT, UP0 ;  /* 0x0000003f0900728c */ /* 0x000fe2000bf05300 */
[----:B------:R-:W-:Y:S01]  /*94f0*/  F2FP.BF16.F32.PACK_AB R11, R170, R11 ;  /* 0x0000000baa0b723e */ /* 0x000fe200000010ff */
[----:B------:R-:W-:Y:S01]  /*9500*/  UISETP.NE.U32.AND UP1, UPT, UR6, URZ, UPT ;  /* 0x0000003f0600728c */ /* 0x000fe2000bf25070 */
[----:B------:R-:W-:Y:S01]  /*9510*/  F2FP.BF16.F32.PACK_AB R12, R49, R12 ;  /* 0x0000000c310c723e */ /* 0x000fe200000010ff */
[----:B------:R-:W-:Y:S01]  /*9520*/  USHF.L.U32 UR10, UR46, 0x2, URZ ;  /* 0x000000022e0a7899 */ /* 0x000fe2000800063f */
[----:B------:R-:W-:Y:S01]  /*9530*/  F2FP.BF16.F32.PACK_AB R13, R168, R13 ;  /* 0x0000000da80d723e */ /* 0x000fe200000010ff */
[----:B------:R-:W-:Y:S01]  /*9540*/  UISETP.NE.AND.EX UP1, UPT, UR7, URZ, UPT, UP1 ;  /* 0x0000003f0700728c */ /* 0x000fe2000bf25310 */
[----:B------:R-:W-:Y:S01]  /*9550*/  F2FP.BF16.F32.PACK_AB R14, R53, R14 ;  /* 0x0000000e350e723e */ /* 0x000fe200000010ff */
[----:B------:R-:W-:Y:S01]  /*9560*/  USHF.L.U64.HI UR11, UR46, 0x2, UR45 ;  /* 0x000000022e0b7899 */ /* 0x000fe2000801022d */
[----:B------:R-:W-:Y:S01]  /*9570*/  F2FP.BF16.F32.PACK_AB R15, R166, R15 ;  /* 0x0000000fa60f723e */ /* 0x000fe200000010ff */
[----:B------:R-:W-:Y:S01]  /*9580*/  UIADD3 UR4, UP2, UR10, UR6, URZ ;  /* 0x000000060a047290 */ /* 0x000fe2000ff5e03f */
[----:B------:R-:W-:Y:S01]  /*9590*/  F2FP.BF16.F32.PACK_AB R24, R57, R24 ;  /* 0x000000183918723e */ /* 0x000fe200000010ff */
[----:B------:R-:W-:Y:S01]  /*95a0*/  @UP0 UIADD3 UR6, UP3, UR10, UR8, URZ ;  /* 0x000000080a060290 */ /* 0x000fe2000ff7e03f */
[----:B------:R-:W-:Y:S01]  /*95b0*/  F2FP.BF16.F32.PACK_AB R28, R65, R28 ;  /* 0x0000001c411c723e */ /* 0x000fe200000010ff */
[----:B------:R-:W-:Y:S01]  /*95c0*/  UIADD3.X UR8, UR11, UR7, URZ, UP2, !UPT ;  /* 0x000000070b087290 */ /* 0x000fe200097fe43f */
[----:B------:R-:W-:Y:S01]  /*95d0*/  F2FP.BF16.F32.PACK_AB R72, R73, R72 ;  /* 0x000000484948723e */ /* 0x000fe200000010ff */
[----:B------:R-:W-:Y:S01]  /*95e0*/  @UP0 UIADD3.X UR7, UR11, UR9, URZ, UP3, !UPT ;  /* 0x000000090b070290 */ /* 0x000fe20009ffe43f */
[----:B------:R-:W-:-:S02]  /*95f0*/  F2FP.BF16.F32.PACK_AB R73, R169, R64 ;  /* 0x00000040a949723e */ /* 0x000fc400000010ff */
[----:B------:R-:W-:Y:S02]  /*9600*/  F2FP.BF16.F32.PACK_AB R80, R81, R80 ;  /* 0x000000505150723e */ /* 0x000fe400000010ff */
[----:B------:R-:W-:Y:S02]  /*9610*/  F2FP.BF16.F32.PACK_AB R88, R89, R88 ;  /* 0x000000585958723e */ /* 0x000fe400000010ff */
[----:B------:R-:W-:Y:S02]  /*9620*/  F2FP.BF16.F32.PACK_AB R81, R165, R52 ;  /* 0x00000034a551723e */ /* 0x000fe400000010ff */
[----:B------:R-:W-:Y:S02]  /*9630*/  MOV R34, R102 ;  /* 0x0000006600227202 */ /* 0x000fe40000000f00 */
[----:B0-----:R-:W-:Y:S02]  /*9640*/  MOV R35, R5 ;  /* 0x0000000500237202 */ /* 0x001fe40000000f00 */
[----:B------:R-:W-:-:S02]  /*9650*/  F2FP.BF16.F32.PACK_AB R89, R161, R90 ;  /* 0x0000005aa159723e */ /* 0x000fc400000010ff */
[----:B------:R-:W-:Y:S01]  /*9660*/  F2FP.BF16.F32.PACK_AB R96, R97, R96 ;  /* 0x000000606160723e */ /* 0x000fe200000010ff */
[----:B------:R-:W-:Y:S01]  /*9670*/  IMAD.WIDE R4, R201, 0x2, R34 ;  /* 0x00000002c9047825 */ /* 0x000fe200078e0222 */
[----:B------:R-:W-:Y:S02]  /*9680*/  F2FP.BF16.F32.PACK_AB R90, R93, R92 ;  /* 0x0000005c5d5a723e */ /* 0x000fe400000010ff */
[----:B------:R-:W-:Y:S02]  /*9690*/  F2FP.BF16.F32.PACK_AB R91, R160, R91 ;  /* 0x0000005ba05b723e */ /* 0x000fe400000010ff */
[C---:B------:R-:W-:Y:S02]  /*96a0*/  IADD3 R26, P1, R4.reuse, 0x20, RZ ;  /* 0x00000020041a7810 */ /* 0x040fe40007f3e0ff */
[C---:B------:R-:W-:Y:S02]  /*96b0*/  LOP3.LUT R7, R4.reuse, 0x380, RZ, 0xc0, !PT ;  /* 0x0000038004077812 */ /* 0x040fe400078ec0ff */
        /* <DEDUP_REMOVED lines=13> */
[----:B------:R-:W-:Y:S01]  /*9790*/  SHF.R.U64 R7, R7, 0x3, RZ ;  /* 0x0000000307077819 */ /* 0x000fe200000012ff */
[----:B------:R-:W-:Y:S01]  /*97a0*/  IMAD.X R63, RZ, RZ, R5, P1 ;  /* 0x000000ffff3f7224 */ /* 0x000fe200008e0605 */
[----:B------:R-:W-:-:S02]  /*97b0*/  IADD3.X R51, RZ, R5, RZ, P6, !PT ;  /* 0x00000005ff337210 */ /* 0x000fc400037fe4ff */
[C---:B------:R-:W-:Y:S02]  /*97c0*/  IADD3 R66, P0, R4.reuse, 0x8020, RZ ;  /* 0x0000802004427810 */ /* 0x040fe40007f1e0ff */
[C---:B------:R-:W-:Y:S02]  /*97d0*/  IADD3 R189, P4, R4.reuse, 0x8040, RZ ;  /* 0x0000804004bd7810 */ /* 0x040fe40007f9e0ff */
[C---:B------:R-:W-:Y:S01]  /*97e0*/  IADD3 R191, P3, R4.reuse, 0x8060, RZ ;  /* 0x0000806004bf7810 */ /* 0x040fe20007f7e0ff */
[--C-:B------:R-:W-:Y:S01]  /*97f0*/  IMAD.X R67, RZ, RZ, R5.reuse, P0 ;  /* 0x000000ffff437224 */ /* 0x100fe200000e0605 */
[C---:B------:R-:W-:Y:S01]  /*9800*/  IADD3 R193, P6, R4.reuse, 0xc000, RZ ;  /* 0x0000c00004c17810 */ /* 0x040fe20007fde0ff */
[--C-:B------:R-:W-:Y:S01]  /*9810*/  IMAD.X R71, RZ, RZ, R5.reuse, P4 ;  /* 0x000000ffff477224 */ /* 0x100fe200020e0605 */
[C---:B------:R-:W-:Y:S01]  /*9820*/  IADD3 R195, P5, R4.reuse, 0xc020, RZ ;  /* 0x0000c02004c37810 */ /* 0x040fe20007fbe0ff */
[----:B------:R-:W-:Y:S01]  /*9830*/  IMAD.X R75, RZ, RZ, R5, P3 ;  /* 0x000000ffff4b7224 */ /* 0x000fe200018e0605 */
[----:B------:R-:W-:-:S02]  /*9840*/  IADD3 R86, P2, R4, 0xc040, RZ ;  /* 0x0000c04004567810 */ /* 0x000fc40007f5e0ff */
[----:B------:R-:W-:Y:S01]  /*9850*/  IADD3 R110, P1, R4, 0xc060, RZ ;  /* 0x0000c060046e7810 */ /* 0x000fe20007f3e0ff */
[--C-:B------:R-:W-:Y:S01]  /*9860*/  IMAD.X R83, RZ, RZ, R5.reuse, P5 ;  /* 0x000000ffff537224 */ /* 0x100fe200028e0605 */
[----:B------:R-:W-:Y:S01]  /*9870*/  LOP3.LUT R4, R7, R4, RZ, 0x3c, !PT ;  /* 0x0000000407047212 */ /* 0x000fe200078e3cff */
[--C-:B------:R-:W-:Y:S01]  /*9880*/  IMAD.X R87, RZ, RZ, R5.reuse, P2 ;  /* 0x000000ffff577224 */ /* 0x100fe200010e0605 */
[----:B------:R-:W-:Y:S01]  /*9890*/  LOP3.LUT R7, R26, 0x380, RZ, 0xc0, !PT ;  /* 0x000003801a077812 */ /* 0x000fe200078ec0ff */
[----:B------:R-:W-:Y:S01]  /*98a0*/  IMAD.X R31, RZ, RZ, R5, P1 ;  /* 0x000000ffff1f7224 */ /* 0x000fe200008e0605 */
[----:B------:R-:W-:Y:S02]  /*98b0*/  LOP3.LUT R38, R103, 0x380, RZ, 0xc0, !PT ;  /* 0x0000038067267812 */ /* 0x000fe400078ec0ff */
[----:B------:R-:W-:Y:S02]  /*98c0*/  SHF.R.U64 R7, R7, 0x3, RZ ;  /* 0x0000000307077819 */ /* 0x000fe400000012ff */
[----:B------:R-:W-:-:S02]  /*98d0*/  LOP3.LUT R42, R109, 0x380, RZ, 0xc0, !PT ;  /* 0x000003806d2a7812 */ /* 0x000fc400078ec0ff */
[----:B------:R-:W-:Y:S02]  /*98e0*/  LOP3.LUT R26, R7, R26, RZ, 0x3c, !PT ;  /* 0x0000001a071a7212 */ /* 0x000fe400078e3cff */
[----:B------:R-:W-:Y:S02]  /*98f0*/  LOP3.LUT R7, R50, 0x380, RZ, 0xc0, !PT ;  /* 0x0000038032077812 */ /* 0x000fe400078ec0ff */
[----:B------:R-:W-:Y:S02]  /*9900*/  LOP3.LUT R46, R181, 0x380, RZ, 0xc0, !PT ;  /* 0x00000380b52e7812 */ /* 0x000fe400078ec0ff */
[----:B------:R-:W-:Y:S02]  /*9910*/  SHF.R.U64 R7, R7, 0x3, RZ ;  /* 0x0000000307077819 */ /* 0x000fe400000012ff */
[----:B------:R-:W-:Y:S02]  /*9920*/  MOV R108, R4 ;  /* 0x00000004006c7202 */ /* 0x000fe40000000f00 */
[----:B------:R-:W-:-:S02]  /*9930*/  LOP3.LUT R50, R7, R50, RZ, 0x3c, !PT ;  /* 0x0000003207327212 */ /* 0x000fc400078e3cff */
[----:B------:R-:W-:Y:S02]  /*9940*/  LOP3.LUT R7, R66, 0x380, RZ, 0xc0, !PT ;  /* 0x0000038042077812 */ /* 0x000fe400078ec0ff */
[----:B------:R-:W-:Y:S02]  /*9950*/  LOP3.LUT R74, R191, 0x380, RZ, 0xc0, !PT ;  /* 0x00000380bf4a7812 */ /* 0x000fe400078ec0ff */
[----:B------:R-:W-:Y:S02]  /*9960*/  SHF.R.U64 R7, R7, 0x3, RZ ;  /* 0x0000000307077819 */ /* 0x000fe400000012ff */
[----:B------:R-:W-:Y:S02]  /*9970*/  F2FP.BF16.F32.PACK_AB R4, R25, R0 ;  /* 0x000000001904723e */ /* 0x000fe400000010ff */
[----:B------:R-:W-:Y:S02]  /*9980*/  LOP3.LUT R66, R7, R66, RZ, 0x3c, !PT ;  /* 0x0000004207427212 */ /* 0x000fe400078e3cff */
[----:B------:R-:W-:-:S02]  /*9990*/  LOP3.LUT R7, R110, 0x380, RZ, 0xc0, !PT ;  /* 0x000003806e077812 */ /* 0x000fc400078ec0ff */
[----:B------:R-:W-:Y:S02]  /*99a0*/  IADD3.X R79, RZ, R5, RZ, P6, !PT ;  /* 0x00000005ff4f7210 */ /* 0x000fe400037fe4ff */
[----:B------:R-:W-:Y:S02]  /*99b0*/  SHF.R.U64 R38, R38, 0x3, RZ ;  /* 0x0000000326267819 */ /* 0x000fe400000012ff */
[----:B------:R-:W-:Y:S02]  /*99c0*/  LOP3.LUT R54, R183, 0x380, RZ, 0xc0, !PT ;  /* 0x00000380b7367812 */ /* 0x000fe400078ec0ff */
[----:B------:R-:W-:Y:S02]  /*99d0*/  LOP3.LUT R0, R195, 0x380, RZ, 0xc0, !PT ;  /* 0x00000380c3007812 */ /* 0x000fe400078ec0ff */
[----:B------:R-:W-:Y:S02]  /*99e0*/  SHF.R.U64 R29, R7, 0x3, RZ ;  /* 0x00000003071d7819 */ /* 0x000fe400000012ff */
[----:B------:R-:W-:-:S02]  /*99f0*/  SHF.R.U64 R42, R42, 0x3, RZ ;  /* 0x000000032a2a7819 */ /* 0x000fc400000012ff */
[----:B------:R-:W-:Y:S02]  /*9a00*/  LOP3.LUT R58, R185, 0x380, RZ, 0xc0, !PT ;  /* 0x00000380b93a7812 */ /* 0x000fe400078ec0ff */
[----:B------:R-:W-:Y:S02]  /*9a10*/  F2FP.BF16.F32.PACK_AB R5, R179, R158 ;  /* 0x0000009eb305723e */ /* 0x000fe400000010ff */
[----:B------:R-:W-:Y:S02]  /*9a20*/  LOP3.LUT R25, R86, 0x380, RZ, 0xc0, !PT ;  /* 0x0000038056197812 */ /* 0x000fe400078ec0ff */
[----:B------:R-:W-:Y:S01]  /*9a30*/  F2FP.BF16.F32.PACK_AB R7, R177, R30 ;  /* 0x0000001eb107723e */ /* 0x000fe200000010ff */
[----:B------:R-:W-:Y:S01]  /*9a40*/  BAR.SYNC.DEFER_BLOCKING 0x1, 0x100 ;  /* 0x0044000000007b1d */ /* 0x000fe20000010000 */
[----:B------:R-:W-:Y:S02]  /*9a50*/  SHF.R.U64 R46, R46, 0x3, RZ ;  /* 0x000000032e2e7819 */ /* 0x000fe400000012ff */
[----:B------:R-:W-:-:S02]  /*9a60*/  LOP3.LUT R62, R187, 0x380, RZ, 0xc0, !PT ;  /* 0x00000380bb3e7812 */ /* 0x000fc400078ec0ff */
[----:B------:R-:W-:Y:S02]  /*9a70*/  SHF.R.U64 R74, R74, 0x3, RZ ;  /* 0x000000034a4a7819 */ /* 0x000fe400000012ff */
[----:B------:R-:W-:Y:S02]  /*9a80*/  LOP3.LUT R38, R38, R103, RZ, 0x3c, !PT ;  /* 0x0000006726267212 */ /* 0x000fe400078e3cff */
[----:B------:R-:W-:Y:S02]  /*9a90*/  SHF.R.U64 R54, R54, 0x3, RZ ;  /* 0x0000000336367819 */ /* 0x000fe400000012ff */
[----:B------:R-:W-:Y:S02]  /*9aa0*/  LOP3.LUT R70, R189, 0x380, RZ, 0xc0, !PT ;  /* 0x00000380bd467812 */ /* 0x000fe400078ec0ff */
[----:B------:R-:W-:Y:S02]  /*9ab0*/  SHF.R.U64 R0, R0, 0x3, RZ ;  /* 0x0000000300007819 */ /* 0x000fe400000012ff */
[----:B------:R-:W-:-:S02]  /*9ac0*/  LOP3.LUT R42, R42, R109, RZ, 0x3c, !PT ;  /* 0x0000006d2a2a7212 */ /* 0x000fc400078e3cff */
[----:B------:R-:W-:Y:S02]  /*9ad0*/  SHF.R.U64 R58, R58, 0x3, RZ ;  /* 0x000000033a3a7819 */ /* 0x000fe400000012ff */
[----:B------:R-:W-:Y:S02]  /*9ae0*/  SHF.R.U64 R25, R25, 0x3, RZ ;  /* 0x0000000319197819 */ /* 0x000fe400000012ff */
[----:B------:R-:W-:Y:S02]  /*9af0*/  LOP3.LUT R46, R46, R181, RZ, 0x3c, !PT ;  /* 0x000000b52e2e7212 */ /* 0x000fe400078e3cff */
[----:B------:R-:W-:Y:S01]  /*9b00*/  SHF.R.U64 R62, R62, 0x3, RZ ;  /* 0x000000033e3e7819 */ /* 0x000fe200000012ff */
[----:B------:R0:W-:Y:S01]  /*9b10*/  STSM.16.M88.4 [R108], R4 ;  /* 0x000000046c007844 */ /* 0x0001e20000000200 */
[----:B------:R-:W-:Y:S02]  /*9b20*/  LOP3.LUT R78, R193, 0x380, RZ, 0xc0, !PT ;  /* 0x00000380c14e7812 */ /* 0x000fe400078ec0ff */
[----:B------:R-:W-:-:S02]  /*9b30*/  LOP3.LUT R30, R29, R110, RZ, 0x3c, !PT ;  /* 0x0000006e1d1e7212 */ /* 0x000fc400078e3cff */
[----:B------:R-:W-:Y:S02]  /*9b40*/  LOP3.LUT R74, R74, R191, RZ, 0x3c, !PT ;  /* 0x000000bf4a4a7212 */ /* 0x000fe400078e3cff */
[----:B------:R-:W-:Y:S02]  /*9b50*/  MOV R103, R26 ;  /* 0x0000001a00677202 */ /* 0x000fe40000000f00 */
[----:B------:R-:W-:Y:S02]  /*9b60*/  LOP3.LUT R54, R54, R183, RZ, 0x3c, !PT ;  /* 0x000000b736367212 */ /* 0x000fe400078e3cff */
[----:B------:R-:W-:Y:S02]  /*9b70*/  SHF.R.U64 R70, R70, 0x3, RZ ;  /* 0x0000000346467819 */ /* 0x000fe400000012ff */
[----:B------:R-:W-:Y:S02]  /*9b80*/  LOP3.LUT R82, R0, R195, RZ, 0x3c, !PT ;  /* 0x000000c300527212 */ /* 0x000fe400078e3cff */
[----:B------:R-:W-:-:S02]  /*9b90*/  MOV R39, R38 ;  /* 0x0000002600277202 */ /* 0x000fc40000000f00 */
[----:B0-----:R-:W-:Y:S02]  /*9ba0*/  F2FP.BF16.F32.PACK_AB R4, R33, R32 ;  /* 0x000000202104723e */ /* 0x001fe400000010ff */
[----:B------:R-:W-:Y:S02]  /*9bb0*/  F2FP.BF16.F32.PACK_AB R5, R174, R157 ;  /* 0x0000009dae05723e */ /* 0x000fe400000010ff */
[----:B------:R-:W-:Y:S02]  /*9bc0*/  F2FP.BF16.F32.PACK_AB R6, R37, R36 ;  /* 0x000000242506723e */ /* 0x000fe400000010ff */
[----:B------:R-:W-:Y:S02]  /*9bd0*/  F2FP.BF16.F32.PACK_AB R7, R175, R156 ;  /* 0x0000009caf07723e */ /* 0x000fe400000010ff */
[----:B------:R-:W-:Y:S02]  /*9be0*/  LOP3.LUT R58, R58, R185, RZ, 0x3c, !PT ;  /* 0x000000b93a3a7212 */ /* 0x000fe400078e3cff */
[----:B------:R-:W-:Y:S01]  /*9bf0*/  LOP3.LUT R86, R25, R86, RZ, 0x3c, !PT ;  /* 0x0000005619567212 */ /* 0x000fe200078e3cff */
[----:B------:R0:W-:Y:S01]  /*9c00*/  STSM.16.M88.4 [R103], R4 ;  /* 0x0000000467007844 */ /* 0x0001e20000000200 */
[----:B------:R-:W-:-:S02]  /*9c10*/  MOV R42, R42 ;  /* 0x0000002a002a7202 */ /* 0x000fc40000000f00 */
[----:B------:R-:W-:Y:S01]  /*9c20*/  LOP3.LUT R62, R62, R187, RZ, 0x3c, !PT ;  /* 0x000000bb3e3e7212 */ /* 0x000fe200078e3cff */
[----:B------:R-:W-:Y:S01]  /*9c30*/  STSM.16.M88.4 [R39], R8 ;  /* 0x0000000827007844 */ /* 0x000fe20000000200 */
[----:B------:R-:W-:Y:S02]  /*9c40*/  SHF.R.U64 R78, R78, 0x3, RZ ;  /* 0x000000034e4e7819 */ /* 0x000fe400000012ff */
[----:B------:R-:W-:Y:S01]  /*9c50*/  MOV R46, R46 ;  /* 0x0000002e002e7202 */ /* 0x000fe20000000f00 */
[----:B------:R-:W-:Y:S01]  /*9c60*/  STSM.16.M88.4 [R42], R12 ;  /* 0x0000000c2a007844 */ /* 0x000fe20000000200 */
[----:B------:R-:W-:Y:S02]  /*9c70*/  F2FP.BF16.F32.PACK_AB R25, R164, R155 ;  /* 0x0000009ba419723e */ /* 0x000fe400000010ff */
[----:B------:R-:W-:Y:S02]  /*9c80*/  F2FP.BF16.F32.PACK_AB R26, R61, R60 ;  /* 0x0000003c3d1a723e */ /* 0x000fe400000010ff */
[----:B------:R-:W-:-:S02]  /*9c90*/  F2FP.BF16.F32.PACK_AB R27, R173, R154 ;  /* 0x0000009aad1b723e */ /* 0x000fc400000010ff */
[----:B------:R-:W-:Y:S01]  /*9ca0*/  MOV R32, R30 ;  /* 0x0000001e00207202 */ /* 0x000fe20000000f00 */
[----:B0-----:R-:W-:Y:S01]  /*9cb0*/  IMAD.U32 R4, RZ, RZ, UR4 ;  /* 0x00000004ff047e24 */ /* 0x001fe2000f8e00ff */
[----:B------:R-:W-:Y:S01]  /*9cc0*/  MOV R50, R50 ;  /* 0x0000003200327202 */ /* 0x000fe20000000f00 */
[----:B------:R-:W-:Y:S01]  /*9cd0*/  STSM.16.M88.4 [R46], R24 ;  /* 0x000000182e007844 */ /* 0x000fe20000000200 */
[----:B------:R-:W-:Y:S01]  /*9ce0*/  MOV R0, R74 ;  /* 0x0000004a00007202 */ /* 0x000fe20000000f00 */
[----:B------:R-:W-:Y:S01]  /*9cf0*/  IMAD.U32 R5, RZ, RZ, UR8 ;  /* 0x00000008ff057e24 */ /* 0x000fe2000f8e00ff */
[----:B------:R-:W-:Y:S02]  /*9d00*/  F2FP.BF16.F32.PACK_AB R29, R162, R153 ;  /* 0x00000099a21d723e */ /* 0x000fe400000010ff */
[----:B------:R-:W-:Y:S02]  /*9d10*/  F2FP.BF16.F32.PACK_AB R30, R69, R68 ;  /* 0x00000044451e723e */ /* 0x000fe400000010ff */
[----:B------:R-:W-:-:S02]  /*9d20*/  F2FP.BF16.F32.PACK_AB R31, R171, R152 ;  /* 0x00000098ab1f723e */ /* 0x000fc400000010ff */
[----:B------:R-:W-:Y:S02]  /*9d30*/  LOP3.LUT R70, R70, R189, RZ, 0x3c, !PT ;  /* 0x000000bd46467212 */ /* 0x000fe400078e3cff */
[----:B------:R-:W-:Y:S01]  /*9d40*/  MOV R54, R54 ;  /* 0x0000003600367202 */ /* 0x000fe20000000f00 */
[----:B------:R-:W-:Y:S01]  /*9d50*/  STSM.16.M88.4 [R50], R28 ;  /* 0x0000001c32007844 */ /* 0x000fe20000000200 */
[----:B------:R-:W-:Y:S02]  /*9d60*/  MOV R38, R82 ;  /* 0x0000005200267202 */ /* 0x000fe40000000f00 */
[----:B------:R-:W-:Y:S02]  /*9d70*/  F2FP.BF16.F32.PACK_AB R74, R77, R76 ;  /* 0x0000004c4d4a723e */ /* 0x000fe400000010ff */
[----:B------:R-:W-:Y:S02]  /*9d80*/  F2FP.BF16.F32.PACK_AB R75, R167, R56 ;  /* 0x00000038a74b723e */ /* 0x000fe400000010ff */
[----:B------:R-:W-:-:S02]  /*9d90*/  MOV R58, R58 ;  /* 0x0000003a003a7202 */ /* 0x000fc40000000f00 */
[----:B------:R-:W-:Y:S01]  /*9da0*/  F2FP.BF16.F32.PACK_AB R82, R85, R84 ;  /* 0x000000545552723e */ /* 0x000fe200000010ff */
[----:B------:R-:W-:Y:S01]  /*9db0*/  STSM.16.M88.4 [R54], R72 ;  /* 0x0000004836007844 */ /* 0x000fe20000000200 */
[----:B------:R-:W-:Y:S02]  /*9dc0*/  F2FP.BF16.F32.PACK_AB R83, R163, R48 ;  /* 0x00000030a353723e */ /* 0x000fe400000010ff */
[----:B------:R-:W-:Y:S02]  /*9dd0*/  LOP3.LUT R78, R78, R193, RZ, 0x3c, !PT ;  /* 0x000000c14e4e7212 */ /* 0x000fe400078e3cff */
[----:B------:R-:W-:Y:S01]  /*9de0*/  MOV R62, R62 ;  /* 0x0000003e003e7202 */ /* 0x000fe20000000f00 */
[----:B------:R-:W-:Y:S01]  /*9df0*/  STSM.16.M88.4 [R58], R80 ;  /* 0x000000503a007844 */ /* 0x000fe20000000200 */
[----:B------:R-:W-:Y:S02]  /*9e00*/  F2FP.BF16.F32.PACK_AB R97, R159, R98 ;  /* 0x000000629f61723e */ /* 0x000fe400000010ff */
[----:B------:R-:W-:Y:S01]  /*9e10*/  MOV R66, R66 ;  /* 0x0000004200427202 */ /* 0x000fe20000000f00 */
[----:B------:R-:W-:Y:S01]  /*9e20*/  STSM.16.M88.4 [R62], R88 ;  /* 0x000000583e007844 */ /* 0x000fe20000000200 */
[----:B------:R-:W-:-:S02]  /*9e30*/  F2FP.BF16.F32.PACK_AB R98, R101, R100 ;  /* 0x000000646562723e */ /* 0x000fc400000010ff */
[----:B------:R-:W-:Y:S02]  /*9e40*/  F2FP.BF16.F32.PACK_AB R99, R94, R99 ;  /* 0x000000635e63723e */ /* 0x000fe400000010ff */
[----:B------:R-:W-:Y:S02]  /*9e50*/  F2FP.BF16.F32.PACK_AB R112, R113, R112 ;  /* 0x000000707170723e */ /* 0x000fe400000010ff */
[----:B------:R-:W-:Y:S01]  /*9e60*/  MOV R70, R70 ;  /* 0x0000004600467202 */ /* 0x000fe20000000f00 */
[----:B------:R-:W-:Y:S01]  /*9e70*/  STSM.16.M88.4 [R66], R96 ;  /* 0x0000006042007844 */ /* 0x000fe20000000200 */
        /* <DEDUP_REMOVED lines=29> */
[----:B------:R-:W-:Y:S02]  /*a050*/  F2FP.BF16.F32.PACK_AB R147, R151, R150 ;  /* 0x000000969793723e */ /* 0x000fe400000010ff */
[----:B------:R-:W-:Y:S02]  /*a060*/  PLOP3.LUT P1, PT, PT, PT, UP1, 0x80, 0x0 ;  /* 0x000000000000781c */ /* 0x000fe40003f2f018 */
[----:B------:R-:W-:Y:S01]  /*a070*/  PLOP3.LUT P2, PT, PT, PT, UP0, 0x80, 0x0 ;  /* 0x000000000000781c */ /* 0x000fe20003f4f008 */
[----:B------:R1:W-:Y:S01]  /*a080*/  STSM.16.M88.4 [R32], R144 ;  /* 0x0000009020007844 */ /* 0x0003e20000000200 */
[----:B------:R-:W-:Y:S01]  /*a090*/  BAR.SYNC.DEFER_BLOCKING 0x1, 0x100 ;  /* 0x0044000000007b1d */ /* 0x000fe20000010000 */
[----:B------:R-:W-:Y:S01]  /*a0a0*/  IMAD.U32 R6, RZ, RZ, UR6 ;  /* 0x00000006ff067e24 */ /* 0x000fe2000f8e00ff */
[----:B------:R-:W-:-:S07]  /*a0b0*/  MOV R7, UR7 ;  /* 0x0000000700077c02 */ /* 0x000fce0008000f00 */
[----:B0-----:R-:W2:Y:S04]  /*a0c0*/  @P1 LDG.E R0, desc[UR38][R4.64] ;  /* 0x0000002604001981 */ /* 0x001ea8000c1e1900 */
[----:B------:R-:W3:Y:S01]  /*a0d0*/  @P2 LDG.E R6, desc[UR38][R6.64] ;  /* 0x0000002606062981 */ /* 0x000ee2000c1e1900 */
[----:B------:R-:W-:Y:S01]  /*a0e0*/  IMAD R3, R16, 0x40, R2 ;  /* 0x0000004010037824 */ /* 0x000fe200078e0202 */
[----:B------:R-:W-:Y:S01]  /*a0f0*/  UMOV UR4, URZ ;  /* 0x0000003f00047c82 */ /* 0x000fe20008000000 */
[----:B------:R-:W-:Y:S02]  /*a100*/  ULDC UR10, c[0x0][0xa88] ;  /* 0x0002a200000a7ab9 */ /* 0x000fe40000000800 */
[----:B------:R-:W-:-:S03]  /*a110*/  IMAD.WIDE R34, R3, 0x2, R34 ;  /* 0x0000000203227825 */ /* 0x000fc600078e0222 */
[----:B------:R-:W-:Y:S02]  /*a120*/  IADD3 R33, P0, R34, 0x1000, RZ ;  /* 0x0000100022217810 */ /* 0x000fe40007f1e0ff */
[----:B--2---:R-:W-:Y:S02]  /*a130*/  @P1 R2UR UR4, R0 ;  /* 0x00000000000412ca */ /* 0x004fe400000e0000 */
[----:B---3--:R-:W-:Y:S01]  /*a140*/  @P2 R2UR UR10, R6 ;  /* 0x00000000060a22ca */ /* 0x008fe200000e0000 */
[----:B-1----:R-:W-:-:S14]  /*a150*/  @P2 BRA `(.L_x_3579) ;  /* 0x0000000000182947 */ /* 0x002fdc0003800000 */
[----:B------:R-:W-:Y:S05]  /*a160*/  @!P1 BRA `(.L_x_3579) ;  /* 0x0000000000149947 */ /* 0x000fea0003800000 */
[----:B------:R-:W2:Y:S04]  /*a170*/  LDG.E R3, desc[UR38][R4.64] ;  /* 0x0000002604037981 */ /* 0x000ea8000c1e1900 */
[----:B------:R-:W3:Y:S01]  /*a180*/  LDG.E R0, desc[UR38][R4.64+0x4] ;  /* 0x0000042604007981 */ /* 0x000ee2000c1e1900 */
[----:B--2---:R-:W-:Y:S02]  /*a190*/  R2UR UR6, R3 ;  /* 0x00000000030672ca */ /* 0x004fe400000e0000 */
[----:B---3--:R-:W-:-:S13]  /*a1a0*/  R2UR UR10, R0 ;  /* 0x00000000000a72ca */ /* 0x008fda00000e0000 */
[----:B------:R-:W-:-:S12]  /*a1b0*/  UIADD3 UR10, -UR6, UR10, URZ ;  /* 0x0000000a060a7290 */ /* 0x000fd8000fffe13f */
.L_x_3579:
[----:B------:R-:W-:Y:S01]  /*a1c0*/  USHF.R.S32.HI UR14, URZ, 0x1f, UR43 ;  /* 0x0000001f3f0e7899 */ /* 0x000fe2000801142b */
[----:B------:R-:W-:Y:S01]  /*a1d0*/  IADD3 R5, P2, R34, 0x3000, RZ ;  /* 0x0000300022057810 */ /* 0x000fe20007f5e0ff */
[----:B------:R-:W-:Y:S01]  /*a1e0*/  ULDC.64 UR12, c[0x0][0xb70] ;  /* 0x0002dc00000c7ab9 */ /* 0x000fe20000000a00 */
[----:B------:R-:W-:Y:S01]  /*a1f0*/  USHF.R.S32.HI UR9, URZ, 0x1f, UR4 ;  /* 0x0000001f3f097899 */ /* 0x000fe20008011404 */
[----:B------:R-:W-:Y:S01]  /*a200*/  IMAD.U32 R6, RZ, RZ, UR42 ;  /* 0x0000002aff067e24 */ /* 0x000fe2000f8e00ff */
[----:B------:R-:W-:Y:S01]  /*a210*/  UIMAD UR11, UR14, UR12, URZ ;  /* 0x0000000c0e0b72a4 */ /* 0x000fe2000f8e023f */
[----:B------:R-:W-:Y:S01]  /*a220*/  LOP3.LUT R4, R5, 0x380, RZ, 0xc0, !PT ;  /* 0x0000038005047812 */ /* 0x000fe200078ec0ff */
[----:B------:R-:W-:Y:S01]  /*a230*/  UMOV UR8, UR4 ;  /* 0x0000000400087c82 */ /* 0x000fe20008000000 */
[----:B------:R-:W-:Y:S01]  /*a240*/  USEL UR45, UR45, URZ, !UP1 ;  /* 0x0000003f2d2d7287 */ /* 0x000fe2000c800000 */
[----:B------:R-:W-:Y:S01]  /*a250*/  IMAD R6, R6, 0x80, R19 ;  /* 0x0000008006067824 */ /* 0x000fe200078e0213 */
[----:B------:R-:W-:Y:S01]  /*a260*/  UIMAD.WIDE.U32 UR6, UR43, UR12, UR8 ;  /* 0x0000000c2b0672a5 */ /* 0x000fe2000f8e0008 */
[----:B------:R-:W-:Y:S01]  /*a270*/  SHF.R.U64 R4, R4, 0x3, RZ ;  /* 0x0000000304047819 */ /* 0x000fe200000012ff */
[----:B------:R-:W-:Y:S01]  /*a280*/  UIMAD UR11, UR43, UR13, UR11 ;  /* 0x0000000d2b0b72a4 */ /* 0x000fe2000f8e020b */
[----:B------:R-:W-:Y:S01]  /*a290*/  LOP3.LUT R32, R33, 0x380, RZ, 0xc0, !PT ;  /* 0x0000038021207812 */ /* 0x000fe200078ec0ff */
[----:B------:R-:W-:Y:S01]  /*a2a0*/  USEL UR46, UR46, URZ, !UP1 ;  /* 0x0000003f2e2e7287 */ /* 0x000fe2000c800000 */
[----:B------:R-:W-:Y:S01]  /*a2b0*/  LOP3.LUT R4, R4, R5, RZ, 0x3c, !PT ;  /* 0x0000000504047212 */ /* 0x000fe200078e3cff */
[----:B------:R-:W-:Y:S01]  /*a2c0*/  ULDC.64 UR12, c[0x0][0xb78] ;  /* 0x0002de00000c7ab9 */ /* 0x000fe20000000a00 */
[----:B------:R-:W-:Y:S01]  /*a2d0*/  UIADD3 UR7, UR7, UR11, URZ ;  /* 0x0000000b07077290 */ /* 0x000fe2000fffe03f */
[----:B------:R-:W-:Y:S01]  /*a2e0*/  IADD3 R9, P1, R34, 0x2000, RZ ;  /* 0x0000200022097810 */ /* 0x000fe20007f3e0ff */
[----:B------:R-:W-:Y:S01]  /*a2f0*/  UIMAD UR8, UR45, UR12, URZ ;  /* 0x0000000c2d0872a4 */ /* 0x000fe2000f8e023f */
[----:B------:R-:W-:Y:S01]  /*a300*/  SHF.R.S32.HI R0, RZ, 0x1f, R6 ;  /* 0x0000001fff007819 */ /* 0x000fe20000011406 */
[----:B------:R-:W-:Y:S01]  /*a310*/  UIMAD.WIDE.U32 UR6, UR46, UR12, UR6 ;  /* 0x0000000c2e0672a5 */ /* 0x000fe2000f8e0006 */
[----:B------:R-:W-:Y:S01]  /*a320*/  SHF.R.U64 R32, R32, 0x3, RZ ;  /* 0x0000000320207819 */ /* 0x000fe200000012ff */
[----:B------:R-:W-:Y:S01]  /*a330*/  UIMAD UR8, UR46, UR13, UR8 ;  /* 0x0000000d2e0872a4 */ /* 0x000fe2000f8e0208 */
[----:B------:R-:W-:-:S02]  /*a340*/  LOP3.LUT R8, R9, 0x380, RZ, 0xc0, !PT ;  /* 0x0000038009087812 */ /* 0x000fc400078ec0ff */
[----:B------:R-:W-:Y:S01]  /*a350*/  LOP3.LUT R32, R32, R33, RZ, 0x3c, !PT ;  /* 0x0000002120207212 */ /* 0x000fe200078e3cff */
[----:B------:R-:W-:Y:S01]  /*a360*/  IMAD.X R33, RZ, RZ, R35, P0 ;  /* 0x000000ffff217224 */ /* 0x000fe200000e0623 */
[----:B------:R-:W-:Y:S01]  /*a370*/  IADD3 R3, P3, R6, UR6, RZ ;  /* 0x0000000606037c10 */ /* 0x000fe2000ff7e0ff */
[----:B------:R-:W-:Y:S01]  /*a380*/  IMAD.U32 R5, RZ, RZ, UR8 ;  /* 0x00000008ff057e24 */ /* 0x000fe2000f8e00ff */
[----:B------:R-:W-:Y:S01]  /*a390*/  SHF.R.U64 R8, R8, 0x3, RZ ;  /* 0x0000000308087819 */ /* 0x000fe200000012ff */
[----:B------:R-:W-:Y:S01]  /*a3a0*/  ULDC.64 UR12, c[0x0][0xaa0] ;  /* 0x0002a800000c7ab9 */ /* 0x000fe20000000a00 */
[----:B------:R-:W-:Y:S02]  /*a3b0*/  IADD3 R69, P0, R34, 0x8000, RZ ;  /* 0x0000800022457810 */ /* 0x000fe40007f1e0ff */
[----:B------:R-:W-:Y:S01]  /*a3c0*/  IADD3.X R0, R0, UR7, R5, P3, !PT ;  /* 0x0000000700007c10 */ /* 0x000fe20009ffe405 */
[----:B------:R-:W-:Y:S01]  /*a3d0*/  ULDC.64 UR6, c[0x0][0xb40] ;  /* 0x0002d00000067ab9 */ /* 0x000fe20000000a00 */
[----:B------:R-:W-:Y:S01]  /*a3e0*/  LOP3.LUT R8, R8, R9, RZ, 0x3c, !PT ;  /* 0x0000000908087212 */ /* 0x000fe200078e3cff */
[----:B------:R-:W-:Y:S01]  /*a3f0*/  IMAD.X R9, RZ, RZ, R35, P1 ;  /* 0x000000ffff097224 */ /* 0x000fe200008e0623 */
[----:B------:R-:W-:-:S02]  /*a400*/  LEA R26, P3, R3, UR6, 0x2 ;  /* 0x00000006031a7c11 */ /* 0x000fc4000f8610ff */
[C---:B------:R-:W-:Y:S02]  /*a410*/  IADD3 R61, P6, R34.reuse, 0x4000, RZ ;  /* 0x00004000223d7810 */ /* 0x040fe40007fde0ff */
[----:B------:R-:W-:Y:S02]  /*a420*/  LEA.HI.X R27, R3, UR7, R0, 0x2, P3 ;  /* 0x00000007031b7c11 */ /* 0x000fe400098f1400 */
[C---:B------:R-:W-:Y:S02]  /*a430*/  IADD3 R45, P5, R34.reuse, 0x5000, RZ ;  /* 0x00005000222d7810 */ /* 0x040fe40007fbe0ff */
[C---:B------:R-:W-:Y:S02]  /*a440*/  IADD3 R29, P4, R34.reuse, 0x6000, RZ ;  /* 0x00006000221d7810 */ /* 0x040fe40007f9e0ff */
[----:B------:R-:W-:Y:S02]  /*a450*/  IADD3 R13, P3, R34, 0x7000, RZ ;  /* 0x00007000220d7810 */ /* 0x000fe40007f7e0ff */
[----:B------:R-:W-:-:S02]  /*a460*/  IADD3.X R5, RZ, R35, RZ, P2, !PT ;  /* 0x00000023ff057210 */ /* 0x000fc400017fe4ff */
[C---:B------:R-:W-:Y:S02]  /*a470*/  IADD3 R43, P2, R34.reuse, 0xa000, RZ ;  /* 0x0000a000222b7810 */ /* 0x040fe40007f5e0ff */
[----:B------:R-:W-:Y:S02]  /*a480*/  IADD3 R57, P1, R34, 0x9000, RZ ;  /* 0x0000900022397810 */ /* 0x000fe40007f3e0ff */
[----:B------:R-:W-:Y:S02]  /*a490*/  LOP3.LUT R68, R69, 0x380, RZ, 0xc0, !PT ;  /* 0x0000038045447812 */ /* 0x000fe400078ec0ff */
[----:B------:R-:W-:Y:S02]  /*a4a0*/  LOP3.LUT R60, R61, 0x380, RZ, 0xc0, !PT ;  /* 0x000003803d3c7812 */ /* 0x000fe400078ec0ff */
        /* <DEDUP_REMOVED lines=23> */
[----:B------:R-:W-:Y:S01]  /*a620*/  LOP3.LUT R42, R42, R43, RZ, 0x3c, !PT ;  /* 0x0000002b2a2a7212 */ /* 0x000fe200078e3cff */
[--C-:B------:R-:W-:Y:S01]  /*a630*/  IMAD.X R43, RZ, RZ, R35.reuse, P2 ;  /* 0x000000ffff2b7224 */ /* 0x100fe200010e0623 */
[----:B------:R-:W-:Y:S01]  /*a640*/  LOP3.LUT R56, R56, R57, RZ, 0x3c, !PT ;  /* 0x0000003938387212 */ /* 0x000fe200078e3cff */
[----:B------:R-:W-:Y:S01]  /*a650*/  IMAD.X R57, RZ, RZ, R35, P1 ;  /* 0x000000ffff397224 */ /* 0x000fe200008e0623 */
[C---:B------:R-:W-:Y:S02]  /*a660*/  IADD3 R25, P6, R34.reuse, 0xb000, RZ ;  /* 0x0000b00022197810 */ /* 0x040fe40007fde0ff */
[C---:B------:R-:W-:Y:S02]  /*a670*/  IADD3 R73, P5, R34.reuse, 0xc000, RZ ;  /* 0x0000c00022497810 */ /* 0x040fe40007fbe0ff */
[C---:B------:R-:W-:Y:S02]  /*a680*/  IADD3 R65, P4, R34.reuse, 0xd000, RZ ;  /* 0x0000d00022417810 */ /* 0x040fe40007f9e0ff */
[----:B------:R-:W-:-:S02]  /*a690*/  IADD3 R49, P3, R34, 0xe000, RZ ;  /* 0x0000e00022317810 */ /* 0x000fc40007f7e0ff */
[----:B------:R-:W-:Y:S02]  /*a6a0*/  IADD3 R0, R6, 0x8, RZ ;  /* 0x0000000806007810 */ /* 0x000fe40007ffe0ff */
[----:B------:R-:W-:Y:S02]  /*a6b0*/  IADD3 R3, P2, R34, 0xf000, RZ ;  /* 0x0000f00022037810 */ /* 0x000fe40007f5e0ff */
[----:B------:R-:W-:Y:S02]  /*a6c0*/  ISETP.GE.OR P1, PT, R6, UR10, P0 ;  /* 0x0000000a06007c0c */ /* 0x000fe40008726670 */
[----:B------:R-:W-:Y:S01]  /*a6d0*/  LOP3.LUT R24, R25, 0x380, RZ, 0xc0, !PT ;  /* 0x0000038019187812 */ /* 0x000fe200078ec0ff */
[----:B------:R-:W-:Y:S01]  /*a6e0*/  IMAD.X R37, RZ, RZ, R35, P2 ;  /* 0x000000ffff257224 */ /* 0x000fe200010e0623 */
[----:B------:R-:W-:Y:S02]  /*a6f0*/  LOP3.LUT R72, R73, 0x380, RZ, 0xc0, !PT ;  /* 0x0000038049487812 */ /* 0x000fe400078ec0ff */
[----:B------:R-:W-:-:S02]  /*a700*/  LOP3.LUT R64, R65, 0x380, RZ, 0xc0, !PT ;  /* 0x0000038041407812 */ /* 0x000fc400078ec0ff */
[----:B------:R-:W-:Y:S02]  /*a710*/  LOP3.LUT R48, R49, 0x380, RZ, 0xc0, !PT ;  /* 0x0000038031307812 */ /* 0x000fe400078ec0ff */
[----:B------:R-:W-:Y:S02]  /*a720*/  LOP3.LUT R53, R34, 0x380, RZ, 0xc0, !PT ;  /* 0x0000038022357812 */ /* 0x000fe400078ec0ff */
[----:B------:R-:W-:Y:S01]  /*a730*/  ISETP.GE.OR P0, PT, R0, UR10, P0 ;  /* 0x0000000a00007c0c */ /* 0x000fe20008706670 */
[----:B------:R-:W-:Y:S01]  /*a740*/  UIMAD UR6, UR9, UR12, URZ ;  /* 0x0000000c090672a4 */ /* 0x000fe2000f8e023f */
[----:B------:R-:W-:Y:S01]  /*a750*/  LOP3.LUT R0, R3, 0x380, RZ, 0xc0, !PT ;  /* 0x0000038003007812 */ /* 0x000fe200078ec0ff */
[----:B------:R0:W-:Y:S01]  /*a760*/  @!P1 STG.E desc[UR38][R26.64], R21 ;  /* 0x000000151a009986 */ /* 0x0001e2000c101926 */
[----:B------:R-:W-:Y:S01]  /*a770*/  SHF.R.U64 R24, R24, 0x3, RZ ;  /* 0x0000000318187819 */ /* 0x000fe200000012ff */
[----:B------:R-:W-:Y:S01]  /*a780*/  ULDC.64 UR8, c[0x0][0xae0] ;  /* 0x0002b80000087ab9 */ /* 0x000fe20000000a00 */
[----:B------:R-:W-:-:S02]  /*a790*/  SHF.R.U64 R72, R72, 0x3, RZ ;  /* 0x0000000348487819 */ /* 0x000fc400000012ff */
[----:B------:R-:W-:Y:S02]  /*a7a0*/  SHF.R.U64 R64, R64, 0x3, RZ ;  /* 0x0000000340407819 */ /* 0x000fe400000012ff */
[----:B------:R-:W-:Y:S02]  /*a7b0*/  SHF.R.U64 R48, R48, 0x3, RZ ;  /* 0x0000000330307819 */ /* 0x000fe400000012ff */
        /* <DEDUP_REMOVED lines=12> */
[----:B0-----:R-:W-:Y:S01]  /*a880*/  IMAD.U32 R21, RZ, RZ, UR12 ;  /* 0x0000000cff157e24 */ /* 0x001fe2000f8e00ff */
[----:B------:R-:W-:Y:S01]  /*a890*/  MOV R53, R35 ;  /* 0x0000002300357202 */ /* 0x000fe20000000f00 */
[----:B------:R-:W-:Y:S01]  /*a8a0*/  UIMAD UR6, UR4, UR13, UR6 ;  /* 0x0000000d040672a4 */ /* 0x000fe2000f8e0206 */
[----:B------:R-:W-:Y:S01]  /*a8b0*/  LOP3.LUT R36, R0, R3, RZ, 0x3c, !PT ;  /* 0x0000000300247212 */ /* 0x000fe200078e3cff */
[----:B------:R-:W5:Y:S01]  /*a8c0*/  LD.E.128 R32, desc[UR38][R32.64] ;  /* 0x0000002620207980 */ /* 0x000f62000c101d00 */
[----:B------:R-:W-:-:S03]  /*a8d0*/  SHF.R.S32.HI R3, RZ, 0x1f, R2 ;  /* 0x0000001fff037819 */ /* 0x000fc60000011402 */
        /* <DEDUP_REMOVED lines=23> */
[----:B------:R-:W-:-:S02]  /*aa50*/  VIADD R21, R21, UR6 ;  /* 0x0000000615157c36 */ /* 0x000fc40008000000 */
[----:B------:R-:W-:Y:S01]  /*aa60*/  IMAD.U32 R3, RZ, RZ, UR8 ;  /* 0x00000008ff037e24 */ /* 0x000fe2000f8e00ff */
[----:B------:R-:W-:Y:S02]  /*aa70*/  UIMAD UR10, UR42, -0x80, UR10 ;  /* 0xffffff802a0a78a4 */ /* 0x000fe4000f8e020a */
[----:B------:R-:W-:Y:S02]  /*aa80*/  UIMAD UR4, UR43, UR9, UR4 ;  /* 0x000000092b0472a4 */ /* 0x000fe4000f8e0204 */
[----:B------:R-:W-:Y:S01]  /*aa90*/  IMAD.WIDE.U32 R20, R3, UR43, R20 ;  /* 0x0000002b03147c25 */ /* 0x000fe2000f8e0014 */
[----:B------:R-:W-:Y:S01]  /*aaa0*/  ULDC.64 UR6, c[0x0][0xae8] ;  /* 0x0002ba0000067ab9 */ /* 0x000fe20000000a00 */
[----:B------:R-:W-:-:S03]  /*aab0*/  ISETP.GE.AND P3, PT, R16, UR10, PT ;  /* 0x0000000a10007c0c */ /* 0x000fc6000bf66270 */
[----:B------:R-:W-:Y:S01]  /*aac0*/  IADD3 R21, R21, UR4, RZ ;  /* 0x0000000415157c10 */ /* 0x000fe2000fffe0ff */
[----:B------:R-:W-:Y:S01]  /*aad0*/  UIMAD UR4, UR45, UR6, URZ ;  /* 0x000000062d0472a4 */ /* 0x000fe2000f8e023f */
[----:B------:R-:W-:Y:S02]  /*aae0*/  VIADD R102, R102, 0x22820 ;  /* 0x0002282066667836 */ /* 0x000fe40000000000 */
[C---:B------:R-:W-:Y:S02]  /*aaf0*/  VIADD R17, R16.reuse, 0x60 ;  /* 0x0000006010117836 */ /* 0x040fe40000000000 */
[----:B------:R-:W-:Y:S01]  /*ab00*/  IMAD.U32 R79, RZ, RZ, UR6 ;  /* 0x00000006ff4f7e24 */ /* 0x000fe2000f8e00ff */
[----:B------:R-:W-:Y:S01]  /*ab10*/  UIMAD UR4, UR46, UR7, UR4 ;  /* 0x000000072e0472a4 */ /* 0x000fe2000f8e0204 */
[----:B------:R-:W-:Y:S02]  /*ab20*/  PRMT R102, RZ, 0x654, R102 ;  /* 0x00000654ff667816 */ /* 0x000fe40000000066 */
[----:B------:R-:W-:Y:S01]  /*ab30*/  IMAD.WIDE.U32 R78, R79, UR46, R20 ;  /* 0x0000002e4f4e7c25 */ /* 0x000fe2000f8e0014 */
[----:B------:R-:W-:Y:S01]  /*ab40*/  ISETP.GE.AND P2, PT, R17, UR10, PT ;  /* 0x0000000a11007c0c */ /* 0x000fe2000bf46270 */
[----:B0-----:R0:W-:Y:S01]  /*ab50*/  SYNCS.ARRIVE.TRANS64.RED.A1T0 RZ, [R102+URZ], RZ ;  /* 0x000000ff66ff79a7 */ /* 0x0011e2000810043f */
[----:B------:R-:W-:Y:S01]  /*ab60*/  SHF.R.S32.HI R17, RZ, 0x1f, R16 ;  /* 0x0000001fff117819 */ /* 0x000fe20000011410 */
[----:B------:R-:W-:-:S02]  /*ab70*/  VIADD R0, R16, 0x20 ;  /* 0x0000002010007836 */ /* 0x000fc40000000000 */
[----:B------:R-:W-:Y:S01]  /*ab80*/  VIADD R3, R16, 0x40 ;  /* 0x0000004010037836 */ /* 0x000fe20000000000 */
[----:B------:R-:W-:Y:S01]  /*ab90*/  BSSY B1, `(.L_x_3580) ;  /* 0x000001d000017945 */ /* 0x000fe20003800000 */
[----:B------:R-:W-:Y:S02]  /*aba0*/  IMAD.U32 R77, RZ, RZ, UR42 ;  /* 0x0000002aff4d7e24 */ /* 0x000fe4000f8e00ff */
[----:B------:R-:W-:Y:S01]  /*abb0*/  VIADD R83, R79, UR4 ;  /* 0x000000044f537c36 */ /* 0x000fe20008000000 */
[----:B------:R-:W-:Y:S01]  /*abc0*/  ISETP.GE.AND P0, PT, R0, UR10, PT ;  /* 0x0000000a00007c0c */ /* 0x000fe2000bf06270 */
[----:B------:R-:W-:Y:S01]  /*abd0*/  IMAD.WIDE R76, R77, 0x80, R16 ;  /* 0x000000804d4c7825 */ /* 0x000fe200078e0210 */
[----:B------:R-:W-:Y:S01]  /*abe0*/  ISETP.GE.AND P1, PT, R3, UR10, PT ;  /* 0x0000000a03007c0c */ /* 0x000fe2000bf26270 */
[----:B0-----:R-:W-:-:S12]  /*abf0*/  @P3 BRA `(.L_x_3581) ;  /* 0x0000000000583947 */ /* 0x001fd80003800000 */
[----:B------:R-:W-:Y:S01]  /*ac00*/  ULDC.64 UR6, c[0x0][0xad8] ;  /* 0x0002b60000067ab9 */ /* 0x000fe20000000a00 */
[----:B------:R-:W-:Y:S01]  /*ac10*/  MOV R21, R83 ;  /* 0x0000005300157202 */ /* 0x000fe20000000f00 */
[----:B------:R-:W-:Y:S01]  /*ac20*/  IMAD R3, R77, UR6, RZ ;  /* 0x000000064d037c24 */ /* 0x000fe2000f8e02ff */
[----:B------:R-:W-:Y:S01]  /*ac30*/  ULDC UR4, c[0x0][0xa8c] ;  /* 0x0002a30000047ab9 */ /* 0x000fe20000000800 */
[----:B------:R-:W-:Y:S01]  /*ac40*/  IMAD.MOV.U32 R20, RZ, RZ, R78 ;  /* 0x000000ffff147224 */ /* 0x000fe200078e004e */
[C---:B------:R-:W-:Y:S01]  /*ac50*/  ISETP.GE.AND P4, PT, R2.reuse, UR4, PT ;  /* 0x0000000402007c0c */ /* 0x040fe2000bf86270 */
        /* <DEDUP_REMOVED lines=16> */
.L_x_3581:
[----:B------:R-:W-:Y:S05]  /*ad60*/  BSYNC B1 ;  /* 0x0000000000017941 */ /* 0x000fea0003800000 */
.L_x_3580:
        /* <DEDUP_REMOVED lines=12> */
[----:B0----5:R-:W-:Y:S01]  /*ae30*/  IADD3 R52, R2, 0xc0, RZ ;  /* 0x000000c002347810 */ /* 0x021fe20007ffe0ff */
        /* <DEDUP_REMOVED lines=13> */
.L_x_3583:
[----:B------:R-:W-:Y:S05]  /*af10*/  BSYNC B1 ;  /* 0x0000000000017941 */ /* 0x000fea0003800000 */
.L_x_3582:
        /* <DEDUP_REMOVED lines=12> */
[----:B-1---5:R-:W-:Y:S01]  /*afe0*/  IADD3 R32, R2, 0xc0, RZ ;  /* 0x000000c002207810 */ /* 0x022fe20007ffe0ff */
        /* <DEDUP_REMOVED lines=13> */
.L_x_3585:
[----:B------:R-:W-:Y:S05]  /*b0c0*/  BSYNC B1 ;  /* 0x0000000000017941 */ /* 0x000fea0003800000 */
.L_x_3584:
[----:B------:R-:W-:Y:S05]  /*b0d0*/  @P2 BRA `(.L_x_3586) ;  /* 0x0000000c00802947 */ /* 0x000fea0003800000 */
[----:B------:R-:W-:Y:S01]  /*b0e0*/  IADD3 R3, P0, R76, 0x60, RZ ;  /* 0x000000604c037810 */ /* 0x000fe20007f1e0ff */
[----:B------:R-:W-:Y:S01]  /*b0f0*/  ULDC UR4, c[0x0][0xa8c] ;  /* 0x0002a30000047ab9 */ /* 0x000fe20000000800 */
[C---:B------:R-:W-:Y:S01]  /*b100*/  IADD3 R0, R2.reuse, 0x40, RZ ;  /* 0x0000004002007810 */ /* 0x040fe20007ffe0ff */
        /* <DEDUP_REMOVED lines=23> */
.L_x_3578:
[----:B------:R-:W-:Y:S01]  /*b280*/  ULDC.64 UR6, c[0x0][0xbe0] ;  /* 0x0002f80000067ab9 */ /* 0x000fe20000000a00 */
[----:B------:R-:W-:Y:S02]  /*b290*/  USHF.L.U32 UR4, UR46, 0x2, URZ ;  /* 0x000000022e047899 */ /* 0x000fe4000800063f */
[----:B------:R-:W-:Y:S01]  /*b2a0*/  UISETP.NE.U32.AND UP0, UPT, UR6, URZ, UPT ;  /* 0x0000003f0600728c */ /* 0x000fe2000bf05070 */
[----:B------:R-:W-:Y:S01]  /*b2b0*/  ULDC.64 UR8, c[0x0][0xbd8] ;  /* 0x0002f60000087ab9 */ /* 0x000fe20000000a00 */
[----:B------:R-:W-:Y:S02]  /*b2c0*/  USHF.L.U64.HI UR10, UR46, 0x2, UR45 ;  /* 0x000000022e0a7899 */ /* 0x000fe4000801022d */
[----:B------:R-:W-:Y:S02]  /*b2d0*/  UISETP.NE.AND.EX UP1, UPT, UR7, URZ, UPT, UP0 ;  /* 0x0000003f0700728c */ /* 0x000fe4000bf25300 */
[----:B------:R-:W-:-:S04]  /*b2e0*/  UISETP.NE.U32.AND UP0, UPT, UR8, URZ, UPT ;  /* 0x0000003f0800728c */ /* 0x000fc8000bf05070 */
[----:B------:R-:W-:Y:S01]  /*b2f0*/  PLOP3.LUT P2, PT, PT, PT, UP1, 0x80, 0x0 ;  /* 0x000000000000781c */ /* 0x000fe20003f4f018 */
[----:B------:R-:W-:-:S04]  /*b300*/  UISETP.NE.AND.EX UP0, UPT, UR9, URZ, UPT, UP0 ;  /* 0x0000003f0900728c */ /* 0x000fc8000bf05300 */
[----:B------:R-:W-:Y:S02]  /*b310*/  @UP1 UIADD3 UR6, UP2, UR4, UR6, URZ ;  /* 0x0000000604061290 */ /* 0x000fe4000ff5e03f */
[----:B------:R-:W-:Y:S02]  /*b320*/  PLOP3.LUT P1, PT, PT, PT, UP0, 0x80, 0x0 ;  /* 0x000000000000781c */ /* 0x000fe40003f2f008 */
[----:B------:R-:W-:Y:S02]  /*b330*/  @UP1 UIADD3.X UR7, UR10, UR7, URZ, UP2, !UPT ;  /* 0x000000070a071290 */ /* 0x000fe400097fe43f */
[----:B------:R-:W-:Y:S01]  /*b340*/  UIADD3 UR4, UP1, UR4, UR8, URZ ;  /* 0x0000000804047290 */ /* 0x000fe2000ff3e03f */
[----:B------:R-:W-:-:S03]  /*b350*/  IMAD.U32 R6, RZ, RZ, UR6 ;  /* 0x00000006ff067e24 */ /* 0x000fc6000f8e00ff */
[----:B------:R-:W-:Y:S01]  /*b360*/  IMAD.U32 R7, RZ, RZ, UR7 ;  /* 0x00000007ff077e24 */ /* 0x000fe2000f8e00ff */
[----:B------:R-:W-:Y:S01]  /*b370*/  UIADD3.X UR6, UR10, UR9, URZ, UP1, !UPT ;  /* 0x000000090a067290 */ /* 0x000fe20008ffe43f */
[----:B------:R-:W-:-:S03]  /*b380*/  IMAD.MOV.U32 R9, RZ, RZ, RZ ;  /* 0x000000ffff097224 */ /* 0x000fc600078e00ff */
[----:B------:R-:W2:Y:S01]  /*b390*/  @P2 LDG.E R6, desc[UR38][R6.64] ;  /* 0x0000002606062981 */ /* 0x000ea2000c1e1900 */
[----:B------:R-:W-:Y:S01]  /*b3a0*/  IMAD.U32 R4, RZ, RZ, UR4 ;  /* 0x00000004ff047e24 */ /* 0x000fe2000f8e00ff */
[----:B------:R-:W-:-:S05]  /*b3b0*/  MOV R5, UR6 ;  /* 0x0000000600057c02 */ /* 0x000fca0008000f00 */
[----:B------:R0:W5:Y:S01]  /*b3c0*/  @P1 LDG.E R9, desc[UR38][R4.64] ;  /* 0x0000002604091981 */ /* 0x000162000c1e1900 */
[----:B------:R-:W-:Y:S01]  /*b3d0*/  ULDC UR4, c[0x0][0xa88] ;  /* 0x0002a20000047ab9 */ /* 0x000fe20000000800 */
        /* <DEDUP_REMOVED lines=9> */
.L_x_3587:
        /* <DEDUP_REMOVED lines=21> */
[----:B------:R-:W-:Y:S02]  /*b5c0*/  UIMAD UR7, UR45, UR10, URZ ;  /* 0x0000000a2d0772a4 */ /* 0x000fe4000f8e023f */
[----:B------:R-:W-:Y:S01]  /*b5d0*/  MOV R3, UR10 ;  /* 0x0000000a00037c02 */ /* 0x000fe20008000f00 */
[----:B------:R-:W-:Y:S01]  /*b5e0*/  VIADD R5, R5, UR6 ;  /* 0x0000000605057c36 */ /* 0x000fe20008000000 */
        /* <DEDUP_REMOVED lines=8> */
.L_x_3589:
[----:B------:R-:W-:Y:S05]  /*b670*/  BSYNC B1 ;  /* 0x0000000000017941 */ /* 0x000fea0003800000 */
.L_x_3588:
[----:B------:R-:W-:Y:S01]  /*b680*/  ULDC.64 UR6, c[0x0][0xaa0] ;  /* 0x0002a80000067ab9 */ /* 0x000fe20000000a00 */
[----:B0-----:R-:W-:Y:S01]  /*b690*/  IMAD.MOV.U32 R3, RZ, RZ, R11 ;  /* 0x000000ffff037224 */ /* 0x001fe200078e000b */
[----:B------:R-:W-:Y:S01]  /*b6a0*/  ULDC.64 UR10, c[0x0][0xae0] ;  /* 0x0002b800000a7ab9 */ /* 0x000fe20000000a00 */
[----:B------:R-:W-:Y:S01]  /*b6b0*/  IMAD R0, R8, UR6, RZ ;  /* 0x0000000608007c24 */ /* 0x000fe2000f8e02ff */
[----:B------:R-:W-:Y:S01]  /*b6c0*/  BSSY B1, `(.L_x_3590) ;  /* 0x0000031000017945 */ /* 0x000fe20003800000 */
[----:B------:R-:W-:Y:S01]  /*b6d0*/  IMAD.WIDE.U32 R4, R9, UR6, R2 ;  /* 0x0000000609047c25 */ /* 0x000fe2000f8e0002 */
[----:B------:R-:W-:-:S03]  /*b6e0*/  UIMAD UR6, UR8, UR10, URZ ;  /* 0x0000000a080672a4 */ /* 0x000fc6000f8e023f */
[----:B------:R-:W-:Y:S01]  /*b6f0*/  IMAD R9, R9, UR7, R0 ;  /* 0x0000000709097c24 */ /* 0x000fe2000f8e0200 */
[----:B------:R-:W-:Y:S01]  /*b700*/  UIMAD UR7, UR42, -0x80, UR4 ;  /* 0xffffff802a0778a4 */ /* 0x000fe2000f8e0204 */
[----:B------:R-:W-:Y:S01]  /*b710*/  IMAD.U32 R3, RZ, RZ, UR10 ;  /* 0x0000000aff037e24 */ /* 0x000fe2000f8e00ff */
[----:B------:R-:W-:Y:S01]  /*b720*/  UIMAD UR6, UR43, UR11, UR6 ;  /* 0x0000000b2b0672a4 */ /* 0x000fe2000f8e0206 */
[----:B------:R-:W-:Y:S01]  /*b730*/  IMAD.IADD R5, R5, 0x1, R9 ;  /* 0x0000000105057824 */ /* 0x000fe200078e0209 */
[----:B------:R-:W-:Y:S01]  /*b740*/  ULDC.64 UR8, c[0x0][0xae8] ;  /* 0x0002ba0000087ab9 */ /* 0x000fe20000000a00 */
[C---:B------:R-:W-:Y:S01]  /*b750*/  VIADD R0, R16.reuse, 0x20 ;  /* 0x0000002010007836 */ /* 0x040fe20000000000 */
[C---:B------:R-:W-:Y:S01]  /*b760*/  ISETP.GE.AND P2, PT, R16.reuse, UR7, PT ;  /* 0x0000000710007c0c */ /* 0x040fe2000bf46270 */
[----:B------:R-:W-:Y:S01]  /*b770*/  IMAD.WIDE.U32 R4, R3, UR43, R4 ;  /* 0x0000002b03047c25 */ /* 0x000fe2000f8e0004 */
[----:B------:R-:W-:Y:S01]  /*b780*/  UIMAD UR4, UR45, UR8, URZ ;  /* 0x000000082d0472a4 */ /* 0x000fe2000f8e023f */
[----:B------:R-:W-:-:S02]  /*b790*/  IADD3 R3, R16, 0x40, RZ ;  /* 0x0000004010037810 */ /* 0x000fc40007ffe0ff */
[----:B------:R-:W-:Y:S01]  /*b7a0*/  VIADD R5, R5, UR6 ;  /* 0x0000000605057c36 */ /* 0x000fe20008000000 */
[----:B------:R-:W-:Y:S01]  /*b7b0*/  UIMAD UR4, UR46, UR9, UR4 ;  /* 0x000000092e0472a4 */ /* 0x000fe2000f8e0204 */
[----:B------:R-:W-:Y:S01]  /*b7c0*/  IMAD.U32 R7, RZ, RZ, UR8 ;  /* 0x00000008ff077e24 */ /* 0x000fe2000f8e00ff */
[----:B------:R-:W-:Y:S01]  /*b7d0*/  ISETP.GE.AND P0, PT, R3, UR7, PT ;  /* 0x0000000703007c0c */ /* 0x000fe2000bf06270 */
[----:B------:R-:W-:Y:S01]  /*b7e0*/  IMAD.U32 R3, RZ, RZ, UR42 ;  /* 0x0000002aff037e24 */ /* 0x000fe2000f8e00ff */
[----:B------:R-:W-:Y:S01]  /*b7f0*/  SHF.R.S32.HI R9, RZ, 0x1f, R16 ;  /* 0x0000001fff097819 */ /* 0x000fe20000011410 */
[----:B------:R-:W-:Y:S01]  /*b800*/  IMAD.WIDE.U32 R6, R7, UR46, R4 ;  /* 0x0000002e07067c25 */ /* 0x000fe2000f8e0004 */
[----:B------:R-:W-:-:S03]  /*b810*/  ISETP.GE.AND P1, PT, R0, UR7, PT ;  /* 0x0000000700007c0c */ /* 0x000fc6000bf26270 */
[----:B------:R-:W-:Y:S02]  /*b820*/  IMAD.MOV.U32 R8, RZ, RZ, R16 ;  /* 0x000000ffff087224 */ /* 0x000fe400078e0010 */
[----:B------:R-:W-:Y:S02]  /*b830*/  VIADD R11, R7, UR4 ;  /* 0x00000004070b7c36 */ /* 0x000fe40008000000 */
[----:B------:R-:W-:-:S04]  /*b840*/  IMAD.WIDE R8, R3, 0x80, R8 ;  /* 0x0000008003087825 */ /* 0x000fc800078e0208 */
[----:B------:R-:W-:Y:S01]  /*b850*/  VIADD R10, R16, 0x60 ;  /* 0x00000060100a7836 */ /* 0x000fe20000000000 */
[----:B------:R-:W-:Y:S06]  /*b860*/  @P2 BRA `(.L_x_3591) ;  /* 0x0000000000582947 */ /* 0x000fec0003800000 */
[C---:B------:R-:W-:Y:S01]  /*b870*/  VIADD R3, R2.reuse, 0x80 ;  /* 0x0000008002037836 */ /* 0x040fe20000000000 */
[----:B------:R-:W-:Y:S01]  /*b880*/  IADD3 R0, R2, 0x40, RZ ;  /* 0x0000004002007810 */ /* 0x000fe20007ffe0ff */
[----:B------:R-:W-:Y:S01]  /*b890*/  ULDC UR4, c[0x0][0xa8c] ;  /* 0x0002a30000047ab9 */ /* 0x000fe20000000800 */
[----:B------:R-:W-:Y:S01]  /*b8a0*/  ULDC.64 UR8, c[0x0][0xad8] ;  /* 0x0002b60000087ab9 */ /* 0x000fe20000000a00 */
[----:B------:R-:W-:Y:S01]  /*b8b0*/  IMAD.MOV.U32 R4, RZ, RZ, R6 ;  /* 0x000000ffff047224 */ /* 0x000fe200078e0006 */
[----:B------:R-:W-:Y:S01]  /*b8c0*/  ISETP.GE.AND P4, PT, R0, UR4, PT ;  /* 0x0000000400007c0c */ /* 0x000fe2000bf86270 */
[C---:B------:R-:W-:Y:S01]  /*b8d0*/  VIADD R0, R2.reuse, 0xc0 ;  /* 0x000000c002007836 */ /* 0x040fe20000000000 */
[----:B------:R-:W-:Y:S01]  /*b8e0*/  ISETP.GE.AND P5, PT, R3, UR4, PT ;  /* 0x0000000403007c0c */ /* 0x000fe2000bfa6270 */
[----:B------:R-:W-:Y:S01]  /*b8f0*/  IMAD R3, R9, UR8, RZ ;  /* 0x0000000809037c24 */ /* 0x000fe2000f8e02ff */
        /* <DEDUP_REMOVED lines=13> */
.L_x_3591:
[----:B------:R-:W-:Y:S05]  /*b9d0*/  BSYNC B1 ;  /* 0x0000000000017941 */ /* 0x000fea0003800000 */
.L_x_3590:
        /* <DEDUP_REMOVED lines=27> */
.L_x_3593:
[----:B------:R-:W-:Y:S05]  /*bb90*/  BSYNC B1 ;  /* 0x0000000000017941 */ /* 0x000fea0003800000 */
.L_x_3592:
        /* <DEDUP_REMOVED lines=19> */
[----:B01----:R-:W-:Y:S01]  /*bcd0*/  LEA R12, P0, R4, UR8, 0x1 ;  /* 0x00000008040c7c11 */ /* 0x003fe2000f8008ff */
[----:B------:R-:W-:-:S05]  /*bce0*/  IMAD.IADD R3, R5, 0x1, R3 ;  /* 0x0000000105037824 */ /* 0x000fca00078e0203 */
[----:B------:R-:W-:-:S05]  /*bcf0*/  LEA.HI.X R13, R4, UR9, R3, 0x1, P0 ;  /* 0x00000009040d7c11 */ /* 0x000fca00080f0c03 */
[----:B------:R2:W-:Y:S04]  /*bd00*/  @!P1 STG.E.128 desc[UR38][R12.64], RZ ;  /* 0x000000ff0c009986 */ /* 0x0005e8000c101d26 */
[----:B------:R2:W-:Y:S04]  /*bd10*/  @!P3 STG.E.128 desc[UR38][R12.64+0x80], RZ ;  /* 0x000080ff0c00b986 */ /* 0x0005e8000c101d26 */
[----:B------:R2:W-:Y:S04]  /*bd20*/  @!P4 STG.E.128 desc[UR38][R12.64+0x100], RZ ;  /* 0x000100ff0c00c986 */ /* 0x0005e8000c101d26 */
[----:B------:R2:W-:Y:S02]  /*bd30*/  @!P5 STG.E.128 desc[UR38][R12.64+0x180], RZ ;  /* 0x000180ff0c00d986 */ /* 0x0005e4000c101d26 */
.L_x_3595:
[----:B------:R-:W-:Y:S05]  /*bd40*/  BSYNC B1 ;  /* 0x0000000000017941 */ /* 0x000fea0003800000 */
.L_x_3594:
[----:B------:R-:W-:Y:S05]  /*bd50*/  @P2 BRA `(.L_x_3586) ;  /* 0x0000000000602947 */ /* 0x000fea0003800000 */
[----:B------:R-:W-:Y:S01]  /*bd60*/  IADD3 R3, P0, R8, 0x60, RZ ;  /* 0x0000006008037810 */ /* 0x000fe20007f1e0ff */
[----:B------:R-:W-:Y:S01]  /*bd70*/  VIADD R0, R2, 0x40 ;  /* 0x0000004002007836 */ /* 0x000fe20000000000 */
[----:B------:R-:W-:Y:S01]  /*bd80*/  ULDC UR4, c[0x0][0xa8c] ;  /* 0x0002a30000047ab9 */ /* 0x000fe20000000800 */
[----:B------:R-:W-:Y:S01]  /*bd90*/  MOV R5, R11 ;  /* 0x0000000b00057202 */ /* 0x000fe20000000f00 */
[----:B------:R-:W-:Y:S01]  /*bda0*/  ULDC.64 UR6, c[0x0][0xad8] ;  /* 0x0002b60000067ab9 */ /* 0x000fe20000000a00 */
[----:B------:R-:W-:Y:S01]  /*bdb0*/  IMAD.X R8, RZ, RZ, R9, P0 ;  /* 0x000000ffff087224 */ /* 0x000fe200000e0609 */
        /* <DEDUP_REMOVED lines=18> */
.L_x_3586:
[----:B------:R-:W-:Y:S05]  /*bee0*/  BSYNC B0 ;  /* 0x0000000000007941 */ /* 0x000fea0003800000 */
.L_x_3577:
[----:B------:R-:W-:Y:S02]  /*bef0*/  ULDC UR4, c[0x0][0xc14] ;  /* 0x0003050000047ab9 */ /* 0x000fe40000000800 */
[----:B------:R-:W-:-:S13]  /*bf00*/  ISETP.GE.AND P0, PT, R111, UR4, PT ;  /* 0x000000046f007c0c */ /* 0x000fda000bf06270 */
[----:B------:R-:W-:Y:S05]  /*bf10*/  @!P0 BRA `(.L_x_3596) ;  /* 0xffffff4c00988947 */ /* 0x000fea000383ffff */
[----:B------:R-:W-:Y:S05]  /*bf20*/  EXIT ;  /* 0x000000000000794d */ /* 0x000fea0003800000 */
.L_x_3541:
        /* <DEDUP_REMOVED lines=52> */
[----:B0-----:R-:W-:-:S05]  /*c270*/  IMAD R5, R5, UR4, RZ ;  /* 0x0000000405057c24 */ /* 0x001fca000f8e02ff */
[----:B-1----:R-:W-:Y:S02]  /*c280*/  ISETP.GT.AND P0, PT, R5, UR6, PT ;  /* 0x0000000605007c0c */ /* 0x002fe4000bf04270 */
[----:B------:R-:W-:-:S11]  /*c290*/  MOV R2, R5 ;  /* 0x0000000500027202 */ /* 0x000fd60000000f00 */
[----:B------:R-:W-:Y:S05]  /*c2a0*/  @P0 BRA `(.L_x_3597) ;  /* 0x0000000000b80947 */ /* 0x000fea0003800000 */
[----:B------:R-:W-:Y:S01]  /*c2b0*/  IMAD.MOV.U32 R5, RZ, RZ, R2 ;  /* 0x000000ffff057224 */ /* 0x000fe200078e0002 */
[----:B------:R-:W-:Y:S01]  /*c2c0*/  ULDC UR5, c[0x0][0xc14] ;  /* 0x0003050000057ab9 */ /* 0x000fe20000000800 */
[----:B------:R-:W-:Y:S01]  /*c2d0*/  IMAD.MOV.U32 R6, RZ, RZ, RZ ;  /* 0x000000ffff067224 */ /* 0x000fe200078e00ff */
[----:B------:R-:W-:Y:S01]  /*c2e0*/  ULDC UR7, c[0x0][0xc14] ;  /* 0x0003050000077ab9 */ /* 0x000fe20000000800 */
[----:B------:R-:W-:-:S05]  /*c2f0*/  ULDC UR4, c[0x0][0xc10] ;  /* 0x0003040000047ab9 */ /* 0x000fca0000000800 */
.L_x_3601:
        /* <DEDUP_REMOVED lines=15> */
.L_x_3600:
[----:B------:R-:W-:Y:S05]  /*c3f0*/  BSYNC B0 ;  /* 0x0000000000007941 */ /* 0x000fea0003800000 */
.L_x_3599:
[----:B0----5:R-:W0:Y:S01]  /*c400*/  SHFL.UP PT, R2, R8, 0x1, RZ ;  /* 0x0420000008027989 */ /* 0x021e2200000e00ff */
[C---:B------:R-:W-:Y:S02]  /*c410*/  ISETP.NE.AND P0, PT, R9.reuse, RZ, PT ;  /* 0x000000ff0900720c */ /* 0x040fe40003f05270 */
[C---:B------:R-:W-:Y:S02]  /*c420*/  ISETP.GE.U32.AND P1, PT, R9.reuse, 0x2, PT ;  /* 0x000000020900780c */ /* 0x040fe40003f26070 */
        /* <DEDUP_REMOVED lines=22> */
.L_x_3597:
[----:B------:R-:W-:-:S04]  /*c590*/  IMAD.IADD R7, R5, 0x1, -R2 ;  /* 0x0000000105077824 */ /* 0x000fc800078e0a02 */
[----:B------:R-:W-:-:S05]  /*c5a0*/  IMAD R2, R4, UR4, R7 ;  /* 0x0000000404027c24 */ /* 0x000fca000f8e0207 */
[----:B------:R-:W-:Y:S02]  /*c5b0*/  ISETP.GT.AND P0, PT, R2, UR6, PT ;  /* 0x0000000602007c0c */ /* 0x000fe4000bf04270 */
[----:B------:R-:W0:Y:S11]  /*c5c0*/  LDC.64 R2, c[0x0][0xc68] ;  /* 0x00031a00ff027b82 */ /* 0x000e360000000a00 */
[----:B------:R-:W-:-:S04]  /*c5d0*/  VOTE.ANY R9, PT, !P0 ;  /* 0x0000000000097806 */ /* 0x000fc800040e0100 */
[----:B------:R-:W1:Y:S02]  /*c5e0*/  POPC R5, R9 ;  /* 0x0000000900057309 */ /* 0x000e640000000000 */
[----:B-1----:R-:W-:-:S05]  /*c5f0*/  IADD3 R19, R5, R6, RZ ;  /* 0x0000000605137210 */ /* 0x002fca0007ffe0ff */
        /* <DEDUP_REMOVED lines=13> */
.L_x_3602:
[----:B-1----:R-:W-:Y:S01]  /*c6d0*/  IMAD.MOV R2, RZ, RZ, -R3 ;  /* 0x000000ffff027224 */ /* 0x002fe200078e0a03 */
[----:B--2---:R-:W-:Y:S01]  /*c6e0*/  IABS R4, R6 ;  /* 0x0000000600047213 */ /* 0x004fe20000000000 */
[----:B---3--:R-:W-:Y:S02]  /*c6f0*/  IMAD R16, R16, UR4, R7 ;  /* 0x0000000410107c24 */ /* 0x008fe4000f8e0207 */
[----:B------:R-:W-:Y:S02]  /*c700*/  IMAD R5, R2, R11, RZ ;  /* 0x0000000b02057224 */ /* 0x000fe400078e02ff */
[----:B------:R-:W-:Y:S02]  /*c710*/  IMAD.MOV.U32 R2, RZ, RZ, RZ ;  /* 0x000000ffff027224 */ /* 0x000fe400078e00ff */
[----:B------:R-:W-:Y:S02]  /*c720*/  IMAD.MOV R4, RZ, RZ, -R4 ;  /* 0x000000ffff047224 */ /* 0x000fe400078e0a04 */
[----:B------:R-:W-:Y:S01]  /*c730*/  IMAD.HI.U32 R2, R3, R5, R2 ;  /* 0x0000000503027227 */ /* 0x000fe200078e0002 */
[----:B------:R-:W-:-:S04]  /*c740*/  IADD3 R5, -R16, UR6, RZ ;  /* 0x0000000610057c10 */ /* 0x000fc8000fffe1ff */
[----:B------:R-:W-:-:S05]  /*c750*/  IABS R3, R5 ;  /* 0x0000000500037213 */ /* 0x000fca0000000000 */
[----:B------:R-:W-:-:S04]  /*c760*/  IMAD.HI.U32 R2, R2, R3, RZ ;  /* 0x0000000302027227 */ /* 0x000fc800078e00ff */
[----:B------:R-:W-:Y:S01]  /*c770*/  IMAD R4, R2, R4, R3 ;  /* 0x0000000402047224 */ /* 0x000fe200078e0203 */
[----:B------:R-:W-:-:S04]  /*c780*/  LOP3.LUT R3, R5, R6, RZ, 0x3c, !PT ;  /* 0x0000000605037212 */ /* 0x000fc800078e3cff */
[----:B------:R-:W-:-:S13]  /*c790*/  ISETP.GT.U32.AND P0, PT, R11, R4, PT ;  /* 0x000000040b00720c */ /* 0x000fda0003f04070 */
[----:B------:R-:W-:Y:S01]  /*c7a0*/  @!P0 IADD3 R4, R4, -R11, RZ ;  /* 0x8000000b04048210 */ /* 0x000fe20007ffe0ff */
[----:B------:R-:W-:-:S03]  /*c7b0*/  @!P0 VIADD R2, R2, 0x1 ;  /* 0x0000000102028836 */ /* 0x000fc60000000000 */
[----:B------:R-:W-:-:S13]  /*c7c0*/  ISETP.GE.U32.AND P0, PT, R4, R11, PT ;  /* 0x0000000b0400720c */ /* 0x000fda0003f06070 */
        /* <DEDUP_REMOVED lines=18> */
[----:B------:R-:W-:Y:S01]  /*c8f0*/  IMAD R9, R2, R7, RZ ;  /* 0x0000000702097224 */ /* 0x000fe200078e02ff */
[----:B------:R-:W-:-:S05]  /*c900*/  MOV R2, RZ ;  /* 0x000000ff00027202 */ /* 0x000fca0000000f00 */
        /* <DEDUP_REMOVED lines=14> */
[----:B------:R-:W-:Y:S02]  /*c9f0*/  @!P0 LOP3.LUT R2, RZ, R10, RZ, 0x33, !PT ;  /* 0x0000000aff028212 */ /* 0x000fe400078e33ff */
[----:B------:R-:W-:-:S05]  /*ca00*/  IADD3 R10, -R10, RZ, RZ ;  /* 0x000000ff0a0a7210 */ /* 0x000fca0007ffe1ff */
[----:B------:R-:W-:Y:S01]  /*ca10*/  IMAD R18, R2, R10, R5 ;  /* 0x0000000a02127224 */ /* 0x000fe200078e0205 */
[----:B------:R-:W-:-:S05]  /*ca20*/  LOP3.LUT R2, RZ, R2, RZ, 0x33, !PT ;  /* 0x00000002ff027212 */ /* 0x000fca00078e33ff */
[----:B------:R-:W-:Y:S01]  /*ca30*/  IMAD.IADD R17, R17, 0x1, R2 ;  /* 0x0000000111117824 */ /* 0x000fe200078e0202 */
[----:B------:R-:W-:Y:S06]  /*ca40*/  BRA `(.L_x_3603) ;  /* 0x00000000000c7947 */ /* 0x000fec0003800000 */
.L_x_3598:
[----:B------:R-:W-:Y:S02]  /*ca50*/  IMAD.MOV.U32 R17, RZ, RZ, RZ ;  /* 0x000000ffff117224 */ /* 0x000fe400078e00ff */
[----:B------:R-:W-:Y:S02]  /*ca60*/  IMAD.U32 R16, RZ, RZ, UR6 ;  /* 0x00000006ff107e24 */ /* 0x000fe4000f8e00ff */
[----:B------:R-:W-:-:S07]  /*ca70*/  IMAD.MOV.U32 R18, RZ, RZ, RZ ;  /* 0x000000ffff127224 */ /* 0x000fce00078e00ff */
.L_x_3603:
[----:B------:R-:W1:Y:S01]  /*ca80*/  S2R R2, SR_TID.X ;  /* 0x0000000000027919 */ /* 0x000e620000002100 */
        /* <DEDUP_REMOVED lines=11> */
[----:B------:R1:W-:Y:S03]  /*cb40*/  STL [R1], RZ ;  /* 0x000000ff01007387 */ /* 0x0003e60000100800 */
[----:B------:R-:W-:Y:S05]  /*cb50*/  @P0 BRA `(.L_x_3604) ;  /* 0x0000003800f40947 */ /* 0x000fea0003800000 */
[----:B-1----:R-:W-:Y:S01]  /*cb60*/  IMAD.MOV.U32 R0, RZ, RZ, 0x1 ;  /* 0x00000001ff007424 */ /* 0x002fe200078e00ff */
[----:B------:R1:W-:Y:S01]  /*cb70*/  STL [R1], RZ ;  /* 0x000000ff01007387 */ /* 0x0003e20000100800 */
[----:B------:R-:W-:Y:S01]  /*cb80*/  ULDC UR37, c[0x0][0xc] ;  /* 0x0000030000257ab9 */ /* 0x000fe20000000800 */
[----:B------:R-:W-:Y:S02]  /*cb90*/  ULDC.64 UR40, c[0x0][0x198] ;  /* 0x0000660000287ab9 */ /* 0x000fe40000000a00 */
[----:B------:R1:W-:Y:S04]  /*cba0*/  STL [R1+0x4], R0 ;  /* 0x0000040001007387 */ /* 0x0003e80000100800 */
[----:B------:R1:W-:Y:S02]  /*cbb0*/  STL [R1+0x20], RZ ;  /* 0x000020ff01007387 */ /* 0x0003e40000100800 */
.L_x_3669:
[----:B--2---:R-:W2:Y:S02]  /*cbc0*/  LDC.64 R2, c[0x0][0xc60] ;  /* 0x00031800ff027b82 */ /* 0x004ea40000000a00 */
[----:B--2---:R-:W-:-:S05]  /*cbd0*/  IMAD.WIDE R2, R19, 0x4, R2 ;  /* 0x0000000413027825 */ /* 0x004fca00078e0202 */
[----:B------:R-:W2:Y:S01]  /*cbe0*/  LDG.E R5, desc[UR38][R2.64] ;  /* 0x0000002602057981 */ /* 0x000ea2000c1e1900 */
[----:B------:R-:W-:Y:S05]  /*cbf0*/  YIELD ;  /* 0x0000000000007946 */ /* 0x000fea0003800000 */
[----:B------:R-:W-:Y:S01]  /*cc00*/  ULDC.64 UR4, c[0x0][0xa28] ;  /* 0x00028a0000047ab9 */ /* 0x000fe20000000a00 */
[----:B-1----:R-:W-:Y:S01]  /*cc10*/  MOV R0, RZ ;  /* 0x000000ff00007202 */ /* 0x002fe20000000f00 */
[----:B------:R-:W-:Y:S01]  /*cc20*/  IMAD.MOV.U32 R6, RZ, RZ, RZ ;  /* 0x000000ffff067224 */ /* 0x000fe200078e00ff */
[----:B------:R-:W-:Y:S01]  /*cc30*/  ISETP.NE.U32.AND P0, PT, RZ, UR4, PT ;  /* 0x00000004ff007c0c */ /* 0x000fe2000bf05070 */
[----:B------:R-:W-:-:S03]  /*cc40*/  ULDC.64 UR6, c[0x0][0xa08] ;  /* 0x0002820000067ab9 */ /* 0x000fc60000000a00 */
[----:B------:R-:W-:Y:S02]  /*cc50*/  ISETP.NE.AND.EX P0, PT, RZ, UR5, PT, P0 ;  /* 0x00000005ff007c0c */ /* 0x000fe4000bf05300 */
[----:B--2---:R-:W-:Y:S01]  /*cc60*/  SHF.R.S32.HI R4, RZ, 0x1f, R5 ;  /* 0x0000001fff047819 */ /* 0x004fe20000011405 */
[----:B------:R-:W-:-:S10]  /*cc70*/  IMAD.SHL.U32 R11, R5, 0x4, RZ ;  /* 0x00000004050b7824 */ /* 0x000fd400078e00ff */
[C---:B------:R-:W-:Y:S01]  /*cc80*/  @P0 LEA R2, P1, R5.reuse, UR4, 0x2 ;  /* 0x0000000405020c11 */ /* 0x040fe2000f8210ff */
[----:B------:R1:W-:Y:S03]  /*cc90*/  STL [R1+0x10], R5 ;  /* 0x0000100501007387 */ /* 0x0003e60000100800 */
[C-C-:B------:R-:W-:Y:S01]  /*cca0*/  @P0 LEA.HI.X R3, R5.reuse, UR5, R4.reuse, 0x2, P1 ;  /* 0x0000000505030c11 */ /* 0x140fe200088f1404 */
[----:B------:R-:W-:Y:S02]  /*ccb0*/  ULDC.64 UR4, c[0x0][0xa18] ;  /* 0x0002860000047ab9 */ /* 0x000fe40000000a00 */
[----:B------:R-:W-:Y:S02]  /*ccc0*/  ISETP.NE.U32.AND P1, PT, RZ, UR4, PT ;  /* 0x00000004ff007c0c */ /* 0x000fe4000bf25070 */
[----:B------:R2:W5:Y:S01]  /*ccd0*/  @P0 LDG.E R0, desc[UR38][R2.64] ;  /* 0x0000002602000981 */ /* 0x000562000c1e1900 */
[----:B------:R-:W-:-:S02]  /*cce0*/  SHF.L.U64.HI R10, R5, 0x2, R4 ;  /* 0x00000002050a7819 */ /* 0x000fc40000010204 */
[----:B------:R-:W-:Y:S01]  /*ccf0*/  ISETP.NE.AND.EX P1, PT, RZ, UR5, PT, P1 ;  /* 0x00000005ff007c0c */ /* 0x000fe2000bf25310 */
[----:B------:R-:W-:Y:S04]  /*cd00*/  STL [R1+0x18], R11 ;  /* 0x0000180b01007387 */ /* 0x000fe80000100800 */
[----:B------:R-:W-:Y:S08]  /*cd10*/  STL [R1+0x1c], R10 ;  /* 0x00001c0a01007387 */ /* 0x000ff00000100800 */
[----:B------:R-:W-:-:S04]  /*cd20*/  @P1 IADD3 R8, P0, R11, UR4, RZ ;  /* 0x000000040b081c10 */ /* 0x000fc8000ff1e0ff */
[C---:B------:R-:W-:Y:S01]  /*cd30*/  @P1 IADD3.X R9, R10.reuse, UR5, RZ, P0, !PT ;  /* 0x000000050a091c10 */ /* 0x040fe200087fe4ff */
[----:B------:R-:W-:Y:S02]  /*cd40*/  ULDC.64 UR4, c[0x0][0xa00] ;  /* 0x0002800000047ab9 */ /* 0x000fe40000000a00 */
[----:B------:R-:W-:Y:S02]  /*cd50*/  ISETP.NE.U32.AND P2, PT, RZ, UR4, PT ;  /* 0x00000004ff007c0c */ /* 0x000fe4000bf45070 */
[C---:B--2---:R-:W-:Y:S02]  /*cd60*/  IADD3 R2, P0, R11.reuse, UR4, RZ ;  /* 0x000000040b027c10 */ /* 0x044fe4000ff1e0ff */
[----:B------:R-:W-:Y:S02]  /*cd70*/  ISETP.NE.AND.EX P2, PT, RZ, UR5, PT, P2 ;  /* 0x00000005ff007c0c */ /* 0x000fe4000bf45320 */
[----:B------:R-:W-:Y:S01]  /*cd80*/  IADD3.X R3, R10, UR5, RZ, P0, !PT ;  /* 0x000000050a037c10 */ /* 0x000fe200087fe4ff */
[----:B------:R-:W-:Y:S01]  /*cd90*/  ULDC UR4, c[0x0][0x288] ;  /* 0x0000a20000047ab9 */ /* 0x000fe20000000800 */
[----:B------:R-:W-:-:S04]  /*cda0*/  IADD3 R4, P0, R11, UR6, RZ ;  /* 0x000000060b047c10 */ /* 0x000fc8000ff1e0ff */
[----:B-1----:R-:W-:-:S05]  /*cdb0*/  IADD3.X R5, R10, UR7, RZ, P0, !PT ;  /* 0x000000070a057c10 */ /* 0x002fca00087fe4ff */
[----:B------:R-:W2:Y:S01]  /*cdc0*/  @P2 LDG.E R6, desc[UR38][R2.64] ;  /* 0x0000002602062981 */ /* 0x000ea2000c1e1900 */
[----:B------:R-:W-:-:S03]  /*cdd0*/  ISETP.NE.U32.AND P0, PT, RZ, UR6, PT ;  /* 0x00000006ff007c0c */ /* 0x000fc6000bf05070 */
[----:B--2---:R1:W-:Y:S02]  /*cde0*/  STL [R1+0x24], R6 ;  /* 0x0000240601007387 */ /* 0x0043e40000100800 */
[----:B-1----:R-:W-:Y:S01]  /*cdf0*/  IMAD.U32 R6, RZ, RZ, UR4 ;  /* 0x00000004ff067e24 */ /* 0x002fe2000f8e00ff */
[----:B------:R-:W-:-:S05]  /*ce00*/  ULDC.64 UR4, c[0x0][0x3f8] ;  /* 0x0000fe0000047ab9 */ /* 0x000fca0000000a00 */
[----:B------:R1:W5:Y:S01]  /*ce10*/  @P1 LDG.E R6, desc[UR38][R8.64] ;  /* 0x0000002608061981 */ /* 0x000362000c1e1900 */
[----:B------:R-:W-:Y:S01]  /*ce20*/  UISETP.NE.U32.AND UP0, UPT, UR4, URZ, UPT ;  /* 0x0000003f0400728c */ /* 0x000fe2000bf05070 */
[----:B------:R-:W-:Y:S02]  /*ce30*/  ISETP.NE.AND.EX P0, PT, RZ, UR7, PT, P0 ;  /* 0x00000007ff007c0c */ /* 0x000fe4000bf05300 */
[----:B------:R-:W-:Y:S01]  /*ce40*/  ULDC UR4, c[0x0][0x404] ;  /* 0x0001010000047ab9 */ /* 0x000fe20000000800 */
[----:B------:R-:W-:-:S03]  /*ce50*/  UISETP.NE.AND.EX UP0, UPT, UR5, URZ, UPT, UP0 ;  /* 0x0000003f0500728c */ /* 0x000fc6000bf05300 */
[----:B------:R-:W-:Y:S01]  /*ce60*/  ULDC UR5, c[0x0][0x2e0] ;  /* 0x0000b80000057ab9 */ /* 0x000fe20000000800 */
[----:B------:R-:W-:-:S04]  /*ce70*/  USEL UR4, UR4, 0x1, UP0 ;  /* 0x0000000104047887 */ /* 0x000fc80008000000 */
[----:B------:R-:W-:-:S06]  /*ce80*/  UIMAD UR4, UR4, UR5, URZ ;  /* 0x00000005040472a4 */ /* 0x000fcc000f8e023f */
[----:B------:R-:W-:Y:S01]  /*ce90*/  IMAD.U32 R7, RZ, RZ, UR4 ;  /* 0x00000004ff077e24 */ /* 0x000fe2000f8e00ff */
[----:B-1----:R-:W-:Y:S06]  /*cea0*/  @P1 BRA `(.L_x_3605) ;  /* 0x0000000000101947 */ /* 0x002fec0003800000 */
[----:B------:R-:W-:Y:S05]  /*ceb0*/  @!P2 BRA `(.L_x_3605) ;  /* 0x00000000000ca947 */ /* 0x000fea0003800000 */
[----:B-----5:R-:W2:Y:S04]  /*cec0*/  LDG.E R6, desc[UR38][R2.64] ;  /* 0x0000002602067981 */ /* 0x020ea8000c1e1900 */
[----:B------:R-:W2:Y:S02]  /*ced0*/  LDG.E R9, desc[UR38][R2.64+0x4] ;  /* 0x0000042602097981 */ /* 0x000ea4000c1e1900 */
[----:B--2---:R-:W-:-:S07]  /*cee0*/  IMAD.IADD R6, R9, 0x1, -R6 ;  /* 0x0000000109067824 */ /* 0x004fce00078e0a06 */
.L_x_3605:
[----:B------:R-:W-:Y:S01]  /*cef0*/  IMAD.MOV.U32 R3, RZ, RZ, RZ ;  /* 0x000000ffff037224 */ /* 0x000fe200078e00ff */
[----:B------:R-:W-:-:S05]  /*cf00*/  ULDC.64 UR4, c[0x0][0xa20] ;  /* 0x0002880000047ab9 */ /* 0x000fca0000000a00 */
[----:B------:R-:W2:Y:S01]  /*cf10*/  @P0 LDG.E R3, desc[UR38][R4.64] ;  /* 0x0000002604030981 */ /* 0x000ea2000c1e1900 */
[----:B------:R-:W-:-:S04]  /*cf20*/  ISETP.NE.U32.AND P1, PT, RZ, UR4, PT ;  /* 0x00000004ff007c0c */ /* 0x000fc8000bf25070 */
[----:B------:R-:W-:Y:S02]  /*cf30*/  ISETP.NE.AND.EX P1, PT, RZ, UR5, PT, P1 ;  /* 0x00000005ff007c0c */ /* 0x000fe4000bf25310 */
[----:B--2--5:R-:W-:-:S05]  /*cf40*/  IADD3 R2, R3, R0, RZ ;  /* 0x0000000003027210 */ /* 0x024fca0007ffe0ff */
[----:B------:R1:W-:Y:S06]  /*cf50*/  STL [R1+0x8], R2 ;  /* 0x0000080201007387 */ /* 0x0003ec0000100800 */
[----:B------:R-:W-:Y:S05]  /*cf60*/  @!P1 BRA `(.L_x_3606) ;  /* 0x0000000000109947 */ /* 0x000fea0003800000 */
[----:B-1----:R-:W-:-:S04]  /*cf70*/  IADD3 R2, P0, R11, UR4, RZ ;  /* 0x000000040b027c10 */ /* 0x002fc8000ff1e0ff */
[----:B------:R-:W-:-:S05]  /*cf80*/  IADD3.X R3, R10, UR5, RZ, P0, !PT ;  /* 0x000000050a037c10 */ /* 0x000fca00087fe4ff */
[----:B------:R1:W5:Y:S01]  /*cf90*/  LDG.E R7, desc[UR38][R2.64] ;  /* 0x0000002602077981 */ /* 0x000362000c1e1900 */
[----:B------:R-:W-:Y:S05]  /*cfa0*/  BRA `(.L_x_3607) ;  /* 0x0000000000107947 */ /* 0x000fea0003800000 */
.L_x_3606:
[----:B------:R-:W-:Y:S05]  /*cfb0*/  @!P0 BRA `(.L_x_3607) ;  /* 0x00000000000c8947 */ /* 0x000fea0003800000 */
[----:B-1----:R-:W2:Y:S04]  /*cfc0*/  LDG.E R2, desc[UR38][R4.64] ;  /* 0x0000002604027981 */ /* 0x002ea8000c1e1900 */
[----:B------:R-:W2:Y:S02]  /*cfd0*/  LDG.E R7, desc[UR38][R4.64+0x4] ;  /* 0x0000042604077981 */ /* 0x000ea4000c1e1900 */
[----:B--2---:R-:W-:-:S07]  /*cfe0*/  IMAD.IADD R7, R7, 0x1, -R2 ;  /* 0x0000000107077824 */ /* 0x004fce00078e0a02 */
.L_x_3607:
[----:B-----5:R-:W-:Y:S01]  /*cff0*/  IMAD.IADD R7, R7, 0x1, -R0 ;  /* 0x0000000107077824 */ /* 0x020fe200078e0a00 */
[----:B------:R-:W-:Y:S01]  /*d000*/  LEA R0, R17, 0xdf, 0x7 ;  /* 0x000000df11007811 */ /* 0x000fe200078e38ff */
[----:B------:R-:W-:Y:S03]  /*d010*/  BSSY B6, `(.L_x_3608) ;  /* 0x00002b0000067945 */ /* 0x000fe60003800000 */
[C---:B------:R-:W-:Y:S01]  /*d020*/  IADD3 R0, R7.reuse, R0, -R6 ;  /* 0x0000000007007210 */ /* 0x040fe20007ffe806 */
[----:B------:R-:W-:-:S04]  /*d030*/  VIADD R7, R7, 0x5f ;  /* 0x0000005f07077836 */ /* 0x000fc80000000000 */
[----:B------:R-:W-:-:S04]  /*d040*/  IMAD.HI R7, R7, 0x2aaaaaab, RZ ;  /* 0x2aaaaaab07077827 */ /* 0x000fc800078e02ff */
[----:B-1----:R-:W-:Y:S01]  /*d050*/  IMAD.HI R2, R0, 0x2aaaaaab, RZ ;  /* 0x2aaaaaab00027827 */ /* 0x002fe200078e02ff */
[----:B------:R-:W-:-:S04]  /*d060*/  SHF.R.U32.HI R0, RZ, 0x1f, R7 ;  /* 0x0000001fff007819 */ /* 0x000fc80000011607 */
[----:B------:R-:W-:Y:S02]  /*d070*/  SHF.R.U32.HI R3, RZ, 0x1f, R2 ;  /* 0x0000001fff037819 */ /* 0x000fe40000011602 */
[----:B------:R-:W-:Y:S02]  /*d080*/  LEA.HI.SX32 R0, R7, R0, 0x1c ;  /* 0x0000000007007211 */ /* 0x000fe400078fe2ff */
[----:B------:R-:W-:-:S04]  /*d090*/  LEA.HI.SX32 R3, R2, R3, 0x1c ;  /* 0x0000000302037211 */ /* 0x000fc800078fe2ff */
[----:B------:R-:W-:-:S04]  /*d0a0*/  VIMNMX R4, R0, R3, PT ;  /* 0x0000000300047248 */ /* 0x000fc80003fe0100 */
[----:B------:R-:W-:Y:S01]  /*d0b0*/  ISETP.GT.AND P0, PT, R4, RZ, PT ;  /* 0x000000ff0400720c */ /* 0x000fe20003f04270 */
[----:B------:R1:W-:-:S12]  /*d0c0*/  STL [R1+0x14], R4 ;  /* 0x0000140401007387 */ /* 0x0003d80000100800 */
[----:B-1----:R-:W-:Y:S05]  /*d0d0*/  @P0 BRA `(.L_x_3609) ;  /* 0x0000000000440947 */ /* 0x002fea0003800000 */
[----:B------:R-:W1:Y:S02]  /*d0e0*/  S2R R4, SR_TID.X ;  /* 0x0000000000047919 */ /* 0x000e640000002100 */
[----:B-1----:R-:W-:-:S04]  /*d0f0*/  LOP3.LUT R4, R4, 0x1f, RZ, 0xc0, !PT ;  /* 0x0000001f04047812 */ /* 0x002fc800078ec0ff */
[----:B------:R-:W-:-:S13]  /*d100*/  ISETP.NE.AND P1, PT, R4, RZ, PT ;  /* 0x000000ff0400720c */ /* 0x000fda0003f25270 */
[----:B------:R-:W-:Y:S05]  /*d110*/  @P1 BRA `(.L_x_3610) ;  /* 0x00000028007c1947 */ /* 0x000fea0003800000 */
[----:B------:R-:W1:Y:S01]  /*d120*/  S2R R7, SR_LANEID ;  /* 0x0000000000077919 */ /* 0x000e620000000000 */
[----:B------:R-:W-:Y:S01]  /*d130*/  VOTEU.ANY UR4, UPT, PT ;  /* 0x0000000000047886 */ /* 0x000fe200038e0100 */
[----:B------:R-:W2:Y:S01]  /*d140*/  LDC.64 R2, c[0x0][0xc38] ;  /* 0x00030e00ff027b82 */ /* 0x000ea20000000a00 */
[----:B------:R-:W1:Y:S08]  /*d150*/  FLO.U32 R0, UR4 ;  /* 0x0000000400007d00 */ /* 0x000e7000080e0000 */
[----:B------:R-:W2:Y:S01]  /*d160*/  POPC R5, UR4 ;  /* 0x0000000400057d09 */ /* 0x000ea20008000000 */
[----:B-1----:R-:W-:-:S13]  /*d170*/  ISETP.EQ.U32.AND P0, PT, R0, R7, PT ;  /* 0x000000070000720c */ /* 0x002fda0003f02070 */
[----:B--2---:R-:W2:Y:S01]  /*d180*/  @P0 ATOMG.E.ADD.STRONG.GPU PT, R3, desc[UR38][R2.64], R5 ;  /* 0x00000005020309a8 */ /* 0x004ea200081ee1e6 */
[----:B------:R-:W1:Y:S02]  /*d190*/  S2R R4, SR_LTMASK ;  /* 0x0000000000047919 */ /* 0x000e640000003900 */
[----:B-1----:R-:W-:-:S04]  /*d1a0*/  LOP3.LUT R4, R4, UR4, RZ, 0xc0, !PT ;  /* 0x0000000404047c12 */ /* 0x002fc8000f8ec0ff */
[----:B------:R-:W1:Y:S01]  /*d1b0*/  POPC R7, R4 ;  /* 0x0000000400077309 */ /* 0x000e620000000000 */
[----:B--2---:R-:W1:Y:S02]  /*d1c0*/  SHFL.IDX PT, R0, R3, R0, 0x1f ;  /* 0x00001f0003007589 */ /* 0x004e6400000e0000 */
[----:B-1----:R-:W-:Y:S01]  /*d1d0*/  IADD3 R16, R0, UR37, R7 ;  /* 0x0000002500107c10 */ /* 0x002fe2000fffe007 */
[----:B------:R-:W-:Y:S06]  /*d1e0*/  BRA `(.L_x_3610) ;  /* 0x0000002800487947 */ /* 0x000fec0003800000 */
.L_x_3609:
[----:B------:R-:W1:Y:S01]  /*d1f0*/  S2R R3, SR_CgaCtaId ;  /* 0x0000000000037919 */ /* 0x000e620000008800 */
[----:B------:R-:W-:-:S04]  /*d200*/  MOV R0, 0x400 ;  /* 0x0000040000007802 */ /* 0x000fc80000000f00 */
[----:B-1----:R-:W-:-:S05]  /*d210*/  LEA R2, R3, R0, 0x18 ;  /* 0x0000000003027211 */ /* 0x002fca00078ec0ff */
[----:B------:R1:W-:Y:S01]  /*d220*/  STL [R1+0xc], R2 ;  /* 0x00000c0201007387 */ /* 0x0003e20000100800 */
[----:B------:R-:W-:-:S05]  /*d230*/  VIADD R0, R2, 0x1c400 ;  /* 0x0001c40002007836 */ /* 0x000fca0000000000 */
[----:B------:R-:W-:-:S13]  /*d240*/  LOP3.LUT P0, RZ, R0, 0x3ff, RZ, 0xc0, !PT ;  /* 0x000003ff00ff7812 */ /* 0x000fda000780c0ff */
[----:B-1----:R-:W-:Y:S05]  /*d250*/  @!P0 BRA `(.L_x_3611) ;  /* 0x0000000000408947 */ /* 0x002fea0003800000 */
[----:B------:R-:W-:Y:S01]  /*d260*/  MOV R2, 0x0 ;  /* 0x0000000000027802 */ /* 0x000fe20000000f00 */
[----:B------:R-:W-:Y:S01]  /*d270*/  ULDC.64 UR6, c[0x4][0x90] ;  /* 0x0100240000067ab9 */ /* 0x000fe20000000a00 */
[----:B------:R-:W-:Y:S01]  /*d280*/  ULDC.64 UR8, c[0x4][0x98] ;  /* 0x0100260000087ab9 */ /* 0x000fe20000000a00 */
[----:B------:R-:W-:Y:S01]  /*d290*/  ULDC.64 UR4, c[0x4][0x8] ;  /* 0x0100020000047ab9 */ /* 0x000fe20000000a00 */
[----:B------:R-:W-:Y:S01]  /*d2a0*/  IMAD.U32 R4, RZ, RZ, UR6 ;  /* 0x00000006ff047e24 */ /* 0x000fe2000f8e00ff */
[----:B------:R-:W-:Y:S01]  /*d2b0*/  MOV R6, UR8 ;  /* 0x0000000800067c02 */ /* 0x000fe20008000f00 */
[----:B------:R-:W1:Y:S01]  /*d2c0*/  LDC.64 R2, c[0x4][R2] ;  /* 0x0100000002027b82 */ /* 0x000e620000000a00 */
        /* <DEDUP_REMOVED lines=9> */
.L_x_3611:
        /* <DEDUP_REMOVED lines=17> */
[----:B01----:R-:W-:-:S07]  /*d470*/  IMAD.MOV.U32 R13, RZ, RZ, RZ ;  /* 0x000000ffff0d7224 */ /* 0x003fce00078e00ff */
[----:B------:R-:W-:-:S07]  /*d480*/  LEPC R20, `(.L_x_3613) ;  /* 0x000000001014794e */ /* 0x000fce0000000000 */
[----:B--2---:R-:W-:Y:S05]  /*d490*/  CALL.ABS.NOINC R2 ;  /* 0x0000000002007343 */ /* 0x004fea0003c00000 */
.L_x_3613:
        /* <DEDUP_REMOVED lines=16> */
.L_x_3612:
[----:B------:R-:W2:Y:S01]  /*d5a0*/  LDL.LU R2, [R1+0x18] ;  /* 0x0000180001027983 */ /* 0x000ea20000300800 */
[----:B------:R-:W-:Y:S01]  /*d5b0*/  ULDC.64 UR4, c[0x0][0x9f8] ;  /* 0x00027e0000047ab9 */ /* 0x000fe20000000a00 */
[----:B------:R-:W1:Y:S02]  /*d5c0*/  LDC R4, c[0x0][0x428] ;  /* 0x00010a00ff047b82 */ /* 0x000e640000000800 */
        /* <DEDUP_REMOVED lines=17> */
[----:B-1----:R-:W-:Y:S01]  /*d6e0*/  ISETP.NE.AND P0, PT, R4, 0x1, PT ;  /* 0x000000010400780c */ /* 0x002fe20003f05270 */
[----:B------:R-:W-:Y:S01]  /*d6f0*/  IMAD.MOV.U32 R4, RZ, RZ, R18 ;  /* 0x000000ffff047224 */ /* 0x000fe200078e0012 */
[----:B------:R-:W-:Y:S02]  /*d700*/  LEA R17, R17, R7, 0x7 ;  /* 0x0000000711117211 */ /* 0x000fe400078e38ff */
[----:B------:R-:W-:-:S09]  /*d710*/  PLOP3.LUT P1, PT, P6, PT, PT, 0x8, 0x0 ;  /* 0x000000000000781c */ /* 0x000fd2000372e170 */
[----:B------:R-:W1:Y:S08]  /*d720*/  @P0 LDC R5, c[0x0][0x42c] ;  /* 0x00010b00ff050b82 */ /* 0x000e700000000800 */
[----:B------:R-:W2:Y:S01]  /*d730*/  @P0 LDC R6, c[0x0][0x430] ;  /* 0x00010c00ff060b82 */ /* 0x000ea20000000800 */
[----:B-1----:R-:W-:-:S05]  /*d740*/  @P0 IMAD.HI.U32 R5, R18, R5, RZ ;  /* 0x0000000512050227 */ /* 0x002fca00078e00ff */
[----:B--2---:R-:W-:Y:S02]  /*d750*/  @P0 SHF.R.U32.HI R4, RZ, R6, R5 ;  /* 0x00000006ff040219 */ /* 0x004fe40000011605 */
[----:B------:R-:W-:-:S04]  /*d760*/  ISETP.NE.U32.AND P0, PT, RZ, UR4, PT ;  /* 0x00000004ff007c0c */ /* 0x000fc8000bf05070 */
[----:B------:R-:W-:-:S04]  /*d770*/  ISETP.NE.AND.EX P0, PT, RZ, UR5, PT, P0 ;  /* 0x00000005ff007c0c */ /* 0x000fc8000bf05300 */
[----:B0-----:R-:W-:-:S09]  /*d780*/  SEL R6, R8, RZ, !P0 ;  /* 0x000000ff08067207 */ /* 0x001fd20004000000 */
.L_x_3614:
        /* <DEDUP_REMOVED lines=10> */
[----:B------:R-:W2:Y:S01]  /*d830*/  LDL R5, [R1+0x14] ;  /* 0x0000140001057983 */ /* 0x000ea20000100800 */
[----:B------:R-:W0:Y:S01]  /*d840*/  LDC.64 R2, c[0x0][0x3f8] ;  /* 0x0000fe00ff027b82 */ /* 0x000e220000000a00 */
[----:B------:R-:W-:Y:S02]  /*d850*/  ULDC.64 UR4, c[0x0][0xa08] ;  /* 0x0002820000047ab9 */ /* 0x000fe40000000a00 */
[----:B0-----:R-:W-:Y:S01]  /*d860*/  LOP3.LUT P0, RZ, R2, UR4, RZ, 0xfc, !PT ;  /* 0x0000000402ff7c12 */ /* 0x001fe2000f80fcff */
[----:B------:R-:W-:-:S03]  /*d870*/  UMOV UR4, 0xffffffff ;  /* 0xffffffff00047882 */ /* 0x000fc60000000000 */
[----:B------:R-:W-:-:S04]  /*d880*/  LOP3.LUT P0, RZ, R3, UR5, RZ, 0xfc, P0 ;  /* 0x0000000503ff7c12 */ /* 0x000fc8000800fcff */
[----:B-----5:R-:W-:Y:S01]  /*d890*/  SEL R9, R0, RZ, !P0 ;  /* 0x000000ff00097207 */ /* 0x020fe20004000000 */
[----:B--2---:R-:W-:Y:S01]  /*d8a0*/  VIADD R7, R5, 0xffffffff ;  /* 0xffffffff05077836 */ /* 0x004fe20000000000 */
[----:B------:R-:W-:Y:S07]  /*d8b0*/  BRA.DIV UR4, `(.L_x_3615) ;  /* 0x0000003604247947 */ /* 0x000fee000b800000 */
.L_x_3685:
[----:B------:R-:W-:Y:S01]  /*d8c0*/  UMOV UR4, 0xffffffff ;  /* 0xffffffff00047882 */ /* 0x000fe20000000000 */
[----:B------:R-:W-:Y:S02]  /*d8d0*/  SHF.R.S32.HI R5, RZ, 0x1f, R0 ;  /* 0x0000001fff057819 */ /* 0x000fe40000011400 */
[----:B------:R-:W-:Y:S05]  /*d8e0*/  BRA.DIV UR4, `(.L_x_3616) ;  /* 0x00000036044c7947 */ /* 0x000fea000b800000 */
[----:B------:R-:W-:-:S13]  /*d8f0*/  ELECT P6, URZ, PT ;  /* 0x00000000003f782f */ /* 0x000fda00038c0000 */
.L_x_3688:
[----:B------:R-:W-:Y:S05]  /*d900*/  @!P6 BRA `(.L_x_3617) ;  /* 0x0000000000f8e947 */ /* 0x000fea0003800000 */
[----:B------:R-:W-:-:S04]  /*d910*/  ISETP.NE.U32.AND P0, PT, R2, RZ, PT ;  /* 0x000000ff0200720c */ /* 0x000fc80003f05070 */
[----:B------:R-:W-:-:S13]  /*d920*/  ISETP.NE.AND.EX P0, PT, R3, RZ, PT, P0 ;  /* 0x000000ff0300720c */ /* 0x000fda0003f05300 */
[----:B------:R-:W-:Y:S05]  /*d930*/  @!P0 BRA `(.L_x_3618) ;  /* 0x0000000000448947 */ /* 0x000fea0003800000 */
[----:B------:R-:W0:Y:S01]  /*d940*/  LDC R11, c[0x0][0x41c] ;  /* 0x00010700ff0b7b82 */ /* 0x000e220000000800 */
[----:B------:R-:W-:Y:S01]  /*d950*/  ULDC.64 UR4, c[0x0][0x408] ;  /* 0x0001020000047ab9 */ /* 0x000fe20000000a00 */
[----:B0-----:R-:W-:-:S13]  /*d960*/  ISETP.NE.AND P0, PT, R11, 0x1, PT ;  /* 0x000000010b00780c */ /* 0x001fda0003f05270 */
[----:B------:R-:W0:Y:S02]  /*d970*/  @P0 LDC.64 R8, c[0x0][0x420] ;  /* 0x00010800ff080b82 */ /* 0x000e240000000a00 */
[----:B0-----:R-:W-:-:S04]  /*d980*/  @P0 IMAD.HI.U32 R10, R7, R8, RZ ;  /* 0x00000008070a0227 */ /* 0x001fc800078e00ff */
        /* <DEDUP_REMOVED lines=9> */
[----:B------:R-:W-:-:S04]  /*da20*/  LEA R10, P0, R8, R2, 0x2 ;  /* 0x00000002080a7211 */ /* 0x000fc800078010ff */
[----:B------:R-:W-:-:S05]  /*da30*/  LEA.HI.X R11, R8, R3, R9, 0x2, P0 ;  /* 0x00000003080b7211 */ /* 0x000fca00000f1409 */
[----:B------:R0:W5:Y:S04]  /*da40*/  LDG.E R9, desc[UR38][R10.64] ;  /* 0x000000260a097981 */ /* 0x000168000c1e1900 */
.L_x_3618:
[----:B------:R-:W2:Y:S01]  /*da50*/  LDL R8, [R1] ;  /* 0x0000000001087983 */ /* 0x000ea20000100800 */
        /* <DEDUP_REMOVED lines=8> */
.L_x_3689:
        /* <DEDUP_REMOVED lines=11> */
.L_x_3620:
        /* <DEDUP_REMOVED lines=22> */
.L_x_3617:
        /* <DEDUP_REMOVED lines=14> */
[----:B------:R-:W-:Y:S02]  /*ddd0*/  @P0 MOV R8, 0x4000 ;  /* 0x0000400000080802 */ /* 0x000fe40000000f00 */
        /* <DEDUP_REMOVED lines=15> */
.L_x_3690:
[----:B------:R-:W-:Y:S05]  /*ded0*/  BSYNC B0 ;  /* 0x0000000000007941 */ /* 0x000fea0003800000 */
.L_x_3621:
        /* <DEDUP_REMOVED lines=11> */
.L_x_3691:
        /* <DEDUP_REMOVED lines=11> */
.L_x_3626:
[----:B0-----:R-:W2:Y:S01]  /*e040*/  LDL R6, [R1] ;  /* 0x0000000001067983 */ /* 0x001ea20000100800 */
        /* <DEDUP_REMOVED lines=36> */
.L_x_3624:
[----:B------:R-:W-:Y:S05]  /*e290*/  BSYNC B0 ;  /* 0x0000000000007941 */ /* 0x000fea0003800000 */
.L_x_3623:
[----:B------:R-:W2:Y:S01]  /*e2a0*/  LDL R7, [R1+0x14] ;  /* 0x0000140001077983 */ /* 0x000ea20000100800 */
[----:B------:R-:W-:Y:S01]  /*e2b0*/  BSSY B0, `(.L_x_3627) ;  /* 0x000016a000007945 */ /* 0x000fe20003800000 */
[----:B--2---:R-:W-:-:S13]  /*e2c0*/  ISETP.GE.AND P0, PT, R7, 0x2, PT ;  /* 0x000000020700780c */ /* 0x004fda0003f06270 */
[----:B------:R-:W-:Y:S05]  /*e2d0*/  @!P0 BRA `(.L_x_3628) ;  /* 0x00000014009c8947 */ /* 0x000fea0003800000 */
[C---:B0-----:R-:W-:Y:S01]  /*e2e0*/  LOP3.LUT R6, R7.reuse, 0x1, RZ, 0xc0, !PT ;  /* 0x0000000107067812 */ /* 0x041fe200078ec0ff */
[----:B------:R-:W-:Y:S01]  /*e2f0*/  VIADD R10, R7, 0xfffffffe ;  /* 0xfffffffe070a7836 */ /* 0x000fe20000000000 */
[----:B------:R-:W-:Y:S02]  /*e300*/  BSSY B1, `(.L_x_3629) ;  /* 0x000007a000017945 */ /* 0x000fe40003800000 */
[----:B------:R-:W-:Y:S01]  /*e310*/  ISETP.NE.U32.AND P0, PT, R6, 0x1, PT ;  /* 0x000000010600780c */ /* 0x000fe20003f05070 */
[----:B------:R-:W-:-:S12]  /*e320*/  IMAD.MOV.U32 R8, RZ, RZ, R10 ;  /* 0x000000ffff087224 */ /* 0x000fd800078e000a */
[----:B------:R-:W-:Y:S05]  /*e330*/  @!P0 BRA `(.L_x_3630) ;  /* 0x0000000400d88947 */ /* 0x000fea0003800000 */
        /* <DEDUP_REMOVED lines=11> */
[----:B------:R-:W-:Y:S01]  /*e3f0*/  ISETP.NE.U32.AND P0, PT, R2, RZ, PT ;  /* 0x000000ff0200720c */ /* 0x000fe20003f05070 */
[----:B------:R-:W-:-:S03]  /*e400*/  IMAD.MOV.U32 R11, RZ, RZ, R10 ;  /* 0x000000ffff0b7224 */ /* 0x000fc600078e000a */
        /* <DEDUP_REMOVED lines=20> */
.L_x_3633:
[----:B-1----:R-:W1:Y:S01]  /*e550*/  S2R R3, SR_CgaCtaId ;  /* 0x0000000000037919 */ /* 0x002e620000008800 */
[----:B------:R-:W-:-:S04]  /*e560*/  MOV R2, 0x400 ;  /* 0x0000040000027802 */ /* 0x000fc80000000f00 */
[----:B-1----:R-:W-:Y:S02]  /*e570*/  LEA R2, R3, R2, 0x18 ;  /* 0x0000000203027211 */ /* 0x002fe400078ec0ff */
[----:B------:R-:W-:-:S03]  /*e580*/  SHF.L.U32 R3, R12, 0x1f, RZ ;  /* 0x0000001f0c037819 */ /* 0x000fc600000006ff */
[----:B------:R-:W-:-:S04]  /*e590*/  IMAD R2, R13, 0x8, R2 ;  /* 0x000000080d027824 */ /* 0x000fc800078e0202 */
[----:B------:R-:W1:Y:S02]  /*e5a0*/  SYNCS.PHASECHK.TRANS64.TRYWAIT P0, [R2+URZ+0x22840], R3 ;  /* 0x02284003020075a7 */ /* 0x000e64000800017f */
[----:B-1----:R-:W-:Y:S05]  /*e5b0*/  @!P0 BRA `(.L_x_3634) ;  /* 0x0000002800808947 */ /* 0x002fea0003800000 */
.L_x_3692:
[----:B------:R-:W2:Y:S02]  /*e5c0*/  S2R R6, SR_TID.X ;  /* 0x0000000000067919 */ /* 0x000ea40000002100 */
[----:B--2---:R-:W-:-:S04]  /*e5d0*/  LOP3.LUT R6, R6, 0x7f, RZ, 0xc0, !PT ;  /* 0x0000007f06067812 */ /* 0x004fc800078ec0ff */
[----:B------:R-:W-:-:S13]  /*e5e0*/  ISETP.NE.AND P1, PT, R6, RZ, PT ;  /* 0x000000ff0600720c */ /* 0x000fda0003f25270 */
        /* <DEDUP_REMOVED lines=8> */
.L_x_3635:
[----:B------:R-:W2:Y:S01]  /*e670*/  LDL R6, [R1] ;  /* 0x0000000001067983 */ /* 0x000ea20000100800 */
[----:B------:R-:W-:-:S03]  /*e680*/  MOV R8, 0x400 ;  /* 0x0000040000087802 */ /* 0x000fc60000000f00 */
[----:B------:R-:W3:Y:S01]  /*e690*/  LDL R7, [R1+0x8] ;  /* 0x0000080001077983 */ /* 0x000ee20000100800 */
        /* <DEDUP_REMOVED lines=17> */
[----:B------:R-:W2:Y:S02]  /*e7b0*/  SYNCS.PHASECHK.TRANS64.TRYWAIT P0, [R2+URZ+0x22860], R3 ;  /* 0x02286003020075a7 */ /* 0x000ea4000800017f */
[----:B0-2---:R-:W-:Y:S05]  /*e7c0*/  @!P0 BRA `(.L_x_3636) ;  /* 0x0000002800108947 */ /* 0x005fea0003800000 */
.L_x_3693:
        /* <DEDUP_REMOVED lines=8> */
.L_x_3637:
[----:B01----:R-:W2:Y:S01]  /*e850*/  LDL R3, [R1] ;  /* 0x0000000001037983 */ /* 0x003ea20000100800 */
        /* <DEDUP_REMOVED lines=33> */
.L_x_3632:
[----:B------:R-:W-:Y:S05]  /*ea70*/  BSYNC B2 ;  /* 0x0000000000027941 */ /* 0x000fea0003800000 */
.L_x_3631:
[----:B------:R-:W2:Y:S02]  /*ea80*/  LDL.LU R2, [R1+0x14] ;  /* 0x0000140001027983 */ /* 0x000ea40000300800 */
[----:B--2---:R-:W-:-:S07]  /*ea90*/  VIADD R8, R2, 0xfffffffd ;  /* 0xfffffffd02087836 */ /* 0x004fce0000000000 */
.L_x_3630:
[----:B------:R-:W-:Y:S05]  /*eaa0*/  BSYNC B1 ;  /* 0x0000000000017941 */ /* 0x000fea0003800000 */
.L_x_3629:
[----:B------:R-:W-:-:S13]  /*eab0*/  ISETP.NE.AND P0, PT, R10, RZ, PT ;  /* 0x000000ff0a00720c */ /* 0x000fda0003f05270 */
[----:B------:R-:W-:Y:S05]  /*eac0*/  @!P0 BRA `(.L_x_3628) ;  /* 0x0000000c00a08947 */ /* 0x000fea0003800000 */
.L_x_3652:
[----:B------:R-:W2:Y:S04]  /*ead0*/  LDL.LU R3, [R1] ;  /* 0x0000000001037983 */ /* 0x000ea80000300800 */
[----:B------:R-:W3:Y:S01]  /*eae0*/  LDL.LU R2, [R1+0x4] ;  /* 0x0000040001027983 */ /* 0x000ee20000300800 */
[----:B------:R-:W-:Y:S05]  /*eaf0*/  YIELD ;  /* 0x0000000000007946 */ /* 0x000fea0003800000 */
[----:B------:R-:W-:Y:S01]  /*eb00*/  BSSY B1, `(.L_x_3638) ;  /* 0x000006e000017945 */ /* 0x000fe20003800000 */
[----:B--2---:R-:W-:-:S05]  /*eb10*/  VIADD R10, R3, 0x1 ;  /* 0x00000001030a7836 */ /* 0x004fca0000000000 */
[----:B------:R-:W-:-:S04]  /*eb20*/  ISETP.NE.AND P0, PT, R10, 0x2, PT ;  /* 0x000000020a00780c */ /* 0x000fc80003f05270 */
[----:B0-----:R-:W-:Y:S02]  /*eb30*/  SEL R11, RZ, 0x1, P0 ;  /* 0x00000001ff0b7807 */ /* 0x001fe40000000000 */
[----:B------:R-:W-:Y:S02]  /*eb40*/  SEL R10, R10, RZ, P0 ;  /* 0x000000ff0a0a7207 */ /* 0x000fe40000000000 */
[----:B---3--:R-:W-:Y:S01]  /*eb50*/  LOP3.LUT R11, R2, R11, RZ, 0x3c, !PT ;  /* 0x0000000b020b7212 */ /* 0x008fe200078e3cff */
[----:B------:R-:W-:Y:S06]  /*eb60*/  @!P6 BRA `(.L_x_3639) ;  /* 0x00000004009ce947 */ /* 0x000fec0003800000 */
[----:B------:R-:W-:Y:S01]  /*eb70*/  ULDC.64 UR4, c[0x0][0x3f8] ;  /* 0x0000fe0000047ab9 */ /* 0x000fe20000000a00 */
[----:B0-----:R-:W-:Y:S01]  /*eb80*/  IMAD.MOV.U32 R12, RZ, RZ, R8 ;  /* 0x000000ffff0c7224 */ /* 0x001fe200078e0008 */
[----:B------:R-:W-:-:S04]  /*eb90*/  ISETP.NE.U32.AND P0, PT, RZ, UR4, PT ;  /* 0x00000004ff007c0c */ /* 0x000fc8000bf05070 */
[----:B------:R-:W-:-:S13]  /*eba0*/  ISETP.NE.AND.EX P0, PT, RZ, UR5, PT, P0 ;  /* 0x00000005ff007c0c */ /* 0x000fda000bf05300 */
[----:B------:R-:W-:Y:S05]  /*ebb0*/  @!P0 BRA `(.L_x_3640) ;  /* 0x0000000000488947 */ /* 0x000fea0003800000 */
[----:B------:R-:W0:Y:S01]  /*ebc0*/  LDC R12, c[0x0][0x41c] ;  /* 0x00010700ff0c7b82 */ /* 0x000e220000000800 */
[----:B------:R-:W-:Y:S01]  /*ebd0*/  IMAD.MOV.U32 R9, RZ, RZ, R8 ;  /* 0x000000ffff097224 */ /* 0x000fe200078e0008 */
[----:B------:R-:W-:Y:S02]  /*ebe0*/  ULDC.64 UR6, c[0x0][0x408] ;  /* 0x0001020000067ab9 */ /* 0x000fe40000000a00 */
        /* <DEDUP_REMOVED lines=8> */
[----:B------:R-:W-:-:S05]  /*ec70*/  IMAD.WIDE.U32 R2, R0, UR6, R2 ;  /* 0x0000000600027c25 */ /* 0x000fca000f8e0002 */
[----:B------:R-:W-:Y:S02]  /*ec80*/  IADD3 R3, R7, R3, RZ ;  /* 0x0000000307037210 */ /* 0x000fe40007ffe0ff */
[----:B------:R-:W-:-:S04]  /*ec90*/  LEA R6, P0, R2, UR4, 0x2 ;  /* 0x0000000402067c11 */ /* 0x000fc8000f8010ff */
[----:B------:R-:W-:Y:S01]  /*eca0*/  LEA.HI.X R7, R2, UR5, R3, 0x2, P0 ;  /* 0x0000000502077c11 */ /* 0x000fe200080f1403 */
[----:B------:R-:W-:-:S04]  /*ecb0*/  IMAD.MOV R3, RZ, RZ, -R9 ;  /* 0x000000ffff037224 */ /* 0x000fc800078e0a09 */
[----:B------:R0:W5:Y:S01]  /*ecc0*/  LDG.E R9, desc[UR38][R6.64] ;  /* 0x0000002606097981 */ /* 0x000162000c1e1900 */
[----:B------:R-:W-:-:S07]  /*ecd0*/  IMAD R12, R12, R3, R8 ;  /* 0x000000030c0c7224 */ /* 0x000fce00078e0208 */
.L_x_3640:
[----:B------:R-:W1:Y:S01]  /*ece0*/  S2R R3, SR_CgaCtaId ;  /* 0x0000000000037919 */ /* 0x000e620000008800 */
[----:B------:R-:W-:-:S04]  /*ecf0*/  MOV R2, 0x400 ;  /* 0x0000040000027802 */ /* 0x000fc80000000f00 */
[----:B-1----:R-:W-:Y:S02]  /*ed00*/  LEA R2, R3, R2, 0x18 ;  /* 0x0000000203027211 */ /* 0x002fe400078ec0ff */
[----:B------:R-:W-:-:S03]  /*ed10*/  SHF.L.U32 R3, R11, 0x1f, RZ ;  /* 0x0000001f0b037819 */ /* 0x000fc600000006ff */
[----:B------:R-:W-:-:S04]  /*ed20*/  IMAD R2, R10, 0x8, R2 ;  /* 0x000000080a027824 */ /* 0x000fc800078e0202 */
[----:B------:R-:W1:Y:S02]  /*ed30*/  SYNCS.PHASECHK.TRANS64.TRYWAIT P0, [R2+URZ+0x22840], R3 ;  /* 0x02284003020075a7 */ /* 0x000e64000800017f */
[----:B-1----:R-:W-:Y:S05]  /*ed40*/  @!P0 BRA `(.L_x_3641) ;  /* 0x0000002000c48947 */ /* 0x002fea0003800000 */
.L_x_3694:
        /* <DEDUP_REMOVED lines=11> */
.L_x_3642:
        /* <DEDUP_REMOVED lines=21> */
.L_x_3695:
        /* <DEDUP_REMOVED lines=8> */
.L_x_3644:
        /* <DEDUP_REMOVED lines=33> */
.L_x_3639:
[----:B------:R-:W-:Y:S05]  /*f1e0*/  BSYNC B1 ;  /* 0x0000000000017941 */ /* 0x000fea0003800000 */
.L_x_3638:
[----:B------:R-:W-:Y:S01]  /*f1f0*/  VIADD R10, R10, 0x1 ;  /* 0x000000010a0a7836 */ /* 0x000fe20000000000 */
[----:B------:R-:W-:Y:S04]  /*f200*/  BSSY B1, `(.L_x_3645) ;  /* 0x0000070000017945 */ /* 0x000fe80003800000 */
[----:B------:R-:W-:-:S04]  /*f210*/  ISETP.NE.AND P0, PT, R10, 0x2, PT ;  /* 0x000000020a00780c */ /* 0x000fc80003f05270 */
[----:B------:R-:W-:Y:S02]  /*f220*/  SEL R2, RZ, 0x1, P0 ;  /* 0x00000001ff027807 */ /* 0x000fe40000000000 */
[----:B0-----:R-:W-:Y:S02]  /*f230*/  SEL R12, R10, RZ, P0 ;  /* 0x000000ff0a0c7207 */ /* 0x001fe40000000000 */
        /* <DEDUP_REMOVED lines=9> */
[----:B------:R-:W1:Y:S01]  /*f2d0*/  LDC R7, c[0x0][0x41c] ;  /* 0x00010700ff077b82 */ /* 0x000e620000000800 */
[----:B------:R-:W-:Y:S01]  /*f2e0*/  ULDC.64 UR6, c[0x0][0x408] ;  /* 0x0001020000067ab9 */ /* 0x000fe20000000a00 */
[----:B-1----:R-:W-:-:S13]  /*f2f0*/  ISETP.NE.AND P0, PT, R7, 0x1, PT ;  /* 0x000000010700780c */ /* 0x002fda0003f05270 */
[----:B------:R-:W1:Y:S02]  /*f300*/  @P0 LDC.64 R2, c[0x0][0x420] ;  /* 0x00010800ff020b82 */ /* 0x000e640000000a00 */
[----:B-1----:R-:W-:Y:S01]  /*f310*/  @P0 IMAD.HI.U32 R6, R10, R2, RZ ;  /* 0x000000020a060227 */ /* 0x002fe200078e00ff */
[----:B------:R-:W-:-:S04]  /*f320*/  MOV R2, R10 ;  /* 0x0000000a00027202 */ /* 0x000fc80000000f00 */
        /* <DEDUP_REMOVED lines=11> */
.L_x_3647:
[----:B------:R-:W2:Y:S01]  /*f3e0*/  S2R R3, SR_CgaCtaId ;  /* 0x0000000000037919 */ /* 0x000ea20000008800 */
[----:B------:R-:W-:-:S04]  /*f3f0*/  MOV R2, 0x400 ;  /* 0x0000040000027802 */ /* 0x000fc80000000f00 */
[----:B--2---:R-:W-:Y:S02]  /*f400*/  LEA R2, R3, R2, 0x18 ;  /* 0x0000000203027211 */ /* 0x004fe400078ec0ff */
[----:B------:R-:W-:-:S03]  /*f410*/  SHF.L.U32 R3, R11, 0x1f, RZ ;  /* 0x0000001f0b037819 */ /* 0x000fc600000006ff */
[----:B------:R-:W-:-:S04]  /*f420*/  IMAD R2, R12, 0x8, R2 ;  /* 0x000000080c027824 */ /* 0x000fc800078e0202 */
[----:B------:R-:W2:Y:S02]  /*f430*/  SYNCS.PHASECHK.TRANS64.TRYWAIT P0, [R2+URZ+0x22840], R3 ;  /* 0x02284003020075a7 */ /* 0x000ea4000800017f */
[----:B--2---:R-:W-:Y:S05]  /*f440*/  @!P0 BRA `(.L_x_3648) ;  /* 0x0000001c002c8947 */ /* 0x004fea0003800000 */
.L_x_3696:
        /* <DEDUP_REMOVED lines=11> */
.L_x_3649:
[----:B------:R-:W3:Y:S01]  /*f500*/  LDL R6, [R1] ;  /* 0x0000000001067983 */ /* 0x000ee20000100800 */
        /* <DEDUP_REMOVED lines=21> */
.L_x_3697:
        /* <DEDUP_REMOVED lines=8> */
.L_x_3651:
        /* <DEDUP_REMOVED lines=34> */
.L_x_3646:
[----:B------:R-:W-:Y:S05]  /*f900*/  BSYNC B1 ;  /* 0x0000000000017941 */ /* 0x000fea0003800000 */
.L_x_3645:
[C---:B------:R-:W-:Y:S01]  /*f910*/  ISETP.GT.AND P0, PT, R8.reuse, 0x1, PT ;  /* 0x000000010800780c */ /* 0x040fe20003f04270 */
[----:B------:R-:W-:-:S05]  /*f920*/  VIADD R2, R8, 0xfffffffe ;  /* 0xfffffffe08027836 */ /* 0x000fca0000000000 */
[----:B------:R-:W-:-:S07]  /*f930*/  MOV R8, R2 ;  /* 0x0000000200087202 */ /* 0x000fce0000000f00 */
[----:B------:R-:W-:Y:S05]  /*f940*/  @P0 BRA `(.L_x_3652) ;  /* 0xfffffff000600947 */ /* 0x000fea000383ffff */
.L_x_3628:
[----:B------:R-:W-:Y:S05]  /*f950*/  BSYNC B0 ;  /* 0x0000000000007941 */ /* 0x000fea0003800000 */
.L_x_3627:
[----:B------:R-:W2:Y:S01]  /*f960*/  LDL.LU R3, [R1] ;  /* 0x0000000001037983 */ /* 0x000ea20000300800 */
        /* <DEDUP_REMOVED lines=8> */
[----:B------:R1:W-:Y:S01]  /*f9f0*/  STL [R1], R2 ;  /* 0x0000000201007387 */ /* 0x0003e20000100800 */
        /* <DEDUP_REMOVED lines=8> */
[----:B0-----:R-:W0:Y:S02]  /*fa80*/  S2R R6, SR_LTMASK ;  /* 0x0000000000067919 */ /* 0x001e240000003900 */
[----:B0-----:R-:W-:-:S04]  /*fa90*/  LOP3.LUT R6, R6, UR4, RZ, 0xc0, !PT ;  /* 0x0000000406067c12 */ /* 0x001fc8000f8ec0ff */
[----:B------:R-:W0:Y:S01]  /*faa0*/  POPC R7, R6 ;  /* 0x0000000600077309 */ /* 0x000e220000000000 */
[----:B--2---:R-:W0:Y:S02]  /*fab0*/  SHFL.IDX PT, R4, R3, R4, 0x1f ;  /* 0x00001f0403047589 */ /* 0x004e2400000e0000 */
[----:B0-----:R-:W-:-:S07]  /*fac0*/  IADD3 R16, R4, UR37, R7 ;  /* 0x0000002504107c10 */ /* 0x001fce000fffe007 */
.L_x_3654:
[----:B------:R-:W-:Y:S05]  /*fad0*/  BSYNC B0 ;  /* 0x0000000000007941 */ /* 0x000fea0003800000 */
.L_x_3653:
[----:B-1----:R-:W2:Y:S02]  /*fae0*/  LDL.LU R2, [R1+0x4] ;  /* 0x0000040001027983 */ /* 0x002ea40000300800 */
[----:B--2---:R-:W-:-:S05]  /*faf0*/  LOP3.LUT R2, R2, R0, RZ, 0x3c, !PT ;  /* 0x0000000002027212 */ /* 0x004fca00078e3cff */
[----:B------:R1:W-:Y:S02]  /*fb00*/  STL [R1+0x4], R2 ;  /* 0x0000040201007387 */ /* 0x0003e40000100800 */
.L_x_3610:
[----:B------:R-:W-:Y:S05]  /*fb10*/  BSYNC B6 ;  /* 0x0000000000067941 */ /* 0x000fea0003800000 */
.L_x_3608:
[----:B------:R-:W-:-:S03]  /*fb20*/  UMOV UR4, 0xffffffff ;  /* 0xffffffff00047882 */ /* 0x000fc60000000000 */
[----:B------:R-:W-:Y:S05]  /*fb30*/  BRA.DIV UR4, `(.L_x_3655) ;  /* 0x0000001604987947 */ /* 0x000fea000b800000 */
[----:B------:R2:W3:Y:S04]  /*fb40*/  SHFL.IDX PT, R4, R16, RZ, 0x1f ;  /* 0x00001fff10047589 */ /* 0x0004e800000e0000 */
[----:B------:R2:W4:Y:S02]  /*fb50*/  SHFL.IDX PT, R7, R16, 0x1, 0x1f ;  /* 0x00201f0010077f89 */ /* 0x00052400000e0000 */
.L_x_3701:
[----:B------:R-:W0:Y:S01]  /*fb60*/  S2R R0, SR_TID.X ;  /* 0x0000000000007919 */ /* 0x000e220000002100 */
        /* <DEDUP_REMOVED lines=9> */
[----:B-1----:R-:W0:Y:S02]  /*fc00*/  LDC.64 R2, c[0x0][0xc58] ;  /* 0x00031600ff027b82 */ /* 0x002e240000000a00 */
[----:B0-----:R-:W-:-:S05]  /*fc10*/  IMAD.WIDE R2, R5, 0x4, R2 ;  /* 0x0000000405027825 */ /* 0x001fca00078e0202 */
[----:B------:R0:W5:Y:S02]  /*fc20*/  LDG.E R17, desc[UR38][R2.64] ;  /* 0x0000002602117981 */ /* 0x000164000c1e1900 */
.L_x_3657:
[----:B------:R-:W-:Y:S05]  /*fc30*/  BSYNC B0 ;  /* 0x0000000000007941 */ /* 0x000fea0003800000 */
.L_x_3656:
        /* <DEDUP_REMOVED lines=14> */
[----:B------:R-:W-:Y:S02]  /*fd20*/  ISETP.GE.U32.AND P0, PT, R6, 0x10, PT ;  /* 0x000000100600780c */ /* 0x000fe40003f06070 */
[----:B------:R-:W-:-:S05]  /*fd30*/  IADD3 R3, R2, R3, RZ ;  /* 0x0000000302037210 */ /* 0x000fca0007ffe0ff */
[----:B------:R-:W0:Y:S02]  /*fd40*/  SHFL.UP PT, R14, R3, 0x8, RZ ;  /* 0x05000000030e7989 */ /* 0x000e2400000e00ff */
[----:B0-----:R-:W-:-:S05]  /*fd50*/  SEL R14, R14, RZ, P1 ;  /* 0x000000ff0e0e7207 */ /* 0x001fca0000800000 */
[----:B------:R-:W-:-:S05]  /*fd60*/  IMAD.IADD R5, R3, 0x1, R14 ;  /* 0x0000000103057824 */ /* 0x000fca00078e020e */
[----:B------:R-:W0:Y:S02]  /*fd70*/  SHFL.UP PT, R14, R5, 0x10, RZ ;  /* 0x06000000050e7989 */ /* 0x000e2400000e00ff */
[----:B0-----:R-:W-:-:S05]  /*fd80*/  SEL R14, R14, RZ, P0 ;  /* 0x000000ff0e0e7207 */ /* 0x001fca0000000000 */
[----:B------:R-:W-:-:S05]  /*fd90*/  IMAD.IADD R2, R5, 0x1, R14 ;  /* 0x0000000105027824 */ /* 0x000fca00078e020e */
[----:B------:R0:W1:Y:S02]  /*fda0*/  SHFL.IDX PT, R14, R2, 0x1f, 0x1f ;  /* 0x03e01f00020e7f89 */ /* 0x00006400000e0000 */
.L_x_3709:
[----:B------:R-:W-:Y:S02]  /*fdb0*/  ULDC UR4, c[0x0][0xc10] ;  /* 0x0003040000047ab9 */ /* 0x000fe40000000800 */
[----:B------:R-:W-:-:S04]  /*fdc0*/  IMAD.U32 R5, RZ, RZ, UR4 ;  /* 0x00000004ff057e24 */ /* 0x000fc8000f8e00ff */
[----:B-1----:R-:W-:-:S04]  /*fdd0*/  IMAD R14, R14, R5, RZ ;  /* 0x000000050e0e7224 */ /* 0x002fc800078e02ff */
[----:B----4-:R-:W-:-:S05]  /*fde0*/  IMAD.IADD R7, R7, 0x1, R14 ;  /* 0x0000000107077824 */ /* 0x010fca00078e020e */
[----:B---3--:R-:W-:-:S13]  /*fdf0*/  ISETP.GT.AND P0, PT, R7, R4, PT ;  /* 0x000000040700720c */ /* 0x008fda0003f04270 */
[----:B------:R-:W-:Y:S05]  /*fe00*/  @P0 BRA `(.L_x_3659) ;  /* 0x0000000000b40947 */ /* 0x000fea0003800000 */
[----:B------:R-:W1:Y:S02]  /*fe10*/  LDC R0, c[0x0][0xc14] ;  /* 0x00030500ff007b82 */ /* 0x000e640000000800 */
.L_x_3664:
[----:B------:R-:W-:-:S05]  /*fe20*/  VIADD R19, R19, 0x1f ;  /* 0x0000001f13137836 */ /* 0x000fca0000000000 */
[----:B-1----:R-:W-:-:S13]  /*fe30*/  ISETP.GE.AND P0, PT, R19, R0, PT ;  /* 0x000000001300720c */ /* 0x002fda0003f06270 */
[----:B------:R-:W-:Y:S05]  /*fe40*/  @P0 BRA `(.L_x_3660) ;  /* 0x0000000400ec0947 */ /* 0x000fea0003800000 */
[----:B0-----:R-:W0:Y:S01]  /*fe50*/  S2R R2, SR_TID.X ;  /* 0x0000000000027919 */ /* 0x001e220000002100 */
[----:B------:R-:W-:Y:S01]  /*fe60*/  BSSY B0, `(.L_x_3661) ;  /* 0x000000a000007945 */ /* 0x000fe20003800000 */
[----:B------:R-:W-:Y:S02]  /*fe70*/  MOV R17, RZ ;  /* 0x000000ff00117202 */ /* 0x000fe40000000f00 */
        /* <DEDUP_REMOVED lines=8> */
.L_x_3662:
[----:B------:R-:W-:Y:S05]  /*ff00*/  BSYNC B0 ;  /* 0x0000000000007941 */ /* 0x000fea0003800000 */
.L_x_3661:
        /* <DEDUP_REMOVED lines=23> */
.L_x_3717:
[----:B------:R-:W-:Y:S02]  /*10080*/  ULDC UR4, c[0x0][0xc10] ;  /* 0x0003040000047ab9 */ /* 0x000fe40000000800 */
[----:B------:R-:W-:-:S04]  /*10090*/  IMAD.U32 R5, RZ, RZ, UR4 ;  /* 0x00000004ff057e24 */ /* 0x000fc8000f8e00ff */
[----:B-1----:R-:W-:-:S05]  /*100a0*/  IMAD R14, R14, R5, RZ ;  /* 0x000000050e0e7224 */ /* 0x002fca00078e02ff */
[----:B------:R-:W-:-:S04]  /*100b0*/  IADD3 R7, R14, R7, RZ ;  /* 0x000000070e077210 */ /* 0x000fc80007ffe0ff */
[----:B------:R-:W-:-:S13]  /*100c0*/  ISETP.GT.AND P0, PT, R7, R4, PT ;  /* 0x000000040700720c */ /* 0x000fda0003f04270 */
[----:B------:R-:W-:Y:S05]  /*100d0*/  @!P0 BRA `(.L_x_3664) ;  /* 0xfffffffc00508947 */ /* 0x000fea000383ffff */
.L_x_3659:
        /* <DEDUP_REMOVED lines=8> */
.L_x_3721:
[----:B------:R-:W-:Y:S01]  /*10160*/  ISETP.NE.AND P0, PT, R3, RZ, PT ;  /* 0x000000ff0300720c */ /* 0x000fe20003f05270 */
[----:B------:R-:W-:-:S12]  /*10170*/  IMAD.MOV.U32 R7, RZ, RZ, RZ ;  /* 0x000000ffff077224 */ /* 0x000fd800078e00ff */
[----:B------:R-:W-:Y:S05]  /*10180*/  @!P0 BRA `(.L_x_3666) ;  /* 0x0000000000108947 */ /* 0x000fea0003800000 */
[----:B------:R-:W-:Y:S01]  /*10190*/  UMOV UR4, 0xffffffff ;  /* 0xffffffff00047882 */ /* 0x000fe20000000000 */
[----:B------:R-:W-:Y:S02]  /*101a0*/  VIADD R12, R6, 0xffffffff ;  /* 0xffffffff060c7836 */ /* 0x000fe40000000000 */
[----:B------:R-:W-:Y:S05]  /*101b0*/  BRA.DIV UR4, `(.L_x_3667) ;  /* 0x0000001a042c7947 */ /* 0x000fea000b800000 */
[----:B------:R3:W4:Y:S02]  /*101c0*/  SHFL.IDX PT, R7, R2, R12, 0x1f ;  /* 0x00001f0c02077589 */ /* 0x00072400000e0000 */
.L_x_3666:
[----:B0--3--:R-:W0:Y:S01]  /*101d0*/  LDC.64 R2, c[0x0][0xc68] ;  /* 0x00031a00ff027b82 */ /* 0x009e220000000a00 */
[----:B------:R-:W-:-:S04]  /*101e0*/  IMAD.IADD R19, R6, 0x1, R19 ;  /* 0x0000000106137824 */ /* 0x000fc800078e0213 */
[----:B0-----:R-:W-:-:S05]  /*101f0*/  IMAD.WIDE R2, R19, 0x4, R2 ;  /* 0x0000000413027825 */ /* 0x001fca00078e0202 */
[----:B------:R0:W1:Y:S01]  /*10200*/  LDG.E R8, desc[UR38][R2.64] ;  /* 0x0000002602087981 */ /* 0x000062000c1e1900 */
[----:B----4-:R-:W-:-:S04]  /*10210*/  IMAD R16, R7, R5, R16 ;  /* 0x0000000507107224 */ /* 0x010fc800078e0210 */
[----:B------:R-:W-:Y:S01]  /*10220*/  IMAD.IADD R7, R4, 0x1, -R16 ;  /* 0x0000000104077824 */ /* 0x000fe200078e0a10 */
[----:B0-----:R-:W-:Y:S01]  /*10230*/  MOV R2, RZ ;  /* 0x000000ff00027202 */ /* 0x001fe20000000f00 */
        /* <DEDUP_REMOVED lines=22> */
[----:B------:R-:W-:Y:S02]  /*103a0*/  @!P0 IADD3 R9, -R9, RZ, RZ ;  /* 0x000000ff09098210 */ /* 0x000fe40007ffe1ff */
        /* <DEDUP_REMOVED lines=23> */
[----:B------:R-:W-:Y:S01]  /*10520*/  @!P0 IADD3 R2, R2, -R5, RZ ;  /* 0x8000000502028210 */ /* 0x000fe20007ffe0ff */
        /* <DEDUP_REMOVED lines=13> */
.L_x_3660:
[----:B------:R-:W-:Y:S01]  /*10600*/  UMOV UR4, URZ ;  /* 0x0000003f00047c82 */ /* 0x000fe20008000000 */
[----:B------:R-:W-:Y:S01]  /*10610*/  UMOV UR5, URZ ;  /* 0x0000003f00057c82 */ /* 0x000fe20008000000 */
[----:B------:R-:W-:Y:S01]  /*10620*/  ULDC UR6, c[0x0][0xc14] ;  /* 0x0003050000067ab9 */ /* 0x000fe20000000800 */
[----:B--2---:R-:W-:Y:S01]  /*10630*/  MOV R16, R4 ;  /* 0x0000000400107202 */ /* 0x004fe20000000f00 */
[----:B------:R-:W-:Y:S02]  /*10640*/  IMAD.U32 R17, RZ, RZ, UR4 ;  /* 0x00000004ff117e24 */ /* 0x000fe4000f8e00ff */
[----:B------:R-:W-:Y:S02]  /*10650*/  IMAD.U32 R18, RZ, RZ, UR5 ;  /* 0x00000005ff127e24 */ /* 0x000fe4000f8e00ff */
[----:B------:R-:W-:-:S07]  /*10660*/  IMAD.U32 R19, RZ, RZ, UR6 ;  /* 0x00000006ff137e24 */ /* 0x000fce000f8e00ff */
.L_x_3668:
        /* <DEDUP_REMOVED lines=12> */
.L_x_3604:
        /* <DEDUP_REMOVED lines=12> */
.L_x_3724:
[----:B------:R-:W-:Y:S05]  /*107f0*/  BSYNC B0 ;  /* 0x0000000000007941 */ /* 0x000fea0003800000 */
.L_x_3670:
[----:B------:R-:W-:-:S03]  /*10800*/  UMOV UR4, 0xffffffff ;  /* 0xffffffff00047882 */ /* 0x000fc60000000000 */
[----:B------:R-:W-:Y:S05]  /*10810*/  BRA.DIV UR4, `(.L_x_3672) ;  /* 0x0000001204d07947 */ /* 0x000fea000b800000 */
[----:B------:R-:W2:Y:S02]  /*10820*/  S2R R2, SR_TID.X ;  /* 0x0000000000027919 */ /* 0x000ea40000002100 */
[----:B--2---:R-:W-:-:S04]  /*10830*/  SHF.R.U32.HI R2, RZ, 0x5, R2 ;  /* 0x00000005ff027819 */ /* 0x004fc80000011602 */
[----:B------:R-:W-:-:S05]  /*10840*/  LOP3.LUT R2, R2, 0x3, RZ, 0xc0, !PT ;  /* 0x0000000302027812 */ /* 0x000fca00078ec0ff */
[----:B------:R2:W3:Y:S02]  /*10850*/  SHFL.IDX PT, R14, R2, RZ, 0x1f ;  /* 0x00001fff020e7589 */ /* 0x0004e400000e0000 */
.L_x_3727:
[----:B---3--:R-:W-:Y:S01]  /*10860*/  ISETP.NE.AND P0, PT, R14, RZ, PT ;  /* 0x000000ff0e00720c */ /* 0x008fe20003f05270 */
[----:B------:R-:W-:-:S12]  /*10870*/  BSSY B0, `(.L_x_3673) ;  /* 0x0000027000007945 */ /* 0x000fd80003800000 */
[----:B------:R-:W-:Y:S05]  /*10880*/  @P0 BRA `(.L_x_3674) ;  /* 0x0000000000940947 */ /* 0x000fea0003800000 */
[----:B------:R-:W-:-:S03]  /*10890*/  UMOV UR4, 0xffffffff ;  /* 0xffffffff00047882 */ /* 0x000fc60000000000 */
[----:B------:R-:W-:Y:S05]  /*108a0*/  BRA.DIV UR4, `(.L_x_3675) ;  /* 0x0000001204e07947 */ /* 0x000fea000b800000 */
[----:B------:R-:W-:-:S13]  /*108b0*/  ELECT P6, URZ, PT ;  /* 0x00000000003f782f */ /* 0x000fda00038c0000 */
.L_x_3730:
[----:B------:R-:W-:Y:S05]  /*108c0*/  @!P6 BRA `(.L_x_3674) ;  /* 0x000000000084e947 */ /* 0x000fea0003800000 */
[----:B------:R-:W-:-:S06]  /*108d0*/  ULOP3.LUT UR4, UR36, 0x2, URZ, 0xfc, !UPT ;  /* 0x0000000224047892 */ /* 0x000fcc000f8efc3f */
[----:B--2---:R-:W-:-:S04]  /*108e0*/  MOV R2, UR4 ;  /* 0x0000000400027c02 */ /* 0x004fc80008000f00 */
[----:B------:R-:W-:-:S13]  /*108f0*/  ISETP.NE.AND P2, PT, R2, 0x3, PT ;  /* 0x000000030200780c */ /* 0x000fda0003f45270 */
[----:B------:R-:W-:Y:S05]  /*10900*/  @!P2 BRA `(.L_x_3676) ;  /* 0x000000000004a947 */ /* 0x000fea0003800000 */
[----:B------:R-:W-:Y:S01]  /*10910*/  BPT.TRAP 0x1 ;  /* 0x000000040000795c */ /* 0x000fe20000300000 */
.L_x_3676:
        /* <DEDUP_REMOVED lines=14> */
.L_x_3731:
[----:B------:R-:W2:Y:S02]  /*10a00*/  SYNCS.PHASECHK.TRANS64.TRYWAIT P0, [R7+URZ], R2 ;  /* 0x00000002070075a7 */ /* 0x000ea4000800017f */
[----:B--2---:R-:W-:Y:S05]  /*10a10*/  @!P0 BRA `(.L_x_3678) ;  /* 0x0000001000b88947 */ /* 0x004fea0003800000 */
.L_x_3732:
[----:B------:R-:W-:Y:S05]  /*10a20*/  @!P2 BRA `(.L_x_3679) ;  /* 0x000000000004a947 */ /* 0x000fea0003800000 */
[----:B------:R-:W-:Y:S01]  /*10a30*/  BPT.TRAP 0x1 ;  /* 0x000000040000795c */ /* 0x000fe20000300000 */
.L_x_3679:
[----:B------:R-:W3:Y:S01]  /*10a40*/  LDL.LU R4, [R1] ;  /* 0x0000000001047983 */ /* 0x000ee20000300800 */
[----:B------:R-:W-:-:S05]  /*10a50*/  VIADD R0, R0, 0x22860 ;  /* 0x0002286000007836 */ /* 0x000fca0000000000 */
[----:B---3--:R-:W-:-:S04]  /*10a60*/  LEA R4, R4, R0, 0x3 ;  /* 0x0000000004047211 */ /* 0x008fc800078e18ff */
[----:B------:R-:W3:Y:S02]  /*10a70*/  SYNCS.PHASECHK.TRANS64.TRYWAIT P0, [R4+URZ], R5 ;  /* 0x00000005040075a7 */ /* 0x000ee4000800017f */
[----:B---3--:R-:W-:Y:S05]  /*10a80*/  @!P0 BRA `(.L_x_3680) ;  /* 0x0000001000b08947 */ /* 0x008fea0003800000 */
.L_x_3733:
[----:B------:R-:W-:-:S07]  /*10a90*/  IMAD R3, R3, 0x8, R0 ;  /* 0x0000000803037824 */ /* 0x000fce00078e0200 */
.L_x_3681:
[----:B----4-:R4:W0:Y:S02]  /*10aa0*/  SYNCS.PHASECHK.TRANS64.TRYWAIT P0, [R3+URZ], R2 ;  /* 0x00000002030075a7 */ /* 0x010824000800017f */
[----:B0-----:R-:W-:Y:S05]  /*10ab0*/  @!P0 NANOSLEEP.SYNCS 0x989680 ;  /* 0x009896800000895d */ /* 0x001fea0003900000 */
[----:B------:R-:W0:Y:S02]  /*10ac0*/  @!P0 SYNCS.PHASECHK.TRANS64 P0, [R3+URZ], R2 ;  /* 0x00000002030085a7 */ /* 0x000e24000800007f */
[----:B0-----:R-:W-:Y:S05]  /*10ad0*/  @!P0 BRA `(.L_x_3681) ;  /* 0xfffffffc00f08947 */ /* 0x001fea000383ffff */
.L_x_3674:
[----:B------:R-:W-:Y:S05]  /*10ae0*/  BSYNC B0 ;  /* 0x0000000000007941 */ /* 0x000fea0003800000 */
.L_x_3673:
[----:B------:R-:W-:Y:S05]  /*10af0*/  EXIT ;  /* 0x000000000000794d */ /* 0x000fea0003800000 */
.L_x_3548:
[----:B0-----:R0:W1:Y:S02]  /*10b00*/  SYNCS.PHASECHK.TRANS64.TRYWAIT P0, [R7+URZ+0x22800], R0 ;  /* 0x02280000070075a7 */ /* 0x001064000800017f */
[----:B-1----:R-:W-:Y:S05]  /*10b10*/  @!P0 NANOSLEEP.SYNCS 0x989680 ;  /* 0x009896800000895d */ /* 0x002fea0003900000 */
[----:B------:R-:W1:Y:S02]  /*10b20*/  @!P0 SYNCS.PHASECHK.TRANS64 P0, [R7+URZ+0x22800], R0 ;  /* 0x02280000070085a7 */ /* 0x000e64000800007f */
[----:B-1----:R-:W-:Y:S05]  /*10b30*/  @!P0 BRA `(.L_x_3548) ;  /* 0xfffffffc00f08947 */ /* 0x002fea000383ffff */
[----:B------:R-:W-:Y:S05]  /*10b40*/  BRA `(.L_x_3682) ;  /* 0xffffff0c00ac7947 */ /* 0x000fea000383ffff */
.L_x_3552:
[----:B-1----:R1:W2:Y:S02]  /*10b50*/  SYNCS.PHASECHK.TRANS64.TRYWAIT P1, [R6+URZ+0x22830], R11 ;  /* 0x0228300b060075a7 */ /* 0x0022a4000802017f */
[----:B--2---:R-:W-:Y:S05]  /*10b60*/  @!P1 NANOSLEEP.SYNCS 0x989680 ;  /* 0x009896800000995d */ /* 0x004fea0003900000 */
[----:B------:R-:W2:Y:S02]  /*10b70*/  @!P1 SYNCS.PHASECHK.TRANS64 P1, [R6+URZ+0x22830], R11 ;  /* 0x0228300b060095a7 */ /* 0x000ea4000802007f */
[----:B--2---:R-:W-:Y:S05]  /*10b80*/  @!P1 BRA `(.L_x_3552) ;  /* 0xfffffffc00f09947 */ /* 0x004fea000383ffff */
[----:B------:R-:W-:Y:S05]  /*10b90*/  BRA `(.L_x_3551) ;  /* 0xffffff0c00d87947 */ /* 0x000fea000383ffff */
.L_x_3556:
[----:B-1----:R1:W2:Y:S02]  /*10ba0*/  SYNCS.PHASECHK.TRANS64.TRYWAIT P2, [R6+URZ+0x22850], R11 ;  /* 0x0228500b060075a7 */ /* 0x0022a4000804017f */
[----:B--2---:R-:W-:Y:S05]  /*10bb0*/  @!P2 NANOSLEEP.SYNCS 0x989680 ;  /* 0x009896800000a95d */ /* 0x004fea0003900000 */
[----:B------:R-:W2:Y:S02]  /*10bc0*/  @!P2 SYNCS.PHASECHK.TRANS64 P2, [R6+URZ+0x22850], R11 ;  /* 0x0228500b0600a5a7 */ /* 0x000ea4000804007f */
[----:B--2---:R-:W-:Y:S05]  /*10bd0*/  @!P2 BRA `(.L_x_3556) ;  /* 0xfffffffc00f0a947 */ /* 0x004fea000383ffff */
[----:B------:R-:W-:Y:S05]  /*10be0*/  BRA `(.L_x_3555) ;  /* 0xffffff2c00447947 */ /* 0x000fea000383ffff */
.L_x_3561:
[----:B-1----:R-:W-:-:S04]  /*10bf0*/  IMAD.U32 R5, RZ, RZ, UR26 ;  /* 0x0000001aff057e24 */ /* 0x002fc8000f8e00ff */
[----:B------:R1:W2:Y:S03]  /*10c00*/  SYNCS.PHASECHK.TRANS64.TRYWAIT P2, [R5+URZ+0x22830], R6 ;  /* 0x02283006050075a7 */ /* 0x0002a6000804017f */
[----:B--2---:R-:W-:Y:S05]  /*10c10*/  @!P2 NANOSLEEP.SYNCS 0x989680 ;  /* 0x009896800000a95d */ /* 0x004fea0003900000 */
[----:B------:R-:W2:Y:S02]  /*10c20*/  @!P2 SYNCS.PHASECHK.TRANS64 P2, [R5+URZ+0x22830], R6 ;  /* 0x022830060500a5a7 */ /* 0x000ea4000804007f */
[----:B--2---:R-:W-:Y:S05]  /*10c30*/  @!P2 BRA `(.L_x_3561) ;  /* 0xfffffffc00eca947 */ /* 0x004fea000383ffff */
[----:B------:R-:W-:Y:S05]  /*10c40*/  BRA `(.L_x_3560) ;  /* 0xffffff3000687947 */ /* 0x000fea000383ffff */
.L_x_3565:
[----:B--2---:R2:W3:Y:S02]  /*10c50*/  SYNCS.PHASECHK.TRANS64.TRYWAIT P2, [R177+URZ+0x22850], R6 ;  /* 0x02285006b10075a7 */ /* 0x0044e4000804017f */
[----:B---3--:R-:W-:Y:S05]  /*10c60*/  @!P2 NANOSLEEP.SYNCS 0x989680 ;  /* 0x009896800000a95d */ /* 0x008fea0003900000 */
[----:B------:R-:W3:Y:S02]  /*10c70*/  @!P2 SYNCS.PHASECHK.TRANS64 P2, [R177+URZ+0x22850], R6 ;  /* 0x02285006b100a5a7 */ /* 0x000ee4000804007f */
[----:B---3--:R-:W-:Y:S05]  /*10c80*/  @!P2 BRA `(.L_x_3565) ;  /* 0xfffffffc00f0a947 */ /* 0x008fea000383ffff */
[----:B------:R-:W-:Y:S05]  /*10c90*/  BRA `(.L_x_3564) ;  /* 0xffffff5400b87947 */ /* 0x000fea000383ffff */
.L_x_3571:
[----:B-1----:R-:W-:-:S04]  /*10ca0*/  IMAD.U32 R5, RZ, RZ, UR25 ;  /* 0x00000019ff057e24 */ /* 0x002fc8000f8e00ff */
[----:B------:R1:W2:Y:S03]  /*10cb0*/  SYNCS.PHASECHK.TRANS64.TRYWAIT P2, [R5+URZ+0x22830], R6 ;  /* 0x02283006050075a7 */ /* 0x0002a6000804017f */
[----:B--2---:R-:W-:Y:S05]  /*10cc0*/  @!P2 NANOSLEEP.SYNCS 0x989680 ;  /* 0x009896800000a95d */ /* 0x004fea0003900000 */
[----:B------:R-:W2:Y:S02]  /*10cd0*/  @!P2 SYNCS.PHASECHK.TRANS64 P2, [R5+URZ+0x22830], R6 ;  /* 0x022830060500a5a7 */ /* 0x000ea4000804007f */
[----:B--2---:R-:W-:Y:S05]  /*10ce0*/  @!P2 BRA `(.L_x_3571) ;  /* 0xfffffffc00eca947 */ /* 0x004fea000383ffff */
[----:B------:R-:W-:Y:S05]  /*10cf0*/  BRA `(.L_x_3570) ;  /* 0xffffff5800c07947 */ /* 0x000fea000383ffff */
.L_x_3575:
[----:B-1----:R1:W2:Y:S02]  /*10d00*/  SYNCS.PHASECHK.TRANS64.TRYWAIT P2, [R197+URZ+0x22850], R6 ;  /* 0x02285006c50075a7 */ /* 0x0022a4000804017f */
[----:B--2---:R-:W-:Y:S05]  /*10d10*/  @!P2 NANOSLEEP.SYNCS 0x989680 ;  /* 0x009896800000a95d */ /* 0x004fea0003900000 */
[----:B------:R-:W2:Y:S02]  /*10d20*/  @!P2 SYNCS.PHASECHK.TRANS64 P2, [R197+URZ+0x22850], R6 ;  /* 0x02285006c500a5a7 */ /* 0x000ea4000804007f */
[----:B--2---:R-:W-:Y:S05]  /*10d30*/  @!P2 BRA `(.L_x_3575) ;  /* 0xfffffffc00f0a947 */ /* 0x004fea000383ffff */
[----:B------:R-:W-:Y:S05]  /*10d40*/  BRA `(.L_x_3574) ;  /* 0xffffff7800587947 */ /* 0x000fea000383ffff */
.L_x_3615:
[----:B------:R-:W0:Y:S01]  /*10d50*/  S2R R5, SR_TID.X ;  /* 0x0000000000057919 */ /* 0x000e220000002100 */
[----:B------:R-:W-:Y:S01]  /*10d60*/  BSSY B0, `(.L_x_3683) ;  /* 0x000000a000007945 */ /* 0x000fe20003800000 */
[----:B------:R-:W-:Y:S01]  /*10d70*/  IMAD.MOV.U32 R12, RZ, RZ, RZ ;  /* 0x000000ffff0c7224 */ /* 0x000fe200078e00ff */
[----:B------:R-:W-:Y:S01]  /*10d80*/  MOV R11, 0x1f ;  /* 0x0000001f000b7802 */ /* 0x000fe20000000f00 */
[----:B------:R-:W-:Y:S01]  /*10d90*/  IMAD.MOV.U32 R15, RZ, RZ, -0x1 ;  /* 0xffffffffff0f7424 */ /* 0x000fe200078e00ff */
[----:B0-----:R-:W-:-:S04]  /*10da0*/  SHF.R.U32.HI R5, RZ, 0x5, R5 ;  /* 0x00000005ff057819 */ /* 0x001fc80000011605 */
[----:B------:R-:W-:-:S05]  /*10db0*/  LOP3.LUT R5, R5, 0x3, RZ, 0xc0, !PT ;  /* 0x0000000305057812 */ /* 0x000fca00078ec0ff */
[----:B------:R-:W-:-:S07]  /*10dc0*/  IMAD.MOV.U32 R13, RZ, RZ, R5 ;  /* 0x000000ffff0d7224 */ /* 0x000fce00078e0005 */
[----:B------:R-:W-:Y:S05]  /*10dd0*/  WARPSYNC.COLLECTIVE R15, `(.L_x_3684) ;  /* 0x000000000f087348 */ /* 0x000fea0003c00000 */
[----:B------:R0:W1:Y:S02]  /*10de0*/  SHFL.IDX P6, R14, R13, R12, R11 ;  /* 0x0000000c0d0e7389 */ /* 0x00006400000c000b */
[----:B01----:R-:W-:Y:S01]  /*10df0*/  ENDCOLLECTIVE ;  /* 0x000000000000791b */ /* 0x003fe20003800000 */
.L_x_3684:
[----:B------:R-:W-:Y:S05]  /*10e00*/  BSYNC B0 ;  /* 0x0000000000007941 */ /* 0x000fea0003800000 */
.L_x_3683:
[----:B------:R-:W-:Y:S05]  /*10e10*/  BRA `(.L_x_3685) ;  /* 0xffffffc800a87947 */ /* 0x000fea000383ffff */
.L_x_3616:
[----:B------:R-:W-:Y:S01]  /*10e20*/  BSSY B0, `(.L_x_3686) ;  /* 0x0000006000007945 */ /* 0x000fe20003800000 */
[----:B------:R-:W-:-:S07]  /*10e30*/  IMAD.MOV.U32 R15, RZ, RZ, -0x1 ;  /* 0xffffffffff0f7424 */ /* 0x000fce00078e00ff */
[----:B------:R-:W-:Y:S05]  /*10e40*/  WARPSYNC.COLLECTIVE R15, `(.L_x_3687) ;  /* 0x000000000f0c7348 */ /* 0x000fea0003c00000 */
[----:B------:R-:W-:Y:S02]  /*10e50*/  ELECT P6, UR62, PT ;  /* 0x00000000003e782f */ /* 0x000fe400038c0000 */
[----:B------:R-:W-:Y:S01]  /*10e60*/  MOV R14, UR62 ;  /* 0x0000003e000e7c02 */ /* 0x000fe20008000f00 */
[----:B------:R-:W-:Y:S10]  /*10e70*/  ENDCOLLECTIVE ;  /* 0x000000000000791b */ /* 0x000ff40003800000 */
.L_x_3687:
[----:B------:R-:W-:Y:S05]  /*10e80*/  BSYNC B0 ;  /* 0x0000000000007941 */ /* 0x000fea0003800000 */
.L_x_3686:
[----:B------:R-:W-:Y:S05]  /*10e90*/  BRA `(.L_x_3688) ;  /* 0xffffffc800987947 */ /* 0x000fea000383ffff */
.L_x_3619:
[----:B0-----:R0:W1:Y:S02]  /*10ea0*/  SYNCS.PHASECHK.TRANS64.TRYWAIT P0, [R8+URZ+0x22840], R10 ;  /* 0x0228400a080075a7 */ /* 0x001064000800017f */
[----:B-1----:R-:W-:Y:S05]  /*10eb0*/  @!P0 NANOSLEEP.SYNCS 0x989680 ;  /* 0x009896800000895d */ /* 0x002fea0003900000 */
[----:B------:R-:W1:Y:S02]  /*10ec0*/  @!P0 SYNCS.PHASECHK.TRANS64 P0, [R8+URZ+0x22840], R10 ;  /* 0x0228400a080085a7 */ /* 0x000e64000800007f */
[----:B-1----:R-:W-:Y:S05]  /*10ed0*/  @!P0 BRA `(.L_x_3619) ;  /* 0xfffffffc00f08947 */ /* 0x002fea000383ffff */
[----:B------:R-:W-:Y:S05]  /*10ee0*/  BRA `(.L_x_3689) ;  /* 0xffffffc800fc7947 */ /* 0x000fea000383ffff */
.L_x_3622:
        /* <DEDUP_REMOVED lines=8> */
.L_x_3625:
[----:B0-----:R0:W1:Y:S02]  /*10f70*/  SYNCS.PHASECHK.TRANS64.TRYWAIT P0, [R11+URZ+0x22860], R6 ;  /* 0x022860060b0075a7 */ /* 0x001064000800017f */
[----:B-1----:R-:W-:Y:S05]  /*10f80*/  @!P0 NANOSLEEP.SYNCS 0x989680 ;  /* 0x009896800000895d */ /* 0x002fea0003900000 */
[----:B------:R-:W1:Y:S02]  /*10f90*/  @!P0 SYNCS.PHASECHK.TRANS64 P0, [R11+URZ+0x22860], R6 ;  /* 0x022860060b0085a7 */ /* 0x000e64000800007f */
[----:B-1----:R-:W-:Y:S05]  /*10fa0*/  @!P0 BRA `(.L_x_3625) ;  /* 0xfffffffc00f08947 */ /* 0x002fea000383ffff */
[----:B------:R-:W-:Y:S05]  /*10fb0*/  BRA `(.L_x_3691) ;  /* 0xffffffcc00f47947 */ /* 0x000fea000383ffff */
.L_x_3634:
[----:B-1----:R1:W2:Y:S02]  /*10fc0*/  SYNCS.PHASECHK.TRANS64.TRYWAIT P0, [R2+URZ+0x22840], R3 ;  /* 0x02284003020075a7 */ /* 0x0022a4000800017f */
[----:B--2---:R-:W-:Y:S05]  /*10fd0*/  @!P0 NANOSLEEP.SYNCS 0x989680 ;  /* 0x009896800000895d */ /* 0x004fea0003900000 */
[----:B------:R-:W2:Y:S02]  /*10fe0*/  @!P0 SYNCS.PHASECHK.TRANS64 P0, [R2+URZ+0x22840], R3 ;  /* 0x02284003020085a7 */ /* 0x000ea4000800007f */
[----:B--2---:R-:W-:Y:S05]  /*10ff0*/  @!P0 BRA `(.L_x_3634) ;  /* 0xfffffffc00f08947 */ /* 0x004fea000383ffff */
[----:B------:R-:W-:Y:S05]  /*11000*/  BRA `(.L_x_3692) ;  /* 0xffffffd4006c7947 */ /* 0x000fea000383ffff */
.L_x_3636:
[----:B0-----:R0:W2:Y:S02]  /*11010*/  SYNCS.PHASECHK.TRANS64.TRYWAIT P0, [R2+URZ+0x22860], R3 ;  /* 0x02286003020075a7 */ /* 0x0010a4000800017f */
[----:B--2---:R-:W-:Y:S05]  /*11020*/  @!P0 NANOSLEEP.SYNCS 0x989680 ;  /* 0x009896800000895d */ /* 0x004fea0003900000 */
[----:B------:R-:W2:Y:S02]  /*11030*/  @!P0 SYNCS.PHASECHK.TRANS64 P0, [R2+URZ+0x22860], R3 ;  /* 0x02286003020085a7 */ /* 0x000ea4000800007f */
[----:B--2---:R-:W-:Y:S05]  /*11040*/  @!P0 BRA `(.L_x_3636) ;  /* 0xfffffffc00f08947 */ /* 0x004fea000383ffff */
[----:B------:R-:W-:Y:S05]  /*11050*/  BRA `(.L_x_3693) ;  /* 0xffffffd400dc7947 */ /* 0x000fea000383ffff */
.L_x_3641:
[----:B-1----:R1:W2:Y:S02]  /*11060*/  SYNCS.PHASECHK.TRANS64.TRYWAIT P0, [R2+URZ+0x22840], R3 ;  /* 0x02284003020075a7 */ /* 0x0022a4000800017f */
[----:B--2---:R-:W-:Y:S05]  /*11070*/  @!P0 NANOSLEEP.SYNCS 0x989680 ;  /* 0x009896800000895d */ /* 0x004fea0003900000 */
[----:B------:R-:W2:Y:S02]  /*11080*/  @!P0 SYNCS.PHASECHK.TRANS64 P0, [R2+URZ+0x22840], R3 ;  /* 0x02284003020085a7 */ /* 0x000ea4000800007f */
[----:B--2---:R-:W-:Y:S05]  /*11090*/  @!P0 BRA `(.L_x_3641) ;  /* 0xfffffffc00f08947 */ /* 0x004fea000383ffff */
[----:B------:R-:W-:Y:S05]  /*110a0*/  BRA `(.L_x_3694) ;  /* 0xffffffdc00287947 */ /* 0x000fea000383ffff */
.L_x_3643:
[----:B0-----:R0:W2:Y:S02]  /*110b0*/  SYNCS.PHASECHK.TRANS64.TRYWAIT P1, [R2+URZ+0x22860], R3 ;  /* 0x02286003020075a7 */ /* 0x0010a4000802017f */
[----:B--2---:R-:W-:Y:S05]  /*110c0*/  @!P1 NANOSLEEP.SYNCS 0x989680 ;  /* 0x009896800000995d */ /* 0x004fea0003900000 */
[----:B------:R-:W2:Y:S02]  /*110d0*/  @!P1 SYNCS.PHASECHK.TRANS64 P1, [R2+URZ+0x22860], R3 ;  /* 0x02286003020095a7 */ /* 0x000ea4000802007f */
[----:B--2---:R-:W-:Y:S05]  /*110e0*/  @!P1 BRA `(.L_x_3643) ;  /* 0xfffffffc00f09947 */ /* 0x004fea000383ffff */
[----:B------:R-:W-:Y:S05]  /*110f0*/  BRA `(.L_x_3695) ;  /* 0xffffffdc00947947 */ /* 0x000fea000383ffff */
.L_x_3648:
[----:B--2---:R2:W3:Y:S02]  /*11100*/  SYNCS.PHASECHK.TRANS64.TRYWAIT P0, [R2+URZ+0x22840], R3 ;  /* 0x02284003020075a7 */ /* 0x0044e4000800017f */
[----:B---3--:R-:W-:Y:S05]  /*11110*/  @!P0 NANOSLEEP.SYNCS 0x989680 ;  /* 0x009896800000895d */ /* 0x008fea0003900000 */
[----:B------:R-:W3:Y:S02]  /*11120*/  @!P0 SYNCS.PHASECHK.TRANS64 P0, [R2+URZ+0x22840], R3 ;  /* 0x02284003020085a7 */ /* 0x000ee4000800007f */
[----:B---3--:R-:W-:Y:S05]  /*11130*/  @!P0 BRA `(.L_x_3648) ;  /* 0xfffffffc00f08947 */ /* 0x008fea000383ffff */
[----:B------:R-:W-:Y:S05]  /*11140*/  BRA `(.L_x_3696) ;  /* 0xffffffe000c07947 */ /* 0x000fea000383ffff */
.L_x_3650:
[----:B0-----:R0:W1:Y:S02]  /*11150*/  SYNCS.PHASECHK.TRANS64.TRYWAIT P1, [R2+URZ+0x22860], R3 ;  /* 0x02286003020075a7 */ /* 0x001064000802017f */
[----:B-1----:R-:W-:Y:S05]  /*11160*/  @!P1 NANOSLEEP.SYNCS 0x989680 ;  /* 0x009896800000995d */ /* 0x002fea0003900000 */
[----:B------:R-:W1:Y:S02]  /*11170*/  @!P1 SYNCS.PHASECHK.TRANS64 P1, [R2+URZ+0x22860], R3 ;  /* 0x02286003020095a7 */ /* 0x000e64000802007f */
[----:B-1----:R-:W-:Y:S05]  /*11180*/  @!P1 BRA `(.L_x_3650) ;  /* 0xfffffffc00f09947 */ /* 0x002fea000383ffff */
[----:B------:R-:W-:Y:S05]  /*11190*/  BRA `(.L_x_3697) ;  /* 0xffffffe400307947 */ /* 0x000fea000383ffff */
.L_x_3655:
[----:B------:R-:W-:Y:S01]  /*111a0*/  BSSY B0, `(.L_x_3698) ;  /* 0x0000008000007945 */ /* 0x000fe20003800000 */
[----:B0-----:R-:W-:Y:S01]  /*111b0*/  IMAD.MOV.U32 R13, RZ, RZ, R16 ;  /* 0x000000ffff0d7224 */ /* 0x001fe200078e0010 */
[----:B------:R-:W-:Y:S01]  /*111c0*/  MOV R15, 0xffffffff ;  /* 0xffffffff000f7802 */ /* 0x000fe20000000f00 */
[----:B------:R-:W-:Y:S02]  /*111d0*/  IMAD.MOV.U32 R12, RZ, RZ, RZ ;  /* 0x000000ffff0c7224 */ /* 0x000fe400078e00ff */
[----:B------:R-:W-:-:S07]  /*111e0*/  IMAD.MOV.U32 R11, RZ, RZ, 0x1f ;  /* 0x0000001fff0b7424 */ /* 0x000fce00078e00ff */
[----:B-1----:R-:W-:Y:S05]  /*111f0*/  WARPSYNC.COLLECTIVE R15, `(.L_x_3699) ;  /* 0x000000000f087348 */ /* 0x002fea0003c00000 */
[----:B------:R0:W2:Y:S02]  /*11200*/  SHFL.IDX P6, R14, R13, R12, R11 ;  /* 0x0000000c0d0e7389 */ /* 0x0000a400000c000b */
[----:B012---:R-:W-:Y:S01]  /*11210*/  ENDCOLLECTIVE ;  /* 0x000000000000791b */ /* 0x007fe20003800000 */
.L_x_3699:
[----:B------:R-:W-:Y:S05]  /*11220*/  BSYNC B0 ;  /* 0x0000000000007941 */ /* 0x000fea0003800000 */
.L_x_3698:
        /* <DEDUP_REMOVED lines=8> */
.L_x_3700:
[----:B------:R-:W-:Y:S01]  /*112b0*/  MOV R7, R14 ;  /* 0x0000000e00077202 */ /* 0x000fe20000000f00 */
[----:B------:R-:W-:Y:S06]  /*112c0*/  BRA `(.L_x_3701) ;  /* 0xffffffe800247947 */ /* 0x000fec000383ffff */
.L_x_3658:
[----:B------:R-:W-:Y:S01]  /*112d0*/  BSSY B0, `(.L_x_3702) ;  /* 0x0000008000007945 */ /* 0x000fe20003800000 */
[----:B-----5:R-:W-:Y:S02]  /*112e0*/  IMAD.MOV.U32 R13, RZ, RZ, R17 ;  /* 0x000000ffff0d7224 */ /* 0x020fe400078e0011 */
[----:B------:R-:W-:Y:S02]  /*112f0*/  IMAD.MOV.U32 R12, RZ, RZ, 0x1 ;  /* 0x00000001ff0c7424 */ /* 0x000fe400078e00ff */
[----:B------:R-:W-:Y:S02]  /*11300*/  IMAD.MOV.U32 R11, RZ, RZ, RZ ;  /* 0x000000ffff0b7224 */ /* 0x000fe400078e00ff */
[----:B------:R-:W-:-:S07]  /*11310*/  IMAD.MOV.U32 R15, RZ, RZ, -0x1 ;  /* 0xffffffffff0f7424 */ /* 0x000fce00078e00ff */
[----:B01234-:R-:W-:Y:S05]  /*11320*/  WARPSYNC.COLLECTIVE R15, `(.L_x_3703) ;  /* 0x000000000f087348 */ /* 0x01ffea0003c00000 */
[----:B------:R0:W0:Y:S02]  /*11330*/  SHFL.UP P6, R14, R13, R12, R11 ;  /* 0x0400000c0d0e7389 */ /* 0x00002400000c000b */
[----:B01234-:R-:W-:Y:S01]  /*11340*/  ENDCOLLECTIVE ;  /* 0x000000000000791b */ /* 0x01ffe20003800000 */
.L_x_3703:
[----:B------:R-:W-:Y:S05]  /*11350*/  BSYNC B0 ;  /* 0x0000000000007941 */ /* 0x000fea0003800000 */
.L_x_3702:
        /* <DEDUP_REMOVED lines=10> */
.L_x_3704:
        /* <DEDUP_REMOVED lines=8> */
.L_x_3705:
        /* <DEDUP_REMOVED lines=8> */
.L_x_3706:
        /* <DEDUP_REMOVED lines=8> */
.L_x_3707:
[----:B------:R-:W-:Y:S02]  /*11580*/  IMAD.MOV.U32 R12, RZ, RZ, 0x1f ;  /* 0x0000001fff0c7424 */ /* 0x000fe400078e00ff */
[----:B------:R-:W-:Y:S01]  /*11590*/  IMAD.MOV.U32 R11, RZ, RZ, 0x1f ;  /* 0x0000001fff0b7424 */ /* 0x000fe200078e00ff */
[----:B------:R-:W-:-:S04]  /*115a0*/  SEL R2, R14, RZ, P0 ;  /* 0x000000ff0e027207 */ /* 0x000fc80000000000 */
[----:B------:R-:W-:-:S05]  /*115b0*/  IADD3 R2, R5, R2, RZ ;  /* 0x0000000205027210 */ /* 0x000fca0007ffe0ff */
[----:B------:R-:W-:-:S07]  /*115c0*/  IMAD.MOV.U32 R13, RZ, RZ, R2 ;  /* 0x000000ffff0d7224 */ /* 0x000fce00078e0002 */
[----:B------:R-:W-:Y:S05]  /*115d0*/  WARPSYNC.COLLECTIVE R15, `(.L_x_3708) ;  /* 0x000000000f087348 */ /* 0x000fea0003c00000 */
[----:B------:R0:W1:Y:S02]  /*115e0*/  SHFL.IDX P6, R14, R13, R12, R11 ;  /* 0x0000000c0d0e7389 */ /* 0x00006400000c000b */
[----:B01----:R-:W-:Y:S01]  /*115f0*/  ENDCOLLECTIVE ;  /* 0x000000000000791b */ /* 0x003fe20003800000 */
.L_x_3708:
[----:B------:R-:W-:Y:S05]  /*11600*/  BRA `(.L_x_3709) ;  /* 0xffffffe400e87947 */ /* 0x000fea000383ffff */
.L_x_3663:
[----:B------:R-:W-:Y:S01]  /*11610*/  BSSY B0, `(.L_x_3710) ;  /* 0x0000008000007945 */ /* 0x000fe20003800000 */
[----:B-----5:R-:W-:Y:S01]  /*11620*/  IMAD.MOV.U32 R13, RZ, RZ, R17 ;  /* 0x000000ffff0d7224 */ /* 0x020fe200078e0011 */
[----:B------:R-:W-:Y:S01]  /*11630*/  MOV R11, RZ ;  /* 0x000000ff000b7202 */ /* 0x000fe20000000f00 */
[----:B------:R-:W-:Y:S02]  /*11640*/  IMAD.MOV.U32 R12, RZ, RZ, 0x1 ;  /* 0x00000001ff0c7424 */ /* 0x000fe400078e00ff */
[----:B------:R-:W-:-:S07]  /*11650*/  IMAD.MOV.U32 R15, RZ, RZ, -0x1 ;  /* 0xffffffffff0f7424 */ /* 0x000fce00078e00ff */
[----:B0-2---:R-:W-:Y:S05]  /*11660*/  WARPSYNC.COLLECTIVE R15, `(.L_x_3711) ;  /* 0x000000000f087348 */ /* 0x005fea0003c00000 */
[----:B------:R1:W3:Y:S02]  /*11670*/  SHFL.UP P6, R14, R13, R12, R11 ;  /* 0x0400000c0d0e7389 */ /* 0x0002e400000c000b */
[----:B0123--:R-:W-:Y:S01]  /*11680*/  ENDCOLLECTIVE ;  /* 0x000000000000791b */ /* 0x00ffe20003800000 */
.L_x_3711:
[----:B------:R-:W-:Y:S05]  /*11690*/  BSYNC B0 ;  /* 0x0000000000007941 */ /* 0x000fea0003800000 */
.L_x_3710:
        /* <DEDUP_REMOVED lines=10> */
.L_x_3712:
        /* <DEDUP_REMOVED lines=8> */
.L_x_3713:
        /* <DEDUP_REMOVED lines=8> */
.L_x_3714:
        /* <DEDUP_REMOVED lines=8> */
.L_x_3715:
[----:B------:R-:W-:Y:S01]  /*118c0*/  IMAD.MOV.U32 R12, RZ, RZ, 0x1f ;  /* 0x0000001fff0c7424 */ /* 0x000fe200078e00ff */
[----:B------:R-:W-:Y:S02]  /*118d0*/  MOV R11, 0x1f ;  /* 0x0000001f000b7802 */ /* 0x000fe40000000f00 */
[----:B------:R-:W-:-:S05]  /*118e0*/  SEL R2, R14, RZ, P0 ;  /* 0x000000ff0e027207 */ /* 0x000fca0000000000 */
[----:B------:R-:W-:-:S04]  /*118f0*/  IMAD.IADD R2, R5, 0x1, R2 ;  /* 0x0000000105027824 */ /* 0x000fc800078e0202 */
[----:B------:R-:W-:-:S07]  /*11900*/  IMAD.MOV.U32 R13, RZ, RZ, R2 ;  /* 0x000000ffff0d7224 */ /* 0x000fce00078e0002 */
[----:B------:R-:W-:Y:S05]  /*11910*/  WARPSYNC.COLLECTIVE R15, `(.L_x_3716) ;  /* 0x000000000f087348 */ /* 0x000fea0003c00000 */
[----:B------:R0:W1:Y:S02]  /*11920*/  SHFL.IDX P6, R14, R13, R12, R11 ;  /* 0x0000000c0d0e7389 */ /* 0x00006400000c000b */
[----:B01----:R-:W-:Y:S01]  /*11930*/  ENDCOLLECTIVE ;  /* 0x000000000000791b */ /* 0x003fe20003800000 */
.L_x_3716:
[----:B------:R-:W-:Y:S05]  /*11940*/  BRA `(.L_x_3717) ;  /* 0xffffffe400cc7947 */ /* 0x000fea000383ffff */
.L_x_3665:
[----:B------:R-:W-:Y:S01]  /*11950*/  BSSY B0, `(.L_x_3718) ;  /* 0x0000006000007945 */ /* 0x000fe20003800000 */
[----:B------:R-:W-:Y:S01]  /*11960*/  PLOP3.LUT P6, PT, P6, PT, PT, 0x8, 0x0 ;  /* 0x000000000000781c */ /* 0x000fe200037ce170 */
[----:B------:R-:W-:-:S12]  /*11970*/  IMAD.MOV.U32 R15, RZ, RZ, -0x1 ;  /* 0xffffffffff0f7424 */ /* 0x000fd800078e00ff */
[----:B0-----:R-:W-:Y:S05]  /*11980*/  WARPSYNC.COLLECTIVE R15, `(.L_x_3719) ;  /* 0x000000000f087348 */ /* 0x001fea0003c00000 */
[----:B------:R-:W-:Y:S01]  /*11990*/  VOTE.ANY R14, PT, P6 ;  /* 0x00000000000e7806 */ /* 0x000fe200030e0100 */
[----:B0-----:R-:W-:Y:S06]  /*119a0*/  ENDCOLLECTIVE ;  /* 0x000000000000791b */ /* 0x001fec0003800000 */
.L_x_3719:
[----:B------:R-:W-:Y:S05]  /*119b0*/  BSYNC B0 ;  /* 0x0000000000007941 */ /* 0x000fea0003800000 */
.L_x_3718:
[----:B------:R-:W-:Y:S01]  /*119c0*/  IMAD.MOV.U32 R3, RZ, RZ, R14 ;  /* 0x000000ffff037224 */ /* 0x000fe200078e000e */
[----:B------:R-:W-:Y:S01]  /*119d0*/  MOV R15, 0xffffffff ;  /* 0xffffffff000f7802 */ /* 0x000fe20000000f00 */
[----:B------:R-:W-:Y:S02]  /*119e0*/  IMAD.MOV.U32 R13, RZ, RZ, R17 ;  /* 0x000000ffff0d7224 */ /* 0x000fe400078e0011 */
[----:B------:R-:W0:Y:S01]  /*119f0*/  POPC R6, R3 ;  /* 0x0000000300067309 */ /* 0x000e220000000000 */
[----:B------:R-:W-:Y:S02]  /*11a00*/  IMAD.MOV.U32 R11, RZ, RZ, 0x1f ;  /* 0x0000001fff0b7424 */ /* 0x000fe400078e00ff */
[----:B0-----:R-:W-:-:S07]  /*11a10*/  IMAD.MOV.U32 R12, RZ, RZ, R6 ;  /* 0x000000ffff0c7224 */ /* 0x001fce00078e0006 */
[----:B------:R-:W-:Y:S05]  /*11a20*/  WARPSYNC.COLLECTIVE R15, `(.L_x_3720) ;  /* 0x000000000f087348 */ /* 0x000fea0003c00000 */
[----:B------:R0:W1:Y:S02]  /*11a30*/  SHFL.IDX P6, R14, R13, R12, R11 ;  /* 0x0000000c0d0e7389 */ /* 0x00006400000c000b */
[----:B01----:R-:W-:Y:S01]  /*11a40*/  ENDCOLLECTIVE ;  /* 0x000000000000791b */ /* 0x003fe20003800000 */
.L_x_3720:
[----:B------:R-:W-:Y:S01]  /*11a50*/  IMAD.MOV.U32 R17, RZ, RZ, R14 ;  /* 0x000000ffff117224 */ /* 0x000fe200078e000e */
[----:B------:R-:W-:Y:S06]  /*11a60*/  BRA `(.L_x_3721) ;  /* 0xffffffe400bc7947 */ /* 0x000fec000383ffff */
.L_x_3667:
[----:B------:R-:W-:Y:S01]  /*11a70*/  BSSY B0, `(.L_x_3722) ;  /* 0x0000007000007945 */ /* 0x000fe20003800000 */
[----:B------:R-:W-:Y:S02]  /*11a80*/  IMAD.MOV.U32 R13, RZ, RZ, R2 ;  /* 0x000000ffff0d7224 */ /* 0x000fe400078e0002 */
[----:B------:R-:W-:Y:S02]  /*11a90*/  IMAD.MOV.U32 R11, RZ, RZ, 0x1f ;  /* 0x0000001fff0b7424 */ /* 0x000fe400078e00ff */
[----:B------:R-:W-:-:S07]  /*11aa0*/  IMAD.MOV.U32 R15, RZ, RZ, -0x1 ;  /* 0xffffffffff0f7424 */ /* 0x000fce00078e00ff */
[----:B012---:R-:W-:Y:S05]  /*11ab0*/  WARPSYNC.COLLECTIVE R15, `(.L_x_3723) ;  /* 0x000000000f087348 */ /* 0x007fea0003c00000 */
[----:B------:R3:W4:Y:S02]  /*11ac0*/  SHFL.IDX P6, R14, R13, R12, R11 ;  /* 0x0000000c0d0e7389 */ /* 0x00072400000c000b */
[----:B01234-:R-:W-:Y:S01]  /*11ad0*/  ENDCOLLECTIVE ;  /* 0x000000000000791b */ /* 0x01ffe20003800000 */
.L_x_3723:
[----:B------:R-:W-:Y:S05]  /*11ae0*/  BSYNC B0 ;  /* 0x0000000000007941 */ /* 0x000fea0003800000 */
.L_x_3722:
[----:B------:R-:W-:Y:S01]  /*11af0*/  IMAD.MOV.U32 R7, RZ, RZ, R14 ;  /* 0x000000ffff077224 */ /* 0x000fe200078e000e */
[----:B------:R-:W-:Y:S06]  /*11b00*/  BRA `(.L_x_3666) ;  /* 0xffffffe400b07947 */ /* 0x000fec000383ffff */
.L_x_3671:
[----:B-1----:R1:W2:Y:S02]  /*11b10*/  SYNCS.PHASECHK.TRANS64.TRYWAIT P0, [R0+URZ+0x22820], R3 ;  /* 0x02282003000075a7 */ /* 0x0022a4000800017f */
[----:B--2---:R-:W-:Y:S05]  /*11b20*/  @!P0 NANOSLEEP.SYNCS 0x989680 ;  /* 0x009896800000895d */ /* 0x004fea0003900000 */
[----:B------:R-:W2:Y:S02]  /*11b30*/  @!P0 SYNCS.PHASECHK.TRANS64 P0, [R0+URZ+0x22820], R3 ;  /* 0x02282003000085a7 */ /* 0x000ea4000800007f */
[----:B--2---:R-:W-:Y:S05]  /*11b40*/  @!P0 BRA `(.L_x_3671) ;  /* 0xfffffffc00f08947 */ /* 0x004fea000383ffff */
[----:B------:R-:W-:Y:S05]  /*11b50*/  BRA `(.L_x_3724) ;  /* 0xffffffec00247947 */ /* 0x000fea000383ffff */
.L_x_3672:
[----:B------:R-:W2:Y:S01]  /*11b60*/  S2R R2, SR_TID.X ;  /* 0x0000000000027919 */ /* 0x000ea20000002100 */
[----:B------:R-:W-:Y:S01]  /*11b70*/  BSSY B0, `(.L_x_3725) ;  /* 0x000000a000007945 */ /* 0x000fe20003800000 */
[----:B------:R-:W-:Y:S02]  /*11b80*/  IMAD.MOV.U32 R12, RZ, RZ, RZ ;  /* 0x000000ffff0c7224 */ /* 0x000fe400078e00ff */
[----:B------:R-:W-:Y:S02]  /*11b90*/  IMAD.MOV.U32 R11, RZ, RZ, 0x1f ;  /* 0x0000001fff0b7424 */ /* 0x000fe400078e00ff */
[----:B------:R-:W-:Y:S01]  /*11ba0*/  IMAD.MOV.U32 R15, RZ, RZ, -0x1 ;  /* 0xffffffffff0f7424 */ /* 0x000fe200078e00ff */
[----:B--2---:R-:W-:-:S04]  /*11bb0*/  SHF.R.U32.HI R2, RZ, 0x5, R2 ;  /* 0x00000005ff027819 */ /* 0x004fc80000011602 */
[----:B------:R-:W-:-:S04]  /*11bc0*/  LOP3.LUT R2, R2, 0x3, RZ, 0xc0, !PT ;  /* 0x0000000302027812 */ /* 0x000fc800078ec0ff */
[----:B0-----:R-:W-:-:S07]  /*11bd0*/  MOV R13, R2 ;  /* 0x00000002000d7202 */ /* 0x001fce0000000f00 */
[----:B-1----:R-:W-:Y:S05]  /*11be0*/  WARPSYNC.COLLECTIVE R15, `(.L_x_3726) ;  /* 0x000000000f087348 */ /* 0x002fea0003c00000 */
[----:B------:R0:W2:Y:S02]  /*11bf0*/  SHFL.IDX P6, R14, R13, R12, R11 ;  /* 0x0000000c0d0e7389 */ /* 0x0000a400000c000b */
[----:B012---:R-:W-:Y:S01]  /*11c00*/  ENDCOLLECTIVE ;  /* 0x000000000000791b */ /* 0x007fe20003800000 */
.L_x_3726:
[----:B------:R-:W-:Y:S05]  /*11c10*/  BSYNC B0 ;  /* 0x0000000000007941 */ /* 0x000fea0003800000 */
.L_x_3725:
[----:B------:R-:W-:Y:S05]  /*11c20*/  BRA `(.L_x_3727) ;  /* 0xffffffec000c7947 */ /* 0x000fea000383ffff */
.L_x_3675:
[----:B------:R-:W-:Y:S01]  /*11c30*/  BSSY B1, `(.L_x_3728) ;  /* 0x0000006000017945 */ /* 0x000fe20003800000 */
[----:B------:R-:W-:-:S07]  /*11c40*/  IMAD.MOV.U32 R15, RZ, RZ, -0x1 ;  /* 0xffffffffff0f7424 */ /* 0x000fce00078e00ff */
[----:B012---:R-:W-:Y:S05]  /*11c50*/  WARPSYNC.COLLECTIVE R15, `(.L_x_3729) ;  /* 0x000000000f0c7348 */ /* 0x007fea0003c00000 */
[----:B------:R-:W-:Y:S02]  /*11c60*/  ELECT P6, UR62, PT ;  /* 0x00000000003e782f */ /* 0x000fe400038c0000 */
[----:B------:R-:W-:Y:S01]  /*11c70*/  MOV R14, UR62 ;  /* 0x0000003e000e7c02 */ /* 0x000fe20008000f00 */
[----:B012---:R-:W-:Y:S10]  /*11c80*/  ENDCOLLECTIVE ;  /* 0x000000000000791b */ /* 0x007ff40003800000 */
.L_x_3729:
[----:B------:R-:W-:Y:S05]  /*11c90*/  BSYNC B1 ;  /* 0x0000000000017941 */ /* 0x000fea0003800000 */
.L_x_3728:
[----:B------:R-:W-:Y:S05]  /*11ca0*/  BRA `(.L_x_3730) ;  /* 0xffffffec00047947 */ /* 0x000fea000383ffff */
.L_x_3677:
[----:B-1----:R1:W2:Y:S02]  /*11cb0*/  SYNCS.PHASECHK.TRANS64.TRYWAIT P0, [R6+URZ], R5 ;  /* 0x00000005060075a7 */ /* 0x0022a4000800017f */
[----:B--2---:R-:W-:Y:S05]  /*11cc0*/  @!P0 NANOSLEEP.SYNCS 0x989680 ;  /* 0x009896800000895d */ /* 0x004fea0003900000 */
[----:B------:R-:W2:Y:S02]  /*11cd0*/  @!P0 SYNCS.PHASECHK.TRANS64 P0, [R6+URZ], R5 ;  /* 0x00000005060085a7 */ /* 0x000ea4000800007f */
[----:B--2---:R-:W-:Y:S05]  /*11ce0*/  @!P0 BRA `(.L_x_3677) ;  /* 0xfffffffc00f08947 */ /* 0x004fea000383ffff */
[----:B------:R-:W-:Y:S05]  /*11cf0*/  BRA `(.L_x_3731) ;  /* 0xffffffec00407947 */ /* 0x000fea000383ffff */
.L_x_3678:
[----:B--2---:R2:W3:Y:S02]  /*11d00*/  SYNCS.PHASECHK.TRANS64.TRYWAIT P0, [R7+URZ], R2 ;  /* 0x00000002070075a7 */ /* 0x0044e4000800017f */
[----:B---3--:R-:W-:Y:S05]  /*11d10*/  @!P0 NANOSLEEP.SYNCS 0x989680 ;  /* 0x009896800000895d */ /* 0x008fea0003900000 */
[----:B------:R-:W3:Y:S02]  /*11d20*/  @!P0 SYNCS.PHASECHK.TRANS64 P0, [R7+URZ], R2 ;  /* 0x00000002070085a7 */ /* 0x000ee4000800007f */
[----:B---3--:R-:W-:Y:S05]  /*11d30*/  @!P0 BRA `(.L_x_3678) ;  /* 0xfffffffc00f08947 */ /* 0x008fea000383ffff */
[----:B------:R-:W-:Y:S05]  /*11d40*/  BRA `(.L_x_3732) ;  /* 0xffffffec00347947 */ /* 0x000fea000383ffff */
.L_x_3680:
[----:B---3--:R3:W4:Y:S02]  /*11d50*/  SYNCS.PHASECHK.TRANS64.TRYWAIT P0, [R4+URZ], R5 ;  /* 0x00000005040075a7 */ /* 0x008724000800017f */
[----:B----4-:R-:W-:Y:S05]  /*11d60*/  @!P0 NANOSLEEP.SYNCS 0x989680 ;  /* 0x009896800000895d */ /* 0x010fea0003900000 */
[----:B------:R-:W4:Y:S02]  /*11d70*/  @!P0 SYNCS.PHASECHK.TRANS64 P0, [R4+URZ], R5 ;  /* 0x00000005040085a7 */ /* 0x000f24000800007f */
[----:B----4-:R-:W-:Y:S05]  /*11d80*/  @!P0 BRA `(.L_x_3680) ;  /* 0xfffffffc00f08947 */ /* 0x010fea000383ffff */
[----:B------:R-:W-:Y:S05]  /*11d90*/  BRA `(.L_x_3733) ;  /* 0xffffffec003c7947 */ /* 0x000fea000383ffff */
.L_x_3734:
        /* <DEDUP_REMOVED lines=14> */
.L_x_4731:


//--------------------- .text._ZN7cutlass13device_kernelIN5flash11enable_sm90INS1_16FlashAttnFwdSm90INS1_25CollectiveMainloopFwdSm90ILi2EN4cute5tupleIJNS5_1CILi1EEES8_S8_EEENS6_IJNS7_ILi128EEENS7_ILi96EEENS7_ILi64EEEEEELi256ENS_10bfloat16_tEfNS_4arch4Sm90ELb1ELb0ELb1ELb1ELb0ELb1ELb0ELb1ELb0ELb0ELb0ELb0EEENS1_21CollectiveEpilogueFwdINS6_IJSA_NS7_ILi256EEESB_EEES9_SE_SG_Li256ELb1ELb0ELb0ELb0EEENS1_36VarlenDynamicPersistentTileSchedulerILi128ELi96ELi256ELi32ELb0ELb0ELb1ELb1ELb1ELb1EEEEEEEEEvNT_6ParamsE --------------------------
	.section	.text._ZN7cutlass13device_kernelIN5flash11enable_sm90INS1_16FlashAttnFwdSm90INS1_25CollectiveMainloopFwdSm90ILi2EN4cute5tupleIJNS5_1CILi1EEES8_S8_EEENS6_IJNS7_ILi128EEENS7_ILi96EEENS7_ILi64EEEEEELi256ENS_10bfloat16_tEfNS_4arch4Sm90ELb1ELb0ELb1ELb1ELb0ELb1ELb0ELb1ELb0ELb0ELb0ELb0EEENS1_21CollectiveEpilogueFwdINS6_IJSA_NS7_ILi256EEESB_EEES9_SE_SG_Li256ELb1ELb0ELb0ELb0EEENS1_36VarlenDynamicPersistentTileSchedulerILi128ELi96ELi256ELi32ELb0ELb0ELb1ELb1ELb1ELb1EEEEEEEEEvNT_6ParamsE,"ax",@progbits
	.align	128
.text._ZN7cutlass13device_kernelIN5flash11enable_sm90INS1_16FlashAttnFwdSm90INS1_25CollectiveMainloopFwdSm90ILi2EN4cute5tupleIJNS5_1CILi1EEES8_S8_EEENS6_IJNS7_ILi128EEENS7_ILi96EEENS7_ILi64EEEEEELi256ENS_10bfloat16_tEfNS_4arch4Sm90ELb1ELb0ELb1ELb1ELb0ELb1ELb0ELb1ELb0ELb0ELb0ELb0EEENS1_21CollectiveEpilogueFwdINS6_IJSA_NS7_ILi256EEESB_EEES9_SE_SG_Li256ELb1ELb0ELb0ELb0EEENS1_36VarlenDynamicPersistentTileSchedulerILi128ELi96ELi256ELi32ELb0ELb0ELb1ELb1ELb1ELb1EEEEEEEEEvNT_6ParamsE:
        .type           _ZN7cutlass13device_kernelIN5flash11enable_sm90INS1_16FlashAttnFwdSm90INS1_25CollectiveMainloopFwdSm90ILi2EN4cute5tupleIJNS5_1CILi1EEES8_S8_EEENS6_IJNS7_ILi128EEENS7_ILi96EEENS7_ILi64EEEEEELi256ENS_10bfloat16_tEfNS_4arch4Sm90ELb1ELb0ELb1ELb1ELb0ELb1ELb0ELb1ELb0ELb0ELb0ELb0EEENS1_21CollectiveEpilogueFwdINS6_IJSA_NS7_ILi256EEESB_EEES9_SE_SG_Li256ELb1ELb0ELb0ELb0EEENS1_36VarlenDynamicPersistentTileSchedulerILi128ELi96ELi256ELi32ELb0ELb0ELb1ELb1ELb1ELb1EEEEEEEEEvNT_6ParamsE,@function
        .size           _ZN7cutlass13device_kernelIN5flash11enable_sm90INS1_16FlashAttnFwdSm90INS1_25CollectiveMainloopFwdSm90ILi2EN4cute5tupleIJNS5_1CILi1EEES8_S8_EEENS6_IJNS7_ILi128EEENS7_ILi96EEENS7_ILi64EEEEEELi256ENS_10bfloat16_tEfNS_4arch4Sm90ELb1ELb0ELb1ELb1ELb0ELb1ELb0ELb1ELb0ELb0ELb0ELb0EEENS1_21CollectiveEpilogueFwdINS6_IJSA_NS7_ILi256EEESB_EEES9_SE_SG_Li256ELb1ELb0ELb0ELb0EEENS1_36VarlenDynamicPersistentTileSchedulerILi128ELi96ELi256ELi32ELb0ELb0ELb1ELb1ELb1ELb1EEEEEEEEEvNT_6ParamsE,(.L_x_4732 - _ZN7cutlass13device_kernelIN5flash11enable_sm90INS1_16FlashAttnFwdSm90INS1_25CollectiveMainloopFwdSm90ILi2EN4cute5tupleIJNS5_1CILi1EEES8_S8_EEENS6_IJNS7_ILi128EEENS7_ILi96EEENS7_ILi64EEEEEELi256ENS_10bfloat16_tEfNS_4arch4Sm90ELb1ELb0ELb1ELb1ELb0ELb1ELb0ELb1ELb0ELb0ELb0ELb0EEENS1_21CollectiveEpilogueFwdINS6_IJSA_NS7_ILi256EEESB_EEES9_SE_SG_Li256ELb1ELb0ELb0ELb0EEENS1_36VarlenDynamicPersistentTileSchedulerILi128ELi96ELi256ELi32ELb0ELb0ELb1ELb1ELb1ELb1EEEEEEEEEvNT_6ParamsE)
        .other          _ZN7cutlass13device_kernelIN5flash11enable_sm90INS1_16FlashAttnFwdSm90INS1_25CollectiveMainloopFwdSm90ILi2EN4cute5tupleIJNS5_1CILi1EEES8_S8_EEENS6_IJNS7_ILi128EEENS7_ILi96EEENS7_ILi64EEEEEELi256ENS_10bfloat16_tEfNS_4arch4Sm90ELb1ELb0ELb1ELb1ELb0ELb1ELb0ELb1ELb0ELb0ELb0ELb0EEENS1_21CollectiveEpilogueFwdINS6_IJSA_NS7_ILi256EEESB_EEES9_SE_SG_Li256ELb1ELb0ELb0ELb0EEENS1_36VarlenDynamicPersistentTileSchedulerILi128ELi96ELi256ELi32ELb0ELb0ELb1ELb1ELb1ELb1EEEEEEEEEvNT_6ParamsE,@"STO_CUDA_ENTRY STV_DEFAULT"
_ZN7cutlass13device_kernelIN5flash11enable_sm90INS1_16FlashAttnFwdSm90INS1_25CollectiveMainloopFwdSm90ILi2EN4cute5tupleIJNS5_1CILi1EEES8_S8_EEENS6_IJNS7_ILi128EEENS7_ILi96EEENS7_ILi64EEEEEELi256ENS_10bfloat16_tEfNS_4arch4Sm90ELb1ELb0ELb1ELb1ELb0ELb1ELb0ELb1ELb0ELb0ELb0ELb0EEENS1_21CollectiveEpilogueFwdINS6_IJSA_NS7_ILi256EEESB_EEES9_SE_SG_Li256ELb1ELb0ELb0ELb0EEENS1_36VarlenDynamicPersistentTileSchedulerILi128ELi96ELi256ELi32ELb0ELb0ELb1ELb1ELb1ELb1EEEEEEEEEvNT_6ParamsE:
        /* <DEDUP_REMOVED lines=27> */
.L_x_3736:
[----:B------:R-:W-:Y:S05]  /*01b0*/  BSYNC B0 ;  /* 0x0000000000007941 */ /* 0x000fea0003800000 */
.L_x_3735:
        /* <DEDUP_REMOVED lines=41> */
.L_x_3737:
        /* <DEDUP_REMOVED lines=22> */
.L_x_3738:
        /* <DEDUP_REMOVED lines=18> */
.L_x_3739:
        /* <DEDUP_REMOVED lines=22> */
.L_x_3740:
        /* <DEDUP_REMOVED lines=22> */
.L_x_3741:
        /* <DEDUP_REMOVED lines=8> */
.L_x_3744:
        /* <DEDUP_REMOVED lines=31> */
[----:B------:R-:W-:-:S03]  /*0c00*/  IMAD.IADD R237, R9, 0x1, -R237 ;  /* 0x0000000109ed7824 */ /* 0x000fc600078e0aed */
        /* <DEDUP_REMOVED lines=10> */
[----:B------:R-:W-:Y:S02]  /*0cb0*/  LEA.HI R3, R0, R9, RZ, 0x4 ;  /* 0x0000000900037211 */ /* 0x000fe400078f20ff */
        /* <DEDUP_REMOVED lines=8> */
[----:B------:R-:W-:Y:S02]  /*0d40*/  IMAD R212, R2, 0x40, R7 ;  /* 0x0000004002d47824 */ /* 0x000fe400078e0207 */
[----:B------:R-:W-:-:S02]  /*0d50*/  IMAD R4, R209, 0x10, R4 ;  /* 0x00000010d1047824 */ /* 0x000fc400078e0204 */
[----:B------:R-:W-:Y:S02]  /*0d60*/  IMAD.IADD R3, R6, 0x1, -R3 ;  /* 0x0000000106037824 */ /* 0x000fe400078e0a03 */
[----:B------:R-:W-:Y:S02]  /*0d70*/  IMAD.MOV.U32 R2, RZ, RZ, RZ ;  /* 0x000000ffff027224 */ /* 0x000fe400078e00ff */
[----:B------:R-:W-:Y:S01]  /*0d80*/  IMAD R8, R4, 0x8, R3 ;  /* 0x0000000804087824 */ /* 0x000fe200078e0203 */
[CC--:B------:R-:W-:Y:S02]  /*0d90*/  LEA.HI R3, R0.reuse, R9.reuse, RZ, 0x2 ;  /* 0x0000000900037211 */ /* 0x0c0fe400078f10ff */
[----:B------:R-:W-:Y:S02]  /*0da0*/  LEA.HI R0, R0, R9, RZ, 0x3 ;  /* 0x0000000900007211 */ /* 0x000fe400078f18ff */
[----:B------:R-:W-:Y:S02]  /*0db0*/  SHF.R.S32.HI R19, RZ, 0x2, R3 ;  /* 0x00000002ff137819 */ /* 0x000fe40000011403 */
[----:B------:R-:W-:-:S02]  /*0dc0*/  LOP3.LUT R236, R3, 0xfffffffc, RZ, 0xc0, !PT ;  /* 0xfffffffc03ec7812 */ /* 0x000fc400078ec0ff */
[----:B------:R-:W-:Y:S01]  /*0dd0*/  SHF.R.S32.HI R206, RZ, 0x3, R0 ;  /* 0x00000003ffce7819 */ /* 0x000fe20000011400 */
[----:B------:R-:W-:Y:S01]  /*0de0*/  VIADD R219, R19, 0x40 ;  /* 0x0000004013db7836 */ /* 0x000fe20000000000 */
[----:B------:R-:W-:Y:S02]  /*0df0*/  IADD3 R236, R9, -R236, RZ ;  /* 0x800000ec09ec7210 */ /* 0x000fe40007ffe0ff */
[----:B------:R-:W-:Y:S01]  /*0e00*/  LOP3.LUT R0, R0, 0x1ffffff8, RZ, 0xc0, !PT ;  /* 0x1ffffff800007812 */ /* 0x000fe200078ec0ff */
[----:B------:R-:W-:Y:S01]  /*0e10*/  IMAD.SHL.U32 R208, R219, 0x40, RZ ;  /* 0x00000040dbd07824 */ /* 0x000fe200078e00ff */
[----:B------:R-:W-:Y:S01]  /*0e20*/  SHF.R.S32.HI R6, RZ, 0x1f, R219 ;  /* 0x0000001fff067819 */ /* 0x000fe200000114db */
[----:B------:R-:W-:Y:S01]  /*0e30*/  IMAD.SHL.U32 R16, R236, 0x8, RZ ;  /* 0x00000008ec107824 */ /* 0x000fe200078e00ff */
[----:B------:R-:W-:Y:S01]  /*0e40*/  SHF.R.S32.HI R4, RZ, 0x1f, R3 ;  /* 0x0000001fff047819 */ /* 0x000fe20000011403 */
[----:B------:R-:W-:Y:S01]  /*0e50*/  IMAD.IADD R0, R9, 0x1, -R0 ;  /* 0x0000000109007824 */ /* 0x000fe200078e0a00 */
[----:B------:R-:W-:-:S02]  /*0e60*/  LEA.HI R6, R6, R219, RZ, 0x3 ;  /* 0x000000db06067211 */ /* 0x000fc400078f18ff */
[----:B------:R-:W-:Y:S01]  /*0e70*/  LOP3.LUT R208, R208, 0x1c0, RZ, 0xc0, !PT ;  /* 0x000001c0d0d07812 */ /* 0x000fe200078ec0ff */
[----:B------:R-:W-:Y:S01]  /*0e80*/  IMAD.SHL.U32 R205, R0, 0x8, RZ ;  /* 0x0000000800cd7824 */ /* 0x000fe200078e00ff */
[----:B------:R-:W-:Y:S01]  /*0e90*/  LEA.HI R4, R4, R19, RZ, 0x3 ;  /* 0x0000001304047211 */ /* 0x000fe200078f18ff */
[----:B------:R-:W-:Y:S01]  /*0ea0*/  IMAD.SHL.U32 R6, R6, 0x40, RZ ;  /* 0x0000004006067824 */ /* 0x000fe200078e00ff */
[----:B------:R-:W-:Y:S02]  /*0eb0*/  SHF.R.U32.HI R7, RZ, 0x3, R208 ;  /* 0x00000003ff077819 */ /* 0x000fe400000116d0 */
[----:B------:R-:W-:Y:S02]  /*0ec0*/  LOP3.LUT R3, R208, 0x38, R16, 0xf8, !PT ;  /* 0x00000038d0037812 */ /* 0x000fe400078ef810 */
[----:B------:R-:W-:Y:S02]  /*0ed0*/  LOP3.LUT R210, R6, 0xfffffe00, RZ, 0xc0, !PT ;  /* 0xfffffe0006d27812 */ /* 0x000fe400078ec0ff */
[----:B------:R-:W-:-:S02]  /*0ee0*/  LOP3.LUT R0, R5, 0x7ffffffc, RZ, 0xc0, !PT ;  /* 0x7ffffffc05007812 */ /* 0x000fc400078ec0ff */
[----:B------:R-:W-:Y:S02]  /*0ef0*/  LOP3.LUT R4, R4, 0xfffffff8, RZ, 0xc0, !PT ;  /* 0xfffffff804047812 */ /* 0x000fe400078ec0ff */
[----:B------:R-:W-:Y:S01]  /*0f00*/  LOP3.LUT R3, R210, R3, R7, 0xf6, !PT ;  /* 0x00000003d2037212 */ /* 0x000fe200078ef607 */
[----:B------:R-:W-:Y:S01]  /*0f10*/  IMAD.IADD R211, R237, 0x1, -R0 ;  /* 0x00000001edd37824 */ /* 0x000fe200078e0a00 */
[----:B------:R-:W-:Y:S01]  /*0f20*/  SHF.R.S32.HI R227, RZ, 0x1f, R19 ;  /* 0x0000001fffe37819 */ /* 0x000fe20000011413 */
[----:B------:R-:W-:Y:S01]  /*0f30*/  IMAD.IADD R234, R19, 0x1, -R4 ;  /* 0x0000000113ea7824 */ /* 0x000fe200078e0a04 */
[----:B------:R-:W-:Y:S01]  /*0f40*/  SHF.R.S32.HI R233, RZ, 0x1f, R219 ;  /* 0x0000001fffe97819 */ /* 0x000fe200000114db */
[----:B------:R-:W-:Y:S01]  /*0f50*/  IMAD R0, R3, 0x2, R18 ;  /* 0x0000000203007824 */ /* 0x000fe200078e0212 */
[----:B------:R-:W-:Y:S01]  /*0f60*/  SHF.R.S32.HI R17, RZ, 0x1f, R16 ;  /* 0x0000001fff117819 */ /* 0x000fe20000011410 */
[----:B------:R-:W-:-:S03]  /*0f70*/  IMAD.SHL.U32 R4, R8, 0x8, RZ ;  /* 0x0000000808047824 */ /* 0x000fc600078e00ff */
[----:B------:R0:W-:Y:S04]  /*0f80*/  STL [R1+0x4], R0 ;  /* 0x0000040001007387 */ /* 0x0001e80000100800 */
[----:B------:R0:W-:Y:S02]  /*0f90*/  STL [R1+0xc], R4 ;  /* 0x00000c0401007387 */ /* 0x0001e40000100800 */
.L_x_3899:
[----:B01---5:R-:W0:Y:S02]  /*0fa0*/  LDC.64 R4, c[0x0][0xc60] ;  /* 0x00031800ff047b82 */ /* 0x023e240000000a00 */
[----:B0-----:R-:W-:-:S05]  /*0fb0*/  IMAD.WIDE R4, R203, 0x4, R4 ;  /* 0x00000004cb047825 */ /* 0x001fca00078e0204 */
[----:B--2---:R-:W2:Y:S01]  /*0fc0*/  LDG.E R218, desc[UR40][R4.64] ;  /* 0x0000002804da7981 */ /* 0x004ea2000c1e1900 */
[----:B------:R-:W-:Y:S05]  /*0fd0*/  YIELD ;  /* 0x0000000000007946 */ /* 0x000fea0003800000 */
[----:B------:R-:W-:Y:S01]  /*0fe0*/  ULDC.64 UR4, c[0x0][0xa28] ;  /* 0x00028a0000047ab9 */ /* 0x000fe20000000a00 */
[----:B------:R-:W-:Y:S01]  /*0ff0*/  ULDC.64 UR8, c[0x0][0xa18] ;  /* 0x0002860000087ab9 */ /* 0x000fe20000000a00 */
[----:B------:R-:W-:Y:S01]  /*1000*/  ISETP.NE.U32.AND P1, PT, RZ, UR4, PT ;  /* 0x00000004ff007c0c */ /* 0x000fe2000bf25070 */
[----:B------:R-:W-:Y:S01]  /*1010*/  ULDC.64 UR6, c[0x0][0xa08] ;  /* 0x0002820000067ab9 */ /* 0x000fe20000000a00 */
[----:B------:R-:W-:Y:S01]  /*1020*/  IMAD.MOV.U32 R3, RZ, RZ, RZ ;  /* 0x000000ffff037224 */ /* 0x000fe200078e00ff */
[----:B------:R-:W-:Y:S01]  /*1030*/  ISETP.NE.U32.AND P0, PT, RZ, UR6, PT ;  /* 0x00000006ff007c0c */ /* 0x000fe2000bf05070 */
[----:B------:R-:W-:Y:S01]  /*1040*/  IMAD.MOV.U32 R27, RZ, RZ, RZ ;  /* 0x000000ffff1b7224 */ /* 0x000fe200078e00ff */
[----:B------:R-:W-:-:S02]  /*1050*/  ISETP.NE.AND.EX P1, PT, RZ, UR5, PT, P1 ;  /* 0x00000005ff007c0c */ /* 0x000fc4000bf25310 */
[----:B------:R-:W-:Y:S02]  /*1060*/  ISETP.NE.AND.EX P0, PT, RZ, UR7, PT, P0 ;  /* 0x00000007ff007c0c */ /* 0x000fe4000bf05300 */
[----:B--2---:R-:W-:Y:S01]  /*1070*/  SHF.R.S32.HI R235, RZ, 0x1f, R218 ;  /* 0x0000001fffeb7819 */ /* 0x004fe200000114da */
[----:B------:R-:W-:-:S08]  /*1080*/  IMAD.SHL.U32 R216, R218, 0x4, RZ ;  /* 0x00000004dad87824 */ /* 0x000fd000078e00ff */
[C---:B------:R-:W-:Y:S02]  /*1090*/  @P1 LEA R6, P2, R218.reuse, UR4, 0x2 ;  /* 0x00000004da061c11 */ /* 0x040fe4000f8410ff */
        /* <DEDUP_REMOVED lines=24> */
[----:B0--3--:R-:W-:Y:S06]  /*1220*/  @P2 BRA `(.L_x_3746) ;  /* 0x0000000000242947 */ /* 0x009fec0003800000 */
        /* <DEDUP_REMOVED lines=9> */
.L_x_3746:
[----:B------:R-:W-:Y:S01]  /*12c0*/  ULDC.64 UR4, c[0x0][0xa20] ;  /* 0x0002880000047ab9 */ /* 0x000fe20000000a00 */
[----:B------:R-:W-:Y:S01]  /*12d0*/  MOV R228, R201 ;  /* 0x000000c900e47202 */ /* 0x000fe20000000f00 */
[----:B------:R-:W-:Y:S01]  /*12e0*/  IMAD.MOV.U32 R213, RZ, RZ, R202 ;  /* 0x000000ffffd57224 */ /* 0x000fe200078e00ca */
[----:B------:R-:W-:-:S04]  /*12f0*/  ISETP.NE.U32.AND P1, PT, RZ, UR4, PT ;  /* 0x00000004ff007c0c */ /* 0x000fc8000bf25070 */
[----:B------:R-:W-:-:S13]  /*1300*/  ISETP.NE.AND.EX P1, PT, RZ, UR5, PT, P1 ;  /* 0x00000005ff007c0c */ /* 0x000fda000bf25310 */
[----:B------:R-:W-:Y:S05]  /*1310*/  @!P1 BRA `(.L_x_3747) ;  /* 0x0000000000109947 */ /* 0x000fea0003800000 */
[----:B------:R-:W-:-:S04]  /*1320*/  IADD3 R4, P0, R216, UR4, RZ ;  /* 0x00000004d8047c10 */ /* 0x000fc8000ff1e0ff */
[----:B------:R-:W-:-:S05]  /*1330*/  IADD3.X R5, R217, UR5, RZ, P0, !PT ;  /* 0x00000005d9057c10 */ /* 0x000fca00087fe4ff */
[----:B------:R0:W5:Y:S01]  /*1340*/  LDG.E R24, desc[UR40][R4.64] ;  /* 0x0000002804187981 */ /* 0x000162000c1e1900 */
[----:B------:R-:W-:Y:S05]  /*1350*/  BRA `(.L_x_3748) ;  /* 0x0000000000107947 */ /* 0x000fea0003800000 */
.L_x_3747:
[----:B------:R-:W-:Y:S05]  /*1360*/  @!P0 BRA `(.L_x_3748) ;  /* 0x00000000000c8947 */ /* 0x000fea0003800000 */
[----:B------:R-:W2:Y:S04]  /*1370*/  LDG.E R5, desc[UR40][R8.64] ;  /* 0x0000002808057981 */ /* 0x000ea8000c1e1900 */
[----:B------:R-:W2:Y:S02]  /*1380*/  LDG.E R24, desc[UR40][R8.64+0x4] ;  /* 0x0000042808187981 */ /* 0x000ea4000c1e1900 */
[----:B--2---:R-:W-:-:S07]  /*1390*/  IMAD.IADD R24, R24, 0x1, -R5 ;  /* 0x0000000118187824 */ /* 0x004fce00078e0a05 */
.L_x_3748:
        /* <DEDUP_REMOVED lines=9> */
[----:B------:R-:W-:Y:S01]  /*1430*/  LEA R3, R201, 0xdf, 0x7 ;  /* 0x000000dfc9037811 */ /* 0x000fe200078e38ff */
        /* <DEDUP_REMOVED lines=10> */
[C---:B------:R-:W-:Y:S01]  /*14e0*/  VIADD R0, R203.reuse, 0x5f ;  /* 0x0000005fcb007836 */ /* 0x040fe20000000000 */
[----:B------:R-:W-:-:S03]  /*14f0*/  IADD3 R3, R203, R3, -R200 ;  /* 0x00000003cb037210 */ /* 0x000fc60007ffe8c8 */
[----:B------:R-:W-:-:S04]  /*1500*/  IMAD.HI R0, R0, 0x2aaaaaab, RZ ;  /* 0x2aaaaaab00007827 */ /* 0x000fc800078e02ff */
[----:B------:R-:W-:Y:S01]  /*1510*/  IMAD.HI R4, R3, 0x2aaaaaab, RZ ;  /* 0x2aaaaaab03047827 */ /* 0x000fe200078e02ff */
[----:B------:R-:W-:-:S04]  /*1520*/  SHF.R.U32.HI R3, RZ, 0x1f, R0 ;  /* 0x0000001fff037819 */ /* 0x000fc80000011600 */
[----:B------:R-:W-:Y:S02]  /*1530*/  SHF.R.U32.HI R5, RZ, 0x1f, R4 ;  /* 0x0000001fff057819 */ /* 0x000fe40000011604 */
[----:B------:R-:W-:Y:S02]  /*1540*/  LEA.HI.SX32 R3, R0, R3, 0x1c ;  /* 0x0000000300037211 */ /* 0x000fe400078fe2ff */
[----:B------:R-:W-:-:S04]  /*1550*/  LEA.HI.SX32 R176, R4, R5, 0x1c ;  /* 0x0000000504b07211 */ /* 0x000fc800078fe2ff */
[----:B------:R-:W-:-:S05]  /*1560*/  VIMNMX R176, R3, R176, PT ;  /* 0x000000b003b07248 */ /* 0x000fca0003fe0100 */
        /* <DEDUP_REMOVED lines=32> */
[----:B-1---5:R-:W-:Y:S05]  /*1770*/  CALL.ABS.NOINC R14 ;  /* 0x000000000e007343 */ /* 0x022fea0003c00000 */
.L_x_3751:
[----:B------:R-:W-:Y:S05]  /*1780*/  BSYNC B6 ;  /* 0x0000000000067941 */ /* 0x000fea0003800000 */
.L_x_3750:
        /* <DEDUP_REMOVED lines=20> */
.L_x_3753:
[----:B------:R-:W-:Y:S05]  /*18d0*/  BSYNC B6 ;  /* 0x0000000000067941 */ /* 0x000fea0003800000 */
.L_x_3752:
        /* <DEDUP_REMOVED lines=8> */
[C---:B------:R-:W-:Y:S01]  /*1960*/  IADD3 R96, R16.reuse, 0x20, RZ ;  /* 0x0000002010607810 */ /* 0x040fe20007ffe0ff */
[C---:B------:R-:W-:Y:S02]  /*1970*/  VIADD R95, R16.reuse, 0x40 ;  /* 0x00000040105f7836 */ /* 0x040fe40000000000 */
[----:B------:R-:W-:Y:S01]  /*1980*/  VIADD R94, R16, 0x60 ;  /* 0x00000060105e7836 */ /* 0x000fe20000000000 */
[----:B------:R-:W3:Y:S05]  /*1990*/  LDC.64 R54, c[0x0][0x3d8] ;  /* 0x0000f600ff367b82 */ /* 0x000eea0000000a00 */
[----:B------:R-:W-:-:S03]  /*19a0*/  @P0 IADD3 R4, P1, R216, UR4, RZ ;  /* 0x00000004d8040c10 */ /* 0x000fc6000ff3e0ff */
[----:B------:R-:W4:Y:S01]  /*19b0*/  LDC R27, c[0x0][0x3d4] ;  /* 0x0000f500ff1b7b82 */ /* 0x000f220000000800 */
[----:B------:R-:W-:Y:S01]  /*19c0*/  @P0 IADD3.X R5, R217, UR5, RZ, P1, !PT ;  /* 0x00000005d9050c10 */ /* 0x000fe20008ffe4ff */
[----:B------:R-:W-:-:S04]  /*19d0*/  ULDC.64 UR4, c[0x0][0x2f8] ;  /* 0x0000be0000047ab9 */ /* 0x000fc80000000a00 */
[----:B------:R2:W4:Y:S01]  /*19e0*/  @P0 LDG.E R25, desc[UR40][R4.64] ;  /* 0x0000002804190981 */ /* 0x000522000c1e1900 */
[----:B0-----:R-:W-:Y:S01]  /*19f0*/  ISETP.NE.AND P0, PT, R0, 0x1, PT ;  /* 0x000000010000780c */ /* 0x001fe20003f05270 */
[C---:B------:R-:W-:Y:S01]  /*1a00*/  VIADD R92, R16.reuse, 0x80 ;  /* 0x00000080105c7836 */ /* 0x040fe20000000000 */
[----:B------:R-:W-:Y:S01]  /*1a10*/  SHF.R.S32.HI R26, RZ, 0x1f, R56 ;  /* 0x0000001fff1a7819 */ /* 0x000fe20000011438 */
[----:B------:R-:W-:Y:S01]  /*1a20*/  VIADD R90, R16, 0xa0 ;  /* 0x000000a0105a7836 */ /* 0x000fe20000000000 */
[----:B------:R-:W-:Y:S01]  /*1a30*/  SHF.L.U32 R85, R234, 0x6, RZ ;  /* 0x00000006ea557819 */ /* 0x000fe200000006ff */
[----:B------:R-:W-:Y:S01]  /*1a40*/  IMAD.SHL.U32 R28, R236, 0x4, RZ ;  /* 0x00000004ec1c7824 */ /* 0x000fe200078e00ff */
[----:B-1----:R-:W-:Y:S01]  /*1a50*/  SHF.L.U64.HI R86, R42, 0x6, R43 ;  /* 0x000000062a567819 */ /* 0x002fe2000001022b */
[-C--:B------:R-:W-:Y:S01]  /*1a60*/  IMAD R6, R26, R42.reuse, RZ ;  /* 0x0000002a1a067224 */ /* 0x080fe200078e02ff */
[----:B------:R-:W-:Y:S01]  /*1a70*/  LOP3.LUT R85, R85, 0x1c0, RZ, 0xc0, !PT ;  /* 0x000001c055557812 */ /* 0x000fe200078ec0ff */
[----:B--2---:R-:W-:Y:S01]  /*1a80*/  IMAD.WIDE.U32 R4, R56, R42, RZ ;  /* 0x0000002a38047225 */ /* 0x004fe200078e00ff */
[----:B------:R-:W-:-:S02]  /*1a90*/  SHF.R.U32.HI R32, RZ, 0x7, R20 ;  /* 0x00000007ff207819 */ /* 0x000fc40000011614 */
[----:B------:R-:W-:Y:S01]  /*1aa0*/  SHF.R.S32.HI R29, RZ, 0x1f, R28 ;  /* 0x0000001fff1d7819 */ /* 0x000fe2000001141c */
[----:B------:R-:W0:Y:S01]  /*1ab0*/  @P0 LDC R3, c[0x0][0x42c] ;  /* 0x00010b00ff030b82 */ /* 0x000e220000000800 */
[C---:B------:R-:W-:Y:S01]  /*1ac0*/  ISETP.NE.AND P6, PT, R32.reuse, 0x1, PT ;  /* 0x000000012000780c */ /* 0x040fe20003fc5270 */
[----:B------:R-:W-:Y:S01]  /*1ad0*/  IMAD.MOV.U32 R78, RZ, RZ, 0x20 ;  /* 0x00000020ff4e7424 */ /* 0x000fe200078e00ff */
[----:B------:R-:W-:Y:S01]  /*1ae0*/  SHF.R.U32.HI R80, RZ, 0x3, R85 ;  /* 0x00000003ff507819 */ /* 0x000fe20000011655 */
[----:B------:R-:W-:Y:S01]  /*1af0*/  VIADD R79, R32, 0x8 ;  /* 0x00000008204f7836 */ /* 0x000fe20000000000 */
[----:B------:R-:W-:Y:S01]  /*1b00*/  SHF.R.U32.HI R32, RZ, 0x3, R208 ;  /* 0x00000003ff207819 */ /* 0x000fe200000116d0 */
[----:B------:R-:W-:Y:S01]  /*1b10*/  IMAD R75, R43, 0x60, RZ ;  /* 0x000000602b4b7824 */ /* 0x000fe200078e02ff */
[----:B---3--:R-:W-:Y:S01]  /*1b20*/  SHF.L.U64.HI R83, R54, 0x6, R55 ;  /* 0x0000000636537819 */ /* 0x008fe20000010237 */
[----:B------:R-:W1:Y:S01]  /*1b30*/  @P0 LDC R7, c[0x0][0x430] ;  /* 0x00010c00ff070b82 */ /* 0x000e620000000800 */
[----:B------:R-:W-:-:S02]  /*1b40*/  IMAD.SHL.U32 R84, R42, 0x40, RZ ;  /* 0x000000402a547824 */ /* 0x000fc400078e00ff */
[----:B------:R-:W-:Y:S02]  /*1b50*/  IMAD.SHL.U32 R81, R54, 0x40, RZ ;  /* 0x0000004036517824 */ /* 0x000fe400078e00ff */
[----:B----4-:R-:W-:Y:S02]  /*1b60*/  IMAD.SHL.U32 R76, R27, 0x2, RZ ;  /* 0x000000021b4c7824 */ /* 0x010fe400078e00ff */
        /* <DEDUP_REMOVED lines=16> */
[----:B------:R-:W-:Y:S01]  /*1c70*/  SEL R8, R0, RZ, !P0 ;  /* 0x000000ff00087207 */ /* 0x000fe20004000000 */
[----:B------:R-:W0:Y:S02]  /*1c80*/  LDC.64 R24, c[0x0][0x3e8] ;  /* 0x0000fa00ff187b82 */ /* 0x000e240000000a00 */
[----:B------:R-:W-:-:S04]  /*1c90*/  IMAD.WIDE.U32 R20, R41, UR4, R4 ;  /* 0x0000000429147c25 */ /* 0x000fc8000f8e0004 */
[----:B------:R-:W-:Y:S02]  /*1ca0*/  IMAD R0, R8, UR4, RZ ;  /* 0x0000000408007c24 */ /* 0x000fe4000f8e02ff */
[----:B------:R-:W-:-:S04]  /*1cb0*/  IMAD.WIDE.U32 R4, R19, R42, R16 ;  /* 0x0000002a13047225 */ /* 0x000fc800078e0010 */
[----:B------:R-:W-:Y:S01]  /*1cc0*/  IMAD R93, R41, UR5, R0 ;  /* 0x00000005295d7c24 */ /* 0x000fe2000f8e0200 */
[----:B------:R-:W-:Y:S05]  /*1cd0*/  @!P6 WARPSYNC.ALL ;  /* 0x000000000000e948 */ /* 0x000fea0003800000 */
[----:B------:R-:W-:Y:S01]  /*1ce0*/  ULDC UR4, c[0x0][0x310] ;  /* 0x0000c40000047ab9 */ /* 0x000fe20000000800 */
[----:B------:R-:W-:Y:S01]  /*1cf0*/  IMAD.IADD R93, R21, 0x1, R93 ;  /* 0x00000001155d7824 */ /* 0x000fe200078e025d */
[----:B------:R-:W-:Y:S01]  /*1d00*/  ISETP.GE.AND P1, PT, R96, UR4, PT ;  /* 0x0000000460007c0c */ /* 0x000fe2000bf26270 */
[----:B------:R-:W-:Y:S01]  /*1d10*/  ULDC.64 UR6, c[0x0][0x320] ;  /* 0x0000c80000067ab9 */ /* 0x000fe20000000a00 */
[----:B------:R-:W-:Y:S01]  /*1d20*/  @!P6 BAR.SYNC.DEFER_BLOCKING 0x9, 0x100 ;  /* 0x024400000000eb1d */ /* 0x000fe20000010000 */
[----:B------:R-:W-:Y:S01]  /*1d30*/  IADD3 R91, P0, R20, R4, RZ ;  /* 0x00000004145b7210 */ /* 0x000fe20007f1e0ff */
[----:B------:R-:W-:Y:S01]  /*1d40*/  VIADD R4, R16, 0xc0 ;  /* 0x000000c010047836 */ /* 0x000fe20000000000 */
[----:B------:R-:W-:Y:S01]  /*1d50*/  SEL R3, RZ, 0xffffffff, P1 ;  /* 0xffffffffff037807 */ /* 0x000fe20000800000 */
[----:B0-----:R-:W-:Y:S01]  /*1d60*/  IMAD.WIDE.U32 R10, R19, R24, R16 ;  /* 0x00000018130a7225 */ /* 0x001fe200078e0010 */
[----:B------:R-:W-:-:S02]  /*1d70*/  IADD3.X R89, R93, R5, R6, P0, !PT ;  /* 0x000000055d597210 */ /* 0x000fc400007fe406 */
[C---:B------:R-:W-:Y:S01]  /*1d80*/  ISETP.GE.AND P0, PT, R16.reuse, UR4, PT ;  /* 0x0000000410007c0c */ /* 0x040fe2000bf06270 */
[----:B------:R-:W-:Y:S01]  /*1d90*/  VIADD R6, R16, 0xe0 ;  /* 0x000000e010067836 */ /* 0x000fe20000000000 */
[----:B------:R-:W-:Y:S01]  /*1da0*/  ISETP.GE.AND P1, PT, R94, UR4, PT ;  /* 0x000000045e007c0c */ /* 0x000fe2000bf26270 */
[----:B------:R-:W-:Y:S01]  /*1db0*/  IMAD.SHL.U32 R5, R3, 0x2, RZ ;  /* 0x0000000203057824 */ /* 0x000fe200078e00ff */
[----:B------:R-:W-:Y:S01]  /*1dc0*/  SEL R0, RZ, 0x1, P0 ;  /* 0x00000001ff007807 */ /* 0x000fe20000000000 */
[----:B------:R-:W-:Y:S01]  /*1dd0*/  IMAD R3, R7, UR6, RZ ;  /* 0x0000000607037c24 */ /* 0x000fe2000f8e02ff */
[----:B------:R-:W-:Y:S01]  /*1de0*/  ISETP.GE.AND P0, PT, R95, UR4, PT ;  /* 0x000000045f007c0c */ /* 0x000fe2000bf06270 */
[----:B------:R-:W-:Y:S01]  /*1df0*/  IMAD.WIDE.U32 R42, R42, 0x60, RZ ;  /* 0x000000602a2a7825 */ /* 0x000fe200078e00ff */
[----:B------:R-:W-:Y:S02]  /*1e00*/  ISETP.GE.AND P3, PT, R6, UR4, PT ;  /* 0x0000000406007c0c */ /* 0x000fe4000bf66270 */
[----:B------:R-:W-:Y:S01]  /*1e10*/  LOP3.LUT R0, R5, 0x2, R0, 0xe2, !PT ;  /* 0x0000000205007812 */ /* 0x000fe200078ee200 */
[----:B------:R-:W-:Y:S01]  /*1e20*/  IMAD R7, R202, UR7, R3 ;  /* 0x00000007ca077c24 */ /* 0x000fe2000f8e0203 */
[----:B------:R-:W-:Y:S01]  /*1e30*/  SEL R3, RZ, 0x4, P0 ;  /* 0x00000004ff037807 */ /* 0x000fe20000000000 */
[----:B------:R-:W-:Y:S01]  /*1e40*/  IMAD.WIDE.U32 R48, R24, 0x60, RZ ;  /* 0x0000006018307825 */ /* 0x000fe200078e00ff */
[----:B------:R-:W-:-:S02]  /*1e50*/  SEL R6, RZ, 0x8, P1 ;  /* 0x00000008ff067807 */ /* 0x000fc40000800000 */
[----:B------:R-:W-:Y:S01]  /*1e60*/  ISETP.GE.AND P0, PT, R92, UR4, PT ;  /* 0x000000045c007c0c */ /* 0x000fe2000bf06270 */
[----:B------:R-:W-:Y:S01]  /*1e70*/  IMAD.SHL.U32 R87, R24, 0x40, RZ ;  /* 0x0000004018577824 */ /* 0x000fe200078e00ff */
[----:B------:R-:W-:Y:S01]  /*1e80*/  ISETP.GE.AND P1, PT, R90, UR4, PT ;  /* 0x000000045a007c0c */ /* 0x000fe2000bf26270 */
[----:B------:R-:W-:Y:S01]  /*1e90*/  IMAD.IADD R75, R43, 0x1, R75 ;  /* 0x000000012b4b7824 */ /* 0x000fe200078e024b */
        /* <DEDUP_REMOVED lines=18> */
[----:B------:R-:W-:Y:S01]  /*1fc0*/  IADD3 R56, P2, R19, R56, RZ ;  /* 0x0000003813387210 */ /* 0x000fe20007f5e0ff */
[-C--:B------:R-:W-:Y:S01]  /*1fd0*/  IMAD R4, R227, R54.reuse, RZ ;  /* 0x00000036e3047224 */ /* 0x080fe200078e02ff */
[----:B------:R-:W-:Y:S01]  /*1fe0*/  SHF.L.U64.HI R82, R24, 0x6, R25 ;  /* 0x0000000618527819 */ /* 0x000fe20000010219 */
[----:B------:R-:W-:Y:S01]  /*1ff0*/  IMAD.IADD R3, R16, 0x1, R3 ;  /* 0x0000000110037824 */ /* 0x000fe200078e0203 */
[----:B------:R-:W-:Y:S01]  /*2000*/  SEL R78, R78, 0xffffffe0, !P1 ;  /* 0xffffffe04e4e7807 */ /* 0x000fe20004800000 */
[C---:B------:R-:W-:Y:S01]  /*2010*/  IMAD R13, R19.reuse, R55, R4 ;  /* 0x00000037130d7224 */ /* 0x040fe200078e0204 */
[----:B------:R-:W-:Y:S01]  /*2020*/  ISETP.GE.AND P1, PT, R16, UR4, PT ;  /* 0x0000000410007c0c */ /* 0x000fe2000bf26270 */
[----:B------:R-:W-:Y:S01]  /*2030*/  IMAD.WIDE.U32 R4, R19, R54, R28 ;  /* 0x0000003613047225 */ /* 0x000fe200078e001c */
[----:B------:R-:W-:-:S03]  /*2040*/  SHF.R.S32.HI R12, RZ, 0x1f, R3 ;  /* 0x0000001fff0c7819 */ /* 0x000fc60000011403 */
[-C--:B------:R-:W-:Y:S01]  /*2050*/  IMAD R6, R227, R24.reuse, RZ ;  /* 0x00000018e3067224 */ /* 0x080fe200078e02ff */
[----:B------:R-:W-:Y:S01]  /*2060*/  LEA.HI R12, R12, R3, RZ, 0x3 ;  /* 0x000000030c0c7211 */ /* 0x000fe200078f18ff */
[----:B------:R-:W-:Y:S01]  /*2070*/  IMAD.IADD R9, R13, 0x1, R9 ;  /* 0x000000010d097824 */ /* 0x000fe200078e0209 */
[----:B------:R-:W-:Y:S01]  /*2080*/  LOP3.LUT R3, R85, 0x18, R16, 0xf8, !PT ;  /* 0x0000001855037812 */ /* 0x000fe200078ef810 */
[----:B------:R-:W-:Y:S01]  /*2090*/  IMAD.IADD R5, R5, 0x1, R13 ;  /* 0x0000000105057824 */ /* 0x000fe200078e020d */
[----:B-----5:R-:W-:Y:S01]  /*20a0*/  SHF.R.S32.HI R13, RZ, 0x1f, R31 ;  /* 0x0000001fff0d7819 */ /* 0x020fe2000001141f */
[C---:B------:R-:W-:Y:S01]  /*20b0*/  IMAD R15, R19.reuse, R25, R6 ;  /* 0x00000019130f7224 */ /* 0x040fe200078e0206 */
[----:B------:R-:W-:Y:S01]  /*20c0*/  SHF.R.S32.HI R68, RZ, 0x3, R12 ;  /* 0x00000003ff447819 */ /* 0x000fe2000001140c */
[----:B------:R-:W-:Y:S01]  /*20d0*/  IMAD.WIDE.U32 R6, R19, R24, R28 ;  /* 0x0000001813067225 */ /* 0x000fe200078e001c */
[----:B------:R-:W-:-:S03]  /*20e0*/  LOP3.LUT R69, R12, 0xfffffff8, RZ, 0xc0, !PT ;  /* 0xfffffff80c457812 */ /* 0x000fc600078ec0ff */
[----:B------:R-:W-:Y:S01]  /*20f0*/  IMAD R14, R13, R24, RZ ;  /* 0x000000180d0e7224 */ /* 0x000fe200078e02ff */
[----:B------:R-:W-:Y:S01]  /*2100*/  SHF.R.S32.HI R62, RZ, 0x1f, R69 ;  /* 0x0000001fff3e7819 */ /* 0x000fe20000011445 */
[----:B------:R-:W-:Y:S01]  /*2110*/  IMAD.WIDE.U32 R52, R31, R54, R4 ;  /* 0x000000361f347225 */ /* 0x000fe200078e0004 */
[----:B------:R-:W-:Y:S02]  /*2120*/  LOP3.LUT R4, R3, R80, RZ, 0x3c, !PT ;  /* 0x0000005003047212 */ /* 0x000fe400078e3cff */
[--C-:B------:R-:W-:Y:S01]  /*2130*/  LOP3.LUT R3, R85, 0x38, R12.reuse, 0xf8, !PT ;  /* 0x0000003855037812 */ /* 0x100fe200078ef80c */
[----:B------:R-:W-:Y:S01]  /*2140*/  IMAD.IADD R11, R15, 0x1, R11 ;  /* 0x000000010f0b7824 */ /* 0x000fe200078e020b */
[----:B------:R-:W-:Y:S01]  /*2150*/  LOP3.LUT R12, R208, 0x38, R12, 0xf8, !PT ;  /* 0x00000038d00c7812 */ /* 0x000fe200078ef80c */
[----:B------:R-:W-:Y:S02]  /*2160*/  IMAD.IADD R7, R7, 0x1, R15 ;  /* 0x0000000107077824 */ /* 0x000fe400078e020f */
[----:B------:R-:W-:Y:S01]  /*2170*/  IMAD R15, R31, R25, R14 ;  /* 0x000000191f0f7224 */ /* 0x000fe200078e020e */
[----:B------:R-:W-:Y:S01]  /*2180*/  LOP3.LUT R65, R12, R32, RZ, 0x3c, !PT ;  /* 0x000000200c417212 */ /* 0x000fe200078e3cff */
[----:B------:R-:W-:-:S02]  /*2190*/  IMAD R14, R13, R54, RZ ;  /* 0x000000360d0e7224 */ /* 0x000fc400078e02ff */
[----:B------:R-:W-:Y:S01]  /*21a0*/  IMAD R77, R209, 0x200, R4 ;  /* 0x00000200d14d7824 */ /* 0x000fe200078e0204 */
[----:B------:R-:W-:Y:S01]  /*21b0*/  LOP3.LUT R4, R3, R80, RZ, 0x3c, !PT ;  /* 0x0000005003047212 */ /* 0x000fe200078e3cff */
[CC--:B------:R-:W-:Y:S01]  /*21c0*/  IMAD.WIDE.U32 R44, R31.reuse, R24.reuse, R10 ;  /* 0x000000181f2c7225 */ /* 0x0c0fe200078e000a */
[----:B------:R-:W-:Y:S02]  /*21d0*/  SEL R3, RZ, 0xffffff80, P3 ;  /* 0xffffff80ff037807 */ /* 0x000fe40001800000 */
[----:B------:R-:W-:Y:S01]  /*21e0*/  IADD3 R65, R210, R65, RZ ;  /* 0x00000041d2417210 */ /* 0x000fe20007ffe0ff */
[C---:B------:R-:W-:Y:S01]  /*21f0*/  IMAD.WIDE.U32 R46, R31.reuse, R24, R6 ;  /* 0x000000181f2e7225 */ /* 0x040fe200078e0006 */
[C---:B------:R-:W-:Y:S02]  /*2200*/  LOP3.LUT R3, R0.reuse, 0x80, R3, 0xc8, !PT ;  /* 0x0000008000037812 */ /* 0x040fe400078ec803 */
[----:B------:R-:W-:Y:S01]  /*2210*/  LOP3.LUT R0, R0, 0x40, RZ, 0xc0, !PT ;  /* 0x0000004000007812 */ /* 0x000fe200078ec0ff */
[----:B------:R-:W-:-:S02]  /*2220*/  IMAD R7, R31, R55, R14 ;  /* 0x000000371f077224 */ /* 0x000fc400078e020e */
[----:B------:R-:W-:Y:S02]  /*2230*/  IMAD R11, R55, 0x60, RZ ;  /* 0x00000060370b7824 */ /* 0x000fe400078e02ff */
        /* <DEDUP_REMOVED lines=13> */
[----:B------:R-:W-:-:S07]  /*2310*/  IMAD.IADD R63, R41, 0x1, R63 ;  /* 0x00000001293f7824 */ /* 0x000fce00078e023f */
.L_x_3801:
        /* <DEDUP_REMOVED lines=68> */
.L_x_3758:
[----:B------:R-:W-:Y:S05]  /*2760*/  BSYNC B1 ;  /* 0x0000000000017941 */ /* 0x000fea0003800000 */
.L_x_3757:
        /* <DEDUP_REMOVED lines=29> */
.L_x_3760:
[----:B------:R-:W-:Y:S05]  /*2940*/  BSYNC B1 ;  /* 0x0000000000017941 */ /* 0x000fea0003800000 */
.L_x_3759:
        /* <DEDUP_REMOVED lines=9> */
[----:B------:R-:W-:Y:S02]  /*29e0*/  MOV R4, R34 ;  /* 0x0000002200047202 */ /* 0x000fe40000000f00 */
[----:B------:R-:W-:-:S02]  /*29f0*/  PLOP3.LUT P3, PT, PT, PT, UP0, 0x80, 0x0 ;  /* 0x000000000000781c */ /* 0x000fc40003f6f008 */
        /* <DEDUP_REMOVED lines=8> */
[----:B------:R-:W-:Y:S02]  /*2a80*/  PRMT R99, R99, 0x5410, R99 ;  /* 0x0000541063637816 */ /* 0x000fe40000000063 */
        /* <DEDUP_REMOVED lines=14> */
.L_x_3761:
[----:B------:R-:W-:Y:S01]  /*2b70*/  IMAD R88, R2, 0x8, R18 ;  /* 0x0000000802587824 */ /* 0x000fe200078e0212 */
[----:B------:R-:W-:Y:S01]  /*2b80*/  SHF.L.U32 R101, R204, 0x1f, RZ ;  /* 0x0000001fcc657819 */ /* 0x000fe200000006ff */
[----:B------:R-:W-:Y:S03]  /*2b90*/  BSSY B1, `(.L_x_3762) ;  /* 0x0000003000017945 */ /* 0x000fe60003800000 */
[----:B------:R-:W0:Y:S02]  /*2ba0*/  SYNCS.PHASECHK.TRANS64.TRYWAIT P6, [R88+URZ+0x22890], R101 ;  /* 0x02289065580075a7 */ /* 0x000e2400080c017f */
[----:B0-----:R-:W-:Y:S05]  /*2bb0*/  @!P6 BRA `(.L_x_3763) ;  /* 0x00000168003ce947 */ /* 0x001fea0003800000 */
.L_x_4002:
[----:B------:R-:W-:Y:S05]  /*2bc0*/  BSYNC B1 ;  /* 0x0000000000017941 */ /* 0x000fea0003800000 */
.L_x_3762:
        /* <DEDUP_REMOVED lines=18> */
[----:B------:R-:W-:Y:S02]  /*2cf0*/  PRMT R113, R114, 0x5410, R113 ;  /* 0x0000541072717816 */ /* 0x000fe40000000071 */
[----:B------:R-:W-:Y:S02]  /*2d00*/  LOP3.LUT R7, R5, 0xffff0000, RZ, 0xc0, !PT ;  /* 0xffff000005077812 */ /* 0x000fe400078ec0ff */
[----:B------:R-:W-:Y:S01]  /*2d10*/  LOP3.LUT R116, R115, 0xffff0000, RZ, 0xc0, !PT ;  /* 0xffff000073747812 */ /* 0x000fe200078ec0ff */
[----:B------:R-:W-:Y:S01]  /*2d20*/  IMAD.U32 R114, R113, 0x10000, RZ ;  /* 0x0001000071727824 */ /* 0x000fe200078e00ff */
[----:B------:R-:W-:Y:S01]  /*2d30*/  LOP3.LUT R112, R111, 0xffff0000, RZ, 0xc0, !PT ;  /* 0xffff00006f707812 */ /* 0x000fe200078ec0ff */
[----:B------:R-:W-:Y:S01]  /*2d40*/  IMAD.U32 R115, R115, 0x10000, RZ ;  /* 0x0001000073737824 */ /* 0x000fe200078e00ff */
[----:B------:R-:W-:Y:S01]  /*2d50*/  LOP3.LUT R37, R6, 0xffff0000, RZ, 0xc0, !PT ;  /* 0xffff000006257812 */ /* 0x000fe200078ec0ff */
[----:B------:R-:W-:Y:S01]  /*2d60*/  IMAD.U32 R6, R5, 0x10000, RZ ;  /* 0x0001000005067824 */ /* 0x000fe200078e00ff */
[----:B------:R-:W-:Y:S01]  /*2d70*/  SHF.L.U32 R118, R117, 0x10, RZ ;  /* 0x0000001075767819 */ /* 0x000fe200000006ff */
[----:B------:R-:W-:-:S02]  /*2d80*/  IMAD.U32 R5, R4, 0x10000, RZ ;  /* 0x0001000004057824 */ /* 0x000fc400078e00ff */
[C---:B------:R-:W-:Y:S01]  /*2d90*/  FMUL.FTZ R119, R7.reuse, R116 ;  /* 0x0000007407777220 */ /* 0x040fe20000410000 */
        /* <DEDUP_REMOVED lines=25> */
.L_x_3769:
[----:B------:R-:W-:Y:S05]  /*2f30*/  BSYNC B3 ;  /* 0x0000000000037941 */ /* 0x000fea0003800000 */
.L_x_3768:
[----:B--2---:R1:W-:Y:S02]  /*2f40*/  STG.E.128 desc[UR40][R14.64], R4 ;  /* 0x000000040e007986 */ /* 0x0043e4000c101d28 */
.L_x_3767:
[----:B------:R-:W-:Y:S05]  /*2f50*/  BSYNC B2 ;  /* 0x0000000000027941 */ /* 0x000fea0003800000 */
.L_x_3766:
        /* <DEDUP_REMOVED lines=52> */
.L_x_3771:
[----:B------:R-:W-:Y:S05]  /*32a0*/  BSYNC B2 ;  /* 0x0000000000027941 */ /* 0x000fea0003800000 */
.L_x_3770:
[----:B--2---:R2:W-:Y:S02]  /*32b0*/  STG.E.128 desc[UR40][R14.64+0x40], R4 ;  /* 0x000040040e007986 */ /* 0x0045e4000c101d28 */
.L_x_3765:
[----:B------:R-:W-:Y:S05]  /*32c0*/  BSYNC B1 ;  /* 0x0000000000017941 */ /* 0x000fea0003800000 */
.L_x_3764:
[----:B------:R-:W-:Y:S05]  /*32d0*/  @P5 BRA `(.L_x_3772) ;  /* 0x0000001c007c5947 */ /* 0x000fea0003800000 */
[----:B------:R-:W-:Y:S04]  /*32e0*/  BSSY B1, `(.L_x_3773) ;  /* 0x0000036000017945 */ /* 0x000fe80003800000 */
[----:B------:R-:W-:Y:S05]  /*32f0*/  @P1 BRA `(.L_x_3774) ;  /* 0x0000000000d01947 */ /* 0x000fea0003800000 */
[----:B-12---:R1:W2:Y:S01]  /*3300*/  LDS.128 R4, [R106+0x2000] ;  /* 0x002000006a047984 */ /* 0x0062a20000000c00 */
[----:B------:R-:W-:Y:S01]  /*3310*/  ISETP.GE.AND P4, PT, R28, R103, PT ;  /* 0x000000671c00720c */ /* 0x000fe20003f86270 */
[----:B------:R-:W-:-:S12]  /*3320*/  BSSY B2, `(.L_x_3775) ;  /* 0x0000030000027945 */ /* 0x000fd80003800000 */
[----:B-1----:R-:W-:Y:S05]  /*3330*/  @P4 BRA `(.L_x_3776) ;  /* 0x0000000000b84947 */ /* 0x002fea0003800000 */
[--C-:B------:R-:W-:Y:S02]  /*3340*/  SHF.R.U64 R33, R26, 0x10, R27.reuse ;  /* 0x000000101a217819 */ /* 0x100fe4000000121b */
[----:B------:R-:W-:Y:S02]  /*3350*/  SHF.R.U32.HI R32, RZ, 0x10, R27 ;  /* 0x00000010ff207819 */ /* 0x000fe4000001161b */
[--C-:B------:R-:W-:Y:S02]  /*3360*/  SHF.R.U32.HI R26, RZ, 0x10, R25.reuse ;  /* 0x00000010ff1a7819 */ /* 0x100fe40000011619 */
[----:B------:R-:W-:Y:S01]  /*3370*/  SHF.R.U64 R27, R24, 0x10, R25 ;  /* 0x00000010181b7819 */ /* 0x000fe20000001219 */
[----:B--2---:R-:W-:Y:S01]  /*3380*/  IMAD.U32 R24, R7, 0x10000, RZ ;  /* 0x0001000007187824 */ /* 0x004fe200078e00ff */
[----:B------:R-:W-:Y:S02]  /*3390*/  PRMT R107, R107, 0x5410, R26 ;  /* 0x000054106b6b7816 */ /* 0x000fe4000000001a */
[----:B------:R-:W-:-:S02]  /*33a0*/  PRMT R109, R109, 0x5410, R32 ;  /* 0x000054106d6d7816 */ /* 0x000fc40000000020 */
[----:B------:R-:W-:Y:S02]  /*33b0*/  PRMT R108, R108, 0x5410, R27 ;  /* 0x000054106c6c7816 */ /* 0x000fe4000000001b */
[----:B------:R-:W-:Y:S01]  /*33c0*/  LOP3.LUT R15, R6, 0xffff0000, RZ, 0xc0, !PT ;  /* 0xffff0000060f7812 */ /* 0x000fe200078ec0ff */
[----:B------:R-:W-:Y:S01]  /*33d0*/  IMAD.U32 R27, R109, 0x10000, RZ ;  /* 0x000100006d1b7824 */ /* 0x000fe200078e00ff */
[----:B------:R-:W-:Y:S02]  /*33e0*/  LOP3.LUT R25, R7, 0xffff0000, RZ, 0xc0, !PT ;  /* 0xffff000007197812 */ /* 0x000fe400078ec0ff */
[----:B------:R-:W-:Y:S01]  /*33f0*/  PRMT R110, R110, 0x5410, R33 ;  /* 0x000054106e6e7816 */ /* 0x000fe20000000021 */
[----:B------:R-:W-:Y:S01]  /*3400*/  IMAD.U32 R33, R107, 0x10000, RZ ;  /* 0x000100006b217824 */ /* 0x000fe200078e00ff */
[----:B------:R-:W-:Y:S02]  /*3410*/  LOP3.LUT R7, R5, 0xffff0000, RZ, 0xc0, !PT ;  /* 0xffff000005077812 */ /* 0x000fe400078ec0ff */
[----:B------:R-:W-:Y:S01]  /*3420*/  LOP3.LUT R32, R108, 0xffff0000, RZ, 0xc0, !PT ;  /* 0xffff00006c207812 */ /* 0x000fe200078ec0ff */
[----:B------:R-:W-:Y:S01]  /*3430*/  FMUL.FTZ R37, R15, R33 ;  /* 0x000000210f257220 */ /* 0x000fe20000410000 */
[----:B------:R-:W-:Y:S01]  /*3440*/  SHF.L.U32 R14, R6, 0x10, RZ ;  /* 0x00000010060e7819 */ /* 0x000fe200000006ff */
[----:B------:R-:W-:Y:S01]  /*3450*/  IMAD.U32 R6, R5, 0x10000, RZ ;  /* 0x0001000005067824 */ /* 0x000fe200078e00ff */
[----:B------:R-:W-:Y:S01]  /*3460*/  LOP3.LUT R26, R110, 0xffff0000, RZ, 0xc0, !PT ;  /* 0xffff00006e1a7812 */ /* 0x000fe200078ec0ff */
[----:B------:R-:W-:Y:S01]  /*3470*/  FMUL.FTZ R35, R7, R32 ;  /* 0x0000002007237220 */ /* 0x000fe20000410000 */
[-C--:B------:R-:W-:Y:S01]  /*3480*/  FMUL.FTZ R15, R15, R27.reuse ;  /* 0x0000001b0f0f7220 */ /* 0x080fe20000410000 */
[----:B------:R-:W-:Y:S01]  /*3490*/  LOP3.LUT R107, R107, 0xffff0000, RZ, 0xc0, !PT ;  /* 0xffff00006b6b7812 */ /* 0x000fe200078ec0ff */
[----:B------:R-:W-:Y:S01]  /*34a0*/  IMAD.U32 R5, R4, 0x10000, RZ ;  /* 0x0001000004057824 */ /* 0x000fe200078e00ff */
        /* <DEDUP_REMOVED lines=23> */
.L_x_3776:
[----:B------:R-:W-:Y:S05]  /*3620*/  BSYNC B2 ;  /* 0x0000000000027941 */ /* 0x000fea0003800000 */
.L_x_3775:
[----:B--2---:R3:W-:Y:S02]  /*3630*/  STG.E.128 desc[UR40][R12.64], R4 ;  /* 0x000000040c007986 */ /* 0x0047e4000c101d28 */
.L_x_3774:
[----:B------:R-:W-:Y:S05]  /*3640*/  BSYNC B1 ;  /* 0x0000000000017941 */ /* 0x000fea0003800000 */
.L_x_3773:
        /* <DEDUP_REMOVED lines=34> */
[----:B------:R-:W-:Y:S01]  /*3870*/  SHF.L.U32 R104, R104, 0x10, RZ ;  /* 0x0000001068687819 */ /* 0x000fe200000006ff */
[----:B------:R-:W-:Y:S01]  /*3880*/  FFMA.FTZ R8, R8, R25, R9 ;  /* 0x0000001908087223 */ /* 0x000fe20000010009 */
[----:B------:R-:W-:-:S02]  /*3890*/  IMAD.U32 R98, R98, 0x10000, RZ ;  /* 0x0001000062627824 */ /* 0x000fc400078e00ff */
[C---:B------:R-:W-:Y:S01]  /*38a0*/  FMUL.FTZ R9, R11.reuse, R105 ;  /* 0x000000690b097220 */ /* 0x040fe20000410000 */
        /* <DEDUP_REMOVED lines=14> */
.L_x_3778:
[----:B------:R-:W-:Y:S05]  /*3990*/  BSYNC B1 ;  /* 0x0000000000017941 */ /* 0x000fea0003800000 */
.L_x_3777:
[----:B--2---:R1:W-:Y:S01]  /*39a0*/  STG.E.128 desc[UR40][R12.64+0x40], R4 ;  /* 0x000040040c007986 */ /* 0x0043e2000c101d28 */
[----:B------:R-:W-:Y:S05]  /*39b0*/  BRA `(.L_x_3772) ;  /* 0x0000001400c47947 */ /* 0x000fea0003800000 */
.L_x_3756:
[----:B------:R-:W-:Y:S02]  /*39c0*/  ISETP.GE.AND P3, PT, R219, R100, PT ;  /* 0x00000064db00720c */ /* 0x000fe40003f66270 */
        /* <DEDUP_REMOVED lines=18> */
[----:B------:R-:W-:Y:S02]  /*3af0*/  CS2R R12, SRZ ;  /* 0x00000000000c7805 */ /* 0x000fe4000001ff00 */
[----:B------:R-:W-:-:S05]  /*3b00*/  @!P4 IADD3 R4, P5, R44, R4, RZ ;  /* 0x000000042c04c210 */ /* 0x000fca0007fbe0ff */
[----:B------:R-:W-:Y:S01]  /*3b10*/  @!P4 IMAD.X R10, R107, 0x1, R71, P5 ;  /* 0x000000016b0ac824 */ /* 0x000fe200028e0647 */
[C---:B---3--:R-:W-:Y:S01]  /*3b20*/  @!P4 LEA R32, P5, R4.reuse, R32, 0x1 ;  /* 0x000000200420c211 */ /* 0x048fe200078a08ff */
[----:B------:R2:W3:Y:S03]  /*3b30*/  @!P4 LDG.E.128 R12, desc[UR40][R6.64] ;  /* 0x00000028060cc981 */ /* 0x0004e6000c1e1d00 */
[----:B------:R-:W-:-:S05]  /*3b40*/  @!P4 LEA.HI.X R33, R4, R33, R10, 0x1, P5 ;  /* 0x000000210421c211 */ /* 0x000fca00028f0c0a */
[----:B------:R3:W4:Y:S01]  /*3b50*/  @!P4 LDG.E.128 R24, desc[UR40][R32.64] ;  /* 0x000000282018c981 */ /* 0x000722000c1e1d00 */
        /* <DEDUP_REMOVED lines=13> */
[----:B---3--:R-:W-:Y:S02]  /*3c30*/  IMAD.MOV.U32 R32, RZ, RZ, R14 ;  /* 0x000000ffff207224 */ /* 0x008fe400078e000e */
[----:B------:R-:W-:-:S03]  /*3c40*/  IMAD.MOV.U32 R33, RZ, RZ, R15 ;  /* 0x000000ffff217224 */ /* 0x000fc600078e000f */
[----:B------:R-:W-:Y:S02]  /*3c50*/  PRMT R124, R32, 0x7610, R124 ;  /* 0x00007610207c7816 */ /* 0x000fe4000000007c */
[----:B------:R-:W-:Y:S01]  /*3c60*/  PRMT R108, R108, 0x5410, R33 ;  /* 0x000054106c6c7816 */ /* 0x000fe20000000021 */
[----:B----4-:R-:W-:Y:S02]  /*3c70*/  IMAD.MOV.U32 R32, RZ, RZ, R26 ;  /* 0x000000ffff207224 */ /* 0x010fe400078e001a */
[----:B------:R-:W-:Y:S02]  /*3c80*/  IMAD.MOV.U32 R33, RZ, RZ, R27 ;  /* 0x000000ffff217224 */ /* 0x000fe400078e001b */
[----:B0-----:R-:W-:Y:S02]  /*3c90*/  IMAD.MOV.U32 R34, RZ, RZ, R24 ;  /* 0x000000ffff227224 */ /* 0x001fe400078e0018 */
[----:B------:R-:W-:Y:S02]  /*3ca0*/  IMAD.MOV.U32 R35, RZ, RZ, R25 ;  /* 0x000000ffff237224 */ /* 0x000fe400078e0019 */
[----:B------:R-:W-:Y:S01]  /*3cb0*/  IMAD.MOV.U32 R38, RZ, RZ, R12 ;  /* 0x000000ffff267224 */ /* 0x000fe200078e000c */
[----:B------:R-:W-:-:S02]  /*3cc0*/  PRMT R132, R32, 0x7610, R132 ;  /* 0x0000761020847816 */ /* 0x000fc40000000084 */
[----:B------:R-:W-:Y:S01]  /*3cd0*/  PRMT R133, R33, 0x7610, R133 ;  /* 0x0000761021857816 */ /* 0x000fe20000000085 */
[----:B--2---:R-:W-:Y:S01]  /*3ce0*/  IMAD.MOV.U32 R32, RZ, RZ, R10 ;  /* 0x000000ffff207224 */ /* 0x004fe200078e000a */
[----:B------:R-:W-:Y:S01]  /*3cf0*/  PRMT R134, R34, 0x7610, R134 ;  /* 0x0000761022867816 */ /* 0x000fe20000000086 */
[----:B------:R-:W-:Y:S01]  /*3d00*/  IMAD.MOV.U32 R33, RZ, RZ, R11 ;  /* 0x000000ffff217224 */ /* 0x000fe200078e000b */
[----:B------:R-:W-:Y:S01]  /*3d10*/  PRMT R112, R112, 0x5410, R35 ;  /* 0x0000541070707816 */ /* 0x000fe20000000023 */
[----:B------:R-:W-:Y:S01]  /*3d20*/  IMAD.MOV.U32 R34, RZ, RZ, R8 ;  /* 0x000000ffff227224 */ /* 0x000fe200078e0008 */
[----:B------:R-:W-:Y:S02]  /*3d30*/  PRMT R110, R110, 0x5410, R38 ;  /* 0x000054106e6e7816 */ /* 0x000fe40000000026 */
[----:B------:R-:W-:Y:S01]  /*3d40*/  MOV R35, R9 ;  /* 0x0000000900237202 */ /* 0x000fe20000000f00 */
        /* <DEDUP_REMOVED lines=12> */
[----:B------:R-:W-:Y:S02]  /*3e10*/  PRMT R116, R34, 0x7610, R116 ;  /* 0x0000761022747816 */ /* 0x000fe40000000074 */
[----:B------:R-:W-:Y:S01]  /*3e20*/  PRMT R117, R35, 0x7610, R117 ;  /* 0x0000761023757816 */ /* 0x000fe20000000075 */
[----:B------:R-:W-:Y:S06]  /*3e30*/  @!P3 BRA `(.L_x_3779) ;  /* 0x000000000004b947 */ /* 0x000fec0003800000 */
[----:B------:R-:W-:Y:S01]  /*3e40*/  BPT.TRAP 0x1 ;  /* 0x000000040000795c */ /* 0x000fe20000300000 */
.L_x_3779:
        /* <DEDUP_REMOVED lines=9> */
.L_x_4003:
[----:B------:R-:W-:Y:S05]  /*3ee0*/  BSYNC B1 ;  /* 0x0000000000017941 */ /* 0x000fea0003800000 */
.L_x_3780:
        /* <DEDUP_REMOVED lines=47> */
[----:B------:R-:W-:-:S02]  /*41e0*/  LOP3.LUT R128, R128, 0xffff0000, RZ, 0xc0, !PT ;  /* 0xffff000080807812 */ /* 0x000fc400078ec0ff */
        /* <DEDUP_REMOVED lines=8> */
[----:B------:R-:W-:Y:S01]  /*4270*/  SHF.L.U32 R24, R35, 0x10, RZ ;  /* 0x0000001023187819 */ /* 0x000fe200000006ff */
        /* <DEDUP_REMOVED lines=59> */
.L_x_3785:
[----:B------:R-:W-:Y:S05]  /*4630*/  BSYNC B2 ;  /* 0x0000000000027941 */ /* 0x000fea0003800000 */
.L_x_3784:
        /* <DEDUP_REMOVED lines=12> */
.L_x_3783:
[----:B------:R-:W-:Y:S05]  /*4700*/  BSYNC B1 ;  /* 0x0000000000017941 */ /* 0x000fea0003800000 */
.L_x_3782:
        /* <DEDUP_REMOVED lines=18> */
[----:B------:R-:W-:-:S04]  /*4830*/  LOP3.LUT R13, R12, R14, RZ, 0x3c, !PT ;  /* 0x0000000e0c0d7212 */ /* 0x000fc800078e3cff */
[----:B------:R-:W-:Y:S01]  /*4840*/  IADD3 R15, R210, R13, RZ ;  /* 0x0000000dd20f7210 */ /* 0x000fe20007ffe0ff */
[----:B------:R-:W-:-:S04]  /*4850*/  IMAD R13, R2, 0x1800, R65 ;  /* 0x00001800020d7824 */ /* 0x000fc800078e0241 */
        /* <DEDUP_REMOVED lines=30> */
[----:B------:R-:W-:Y:S01]  /*4a40*/  LOP3.LUT R113, R113, 0xffff0000, RZ, 0xc0, !PT ;  /* 0xffff000071717812 */ /* 0x000fe200078ec0ff */
[----:B------:R-:W-:Y:S01]  /*4a50*/  IMAD.U32 R5, R110, 0x10000, RZ ;  /* 0x000100006e057824 */ /* 0x000fe200078e00ff */
[----:B------:R-:W-:Y:S01]  /*4a60*/  SHF.R.U64 R111, R8, 0x10, R9 ;  /* 0x00000010086f7819 */ /* 0x000fe20000001209 */
        /* <DEDUP_REMOVED lines=38> */
[----:B------:R-:W-:Y:S01]  /*4cd0*/  SHF.L.U32 R6, R114, 0x10, RZ ;  /* 0x0000001072067819 */ /* 0x000fe200000006ff */
[----:B------:R-:W-:Y:S01]  /*4ce0*/  IMAD.U32 R4, R108, 0x10000, RZ ;  /* 0x000100006c047824 */ /* 0x000fe200078e00ff */
[----:B------:R-:W-:Y:S01]  /*4cf0*/  LOP3.LUT R9, R114, 0xffff0000, RZ, 0xc0, !PT ;  /* 0xffff000072097812 */ /* 0x000fe200078ec0ff */
[----:B------:R-:W-:Y:S01]  /*4d00*/  IMAD.U32 R7, R14, 0x10000, RZ ;  /* 0x000100000e077824 */ /* 0x000fe200078e00ff */
        /* <DEDUP_REMOVED lines=23> */
.L_x_3787:
[----:B------:R-:W-:Y:S05]  /*4e80*/  BSYNC B1 ;  /* 0x0000000000017941 */ /* 0x000fea0003800000 */
.L_x_3786:
        /* <DEDUP_REMOVED lines=10> */
.L_x_3755:
[----:B------:R-:W-:-:S06]  /*4f30*/  UISETP.NE.AND UP0, UPT, UR44, 0x3, UPT ;  /* 0x000000032c00788c */ /* 0x000fcc000bf05270 */
[----:B------:R-:W-:-:S13]  /*4f40*/  PLOP3.LUT P3, PT, PT, PT, UP0, 0x80, 0x0 ;  /* 0x000000000000781c */ /* 0x000fda0003f6f008 */
[----:B------:R-:W-:Y:S05]  /*4f50*/  @!P3 BRA `(.L_x_3788) ;  /* 0x000000000004b947 */ /* 0x000fea0003800000 */
[----:B------:R-:W-:Y:S01]  /*4f60*/  BPT.TRAP 0x1 ;  /* 0x000000040000795c */ /* 0x000fe20000300000 */
.L_x_3788:
[----:B------:R-:W-:Y:S01]  /*4f70*/  IMAD R88, R2, 0x8, R18 ;  /* 0x0000000802587824 */ /* 0x000fe200078e0212 */
[----:B------:R-:W-:Y:S01]  /*4f80*/  SHF.L.U32 R101, R204, 0x1f, RZ ;  /* 0x0000001fcc657819 */ /* 0x000fe200000006ff */
[----:B------:R-:W-:Y:S01]  /*4f90*/  IMAD R100, R59, -0x60, R60 ;  /* 0xffffffa03b647824 */ /* 0x000fe200078e023c */
[----:B------:R-:W-:Y:S02]  /*4fa0*/  BSSY B1, `(.L_x_3789) ;  /* 0x0000004000017945 */ /* 0x000fe40003800000 */
[----:B------:R-:W0:Y:S02]  /*4fb0*/  SYNCS.PHASECHK.TRANS64.TRYWAIT P4, [R88+URZ+0x22890], R101 ;  /* 0x02289065580075a7 */ /* 0x000e24000808017f */
[----:B------:R-:W-:Y:S01]  /*4fc0*/  VIMNMX R100, R100, 0x60, PT ;  /* 0x0000006064647848 */ /* 0x000fe20003fe0100 */
[----:B0-----:R-:W-:Y:S06]  /*4fd0*/  @!P4 BRA `(.L_x_3790) ;  /* 0x00000144005cc947 */ /* 0x001fec0003800000 */
.L_x_4004:
[----:B------:R-:W-:Y:S05]  /*4fe0*/  BSYNC B1 ;  /* 0x0000000000017941 */ /* 0x000fea0003800000 */
.L_x_3789:
        /* <DEDUP_REMOVED lines=8> */
.L_x_3792:
[----:B------:R-:W-:Y:S05]  /*5070*/  BSYNC B1 ;  /* 0x0000000000017941 */ /* 0x000fea0003800000 */
.L_x_3791:
[----:B------:R-:W-:Y:S05]  /*5080*/  @P4 BRA `(.L_x_3772) ;  /* 0x0000000000104947 */ /* 0x000fea0003800000 */
[----:B-1----:R-:W1:Y:S04]  /*5090*/  @!P1 LDS.128 R4, [R106+0x2000] ;  /* 0x002000006a049984 */ /* 0x002e680000000c00 */
[----:B------:R-:W2:Y:S04]  /*50a0*/  @!P2 LDS.128 R8, [R102+0x2000] ;  /* 0x002000006608a984 */ /* 0x000ea80000000c00 */
[----:B-1----:R3:W-:Y:S04]  /*50b0*/  @!P1 STG.E.128 desc[UR40][R12.64], R4 ;  /* 0x000000040c009986 */ /* 0x0027e8000c101d28 */
[----:B--2---:R3:W-:Y:S02]  /*50c0*/  @!P2 STG.E.128 desc[UR40][R12.64+0x40], R8 ;  /* 0x000040080c00a986 */ /* 0x0047e4000c101d28 */
.L_x_3772:
[----:B------:R-:W-:Y:S05]  /*50d0*/  BSYNC B0 ;  /* 0x0000000000007941 */ /* 0x000fea0003800000 */
.L_x_3754:
        /* <DEDUP_REMOVED lines=17> */
.L_x_3794:
[----:B------:R-:W-:Y:S05]  /*51f0*/  BSYNC B0 ;  /* 0x0000000000007941 */ /* 0x000fea0003800000 */
.L_x_3793:
[----:B------:R-:W2:Y:S01]  /*5200*/  SYNCS.PHASECHK.TRANS64.TRYWAIT P3, [R88+URZ+0x228b0], R101 ;  /* 0x0228b065580075a7 */ /* 0x000ea2000806017f */
[----:B------:R-:W-:Y:S01]  /*5210*/  ULDC UR45, c[0x0][0x310] ;  /* 0x0000c400002d7ab9 */ /* 0x000fe20000000800 */
[----:B------:R-:W-:Y:S01]  /*5220*/  ULDC.64 UR42, c[0x0][0x318] ;  /* 0x0000c600002a7ab9 */ /* 0x000fe20000000a00 */
[----:B------:R-:W-:Y:S01]  /*5230*/  ULDC.64 UR38, c[0x0][0x308] ;  /* 0x0000c20000267ab9 */ /* 0x000fe20000000a00 */
[----:B------:R-:W-:Y:S01]  /*5240*/  BSSY B0, `(.L_x_3795) ;  /* 0x0000003000007945 */ /* 0x000fe20003800000 */
[----:B-1----:R-:W-:-:S03]  /*5250*/  IMAD R4, R2, 0x6000, R77 ;  /* 0x0000600002047824 */ /* 0x002fc600078e024d */
[----:B--2---:R-:W-:Y:S05]  /*5260*/  @!P3 BRA `(.L_x_3796) ;  /* 0x0000014000ccb947 */ /* 0x004fea0003800000 */
.L_x_4005:
[----:B------:R-:W-:Y:S05]  /*5270*/  BSYNC B0 ;  /* 0x0000000000007941 */ /* 0x000fea0003800000 */
.L_x_3795:
        /* <DEDUP_REMOVED lines=39> */
.L_x_3798:
[----:B------:R-:W-:Y:S05]  /*54f0*/  BSYNC B0 ;  /* 0x0000000000007941 */ /* 0x000fea0003800000 */
.L_x_3797:
        /* <DEDUP_REMOVED lines=10> */
[----:B------:R-:W-:-:S04]  /*55a0*/  LEA R32, P3, R4, UR38, 0x1 ;  /* 0x0000002604207c11 */ /* 0x000fc8000f8608ff */
[----:B------:R-:W-:-:S04]  /*55b0*/  IADD3 R5, R5, R7, RZ ;  /* 0x0000000705057210 */ /* 0x000fc80007ffe0ff */
        /* <DEDUP_REMOVED lines=25> */
.L_x_3800:
[----:B------:R-:W-:Y:S05]  /*5750*/  BSYNC B0 ;  /* 0x0000000000007941 */ /* 0x000fea0003800000 */
.L_x_3799:
        /* <DEDUP_REMOVED lines=22> */
.L_x_3749:
[----:B------:R-:W-:Y:S01]  /*58c0*/  ISETP.GE.AND P2, PT, R176, 0x1, PT ;  /* 0x00000001b000780c */ /* 0x000fe20003f46270 */
[----:B------:R-:W-:Y:S01]  /*58d0*/  IMAD.MOV.U32 R3, RZ, RZ, RZ ;  /* 0x000000ffff037224 */ /* 0x000fe200078e00ff */
[----:B------:R-:W-:Y:S02]  /*58e0*/  PLOP3.LUT P1, PT, PT, PT, PT, 0x80, 0x0 ;  /* 0x000000000000781c */ /* 0x000fe40003f2f070 */
[----:B------:R-:W-:Y:S01]  /*58f0*/  CS2R R4, SRZ ;  /* 0x0000000000047805 */ /* 0x000fe2000001ff00 */
        /* <DEDUP_REMOVED lines=30> */
[----:B----4-:R-:W-:Y:S02]  /*5ae0*/  CS2R R88, SRZ ;  /* 0x0000000000587805 */ /* 0x010fe4000001ff00 */
        /* <DEDUP_REMOVED lines=37> */
.L_x_3802:
        /* <DEDUP_REMOVED lines=10> */
.L_x_4008:
        /* <DEDUP_REMOVED lines=18> */
[----:B------:R-:W-:Y:S01]  /*5f00*/  MOV R8, 0x70 ;  /* 0x0000007000087802 */ /* 0x000fe20000000f00 */
[----:B------:R-:W-:Y:S02]  /*5f10*/  IMAD.U32 R7, RZ, RZ, UR7 ;  /* 0x00000007ff077e24 */ /* 0x000fe4000f8e00ff */
[----:B------:R-:W-:-:S02]  /*5f20*/  IMAD.U32 R10, RZ, RZ, UR4 ;  /* 0x00000004ff0a7e24 */ /* 0x000fc4000f8e00ff */
[----:B------:R-:W-:Y:S02]  /*5f30*/  IMAD.U32 R11, RZ, RZ, UR5 ;  /* 0x00000005ff0b7e24 */ /* 0x000fe4000f8e00ff */
[----:B------:R-:W-:Y:S02]  /*5f40*/  IMAD.MOV.U32 R12, RZ, RZ, 0x1 ;  /* 0x00000001ff0c7424 */ /* 0x000fe400078e00ff */
[----:B0-----:R-:W-:-:S07]  /*5f50*/  IMAD.MOV.U32 R13, RZ, RZ, RZ ;  /* 0x000000ffff0d7224 */ /* 0x001fce00078e00ff */
[----:B------:R-:W-:-:S07]  /*5f60*/  LEPC R20, `(.L_x_3806) ;  /* 0x000000001014794e */ /* 0x000fce0000000000 */
[----:B-1---5:R-:W-:Y:S05]  /*5f70*/  CALL.ABS.NOINC R14 ;  /* 0x000000000e007343 */ /* 0x022fea0003c00000 */
.L_x_3806:
[----:B------:R-:W-:Y:S05]  /*5f80*/  BSYNC B6 ;  /* 0x0000000000067941 */ /* 0x000fea0003800000 */
.L_x_3805:
        /* <DEDUP_REMOVED lines=12> */
.L_x_3810:
[----:B-1----:R1:W2:Y:S02]  /*6050*/  SYNCS.PHASECHK.TRANS64.TRYWAIT P0, [R18+URZ+0x22800], R3 ;  /* 0x02280003120075a7 */ /* 0x0022a4000800017f */
[----:B--2---:R-:W-:Y:S05]  /*6060*/  @!P0 NANOSLEEP.SYNCS 0x989680 ;  /* 0x009896800000895d */ /* 0x004fea0003900000 */
[----:B------:R-:W2:Y:S02]  /*6070*/  @!P0 SYNCS.PHASECHK.TRANS64 P0, [R18+URZ+0x22800], R3 ;  /* 0x02280003120085a7 */ /* 0x000ea4000800007f */
[----:B--2---:R-:W-:Y:S05]  /*6080*/  @!P0 BRA `(.L_x_3810) ;  /* 0xfffffffc00f08947 */ /* 0x004fea000383ffff */
.L_x_3809:
[----:B------:R-:W-:Y:S05]  /*6090*/  BSYNC B0 ;  /* 0x0000000000007941 */ /* 0x000fea0003800000 */
.L_x_3808:
[----:B------:R-:W-:Y:S05]  /*60a0*/  BRA `(.L_x_3811) ;  /* 0x0000003000047947 */ /* 0x000fea0003800000 */
.L_x_3807:
[----:B------:R-:W0:Y:S01]  /*60b0*/  LDC.64 R14, c[0x0][0x3e8] ;  /* 0x0000fa00ff0e7b82 */ /* 0x000e220000000a00 */
[----:B-----5:R-:W-:Y:S01]  /*60c0*/  SHF.R.S32.HI R3, RZ, 0x1f, R31 ;  /* 0x0000001fff037819 */ /* 0x020fe2000001141f */
[----:B------:R-:W-:Y:S01]  /*60d0*/  IMAD.SHL.U32 R24, R236, 0x4, RZ ;  /* 0x00000004ec187824 */ /* 0x000fe200078e00ff */
[----:B------:R-:W-:Y:S01]  /*60e0*/  LOP3.LUT P0, RZ, R26, 0x3ff, RZ, 0xc0, !PT ;  /* 0x000003ff1aff7812 */ /* 0x000fe2000780c0ff */
[----:B------:R-:W-:Y:S01]  /*60f0*/  IMAD.MOV.U32 R4, RZ, RZ, R16 ;  /* 0x000000ffff047224 */ /* 0x000fe200078e0010 */
[----:B------:R-:W-:Y:S01]  /*6100*/  BSSY B6, `(.L_x_3812) ;  /* 0x0000031000067945 */ /* 0x000fe20003800000 */
[----:B------:R-:W-:Y:S01]  /*6110*/  IMAD.MOV.U32 R5, RZ, RZ, R17 ;  /* 0x000000ffff057224 */ /* 0x000fe200078e0011 */
[----:B------:R-:W-:Y:S01]  /*6120*/  SHF.R.S32.HI R25, RZ, 0x1f, R24 ;  /* 0x0000001fff197819 */ /* 0x000fe20000011418 */
[----:B------:R-:W1:Y:S01]  /*6130*/  LDC.64 R12, c[0x0][0x3d8] ;  /* 0x0000f600ff0c7b82 */ /* 0x000e620000000a00 */
[-C--:B0-----:R-:W-:Y:S01]  /*6140*/  IMAD R6, R3, R14.reuse, RZ ;  /* 0x0000000e03067224 */ /* 0x081fe200078e02ff */
[----:B------:R-:W-:Y:S01]  /*6150*/  SHF.L.U64.HI R59, R14, 0x6, R15 ;  /* 0x000000060e3b7819 */ /* 0x000fe2000001020f */
[----:B------:R-:W-:-:S04]  /*6160*/  IMAD.WIDE.U32 R10, R19, R14, R4 ;  /* 0x0000000e130a7225 */ /* 0x000fc800078e0004 */
[----:B------:R-:W-:Y:S02]  /*6170*/  IMAD R28, R227, R14, RZ ;  /* 0x0000000ee31c7224 */ /* 0x000fe400078e02ff */
[-C--:B-1----:R-:W-:Y:S01]  /*6180*/  IMAD R0, R3, R12.reuse, RZ ;  /* 0x0000000c03007224 */ /* 0x082fe200078e02ff */
[----:B------:R-:W-:Y:S01]  /*6190*/  SHF.L.U64.HI R57, R12, 0x6, R13 ;  /* 0x000000060c397819 */ /* 0x000fe2000001020d */
[----:B------:R-:W-:-:S04]  /*61a0*/  IMAD.WIDE.U32 R8, R19, R12, R4 ;  /* 0x0000000c13087225 */ /* 0x000fc800078e0004 */
[C---:B------:R-:W-:Y:S02]  /*61b0*/  IMAD R49, R31.reuse, R15, R6 ;  /* 0x0000000f1f317224 */ /* 0x040fe400078e0206 */
[----:B------:R-:W-:-:S04]  /*61c0*/  IMAD.WIDE.U32 R42, R31, R14, RZ ;  /* 0x0000000e1f2a7225 */ /* 0x000fc800078e00ff */
[-C--:B------:R-:W-:Y:S02]  /*61d0*/  IMAD R20, R227, R12.reuse, RZ ;  /* 0x0000000ce3147224 */ /* 0x080fe400078e02ff */
[----:B------:R-:W-:-:S04]  /*61e0*/  IMAD.WIDE.U32 R44, R31, R12, RZ ;  /* 0x0000000c1f2c7225 */ /* 0x000fc800078e00ff */
[----:B------:R-:W-:Y:S01]  /*61f0*/  IMAD R47, R31, R13, R0 ;  /* 0x0000000d1f2f7224 */ /* 0x000fe200078e0200 */
[----:B------:R-:W-:Y:S01]  /*6200*/  IADD3 R26, P3, R8, R44, RZ ;  /* 0x0000002c081a7210 */ /* 0x000fe20007f7e0ff */
[----:B------:R-:W-:-:S04]  /*6210*/  IMAD.WIDE.U32 R4, R19, R12, R24 ;  /* 0x0000000c13047225 */ /* 0x000fc800078e0018 */
[----:B------:R-:W-:Y:S01]  /*6220*/  IMAD.WIDE.U32 R6, R19, R14, R24 ;  /* 0x0000000e13067225 */ /* 0x000fe200078e0018 */
[----:B------:R-:W-:-:S03]  /*6230*/  IADD3 R46, P1, R4, R44, RZ ;  /* 0x0000002c042e7210 */ /* 0x000fc60007f3e0ff */
[----:B------:R-:W-:Y:S01]  /*6240*/  IMAD R51, R19, R15, R28 ;  /* 0x0000000f13337224 */ /* 0x000fe200078e021c */
[-C--:B------:R-:W-:Y:S01]  /*6250*/  IADD3 R28, P4, R10, R42.reuse, RZ ;  /* 0x0000002a0a1c7210 */ /* 0x080fe20007f9e0ff */
[----:B------:R-:W-:Y:S01]  /*6260*/  IMAD.IADD R49, R49, 0x1, R43 ;  /* 0x0000000131317824 */ /* 0x000fe200078e022b */
[----:B------:R-:W-:Y:S01]  /*6270*/  IADD3 R50, P2, R6, R42, RZ ;  /* 0x0000002a06327210 */ /* 0x000fe20007f5e0ff */
[----:B------:R-:W-:Y:S02]  /*6280*/  IMAD R20, R19, R13, R20 ;  /* 0x0000000d13147224 */ /* 0x000fe400078e0214 */
[----:B------:R-:W-:Y:S01]  /*6290*/  IMAD.IADD R47, R47, 0x1, R45 ;  /* 0x000000012f2f7824 */ /* 0x000fe200078e022d */
[C---:B------:R-:W-:Y:S01]  /*62a0*/  IADD3.X R29, R49.reuse, R51, R11, P4, !PT ;  /* 0x00000033311d7210 */ /* 0x040fe200027fe40b */
[----:B------:R-:W-:Y:S01]  /*62b0*/  IMAD.SHL.U32 R58, R12, 0x40, RZ ;  /* 0x000000400c3a7824 */ /* 0x000fe200078e00ff */
[----:B------:R-:W-:Y:S01]  /*62c0*/  IADD3.X R51, R49, R7, R51, P2, !PT ;  /* 0x0000000731337210 */ /* 0x000fe200017fe433 */
[----:B------:R-:W-:Y:S01]  /*62d0*/  IMAD.SHL.U32 R60, R14, 0x40, RZ ;  /* 0x000000400e3c7824 */ /* 0x000fe200078e00ff */
[----:B------:R-:W-:-:S02]  /*62e0*/  IADD3.X R27, R47, R20, R9, P3, !PT ;  /* 0x000000142f1b7210 */ /* 0x000fc40001ffe409 */
        /* <DEDUP_REMOVED lines=17> */
[----:B-1----:R-:W-:Y:S05]  /*6400*/  CALL.ABS.NOINC R14 ;  /* 0x000000000e007343 */ /* 0x002fea0003c00000 */
.L_x_3813:
[----:B------:R-:W-:Y:S05]  /*6410*/  BSYNC B6 ;  /* 0x0000000000067941 */ /* 0x000fea0003800000 */
.L_x_3812:
        /* <DEDUP_REMOVED lines=68> */
.L_x_3817:
[----:B------:R-:W-:Y:S05]  /*6860*/  BSYNC B1 ;  /* 0x0000000000017941 */ /* 0x000fea0003800000 */
.L_x_3816:
        /* <DEDUP_REMOVED lines=24> */
.L_x_3819:
[----:B------:R-:W-:Y:S05]  /*69f0*/  BSYNC B1 ;  /* 0x0000000000017941 */ /* 0x000fea0003800000 */
.L_x_3818:
[C---:B------:R-:W-:Y:S01]  /*6a00*/  IMAD.WIDE.U32 R10, R3.reuse, R6, R10 ;  /* 0x00000006030a7225 */ /* 0x040fe200078e000a */
[----:B------:R-:W-:Y:S01]  /*6a10*/  LEA.HI R0, R220, R220, RZ, 0x1 ;  /* 0x000000dcdc007211 */ /* 0x000fe200078f08ff */
[----:B------:R-:W-:Y:S01]  /*6a20*/  ULDC.64 UR4, c[0x0][0x3c8] ;  /* 0x0000f20000047ab9 */ /* 0x000fe20000000a00 */
[----:B01----:R-:W-:Y:S01]  /*6a30*/  SHF.L.U32 R14, R234, 0x6, RZ ;  /* 0x00000006ea0e7819 */ /* 0x003fe200000006ff */
[----:B------:R-:W-:Y:S01]  /*6a40*/  IMAD.WIDE.U32 R12, R3, R4, R12 ;  /* 0x00000004030c7225 */ /* 0x000fe200078e000c */
[----:B------:R-:W-:Y:S01]  /*6a50*/  LOP3.LUT R15, R0, 0xfffffffe, RZ, 0xc0, !PT ;  /* 0xfffffffe000f7812 */ /* 0x000fe200078ec0ff */
[----:B------:R-:W-:Y:S01]  /*6a60*/  ULDC.64 UR6, c[0x0][0x3e0] ;  /* 0x0000f80000067ab9 */ /* 0x000fe20000000a00 */
[----:B------:R-:W-:Y:S01]  /*6a70*/  LOP3.LUT R39, R14, 0x1c0, RZ, 0xc0, !PT ;  /* 0x000001c00e277812 */ /* 0x000fe200078ec0ff */
[C---:B------:R-:W-:Y:S01]  /*6a80*/  IMAD R6, R41.reuse, R6, RZ ;  /* 0x0000000629067224 */ /* 0x040fe200078e02ff */
[----:B------:R-:W-:Y:S01]  /*6a90*/  LEA R0, P3, R12, UR6, 0x1 ;  /* 0x000000060c007c11 */ /* 0x000fe2000f8608ff */
[----:B------:R-:W-:-:S02]  /*6aa0*/  IMAD R4, R41, R4, RZ ;  /* 0x0000000429047224 */ /* 0x000fc400078e02ff */
[----:B------:R-:W-:Y:S01]  /*6ab0*/  IMAD R7, R3, R7, R6 ;  /* 0x0000000703077224 */ /* 0x000fe200078e0206 */
[----:B------:R-:W-:Y:S01]  /*6ac0*/  LOP3.LUT R6, R39, 0x18, R16, 0xf8, !PT ;  /* 0x0000001827067812 */ /* 0x000fe200078ef810 */
[----:B------:R-:W-:Y:S01]  /*6ad0*/  IMAD R3, R3, R5, R4 ;  /* 0x0000000503037224 */ /* 0x000fe200078e0204 */
[----:B------:R-:W-:Y:S01]  /*6ae0*/  LEA R4, P2, R10, UR4, 0x1 ;  /* 0x000000040a047c11 */ /* 0x000fe2000f8408ff */
[----:B------:R-:W-:Y:S01]  /*6af0*/  IMAD.IADD R5, R11, 0x1, R7 ;  /* 0x000000010b057824 */ /* 0x000fe200078e0207 */
[----:B------:R-:W-:Y:S01]  /*6b00*/  UMOV UR4, 0xffffffff ;  /* 0xffffffff00047882 */ /* 0x000fe20000000000 */
[----:B------:R-:W-:Y:S01]  /*6b10*/  IMAD.IADD R3, R13, 0x1, R3 ;  /* 0x000000010d037824 */ /* 0x000fe200078e0203 */
[----:B------:R-:W-:Y:S01]  /*6b20*/  SHF.R.U32.HI R39, RZ, 0x3, R39 ;  /* 0x00000003ff277819 */ /* 0x000fe20000011627 */
[----:B------:R-:W-:Y:S01]  /*6b30*/  IMAD.IADD R7, R220, 0x1, -R15 ;  /* 0x00000001dc077824 */ /* 0x000fe200078e0a0f */
[----:B------:R-:W-:Y:S02]  /*6b40*/  LEA.HI.X R5, R10, UR5, R5, 0x1, P2 ;  /* 0x000000050a057c11 */ /* 0x000fe400090f0c05 */
[----:B------:R-:W-:-:S02]  /*6b50*/  LEA.HI.X R3, R12, UR7, R3, 0x1, P3 ;  /* 0x000000070c037c11 */ /* 0x000fc400098f0c03 */
[----:B------:R-:W-:Y:S02]  /*6b60*/  LOP3.LUT R6, R6, R39, RZ, 0x3c, !PT ;  /* 0x0000002706067212 */ /* 0x000fe400078e3cff */
[----:B------:R-:W-:Y:S01]  /*6b70*/  SHF.L.U32 R7, R7, 0x1f, RZ ;  /* 0x0000001f07077819 */ /* 0x000fe200000006ff */
[----:B------:R-:W-:Y:S06]  /*6b80*/  BRA.DIV UR4, `(.L_x_3820) ;  /* 0x0000012a04d47947 */ /* 0x000fec000b800000 */
.L_x_4011:
[----:B------:R-:W-:-:S03]  /*6b90*/  UMOV UR4, 0xffffffff ;  /* 0xffffffff00047882 */ /* 0x000fc60000000000 */
[----:B------:R-:W-:Y:S05]  /*6ba0*/  BRA.DIV UR4, `(.L_x_3821) ;  /* 0x0000012a04f47947 */ /* 0x000fea000b800000 */
.L_x_4014:
[----:B------:R-:W-:-:S03]  /*6bb0*/  UMOV UR4, 0xffffffff ;  /* 0xffffffff00047882 */ /* 0x000fc60000000000 */
[----:B------:R-:W-:Y:S05]  /*6bc0*/  BRA.DIV UR4, `(.L_x_3822) ;  /* 0x0000012e04147947 */ /* 0x000fea000b800000 */
.L_x_4017:
[----:B------:R-:W-:-:S03]  /*6bd0*/  UMOV UR4, 0xffffffff ;  /* 0xffffffff00047882 */ /* 0x000fc60000000000 */
[----:B------:R-:W-:Y:S05]  /*6be0*/  BRA.DIV UR4, `(.L_x_3823) ;  /* 0x0000012e04347947 */ /* 0x000fea000b800000 */
.L_x_4020:
[----:B------:R-:W-:-:S03]  /*6bf0*/  UMOV UR4, 0xffffffff ;  /* 0xffffffff00047882 */ /* 0x000fc60000000000 */
[----:B------:R-:W-:Y:S05]  /*6c00*/  BRA.DIV UR4, `(.L_x_3824) ;  /* 0x0000012e04547947 */ /* 0x000fea000b800000 */
.L_x_4023:
[----:B------:R-:W-:-:S03]  /*6c10*/  UMOV UR4, 0xffffffff ;  /* 0xffffffff00047882 */ /* 0x000fc60000000000 */
[----:B------:R-:W-:Y:S05]  /*6c20*/  BRA.DIV UR4, `(.L_x_3825) ;  /* 0x0000012e04747947 */ /* 0x000fea000b800000 */
.L_x_4026:
[----:B------:R-:W-:-:S03]  /*6c30*/  UMOV UR4, 0xffffffff ;  /* 0xffffffff00047882 */ /* 0x000fc60000000000 */
[----:B------:R-:W-:Y:S05]  /*6c40*/  BRA.DIV UR4, `(.L_x_3826) ;  /* 0x0000012e04947947 */ /* 0x000fea000b800000 */
.L_x_4029:
[----:B------:R-:W-:-:S03]  /*6c50*/  UMOV UR4, 0xffffffff ;  /* 0xffffffff00047882 */ /* 0x000fc60000000000 */
[----:B------:R-:W-:Y:S05]  /*6c60*/  BRA.DIV UR4, `(.L_x_3827) ;  /* 0x0000012e04b47947 */ /* 0x000fea000b800000 */
.L_x_4032:
[----:B------:R-:W0:Y:S01]  /*6c70*/  SYNCS.PHASECHK.TRANS64.TRYWAIT P2, [R18+URZ+0x22800], R7 ;  /* 0x02280007120075a7 */ /* 0x000e22000804017f */
[----:B-----5:R-:W-:Y:S01]  /*6c80*/  IMAD.MOV.U32 R3, RZ, RZ, R35 ;  /* 0x000000ffff037224 */ /* 0x020fe200078e0023 */
[----:B------:R-:W-:Y:S01]  /*6c90*/  LOP3.LUT P3, RZ, R234, 0x4, RZ, 0xc0, !PT ;  /* 0x00000004eaff7812 */ /* 0x000fe2000786c0ff */
[----:B------:R-:W-:Y:S01]  /*6ca0*/  IMAD.MOV.U32 R5, RZ, RZ, R31 ;  /* 0x000000ffff057224 */ /* 0x000fe200078e001f */
[----:B------:R-:W-:Y:S01]  /*6cb0*/  MOV R10, R27 ;  /* 0x0000001b000a7202 */ /* 0x000fe20000000f00 */
        /* <DEDUP_REMOVED lines=15> */
[----:B------:R-:W-:Y:S01]  /*6db0*/  BSSY B1, `(.L_x_3828) ;  /* 0x0000013000017945 */ /* 0x000fe20003800000 */
[----:B------:R-:W-:Y:S01]  /*6dc0*/  VIADD R4, R3, 0x18400 ;  /* 0x0001840003047836 */ /* 0x000fe20000000000 */
[----:B------:R-:W-:Y:S01]  /*6dd0*/  PRMT R13, R13, 0x5410, R0 ;  /* 0x000054100d0d7816 */ /* 0x000fe20000000000 */
[----:B------:R-:W-:Y:S01]  /*6de0*/  IMAD.MOV.U32 R6, RZ, RZ, R26 ;  /* 0x000000ffff067224 */ /* 0x000fe200078e001a */
[----:B------:R-:W-:Y:S01]  /*6df0*/  PRMT R42, R5, 0x7610, R42 ;  /* 0x00007610052a7816 */ /* 0x000fe2000000002a */
[----:B------:R-:W-:-:S02]  /*6e00*/  VIADD R0, R3, 0x18440 ;  /* 0x0001844003007836 */ /* 0x000fc40000000000 */
[----:B------:R-:W-:Y:S01]  /*6e10*/  @P3 VIADD R0, R4, 0xffffffc0 ;  /* 0xffffffc004003836 */ /* 0x000fe20000000000 */
        /* <DEDUP_REMOVED lines=12> */
.L_x_4033:
[----:B------:R-:W-:Y:S05]  /*6ee0*/  BSYNC B1 ;  /* 0x0000000000017941 */ /* 0x000fea0003800000 */
.L_x_3828:
        /* <DEDUP_REMOVED lines=56> */
.L_x_3833:
[----:B------:R-:W-:Y:S05]  /*7270*/  BSYNC B2 ;  /* 0x0000000000027941 */ /* 0x000fea0003800000 */
.L_x_3832:
        /* <DEDUP_REMOVED lines=15> */
[C---:B------:R-:W-:Y:S01]  /*7370*/  IMAD.U32 R12, R7.reuse, 0x10000, RZ ;  /* 0x00010000070c7824 */ /* 0x040fe200078e00ff */
[----:B------:R-:W-:Y:S01]  /*7380*/  LOP3.LUT R13, R7, 0xffff0000, RZ, 0xc0, !PT ;  /* 0xffff0000070d7812 */ /* 0x000fe200078ec0ff */
[----:B------:R-:W-:Y:S01]  /*7390*/  IMAD.U32 R7, R5, 0x10000, RZ ;  /* 0x0001000005077824 */ /* 0x000fe200078e00ff */
[----:B------:R-:W-:Y:S01]  /*73a0*/  SHF.L.U32 R10, R6, 0x10, RZ ;  /* 0x00000010060a7819 */ /* 0x000fe200000006ff */
[C---:B------:R-:W-:Y:S01]  /*73b0*/  FMUL.FTZ R35, R11.reuse, R33 ;  /* 0x000000210b237220 */ /* 0x040fe20000410000 */
[----:B------:R-:W-:Y:S01]  /*73c0*/  FMUL.FTZ R34, R11, R30 ;  /* 0x0000001e0b227220 */ /* 0x000fe20000410000 */
[----:B------:R-:W-:Y:S01]  /*73d0*/  FMUL.FTZ R11, R13, R32 ;  /* 0x000000200d0b7220 */ /* 0x000fe20000410000 */
[----:B------:R-:W-:-:S02]  /*73e0*/  IMAD.U32 R6, R4, 0x10000, RZ ;  /* 0x0001000004067824 */ /* 0x000fc400078e00ff */
[C---:B------:R-:W-:Y:S01]  /*73f0*/  FFMA.FTZ R35, R10.reuse, R30, -R35 ;  /* 0x0000001e0a237223 */ /* 0x040fe20000010823 */
[----:B------:R-:W-:Y:S01]  /*7400*/  FFMA.FTZ R34, R10, R33, R34 ;  /* 0x000000210a227223 */ /* 0x000fe20000010022 */
[-C--:B------:R-:W-:Y:S01]  /*7410*/  FFMA.FTZ R33, R12, R15.reuse, -R11 ;  /* 0x0000000f0c217223 */ /* 0x080fe2000001080b */
[----:B------:R-:W-:Y:S01]  /*7420*/  IMAD.U32 R11, R14, 0x10000, RZ ;  /* 0x000100000e0b7824 */ /* 0x000fe200078e00ff */
[----:B------:R-:W-:Y:S01]  /*7430*/  LOP3.LUT R4, R4, 0xffff0000, RZ, 0xc0, !PT ;  /* 0xffff000004047812 */ /* 0x000fe200078ec0ff */
[----:B------:R-:W-:Y:S01]  /*7440*/  FMUL.FTZ R37, R13, R15 ;  /* 0x0000000f0d257220 */ /* 0x000fe20000410000 */
[----:B------:R-:W-:Y:S01]  /*7450*/  LOP3.LUT R5, R5, 0xffff0000, RZ, 0xc0, !PT ;  /* 0xffff000005057812 */ /* 0x000fe200078ec0ff */
[C---:B------:R-:W-:Y:S01]  /*7460*/  IMAD.U32 R13, R31.reuse, 0x10000, RZ ;  /* 0x000100001f0d7824 */ /* 0x040fe200078e00ff */
[----:B------:R-:W-:Y:S01]  /*7470*/  LOP3.LUT R10, R31, 0xffff0000, RZ, 0xc0, !PT ;  /* 0xffff00001f0a7812 */ /* 0x000fe200078ec0ff */
[----:B------:R-:W-:Y:S01]  /*7480*/  FFMA.FTZ R32, R12, R32, R37 ;  /* 0x000000200c207223 */ /* 0x000fe20000010025 */
[----:B------:R-:W-:Y:S01]  /*7490*/  LOP3.LUT R14, R14, 0xffff0000, RZ, 0xc0, !PT ;  /* 0xffff00000e0e7812 */ /* 0x000fe200078ec0ff */
[C---:B------:R-:W-:Y:S01]  /*74a0*/  FMUL.FTZ R15, R4.reuse, R13 ;  /* 0x0000000d040f7220 */ /* 0x040fe20000410000 */
[----:B------:R-:W-:Y:S01]  /*74b0*/  FMUL.FTZ R12, R4, R11 ;  /* 0x0000000b040c7220 */ /* 0x000fe20000410000 */
[----:B------:R-:W-:-:S02]  /*74c0*/  FMUL.FTZ R30, R5, R10 ;  /* 0x0000000a051e7220 */ /* 0x000fc40000410000 */
[-C--:B------:R-:W-:Y:S01]  /*74d0*/  FMUL.FTZ R31, R5, R14.reuse ;  /* 0x0000000e051f7220 */ /* 0x080fe20000410000 */
[C---:B------:R-:W-:Y:S01]  /*74e0*/  FFMA.FTZ R4, R6.reuse, R11, -R15 ;  /* 0x0000000b06047223 */ /* 0x040fe2000001080f */
[----:B------:R-:W-:Y:S01]  /*74f0*/  FFMA.FTZ R13, R6, R13, R12 ;  /* 0x0000000d060d7223 */ /* 0x000fe2000001000c */
[C---:B------:R-:W-:Y:S01]  /*7500*/  FFMA.FTZ R5, R7.reuse, R14, -R30 ;  /* 0x0000000e07057223 */ /* 0x040fe2000001081e */
[----:B------:R-:W-:Y:S01]  /*7510*/  FFMA.FTZ R10, R7, R10, R31 ;  /* 0x0000000a070a7223 */ /* 0x000fe2000001001f */
[----:B------:R-:W-:Y:S02]  /*7520*/  F2FP.BF16.F32.PACK_AB R6, R34, R35 ;  /* 0x000000232206723e */ /* 0x000fe400000010ff */
[----:B------:R-:W-:Y:S02]  /*7530*/  F2FP.BF16.F32.PACK_AB R7, R32, R33 ;  /* 0x000000212007723e */ /* 0x000fe400000010ff */
[----:B------:R-:W-:Y:S02]  /*7540*/  F2FP.BF16.F32.PACK_AB R4, R13, R4 ;  /* 0x000000040d04723e */ /* 0x000fe400000010ff */
[----:B------:R-:W-:-:S05]  /*7550*/  F2FP.BF16.F32.PACK_AB R5, R10, R5 ;  /* 0x000000050a05723e */ /* 0x000fca00000010ff */
[----:B------:R2:W-:Y:S02]  /*7560*/  STS.128 [R0], R4 ;  /* 0x0000000400007388 */ /* 0x0005e40000000c00 */
.L_x_3831:
[----:B------:R-:W-:Y:S05]  /*7570*/  BSYNC B1 ;  /* 0x0000000000017941 */ /* 0x000fea0003800000 */
.L_x_3830:
        /* <DEDUP_REMOVED lines=53> */
.L_x_3836:
[----:B------:R-:W-:Y:S05]  /*78d0*/  BSYNC B1 ;  /* 0x0000000000017941 */ /* 0x000fea0003800000 */
.L_x_3835:
        /* <DEDUP_REMOVED lines=15> */
[----:B------:R-:W-:Y:S01]  /*79d0*/  IMAD.U32 R10, R7, 0x10000, RZ ;  /* 0x00010000070a7824 */ /* 0x000fe200078e00ff */
[----:B------:R-:W-:Y:S01]  /*79e0*/  SHF.L.U32 R8, R6, 0x10, RZ ;  /* 0x0000001006087819 */ /* 0x000fe200000006ff */
[----:B------:R-:W-:Y:S01]  /*79f0*/  IMAD.U32 R6, R5, 0x10000, RZ ;  /* 0x0001000005067824 */ /* 0x000fe200078e00ff */
[----:B------:R-:W-:Y:S01]  /*7a00*/  LOP3.LUT R7, R7, 0xffff0000, RZ, 0xc0, !PT ;  /* 0xffff000007077812 */ /* 0x000fe200078ec0ff */
[CC--:B------:R-:W-:Y:S01]  /*7a10*/  FMUL.FTZ R21, R9.reuse, R20.reuse ;  /* 0x0000001409157220 */ /* 0x0c0fe20000410000 */
[-C--:B------:R-:W-:Y:S01]  /*7a20*/  FMUL.FTZ R9, R9, R13.reuse ;  /* 0x0000000d09097220 */ /* 0x080fe20000410000 */
[----:B------:R-:W-:Y:S01]  /*7a30*/  IMAD.U32 R3, R4, 0x10000, RZ ;  /* 0x0001000004037824 */ /* 0x000fe200078e00ff */
[----:B------:R-:W-:Y:S01]  /*7a40*/  LOP3.LUT R5, R5, 0xffff0000, RZ, 0xc0, !PT ;  /* 0xffff000005057812 */ /* 0x000fe200078ec0ff */
[C---:B------:R-:W-:Y:S01]  /*7a50*/  FFMA.FTZ R21, R8.reuse, R13, -R21 ;  /* 0x0000000d08157223 */ /* 0x040fe20000010815 */
[----:B------:R-:W-:Y:S01]  /*7a60*/  FFMA.FTZ R20, R8, R20, R9 ;  /* 0x0000001408147223 */ /* 0x000fe20000010009 */
[CC--:B------:R-:W-:Y:S01]  /*7a70*/  FMUL.FTZ R25, R7.reuse, R15.reuse ;  /* 0x0000000f07197220 */ /* 0x0c0fe20000410000 */
[-C--:B------:R-:W-:Y:S01]  /*7a80*/  FMUL.FTZ R9, R7, R12.reuse ;  /* 0x0000000c07097220 */ /* 0x080fe20000410000 */
        /* <DEDUP_REMOVED lines=21> */
.L_x_3815:
        /* <DEDUP_REMOVED lines=58> */
[----:B------:R-:W-:Y:S02]  /*7f80*/  LEA R0, P1, R10, UR6, 0x1 ;  /* 0x000000060a007c11 */ /* 0x000fe4000f8208ff */
[----:B------:R-:W-:Y:S01]  /*7f90*/  IADD3 R3, R11, R3, RZ ;  /* 0x000000030b037210 */ /* 0x000fe20007ffe0ff */
[----:B------:R-:W-:Y:S01]  /*7fa0*/  UMOV UR4, 0xffffffff ;  /* 0xffffffff00047882 */ /* 0x000fe20000000000 */
[----:B------:R-:W-:Y:S02]  /*7fb0*/  LEA.HI.X R5, R8, UR5, R5, 0x1, P0 ;  /* 0x0000000508057c11 */ /* 0x000fe400080f0c05 */
[----:B------:R-:W-:-:S02]  /*7fc0*/  LEA.HI.X R3, R10, UR7, R3, 0x1, P1 ;  /* 0x000000070a037c11 */ /* 0x000fc400088f0c03 */
[----:B------:R-:W-:Y:S01]  /*7fd0*/  LEA.HI R6, R220, R220, RZ, 0x1 ;  /* 0x000000dcdc067211 */ /* 0x000fe200078f08ff */
[----:B------:R-:W-:Y:S06]  /*7fe0*/  BRA.DIV UR4, `(.L_x_3837) ;  /* 0x0000011e04107947 */ /* 0x000fec000b800000 */
.L_x_4036:
[----:B------:R-:W-:-:S03]  /*7ff0*/  UMOV UR4, 0xffffffff ;  /* 0xffffffff00047882 */ /* 0x000fc60000000000 */
[----:B------:R-:W-:Y:S05]  /*8000*/  BRA.DIV UR4, `(.L_x_3838) ;  /* 0x0000011e04307947 */ /* 0x000fea000b800000 */
.L_x_4039:
[----:B------:R-:W-:-:S03]  /*8010*/  UMOV UR4, 0xffffffff ;  /* 0xffffffff00047882 */ /* 0x000fc60000000000 */
[----:B------:R-:W-:Y:S05]  /*8020*/  BRA.DIV UR4, `(.L_x_3839) ;  /* 0x0000011e04507947 */ /* 0x000fea000b800000 */
.L_x_4042:
[----:B------:R-:W-:-:S03]  /*8030*/  UMOV UR4, 0xffffffff ;  /* 0xffffffff00047882 */ /* 0x000fc60000000000 */
[----:B------:R-:W-:Y:S05]  /*8040*/  BRA.DIV UR4, `(.L_x_3840) ;  /* 0x0000011e04707947 */ /* 0x000fea000b800000 */
.L_x_4045:
[----:B------:R-:W-:-:S03]  /*8050*/  UMOV UR4, 0xffffffff ;  /* 0xffffffff00047882 */ /* 0x000fc60000000000 */
[----:B------:R-:W-:Y:S05]  /*8060*/  BRA.DIV UR4, `(.L_x_3841) ;  /* 0x0000011e04907947 */ /* 0x000fea000b800000 */
.L_x_4048:
[----:B------:R-:W-:Y:S01]  /*8070*/  UMOV UR4, 0xffffffff ;  /* 0xffffffff00047882 */ /* 0x000fe20000000000 */
[----:B------:R-:W-:Y:S02]  /*8080*/  LOP3.LUT R5, R6, 0xfffffffe, RZ, 0xc0, !PT ;  /* 0xfffffffe06057812 */ /* 0x000fe400078ec0ff */
[----:B------:R-:W-:Y:S05]  /*8090*/  BRA.DIV UR4, `(.L_x_3842) ;  /* 0x0000011e04ac7947 */ /* 0x000fea000b800000 */
.L_x_4051:
[----:B------:R-:W-:Y:S01]  /*80a0*/  UMOV UR4, 0xffffffff ;  /* 0xffffffff00047882 */ /* 0x000fe20000000000 */
[----:B------:R-:W-:Y:S02]  /*80b0*/  IMAD.IADD R5, R220, 0x1, -R5 ;  /* 0x00000001dc057824 */ /* 0x000fe400078e0a05 */
[----:B------:R-:W-:Y:S05]  /*80c0*/  BRA.DIV UR4, `(.L_x_3843) ;  /* 0x0000011e04c87947 */ /* 0x000fea000b800000 */
.L_x_4054:
[----:B------:R-:W-:Y:S01]  /*80d0*/  UMOV UR4, 0xffffffff ;  /* 0xffffffff00047882 */ /* 0x000fe20000000000 */
[----:B------:R-:W-:Y:S02]  /*80e0*/  SHF.L.U32 R3, R5, 0x1f, RZ ;  /* 0x0000001f05037819 */ /* 0x000fe400000006ff */
[----:B------:R-:W-:Y:S05]  /*80f0*/  BRA.DIV UR4, `(.L_x_3844) ;  /* 0x0000011e04e47947 */ /* 0x000fea000b800000 */
.L_x_4057:
        /* <DEDUP_REMOVED lines=32> */
[----:B------:R-:W-:Y:S01]  /*8300*/  MOV R57, R31 ;  /* 0x0000001f00397202 */ /* 0x000fe20000000f00 */
[----:B0-----:R-:W-:Y:S06]  /*8310*/  @!P1 BRA `(.L_x_3846) ;  /* 0x0000011c00849947 */ /* 0x001fec0003800000 */
.L_x_4058:
[----:B------:R-:W-:Y:S05]  /*8320*/  BSYNC B1 ;  /* 0x0000000000017941 */ /* 0x000fea0003800000 */
.L_x_3845:
        /* <DEDUP_REMOVED lines=14> */
[----:B------:R-:W-:Y:S01]  /*8410*/  IMAD R3, R209, 0x200, R0 ;  /* 0x00000200d1037824 */ /* 0x000fe200078e0200 */
[--C-:B------:R-:W-:Y:S02]  /*8420*/  SHF.R.U64 R0, R36, 0x10, R37.reuse ;  /* 0x0000001024007819 */ /* 0x100fe40000001225 */
[----:B------:R-:W-:Y:S01]  /*8430*/  PRMT R33, R15, 0x5432, R12 ;  /* 0x000054320f217816 */ /* 0x000fe2000000000c */
[----:B------:R-:W-:Y:S01]  /*8440*/  IMAD R49, R3, 0x2, R18 ;  /* 0x0000000203317824 */ /* 0x000fe200078e0212 */
[----:B------:R-:W-:Y:S01]  /*8450*/  PRMT R38, R13, 0x5432, R0 ;  /* 0x000054320d267816 */ /* 0x000fe20000000000 */
[----:B------:R-:W-:Y:S01]  /*8460*/  IMAD R3, R209, 0x200, R4 ;  /* 0x00000200d1037824 */ /* 0x000fe200078e0204 */
[----:B------:R-:W-:-:S02]  /*8470*/  SHF.R.U32.HI R41, RZ, 0x10, R37 ;  /* 0x00000010ff297819 */ /* 0x000fc40000011625 */
[----:B------:R-:W0:Y:S01]  /*8480*/  LDS.128 R8, [R49+0x18400] ;  /* 0x0184000031087984 */ /* 0x000e220000000c00 */
[----:B------:R-:W-:Y:S01]  /*8490*/  IMAD R50, R3, 0x2, R18 ;  /* 0x0000000203327824 */ /* 0x000fe200078e0212 */
[--C-:B------:R-:W-:Y:S01]  /*84a0*/  SHF.R.U64 R3, R34, 0x10, R35.reuse ;  /* 0x0000001022037819 */ /* 0x100fe20000001223 */
[----:B------:R-:W-:Y:S01]  /*84b0*/  IMAD.U32 R39, R38, 0x10000, RZ ;  /* 0x0001000026277824 */ /* 0x000fe200078e00ff */
[----:B------:R-:W-:Y:S02]  /*84c0*/  SHF.R.U32.HI R35, RZ, 0x10, R35 ;  /* 0x00000010ff237819 */ /* 0x000fe40000011623 */
[----:B------:R-:W1:Y:S01]  /*84d0*/  LDS.128 R4, [R50+0x18400] ;  /* 0x0184000032047984 */ /* 0x000e620000000c00 */
[----:B------:R-:W-:Y:S02]  /*84e0*/  PRMT R42, R14, 0x5432, R42 ;  /* 0x000054320e2a7816 */ /* 0x000fe4000000002a */
[----:B------:R-:W-:Y:S01]  /*84f0*/  PRMT R37, R20, 0x5410, R35 ;  /* 0x0000541014257816 */ /* 0x000fe20000000023 */
[----:B------:R-:W-:Y:S01]  /*8500*/  IMAD.U32 R35, R33, 0x10000, RZ ;  /* 0x0001000021237824 */ /* 0x000fe200078e00ff */
[----:B------:R-:W-:-:S02]  /*8510*/  PRMT R43, R14, 0x5410, R43 ;  /* 0x000054100e2b7816 */ /* 0x000fc4000000002b */
[----:B------:R-:W-:Y:S02]  /*8520*/  LOP3.LUT R38, R38, 0xffff0000, RZ, 0xc0, !PT ;  /* 0xffff000026267812 */ /* 0x000fe400078ec0ff */
        /* <DEDUP_REMOVED lines=15> */
[-C--:B------:R-:W-:Y:S01]  /*8620*/  FMUL.FTZ R47, R14, R35.reuse ;  /* 0x000000230e2f7220 */ /* 0x080fe20000410000 */
[----:B------:R-:W-:Y:S01]  /*8630*/  SHF.L.U32 R14, R41, 0x10, RZ ;  /* 0x00000010290e7819 */ /* 0x000fe200000006ff */
[----:B------:R-:W-:Y:S01]  /*8640*/  FMUL.FTZ R44, R4, R38 ;  /* 0x00000026042c7220 */ /* 0x000fe20000410000 */
[C---:B------:R-:W-:Y:S01]  /*8650*/  FFMA.FTZ R45, R0.reuse, R35, -R45 ;  /* 0x00000023002d7223 */ /* 0x040fe2000001082d */
[----:B------:R-:W-:Y:S01]  /*8660*/  FFMA.FTZ R47, R0, R39, R47 ;  /* 0x00000027002f7223 */ /* 0x000fe2000001002f */
[----:B------:R-:W-:-:S02]  /*8670*/  IMAD.U32 R0, R34, 0x10000, RZ ;  /* 0x0001000022007824 */ /* 0x000fc400078e00ff */
        /* <DEDUP_REMOVED lines=53> */
.L_x_3848:
[----:B------:R-:W-:Y:S05]  /*89d0*/  BSYNC B1 ;  /* 0x0000000000017941 */ /* 0x000fea0003800000 */
.L_x_3847:
[----:B------:R-:W-:Y:S01]  /*89e0*/  PRMT R14, R57, 0x5410, R56 ;  /* 0x00005410390e7816 */ /* 0x000fe20000000038 */
[----:B------:R-:W-:Y:S06]  /*89f0*/  @P0 BRA `(.L_x_3834) ;  /* 0x00000004008c0947 */ /* 0x000fec0003800000 */
[----:B------:R-:W2:Y:S01]  /*8a00*/  LDL R36, [R1+0x4] ;  /* 0x0000040001247983 */ /* 0x000ea20000100800 */
[----:B------:R-:W-:Y:S01]  /*8a10*/  IMAD.IADD R21, R16, 0x1, R21 ;  /* 0x0000000110157824 */ /* 0x000fe200078e0215 */
[----:B0-----:R-:W-:-:S04]  /*8a20*/  SHF.R.U32.HI R3, RZ, 0x3, R208 ;  /* 0x00000003ff037819 */ /* 0x001fc800000116d0 */
[----:B------:R-:W-:-:S04]  /*8a30*/  LOP3.LUT R0, R208, 0x38, R21, 0xf8, !PT ;  /* 0x00000038d0007812 */ /* 0x000fc800078ef815 */
[----:B------:R-:W-:-:S05]  /*8a40*/  LOP3.LUT R3, R0, R3, RZ, 0x3c, !PT ;  /* 0x0000000300037212 */ /* 0x000fca00078e3cff */
[----:B------:R-:W-:-:S04]  /*8a50*/  IMAD.IADD R3, R210, 0x1, R3 ;  /* 0x00000001d2037824 */ /* 0x000fc800078e0203 */
[----:B------:R-:W-:-:S05]  /*8a60*/  IMAD R3, R3, 0x2, R18 ;  /* 0x0000000203037824 */ /* 0x000fca00078e0212 */
[----:B-1----:R-:W0:Y:S01]  /*8a70*/  LDS.128 R4, [R3+0x18400] ;  /* 0x0184000003047984 */ /* 0x002e220000000c00 */
[----:B------:R-:W-:Y:S02]  /*8a80*/  SHF.R.U64 R0, R28, 0x10, R29 ;  /* 0x000000101c007819 */ /* 0x000fe4000000121d */
[----:B------:R-:W-:Y:S02]  /*8a90*/  SHF.R.U64 R13, R24, 0x10, R25 ;  /* 0x00000010180d7819 */ /* 0x000fe40000001219 */
[----:B------:R-:W-:Y:S02]  /*8aa0*/  SHF.R.U64 R34, R30, 0x10, R31 ;  /* 0x000000101e227819 */ /* 0x000fe4000000121f */
[----:B------:R-:W-:Y:S02]  /*8ab0*/  SHF.R.U32.HI R24, RZ, 0x10, R25 ;  /* 0x00000010ff187819 */ /* 0x000fe40000011619 */
[----:B------:R-:W-:Y:S02]  /*8ac0*/  SHF.R.U64 R12, R26, 0x10, R27 ;  /* 0x000000101a0c7819 */ /* 0x000fe4000000121b */
[----:B------:R-:W-:-:S02]  /*8ad0*/  PRMT R30, R51, 0x5432, R0 ;  /* 0x00005432331e7816 */ /* 0x000fc40000000000 */
[----:B------:R-:W-:Y:S02]  /*8ae0*/  SHF.R.U32.HI R26, RZ, 0x10, R27 ;  /* 0x00000010ff1a7819 */ /* 0x000fe4000001161b */
[----:B------:R-:W-:Y:S02]  /*8af0*/  SHF.R.U32.HI R32, RZ, 0x10, R29 ;  /* 0x00000010ff207819 */ /* 0x000fe4000001161d */
[----:B------:R-:W-:Y:S02]  /*8b00*/  PRMT R25, R51, 0x5410, R13 ;  /* 0x0000541033197816 */ /* 0x000fe4000000000d */
[----:B------:R-:W-:Y:S01]  /*8b10*/  SHF.R.U32.HI R35, RZ, 0x10, R31 ;  /* 0x00000010ff237819 */ /* 0x000fe2000001161f */
[----:B------:R-:W-:Y:S01]  /*8b20*/  IMAD.U32 R31, R30, 0x10000, RZ ;  /* 0x000100001e1f7824 */ /* 0x000fe200078e00ff */
[----:B------:R-:W-:Y:S01]  /*8b30*/  PRMT R29, R55, 0x5432, R26 ;  /* 0x00005432371d7816 */ /* 0x000fe2000000001a */
[----:B------:R-:W-:Y:S01]  /*8b40*/  IMAD.U32 R26, R25, 0x10000, RZ ;  /* 0x00010000191a7824 */ /* 0x000fe200078e00ff */
[----:B------:R-:W-:-:S02]  /*8b50*/  PRMT R32, R52, 0x5432, R32 ;  /* 0x0000543234207816 */ /* 0x000fc40000000020 */
[----:B------:R-:W-:Y:S02]  /*8b60*/  PRMT R27, R53, 0x5432, R24 ;  /* 0x00005432351b7816 */ /* 0x000fe40000000018 */
[----:B------:R-:W-:Y:S01]  /*8b70*/  PRMT R35, R14, 0x5410, R35 ;  /* 0x000054100e237816 */ /* 0x000fe20000000023 */
[----:B------:R-:W-:Y:S01]  /*8b80*/  IMAD.U32 R33, R32, 0x10000, RZ ;  /* 0x0001000020217824 */ /* 0x000fe200078e00ff */
[----:B------:R-:W-:Y:S01]  /*8b90*/  PRMT R28, R54, 0x5432, R12 ;  /* 0x00005432361c7816 */ /* 0x000fe2000000000c */
[----:B0-----:R-:W-:Y:S02]  /*8ba0*/  IMAD.U32 R15, R4, 0x10000, RZ ;  /* 0x00010000040f7824 */ /* 0x001fe400078e00ff */
[----:B------:R-:W-:Y:S02]  /*8bb0*/  IMAD.U32 R20, R5, 0x10000, RZ ;  /* 0x0001000005147824 */ /* 0x000fe400078e00ff */
[C---:B------:R-:W-:Y:S01]  /*8bc0*/  FMUL.FTZ R37, R15.reuse, R31 ;  /* 0x0000001f0f257220 */ /* 0x040fe20000410000 */
[----:B------:R-:W-:Y:S01]  /*8bd0*/  FMUL.FTZ R39, R15, R26 ;  /* 0x0000001a0f277220 */ /* 0x000fe20000410000 */
[----:B------:R-:W-:Y:S01]  /*8be0*/  IMAD.U32 R15, R27, 0x10000, RZ ;  /* 0x000100001b0f7824 */ /* 0x000fe200078e00ff */
[----:B------:R-:W-:Y:S01]  /*8bf0*/  SHF.L.U32 R24, R7, 0x10, RZ ;  /* 0x0000001007187819 */ /* 0x000fe200000006ff */
[----:B------:R-:W-:Y:S01]  /*8c00*/  FMUL.FTZ R41, R20, R33 ;  /* 0x0000002114297220 */ /* 0x000fe20000410000 */
[----:B------:R-:W-:Y:S01]  /*8c10*/  PRMT R34, R14, 0x5432, R34 ;  /* 0x000054320e227816 */ /* 0x000fe20000000022 */
[----:B------:R-:W-:Y:S01]  /*8c20*/  FMUL.FTZ R43, R20, R15 ;  /* 0x0000000f142b7220 */ /* 0x000fe20000410000 */
[----:B------:R-:W-:-:S02]  /*8c30*/  LOP3.LUT R4, R4, 0xffff0000, RZ, 0xc0, !PT ;  /* 0xffff000004047812 */ /* 0x000fc400078ec0ff */
[----:B------:R-:W-:Y:S02]  /*8c40*/  LOP3.LUT R5, R5, 0xffff0000, RZ, 0xc0, !PT ;  /* 0xffff000005057812 */ /* 0x000fe400078ec0ff */
[----:B------:R-:W-:Y:S02]  /*8c50*/  LOP3.LUT R25, R25, 0xffff0000, RZ, 0xc0, !PT ;  /* 0xffff000019197812 */ /* 0x000fe400078ec0ff */
[----:B------:R-:W-:Y:S01]  /*8c60*/  LOP3.LUT R32, R32, 0xffff0000, RZ, 0xc0, !PT ;  /* 0xffff000020207812 */ /* 0x000fe200078ec0ff */
[C---:B------:R-:W-:Y:S01]  /*8c70*/  IMAD.U32 R21, R6.reuse, 0x10000, RZ ;  /* 0x0001000006157824 */ /* 0x040fe200078e00ff */
[----:B------:R-:W-:Y:S02]  /*8c80*/  LOP3.LUT R6, R6, 0xffff0000, RZ, 0xc0, !PT ;  /* 0xffff000006067812 */ /* 0x000fe400078ec0ff */
[----:B------:R-:W-:Y:S01]  /*8c90*/  LOP3.LUT R7, R7, 0xffff0000, RZ, 0xc0, !PT ;  /* 0xffff000007077812 */ /* 0x000fe200078ec0ff */
[----:B--2---:R-:W0:Y:S02]  /*8ca0*/  LDS.128 R8, [R36+0x18400] ;  /* 0x0184000024087984 */ /* 0x004e240000000c00 */
[----:B0-----:R-:W-:-:S02]  /*8cb0*/  IMAD.U32 R0, R8, 0x10000, RZ ;  /* 0x0001000008007824 */ /* 0x001fc400078e00ff */
[----:B------:R-:W-:Y:S02]  /*8cc0*/  IMAD.U32 R12, R9, 0x10000, RZ ;  /* 0x00010000090c7824 */ /* 0x000fe400078e00ff */
[C---:B------:R-:W-:Y:S01]  /*8cd0*/  FFMA.FTZ R26, R0.reuse, R26, -R37 ;  /* 0x0000001a001a7223 */ /* 0x040fe20000010825 */
[----:B------:R-:W-:Y:S02]  /*8ce0*/  IMAD.U32 R37, R35, 0x10000, RZ ;  /* 0x0001000023257824 */ /* 0x000fe400078e00ff */
[----:B------:R-:W-:Y:S01]  /*8cf0*/  FFMA.FTZ R39, R0, R31, R39 ;  /* 0x0000001f00277223 */ /* 0x000fe20000010027 */
[----:B------:R-:W-:Y:S02]  /*8d00*/  IMAD.U32 R31, R29, 0x10000, RZ ;  /* 0x000100001d1f7824 */ /* 0x000fe400078e00ff */
[----:B------:R-:W-:Y:S01]  /*8d10*/  FFMA.FTZ R41, R12, R15, -R41 ;  /* 0x0000000f0c297223 */ /* 0x000fe20000010829 */
[----:B------:R-:W-:Y:S01]  /*8d20*/  FMUL.FTZ R45, R24, R37 ;  /* 0x00000025182d7220 */ /* 0x000fe20000410000 */
[----:B------:R-:W-:Y:S01]  /*8d30*/  IMAD.U32 R14, R11, 0x10000, RZ ;  /* 0x000100000b0e7824 */ /* 0x000fe200078e00ff */
[----:B------:R-:W-:Y:S01]  /*8d40*/  LOP3.LUT R15, R30, 0xffff0000, RZ, 0xc0, !PT ;  /* 0xffff00001e0f7812 */ /* 0x000fe200078ec0ff */
[----:B------:R-:W-:Y:S01]  /*8d50*/  FMUL.FTZ R24, R24, R31 ;  /* 0x0000001f18187220 */ /* 0x000fe20000410000 */
[----:B------:R-:W-:Y:S01]  /*8d60*/  FFMA.FTZ R43, R12, R33, R43 ;  /* 0x000000210c2b7223 */ /* 0x000fe2000001002b */
[----:B------:R-:W-:Y:S01]  /*8d70*/  LOP3.LUT R0, R27, 0xffff0000, RZ, 0xc0, !PT ;  /* 0xffff00001b007812 */ /* 0x000fe200078ec0ff */
[----:B------:R-:W-:-:S02]  /*8d80*/  IMAD.U32 R12, R34, 0x10000, RZ ;  /* 0x00010000220c7824 */ /* 0x000fc400078e00ff */
[C---:B------:R-:W-:Y:S01]  /*8d90*/  FFMA.FTZ R45, R14.reuse, R31, -R45 ;  /* 0x0000001f0e2d7223 */ /* 0x040fe2000001082d */
[----:B------:R-:W-:Y:S01]  /*8da0*/  FFMA.FTZ R37, R14, R37, R24 ;  /* 0x000000250e257223 */ /* 0x000fe20000010018 */
[----:B------:R-:W-:Y:S01]  /*8db0*/  LOP3.LUT R9, R9, 0xffff0000, RZ, 0xc0, !PT ;  /* 0xffff000009097812 */ /* 0x000fe200078ec0ff */
[C---:B------:R-:W-:Y:S01]  /*8dc0*/  FMUL.FTZ R31, R4.reuse, R15 ;  /* 0x0000000f041f7220 */ /* 0x040fe20000410000 */
[----:B------:R-:W-:Y:S01]  /*8dd0*/  FMUL.FTZ R27, R4, R25 ;  /* 0x00000019041b7220 */ /* 0x000fe20000410000 */
[C---:B------:R-:W-:Y:S01]  /*8de0*/  FMUL.FTZ R14, R5.reuse, R32 ;  /* 0x00000020050e7220 */ /* 0x040fe20000410000 */
[----:B------:R-:W-:Y:S02]  /*8df0*/  IMAD.U32 R13, R10, 0x10000, RZ ;  /* 0x000100000a0d7824 */ /* 0x000fe400078e00ff */
[----:B------:R-:W-:Y:S01]  /*8e00*/  FMUL.FTZ R5, R5, R0 ;  /* 0x0000000005057220 */ /* 0x000fe20000410000 */
[----:B------:R-:W-:Y:S02]  /*8e10*/  IMAD.U32 R4, R28, 0x10000, RZ ;  /* 0x000100001c047824 */ /* 0x000fe400078e00ff */
[----:B------:R-:W-:Y:S01]  /*8e20*/  FMUL.FTZ R20, R21, R12 ;  /* 0x0000000c15147220 */ /* 0x000fe20000410000 */
[C---:B------:R-:W-:Y:S01]  /*8e30*/  FFMA.FTZ R14, R9.reuse, R0, -R14 ;  /* 0x00000000090e7223 */ /* 0x040fe2000001080e */
[----:B------:R-:W-:Y:S01]  /*8e40*/  FFMA.FTZ R32, R9, R32, R5 ;  /* 0x0000002009207223 */ /* 0x000fe20000010005 */
[-C--:B------:R-:W-:Y:S01]  /*8e50*/  FMUL.FTZ R24, R21, R4.reuse ;  /* 0x0000000415187220 */ /* 0x080fe20000410000 */
[----:B------:R-:W-:Y:S01]  /*8e60*/  FFMA.FTZ R20, R13, R4, -R20 ;  /* 0x000000040d147223 */ /* 0x000fe20000010814 */
[----:B------:R-:W-:-:S02]  /*8e70*/  LOP3.LUT R9, R34, 0xffff0000, RZ, 0xc0, !PT ;  /* 0xffff000022097812 */ /* 0x000fc400078ec0ff */
[----:B------:R-:W-:Y:S02]  /*8e80*/  LOP3.LUT R4, R35, 0xffff0000, RZ, 0xc0, !PT ;  /* 0xffff000023047812 */ /* 0x000fe400078ec0ff */
[----:B------:R-:W-:Y:S02]  /*8e90*/  LOP3.LUT R5, R28, 0xffff0000, RZ, 0xc0, !PT ;  /* 0xffff00001c057812 */ /* 0x000fe400078ec0ff */
        /* <DEDUP_REMOVED lines=8> */
[-C--:B------:R-:W-:Y:S01]  /*8f20*/  FMUL.FTZ R7, R7, R0.reuse ;  /* 0x0000000007077220 */ /* 0x080fe20000410000 */
[----:B------:R-:W-:Y:S01]  /*8f30*/  FFMA.FTZ R31, R8, R25, -R31 ;  /* 0x00000019081f7223 */ /* 0x000fe2000001081f */
[----:B------:R-:W-:Y:S01]  /*8f40*/  FFMA.FTZ R13, R10, R5, -R13 ;  /* 0x000000050a0d7223 */ /* 0x000fe2000001080d */
[C---:B------:R-:W-:Y:S01]  /*8f50*/  FFMA.FTZ R12, R11.reuse, R0, -R12 ;  /* 0x000000000b0c7223 */ /* 0x040fe2000001080c */
[----:B------:R-:W-:Y:S01]  /*8f60*/  FFMA.FTZ R8, R8, R15, R27 ;  /* 0x0000000f08087223 */ /* 0x000fe2000001001b */
        /* <DEDUP_REMOVED lines=12> */
.L_x_3834:
[----:B------:R-:W-:Y:S05]  /*9030*/  BSYNC B0 ;  /* 0x0000000000007941 */ /* 0x000fea0003800000 */
.L_x_3814:
        /* <DEDUP_REMOVED lines=8> */
.L_x_3811:
[----:B--23--:R-:W0:Y:S01]  /*90c0*/  S2R R0, SR_TID.X ;  /* 0x0000000000007919 */ /* 0x00ce220000002100 */
[----:B------:R-:W-:Y:S05]  /*90d0*/  WARPSYNC.ALL ;  /* 0x0000000000007948 */ /* 0x000fea0003800000 */
[----:B01--4-:R-:W-:Y:S01]  /*90e0*/  SHF.R.U32.HI R3, RZ, 0x7, R0 ;  /* 0x00000007ff037819 */ /* 0x013fe20000011600 */
[----:B------:R-:W-:-:S04]  /*90f0*/  IMAD.U32 R0, RZ, RZ, UR44 ;  /* 0x0000002cff007e24 */ /* 0x000fc8000f8e00ff */
[----:B------:R-:W-:-:S05]  /*9100*/  VIADD R20, R3, 0x8 ;  /* 0x0000000803147836 */ /* 0x000fca0000000000 */
[----:B------:R0:W-:Y:S01]  /*9110*/  BAR.SYNC.DEFER_BLOCKING R20, 0x100 ;  /* 0x000400140000751d */ /* 0x0001e20000010000 */
[----:B------:R-:W-:-:S13]  /*9120*/  ISETP.NE.AND P0, PT, R0, 0x3, PT ;  /* 0x000000030000780c */ /* 0x000fda0003f05270 */
[----:B0-----:R-:W-:Y:S05]  /*9130*/  @!P0 BRA `(.L_x_3849) ;  /* 0x0000000000048947 */ /* 0x001fea0003800000 */
[----:B------:R-:W-:Y:S01]  /*9140*/  BPT.TRAP 0x1 ;  /* 0x000000040000795c */ /* 0x000fe20000300000 */
.L_x_3849:
[----:B------:R-:W-:Y:S01]  /*9150*/  IMAD R13, R22, 0x8, R18 ;  /* 0x00000008160d7824 */ /* 0x000fe200078e0212 */
[----:B------:R-:W-:-:S04]  /*9160*/  SHF.L.U32 R14, R23, 0x1f, RZ ;  /* 0x0000001f170e7819 */ /* 0x000fc800000006ff */
[----:B------:R0:W1:Y:S01]  /*9170*/  SYNCS.PHASECHK.TRANS64.TRYWAIT P1, [R13+URZ+0x22830], R14 ;  /* 0x0228300e0d0075a7 */ /* 0x000062000802017f */
[----:B------:R-:W-:Y:S05]  /*9180*/  @!P0 BRA `(.L_x_3850) ;  /* 0x0000000000048947 */ /* 0x000fea0003800000 */
[----:B------:R-:W-:Y:S01]  /*9190*/  BPT.TRAP 0x1 ;  /* 0x000000040000795c */ /* 0x000fe20000300000 */
.L_x_3850:
[----:B------:R-:W-:Y:S01]  /*91a0*/  VIADD R0, R18, 0x1c400 ;  /* 0x0001c40012007836 */ /* 0x000fe20000000000 */
[----:B------:R-:W-:Y:S01]  /*91b0*/  LOP3.LUT R4, R40, 0x10000, RZ, 0xfc, !PT ;  /* 0x0001000028047812 */ /* 0x000fe200078efcff */
[----:B------:R-:W-:-:S03]  /*91c0*/  IMAD.MOV.U32 R5, RZ, RZ, 0x40000040 ;  /* 0x40000040ff057424 */ /* 0x000fc600078e00ff */
[----:B------:R-:W-:-:S04]  /*91d0*/  SHF.R.U32.HI R0, RZ, 0x4, R0 ;  /* 0x00000004ff007819 */ /* 0x000fc80000011600 */
[----:B------:R-:W-:-:S04]  /*91e0*/  LOP3.LUT R0, R0, 0x3fff, RZ, 0xc0, !PT ;  /* 0x00003fff00007812 */ /* 0x000fc800078ec0ff */
[----:B------:R-:W-:Y:S01]  /*91f0*/  LOP3.LUT R12, R0, 0x10000, RZ, 0xfc, !PT ;  /* 0x00010000000c7812 */ /* 0x000fe200078efcff */
[----:B-1----:R-:W-:Y:S06]  /*9200*/  @P1 BRA `(.L_x_3851) ;  /* 0x0000000000081947 */ /* 0x002fec0003800000 */
[----:B------:R-:W1:Y:S02]  /*9210*/  SYNCS.PHASECHK.TRANS64.TRYWAIT P1, [R13+URZ+0x22830], R14 ;  /* 0x0228300e0d0075a7 */ /* 0x000e64000802017f */
[----:B-1----:R-:W-:Y:S05]  /*9220*/  @!P1 BRA `(.L_x_3852) ;  /* 0x0000010c00d49947 */ /* 0x002fea0003800000 */
.L_x_3851:
        /* <DEDUP_REMOVED lines=13> */
[----:B------:R-:W2:Y:S01]  /*9300*/  S2R R77, SR_TID.X ;  /* 0x00000000004d7919 */ /* 0x000ea20000002100 */
        /* <DEDUP_REMOVED lines=10> */
[----:B--2---:R-:W-:Y:S01]  /*93b0*/  LOP3.LUT R77, R77, 0x7f, RZ, 0xc0, !PT ;  /* 0x0000007f4d4d7812 */ /* 0x004fe200078ec0ff */
        /* <DEDUP_REMOVED lines=19> */
[----:B------:R-:W-:Y:S02]  /*94f0*/  ULDC UR4, c[0x0][0x9d8] ;  /* 0x0002760000047ab9 */ /* 0x000fe40000000800 */
[----:B------:R-:W-:Y:S02]  /*9500*/  WARPGROUP.DEPBAR.LE gsb0, 0x0 ;  /* 0x00008000000079c5 */ /* 0x000fe40000010000 */
[----:B------:R-:W-:Y:S01]  /*9510*/  FMUL.FTZ R73, R28, UR4 ;  /* 0x000000041c497c20 */ /* 0x000fe20008410000 */
[----:B------:R-:W-:Y:S01]  /*9520*/  FMUL.FTZ R28, R33, UR4 ;  /* 0x00000004211c7c20 */ /* 0x000fe20008410000 */
[----:B------:R-:W-:Y:S02]  /*9530*/  IMAD R33, R176, -0x60, R203 ;  /* 0xffffffa0b0217824 */ /* 0x000fe400078e02cb */
[----:B------:R-:W-:Y:S01]  /*9540*/  FMUL.FTZ R21, R24, UR4 ;  /* 0x0000000418157c20 */ /* 0x000fe20008410000 */
[----:B------:R-:W-:Y:S01]  /*9550*/  FMUL.FTZ R24, R36, UR4 ;  /* 0x0000000424187c20 */ /* 0x000fe20008410000 */
[----:B------:R-:W-:Y:S01]  /*9560*/  FMUL.FTZ R26, R26, UR4 ;  /* 0x000000041a1a7c20 */ /* 0x000fe20008410000 */
[----:B------:R-:W-:Y:S01]  /*9570*/  FMUL.FTZ R27, R27, UR4 ;  /* 0x000000041b1b7c20 */ /* 0x000fe20008410000 */
[----:B------:R-:W-:Y:S01]  /*9580*/  IADD3 R36, -R200, 0x61, R33 ;  /* 0x00000061c8247810 */ /* 0x000fe20007ffe121 */
[----:B------:R-:W-:Y:S01]  /*9590*/  FMUL.FTZ R30, R30, UR4 ;  /* 0x000000041e1e7c20 */ /* 0x000fe20008410000 */
[----:B------:R-:W-:Y:S01]  /*95a0*/  FMUL.FTZ R15, R37, UR4 ;  /* 0x00000004250f7c20 */ /* 0x000fe20008410000 */
[----:B------:R-:W-:Y:S01]  /*95b0*/  FMUL.FTZ R3, R40, UR4 ;  /* 0x0000000428037c20 */ /* 0x000fe20008410000 */
[----:B------:R-:W2:Y:S01]  /*95c0*/  MUFU.TANH R26, R26 ;  /* 0x0000001a001a7308 */ /* 0x000ea20000002400 */
[----:B------:R-:W-:-:S02]  /*95d0*/  VIADD R40, R33, 0x60 ;  /* 0x0000006021287836 */ /* 0x000fc40000000000 */
[----:B------:R-:W-:Y:S01]  /*95e0*/  FMUL.FTZ R31, R31, UR4 ;  /* 0x000000041f1f7c20 */ /* 0x000fe20008410000 */
[----:B------:R-:W-:Y:S02]  /*95f0*/  IMAD R74, R211, -0x2, R36 ;  /* 0xfffffffed34a7824 */ /* 0x000fe400078e0224 */
[----:B------:R-:W-:Y:S01]  /*9600*/  FMUL.FTZ R34, R34, UR4 ;  /* 0x0000000422227c20 */ /* 0x000fe20008410000 */
[----:B------:R-:W-:Y:S02]  /*9610*/  IMAD R37, R201, 0x80, R212 ;  /* 0x00000080c9257824 */ /* 0x000fe400078e02d4 */
[----:B------:R-:W-:Y:S01]  /*9620*/  FMUL.FTZ R0, R41, UR4 ;  /* 0x0000000429007c20 */ /* 0x000fe20008410000 */
[----:B------:R-:W-:Y:S01]  /*9630*/  IMAD R33, R211, -0x2, R40 ;  /* 0xfffffffed3217824 */ /* 0x000fe200078e0228 */
[----:B------:R-:W3:Y:S01]  /*9640*/  MUFU.TANH R27, R27 ;  /* 0x0000001b001b7308 */ /* 0x000ee20000002400 */
[----:B------:R-:W-:Y:S01]  /*9650*/  FMUL.FTZ R35, R35, UR4 ;  /* 0x0000000423237c20 */ /* 0x000fe20008410000 */
[----:B------:R-:W-:Y:S01]  /*9660*/  IADD3 R40, R74, 0x8, R37 ;  /* 0x000000084a287810 */ /* 0x000fe20007ffe025 */
[----:B------:R-:W-:Y:S01]  /*9670*/  FMUL.FTZ R38, R38, UR4 ;  /* 0x0000000426267c20 */ /* 0x000fe20008410000 */
[----:B------:R-:W-:Y:S01]  /*9680*/  FMUL.FTZ R39, R39, UR4 ;  /* 0x0000000427277c20 */ /* 0x000fe20008410000 */
[----:B------:R-:W-:Y:S01]  /*9690*/  FMUL.FTZ R42, R42, UR4 ;  /* 0x000000042a2a7c20 */ /* 0x000fe20008410000 */
[----:B------:R-:W-:Y:S01]  /*96a0*/  VIMNMX R41, R33, R40, PT ;  /* 0x0000002821297248 */ /* 0x000fe20003fe0100 */
[----:B------:R-:W-:Y:S01]  /*96b0*/  FMUL.FTZ R72, R29, UR4 ;  /* 0x000000041d487c20 */ /* 0x000fe20008410000 */
[----:B------:R-:W4:Y:S01]  /*96c0*/  MUFU.TANH R30, R30 ;  /* 0x0000001e001e7308 */ /* 0x000f220000002400 */
[----:B------:R-:W-:Y:S01]  /*96d0*/  FMUL.FTZ R43, R43, UR4 ;  /* 0x000000042b2b7c20 */ /* 0x000fe20008410000 */
[C---:B------:R-:W-:Y:S01]  /*96e0*/  ISETP.GT.AND P1, PT, R41.reuse, RZ, PT ;  /* 0x000000ff2900720c */ /* 0x040fe20003f24270 */
[----:B------:R-:W-:Y:S01]  /*96f0*/  FMUL.FTZ R29, R32, UR4 ;  /* 0x00000004201d7c20 */ /* 0x000fe20008410000 */
[C---:B------:R-:W-:Y:S01]  /*9700*/  ISETP.GT.AND P2, PT, R41.reuse, 0x1, PT ;  /* 0x000000012900780c */ /* 0x040fe20003f44270 */
[----:B------:R-:W-:Y:S01]  /*9710*/  FMUL.FTZ R46, R46, UR4 ;  /* 0x000000042e2e7c20 */ /* 0x000fe20008410000 */
[----:B------:R-:W-:Y:S01]  /*9720*/  ISETP.GT.AND P3, PT, R41, 0x8, PT ;  /* 0x000000082900780c */ /* 0x000fe20003f64270 */
[----:B------:R-:W-:Y:S01]  /*9730*/  FMUL.FTZ R47, R47, UR4 ;  /* 0x000000042f2f7c20 */ /* 0x000fe20008410000 */
[----:B------:R-:W0:Y:S01]  /*9740*/  MUFU.TANH R31, R31 ;  /* 0x0000001f001f7308 */ /* 0x000e220000002400 */
[----:B--2---:R-:W-:Y:S01]  /*9750*/  FSEL R76, R26, -INF , P1 ;  /* 0xff8000001a4c7808 */ /* 0x004fe20000800000 */
[----:B------:R-:W-:Y:S01]  /*9760*/  FMUL.FTZ R50, R50, UR4 ;  /* 0x0000000432327c20 */ /* 0x000fe20008410000 */
[----:B---3--:R-:W-:Y:S01]  /*9770*/  FSEL R75, R27, -INF , P2 ;  /* 0xff8000001b4b7808 */ /* 0x008fe20001000000 */
[----:B------:R-:W-:Y:S01]  /*9780*/  FMUL.FTZ R51, R51, UR4 ;  /* 0x0000000433337c20 */ /* 0x000fe20008410000 */
[----:B------:R-:W-:Y:S01]  /*9790*/  ISETP.GT.AND P1, PT, R41, 0x9, PT ;  /* 0x000000092900780c */ /* 0x000fe20003f24270 */
[----:B------:R-:W-:Y:S01]  /*97a0*/  FMUL.FTZ R54, R54, UR4 ;  /* 0x0000000436367c20 */ /* 0x000fe20008410000 */
[----:B------:R-:W-:Y:S01]  /*97b0*/  FMNMX.FTZ R27, R76, R75, !PT ;  /* 0x0000004b4c1b7209 */ /* 0x000fe20007810000 */
        /* <DEDUP_REMOVED lines=8> */
[----:B------:R-:W3:Y:S01]  /*9840*/  MUFU.TANH R35, R35 ;  /* 0x0000002300237308 */ /* 0x000ee20000002400 */
[----:B0-----:R-:W-:Y:S01]  /*9850*/  FSEL R88, R31, -INF , P1 ;  /* 0xff8000001f587808 */ /* 0x001fe20000800000 */
[----:B------:R-:W-:Y:S01]  /*9860*/  FMUL.FTZ R63, R63, UR4 ;  /* 0x000000043f3f7c20 */ /* 0x000fe20008410000 */
[----:B------:R-:W-:Y:S01]  /*9870*/  ISETP.GT.AND P1, PT, R41, 0x11, PT ;  /* 0x000000112900780c */ /* 0x000fe20003f24270 */
[----:B------:R-:W-:Y:S01]  /*9880*/  FMUL.FTZ R66, R66, UR4 ;  /* 0x0000000442427c20 */ /* 0x000fe20008410000 */
[----:B------:R-:W-:Y:S01]  /*9890*/  FMNMX.FTZ R27, R88, R27, !PT ;  /* 0x0000001b581b7209 */ /* 0x000fe20007810000 */
[----:B------:R-:W-:Y:S01]  /*98a0*/  FMUL.FTZ R67, R67, UR4 ;  /* 0x0000000443437c20 */ /* 0x000fe20008410000 */
[----:B------:R-:W-:Y:S01]  /*98b0*/  FMUL.FTZ R70, R70, UR4 ;  /* 0x0000000446467c20 */ /* 0x000fe20008410000 */
[----:B------:R-:W0:Y:S01]  /*98c0*/  MUFU.TANH R38, R38 ;  /* 0x0000002600267308 */ /* 0x000e220000002400 */
[----:B--2---:R-:W-:Y:S01]  /*98d0*/  FSEL R90, R34, -INF , P2 ;  /* 0xff800000225a7808 */ /* 0x004fe20001000000 */
[----:B------:R-:W-:Y:S01]  /*98e0*/  FMUL.FTZ R71, R71, UR4 ;  /* 0x0000000447477c20 */ /* 0x000fe20008410000 */
[----:B------:R-:W-:Y:S01]  /*98f0*/  ISETP.GT.AND P2, PT, R41, 0x18, PT ;  /* 0x000000182900780c */ /* 0x000fe20003f44270 */
[----:B------:R-:W-:Y:S01]  /*9900*/  FMUL.FTZ R25, R25, UR4 ;  /* 0x0000000419197c20 */ /* 0x000fe20008410000 */
[----:B------:R-:W-:Y:S01]  /*9910*/  FMNMX.FTZ R27, R90, R27, !PT ;  /* 0x0000001b5a1b7209 */ /* 0x000fe20007810000 */
[----:B------:R-:W-:Y:S01]  /*9920*/  FMUL.FTZ R45, R45, UR4 ;  /* 0x000000042d2d7c20 */ /* 0x000fe20008410000 */
[----:B------:R-:W-:Y:S01]  /*9930*/  VIADDMNMX R33, R37, R74, R33, PT ;  /* 0x0000004a25217246 */ /* 0x000fe20003800121 */
[----:B------:R-:W2:Y:S01]  /*9940*/  MUFU.TANH R39, R39 ;  /* 0x0000002700277308 */ /* 0x000ea20000002400 */
[----:B---3--:R-:W-:Y:S01]  /*9950*/  FSEL R92, R35, -INF , P1 ;  /* 0xff800000235c7808 */ /* 0x008fe20000800000 */
[----:B------:R-:W-:Y:S01]  /*9960*/  FMUL.FTZ R48, R48, UR4 ;  /* 0x0000000430307c20 */ /* 0x000fe20008410000 */
[----:B------:R-:W-:Y:S01]  /*9970*/  ISETP.GT.AND P1, PT, R41, 0x19, PT ;  /* 0x000000192900780c */ /* 0x000fe20003f24270 */
[----:B------:R-:W-:Y:S01]  /*9980*/  FMUL.FTZ R49, R49, UR4 ;  /* 0x0000000431317c20 */ /* 0x000fe20008410000 */
[----:B------:R-:W-:Y:S01]  /*9990*/  FMNMX.FTZ R27, R92, R27, !PT ;  /* 0x0000001b5c1b7209 */ /* 0x000fe20007810000 */
[----:B------:R-:W-:Y:S01]  /*99a0*/  FMUL.FTZ R52, R52, UR4 ;  /* 0x0000000434347c20 */ /* 0x000fe20008410000 */
[----:B------:R-:W-:Y:S01]  /*99b0*/  ISETP.GT.AND P4, PT, R33, RZ, PT ;  /* 0x000000ff2100720c */ /* 0x000fe20003f84270 */
[----:B------:R-:W3:Y:S01]  /*99c0*/  MUFU.TANH R32, R42 ;  /* 0x0000002a00207308 */ /* 0x000ee20000002400 */
[----:B0-----:R-:W-:Y:S01]  /*99d0*/  FSEL R94, R38, -INF , P2 ;  /* 0xff800000265e7808 */ /* 0x001fe20001000000 */
[----:B------:R-:W-:Y:S01]  /*99e0*/  FMUL.FTZ R53, R53, UR4 ;  /* 0x0000000435357c20 */ /* 0x000fe20008410000 */
[----:B------:R-:W-:Y:S01]  /*99f0*/  ISETP.GT.AND P2, PT, R41, 0x20, PT ;  /* 0x000000202900780c */ /* 0x000fe20003f44270 */
[----:B------:R-:W-:Y:S01]  /*9a00*/  FMUL.FTZ R56, R56, UR4 ;  /* 0x0000000438387c20 */ /* 0x000fe20008410000 */
[----:B------:R-:W-:Y:S01]  /*9a10*/  FMNMX.FTZ R27, R94, R27, !PT ;  /* 0x0000001b5e1b7209 */ /* 0x000fe20007810000 */
[----:B------:R-:W-:Y:S01]  /*9a20*/  FMUL.FTZ R57, R57, UR4 ;  /* 0x0000000439397c20 */ /* 0x000fe20008410000 */
[----:B------:R-:W-:Y:S01]  /*9a30*/  ISETP.GT.AND P5, PT, R33, 0x1, PT ;  /* 0x000000012100780c */ /* 0x000fe20003fa4270 */
[----:B------:R-:W0:Y:S01]  /*9a40*/  MUFU.TANH R43, R43 ;  /* 0x0000002b002b7308 */ /* 0x000e220000002400 */
        /* <DEDUP_REMOVED lines=8> */
[----:B---3--:R-:W-:Y:S01]  /*9ad0*/  FSEL R32, R32, -INF , P2 ;  /* 0xff80000020207808 */ /* 0x008fe20001000000 */
[----:B------:R-:W-:Y:S01]  /*9ae0*/  FMUL.FTZ R68, R68, UR4 ;  /* 0x0000000444447c20 */ /* 0x000fe20008410000 */
[----:B------:R-:W-:Y:S01]  /*9af0*/  ISETP.GT.AND P2, PT, R41, 0x28, PT ;  /* 0x000000282900780c */ /* 0x000fe20003f44270 */
[----:B------:R-:W-:Y:S01]  /*9b00*/  FMUL.FTZ R69, R69, UR4 ;  /* 0x0000000445457c20 */ /* 0x000fe20008410000 */
[----:B------:R-:W-:-:S02]  /*9b10*/  FMNMX.FTZ R27, R32, R27, !PT ;  /* 0x0000001b201b7209 */ /* 0x000fc40007810000 */
[----:B------:R-:W-:Y:S01]  /*9b20*/  ISETP.GT.AND P3, PT, R33, 0x8, PT ;  /* 0x000000082100780c */ /* 0x000fe20003f64270 */
[----:B------:R-:W3:Y:S01]  /*9b30*/  MUFU.TANH R47, R47 ;  /* 0x0000002f002f7308 */ /* 0x000ee20000002400 */
[----:B0-----:R-:W-:Y:S02]  /*9b40*/  FSEL R26, R43, -INF , P1 ;  /* 0xff8000002b1a7808 */ /* 0x001fe40000800000 */
[----:B------:R-:W-:Y:S02]  /*9b50*/  ISETP.GT.AND P1, PT, R41, 0x29, PT ;  /* 0x000000292900780c */ /* 0x000fe40003f24270 */
[----:B------:R-:W-:-:S03]  /*9b60*/  FMNMX.FTZ R27, R26, R27, !PT ;  /* 0x0000001b1a1b7209 */ /* 0x000fc60007810000 */
[----:B------:R-:W0:Y:S01]  /*9b70*/  MUFU.TANH R36, R50 ;  /* 0x0000003200247308 */ /* 0x000e220000002400 */
[----:B--2---:R-:W-:Y:S02]  /*9b80*/  FSEL R30, R46, -INF , P2 ;  /* 0xff8000002e1e7808 */ /* 0x004fe40001000000 */
[----:B------:R-:W-:Y:S02]  /*9b90*/  ISETP.GT.AND P2, PT, R41, 0x30, PT ;  /* 0x000000302900780c */ /* 0x000fe40003f44270 */
[----:B------:R-:W-:-:S03]  /*9ba0*/  FMNMX.FTZ R27, R30, R27, !PT ;  /* 0x0000001b1e1b7209 */ /* 0x000fc60007810000 */
[----:B------:R-:W2:Y:S01]  /*9bb0*/  MUFU.TANH R51, R51 ;  /* 0x0000003300337308 */ /* 0x000ea20000002400 */
[----:B---3--:R-:W-:Y:S02]  /*9bc0*/  FSEL R34, R47, -INF , P1 ;  /* 0xff8000002f227808 */ /* 0x008fe40000800000 */
[----:B------:R-:W-:Y:S02]  /*9bd0*/  ISETP.GT.AND P1, PT, R41, 0x31, PT ;  /* 0x000000312900780c */ /* 0x000fe40003f24270 */
[----:B------:R-:W-:-:S03]  /*9be0*/  FMNMX.FTZ R27, R34, R27, !PT ;  /* 0x0000001b221b7209 */ /* 0x000fc60007810000 */
        /* <DEDUP_REMOVED lines=27> */
[----:B------:R-:W-:Y:S01]  /*9da0*/  FMNMX.FTZ R31, R54, R27, !PT ;  /* 0x0000001b361f7209 */ /* 0x000fe20007810000 */
[----:B------:R-:W-:Y:S01]  /*9db0*/  FMUL.FTZ R27, R44, UR4 ;  /* 0x000000042c1b7c20 */ /* 0x000fe20008410000 */
[----:B------:R-:W-:Y:S01]  /*9dc0*/  ULDC UR4, c[0x0][0x988] ;  /* 0x0002620000047ab9 */ /* 0x000fe20000000800 */
[----:B------:R-:W0:Y:S01]  /*9dd0*/  MUFU.TANH R62, R67 ;  /* 0x00000043003e7308 */ /* 0x000e220000002400 */
[----:B--2---:R-:W-:Y:S01]  /*9de0*/  FSEL R58, R63, -INF , P1 ;  /* 0xff8000003f3a7808 */ /* 0x004fe20000800000 */
[----:B------:R-:W-:Y:S01]  /*9df0*/  IMAD.U32 R177, RZ, RZ, UR4 ;  /* 0x00000004ffb17e24 */ /* 0x000fe2000f8e00ff */
[----:B------:R-:W-:-:S02]  /*9e00*/  ISETP.GT.AND P1, PT, R41, 0x51, PT ;  /* 0x000000512900780c */ /* 0x000fc40003f24270 */
        /* <DEDUP_REMOVED lines=9> */
[----:B------:R-:W-:Y:S01]  /*9ea0*/  MUFU.TANH R21, R21 ;  /* 0x0000001500157308 */ /* 0x000fe20000002400 */
[----:B--2---:R-:W-:Y:S02]  /*9eb0*/  FSEL R98, R70, -INF , P2 ;  /* 0xff80000046627808 */ /* 0x004fe40001000000 */
[----:B------:R-:W-:Y:S02]  /*9ec0*/  ISETP.GT.AND P2, PT, R33, 0x9, PT ;  /* 0x000000092100780c */ /* 0x000fe40003f44270 */
[----:B------:R-:W-:-:S03]  /*9ed0*/  FMNMX.FTZ R31, R98, R31, !PT ;  /* 0x0000001f621f7209 */ /* 0x000fc60007810000 */
[----:B------:R-:W0:Y:S01]  /*9ee0*/  MUFU.TANH R25, R25 ;  /* 0x0000001900197308 */ /* 0x000e220000002400 */
[----:B---3--:R-:W-:Y:S02]  /*9ef0*/  FSEL R100, R71, -INF , P1 ;  /* 0xff80000047647808 */ /* 0x008fe40000800000 */
[----:B------:R-:W-:Y:S02]  /*9f00*/  ISETP.GT.AND P1, PT, R33, 0x10, PT ;  /* 0x000000102100780c */ /* 0x000fe40003f24270 */
[----:B------:R-:W-:-:S03]  /*9f10*/  FMNMX.FTZ R31, R100, R31, !PT ;  /* 0x0000001f641f7209 */ /* 0x000fc60007810000 */
[----:B------:R-:W2:Y:S02]  /*9f20*/  MUFU.TANH R73, R73 ;  /* 0x0000004900497308 */ /* 0x000ea40000002400 */
[----:B------:R-:W3:Y:S06]  /*9f30*/  SHFL.BFLY PT, R66, R31, 0x2, 0x1f ;  /* 0x0c401f001f427f89 */ /* 0x000eec00000e0000 */
[----:B------:R-:W4:Y:S01]  /*9f40*/  MUFU.TANH R72, R72 ;  /* 0x0000004800487308 */ /* 0x000f220000002400 */
[----:B0-----:R-:W-:-:S07]  /*9f50*/  FSEL R25, R25, -INF , P5 ;  /* 0xff80000019197808 */ /* 0x001fce0002800000 */
[----:B------:R-:W0:Y:S01]  /*9f60*/  MUFU.TANH R29, R29 ;  /* 0x0000001d001d7308 */ /* 0x000e220000002400 */
[----:B--2---:R-:W-:-:S07]  /*9f70*/  FSEL R70, R73, -INF , P3 ;  /* 0xff80000049467808 */ /* 0x004fce0001800000 */
[----:B------:R-:W-:Y:S01]  /*9f80*/  MUFU.TANH R28, R28 ;  /* 0x0000001c001c7308 */ /* 0x000fe20000002400 */
[----:B----4-:R-:W-:Y:S02]  /*9f90*/  FSEL R72, R72, -INF , P2 ;  /* 0xff80000048487808 */ /* 0x010fe40001000000 */
[----:B---3--:R-:W-:Y:S02]  /*9fa0*/  FMNMX.FTZ R66, R31, R66, !PT ;  /* 0x000000421f427209 */ /* 0x008fe40007810000 */
[----:B------:R-:W-:-:S03]  /*9fb0*/  ISETP.GT.AND P2, PT, R33, 0x11, PT ;  /* 0x000000112100780c */ /* 0x000fc60003f44270 */
[----:B------:R-:W2:Y:S01]  /*9fc0*/  SHFL.BFLY PT, R31, R66, 0x1, 0x1f ;  /* 0x0c201f00421f7f89 */ /* 0x000ea200000e0000 */
[----:B------:R-:W3:Y:S01]  /*9fd0*/  MUFU.TANH R24, R24 ;  /* 0x0000001800187308 */ /* 0x000ee20000002400 */
[----:B0-----:R-:W-:Y:S02]  /*9fe0*/  FSEL R74, R29, -INF , P1 ;  /* 0xff8000001d4a7808 */ /* 0x001fe40000800000 */
[----:B------:R-:W-:-:S05]  /*9ff0*/  ISETP.GT.AND P1, PT, R33, 0x18, PT ;  /* 0x000000182100780c */ /* 0x000fca0003f24270 */
[----:B------:R-:W-:Y:S08]  /*a000*/  MUFU.TANH R15, R15 ;  /* 0x0000000f000f7308 */ /* 0x000ff00000002400 */
[----:B------:R-:W0:Y:S01]  /*a010*/  MUFU.TANH R3, R3 ;  /* 0x0000000300037308 */ /* 0x000e220000002400 */
[----:B---3--:R-:W-:Y:S02]  /*a020*/  FSEL R78, R24, -INF , P1 ;  /* 0xff800000184e7808 */ /* 0x008fe40000800000 */
[----:B------:R-:W-:-:S02]  /*a030*/  ISETP.GT.AND P1, PT, R33, 0x20, PT ;  /* 0x000000202100780c */ /* 0x000fc40003f24270 */
[----:B--2---:R-:W-:-:S03]  /*a040*/  FMNMX.FTZ R178, R66, R31, !PT ;  /* 0x0000001f42b27209 */ /* 0x004fc60007810000 */
[----:B------:R-:W2:Y:S01]  /*a050*/  MUFU.TANH R0, R0 ;  /* 0x0000000000007308 */ /* 0x000ea20000002400 */
[----:B------:R-:W-:Y:S02]  /*a060*/  FSEL R66, R21, -INF , P4 ;  /* 0xff80000015427808 */ /* 0x000fe40002000000 */
[C---:B------:R-:W-:Y:S01]  /*a070*/  FSETP.NEU.FTZ.AND P4, PT, R178.reuse, -INF , PT ;  /* 0xff800000b200780b */ /* 0x040fe20003f9d000 */
[----:B------:R-:W-:Y:S01]  /*a080*/  FMUL.FTZ R31, R178, R177 ;  /* 0x000000b1b21f7220 */ /* 0x000fe20000410000 */
[----:B------:R-:W-:-:S03]  /*a090*/  FMNMX.FTZ R21, R66, R25, !PT ;  /* 0x0000001942157209 */ /* 0x000fc60007810000 */
[----:B------:R-:W3:Y:S01]  /*a0a0*/  MUFU.TANH R27, R27 ;  /* 0x0000001b001b7308 */ /* 0x000ee20000002400 */
[----:B------:R-:W-:Y:S02]  /*a0b0*/  FMNMX.FTZ R21, R70, R21, !PT ;  /* 0x0000001546157209 */ /* 0x000fe40007810000 */
[----:B------:R-:W-:Y:S02]  /*a0c0*/  FSEL R31, R31, RZ, P4 ;  /* 0x000000ff1f1f7208 */ /* 0x000fe40002000000 */
[----:B------:R-:W-:Y:S02]  /*a0d0*/  FMNMX.FTZ R21, R72, R21, !PT ;  /* 0x0000001548157209 */ /* 0x000fe40007810000 */
[----:B0-----:R-:W-:Y:S01]  /*a0e0*/  FSEL R82, R3, -INF , P1 ;  /* 0xff80000003527808 */ /* 0x001fe20000800000 */
[--C-:B------:R-:W-:Y:S01]  /*a0f0*/  FFMA.FTZ R153, R76, R177, -R31.reuse ;  /* 0x000000b14c997223 */ /* 0x100fe2000001081f */
[----:B------:R-:W-:Y:S01]  /*a100*/  FSEL R76, R28, -INF , P2 ;  /* 0xff8000001c4c7808 */ /* 0x000fe20001000000 */
[----:B------:R-:W0:Y:S01]  /*a110*/  MUFU.TANH R45, R45 ;  /* 0x0000002d002d7308 */ /* 0x000e220000002400 */
[----:B------:R-:W-:Y:S01]  /*a120*/  FMNMX.FTZ R21, R74, R21, !PT ;  /* 0x000000154a157209 */ /* 0x000fe20007810000 */
[-CC-:B------:R-:W-:Y:S01]  /*a130*/  FFMA.FTZ R155, R84, R177.reuse, -R31.reuse ;  /* 0x000000b1549b7223 */ /* 0x180fe2000001081f */
[----:B------:R-:W-:Y:S01]  /*a140*/  ISETP.GT.AND P2, PT, R33, 0x19, PT ;  /* 0x000000192100780c */ /* 0x000fe20003f44270 */
[--C-:B------:R-:W-:Y:S01]  /*a150*/  FFMA.FTZ R157, R90, R177, -R31.reuse ;  /* 0x000000b15a9d7223 */ /* 0x100fe2000001081f */
[----:B------:R-:W-:Y:S01]  /*a160*/  FMNMX.FTZ R21, R76, R21, !PT ;  /* 0x000000154c157209 */ /* 0x000fe20007810000 */
[--C-:B------:R-:W-:Y:S01]  /*a170*/  FFMA.FTZ R28, R92, R177, -R31.reuse ;  /* 0x000000b15c1c7223 */ /* 0x100fe2000001081f */
[----:B------:R-:W-:Y:S01]  /*a180*/  FSEL R80, R15, -INF , P2 ;  /* 0xff8000000f507808 */ /* 0x000fe20001000000 */
[----:B------:R-:W4:Y:S01]  /*a190*/  MUFU.TANH R48, R48 ;  /* 0x0000003000307308 */ /* 0x000f220000002400 */
[----:B------:R-:W-:Y:S01]  /*a1a0*/  FMNMX.FTZ R21, R78, R21, !PT ;  /* 0x000000154e157209 */ /* 0x000fe20007810000 */
[-CC-:B------:R-:W-:Y:S01]  /*a1b0*/  FFMA.FTZ R159, R94, R177.reuse, -R31.reuse ;  /* 0x000000b15e9f7223 */ /* 0x180fe2000001081f */
[C---:B------:R-:W-:Y:S01]  /*a1c0*/  ISETP.GT.AND P2, PT, R33.reuse, 0x21, PT ;  /* 0x000000212100780c */ /* 0x040fe20003f44270 */
[--C-:B------:R-:W-:Y:S01]  /*a1d0*/  FFMA.FTZ R3, R96, R177, -R31.reuse ;  /* 0x000000b160037223 */ /* 0x100fe2000001081f */
[----:B------:R-:W-:Y:S01]  /*a1e0*/  FMNMX.FTZ R21, R80, R21, !PT ;  /* 0x0000001550157209 */ /* 0x000fe20007810000 */
[-CC-:B------:R-:W-:Y:S01]  /*a1f0*/  FFMA.FTZ R15, R32, R177.reuse, -R31.reuse ;  /* 0x000000b1200f7223 */ /* 0x180fe2000001081f */
[----:B------:R-:W-:Y:S01]  /*a200*/  ISETP.GT.AND P1, PT, R33, 0x28, PT ;  /* 0x000000282100780c */ /* 0x000fe20003f24270 */
[----:B------:R-:W1:Y:S01]  /*a210*/  MUFU.TANH R49, R49 ;  /* 0x0000003100317308 */ /* 0x000e620000002400 */
[----:B--2---:R-:W-:Y:S01]  /*a220*/  FSEL R84, R0, -INF , P2 ;  /* 0xff80000000547808 */ /* 0x004fe20001000000 */
[--C-:B------:R-:W-:Y:S01]  /*a230*/  FFMA.FTZ R0, R88, R177, -R31.reuse ;  /* 0x000000b158007223 */ /* 0x100fe2000001081f */
[----:B------:R-:W-:Y:S01]  /*a240*/  FMNMX.FTZ R21, R82, R21, !PT ;  /* 0x0000001552157209 */ /* 0x000fe20007810000 */
[-CC-:B------:R-:W-:Y:S01]  /*a250*/  FFMA.FTZ R24, R75, R177.reuse, -R31.reuse ;  /* 0x000000b14b187223 */ /* 0x180fe2000001081f */
[----:B------:R-:W-:Y:S01]  /*a260*/  ISETP.GT.AND P2, PT, R33, 0x29, PT ;  /* 0x000000292100780c */ /* 0x000fe20003f44270 */
[--C-:B------:R-:W-:Y:S01]  /*a270*/  FFMA.FTZ R38, R38, R177, -R31.reuse ;  /* 0x000000b126267223 */ /* 0x100fe2000001081f */
[----:B---3--:R-:W-:Y:S01]  /*a280*/  FSEL R86, R27, -INF , P1 ;  /* 0xff8000001b567808 */ /* 0x008fe20000800000 */
[----:B------:R-:W2:Y:S01]  /*a290*/  MUFU.TANH R52, R52 ;  /* 0x0000003400347308 */ /* 0x000ea20000002400 */
[----:B------:R-:W-:Y:S01]  /*a2a0*/  FMNMX.FTZ R21, R84, R21, !PT ;  /* 0x0000001554157209 */ /* 0x000fe20007810000 */
[-CC-:B------:R-:W-:Y:S01]  /*a2b0*/  FFMA.FTZ R27, R30, R177.reuse, -R31.reuse ;  /* 0x000000b11e1b7223 */ /* 0x180fe2000001081f */
[----:B------:R-:W-:Y:S01]  /*a2c0*/  ISETP.GT.AND P1, PT, R33, 0x30, PT ;  /* 0x000000302100780c */ /* 0x000fe20003f24270 */
[-CC-:B------:R-:W-:Y:S01]  /*a2d0*/  FFMA.FTZ R34, R34, R177.reuse, -R31.reuse ;  /* 0x000000b122227223 */ /* 0x180fe2000001081f */
[----:B0-----:R-:W-:Y:S01]  /*a2e0*/  FSEL R88, R45, -INF , P2 ;  /* 0xff8000002d587808 */ /* 0x001fe20001000000 */
[--C-:B------:R-:W-:Y:S01]  /*a2f0*/  FFMA.FTZ R36, R36, R177, -R31.reuse ;  /* 0x000000b124247223 */ /* 0x100fe2000001081f */
[----:B------:R-:W-:Y:S01]  /*a300*/  FMNMX.FTZ R21, R86, R21, !PT ;  /* 0x0000001556157209 */ /* 0x000fe20007810000 */
[----:B------:R-:W0:Y:S01]  /*a310*/  MUFU.TANH R53, R53 ;  /* 0x0000003500357308 */ /* 0x000e220000002400 */
[C---:B------:R-:W-:Y:S01]  /*a320*/  ISETP.GT.AND P2, PT, R33.reuse, 0x31, PT ;  /* 0x000000312100780c */ /* 0x040fe20003f44270 */
[-CC-:B------:R-:W-:Y:S01]  /*a330*/  FFMA.FTZ R40, R40, R177.reuse, -R31.reuse ;  /* 0x000000b128287223 */ /* 0x180fe2000001081f */
[----:B----4-:R-:W-:Y:S01]  /*a340*/  FSEL R48, R48, -INF , P1 ;  /* 0xff80000030307808 */ /* 0x010fe20000800000 */
[--C-:B------:R-:W-:Y:S01]  /*a350*/  FFMA.FTZ R42, R42, R177, -R31.reuse ;  /* 0x000000b12a2a7223 */ /* 0x100fe2000001081f */
[----:B------:R-:W-:Y:S01]  /*a360*/  FMNMX.FTZ R21, R88, R21, !PT ;  /* 0x0000001558157209 */ /* 0x000fe20007810000 */
[-CC-:B------:R-:W-:Y:S01]  /*a370*/  FFMA.FTZ R46, R46, R177.reuse, -R31.reuse ;  /* 0x000000b12e2e7223 */ /* 0x180fe2000001081f */
[----:B------:R-:W-:Y:S01]  /*a380*/  ISETP.GT.AND P1, PT, R33, 0x38, PT ;  /* 0x000000382100780c */ /* 0x000fe20003f24270 */
[----:B------:R-:W3:Y:S01]  /*a390*/  MUFU.TANH R56, R56 ;  /* 0x0000003800387308 */ /* 0x000ee20000002400 */
[----:B-1----:R-:W-:Y:S01]  /*a3a0*/  FSEL R90, R49, -INF , P2 ;  /* 0xff800000315a7808 */ /* 0x002fe20001000000 */
[--C-:B------:R-:W-:Y:S01]  /*a3b0*/  FFMA.FTZ R50, R50, R177, -R31.reuse ;  /* 0x000000b132327223 */ /* 0x100fe2000001081f */
[----:B------:R-:W-:Y:S01]  /*a3c0*/  FMNMX.FTZ R21, R48, R21, !PT ;  /* 0x0000001530157209 */ /* 0x000fe20007810000 */
[-CC-:B------:R-:W-:Y:S01]  /*a3d0*/  FFMA.FTZ R54, R54, R177.reuse, -R31.reuse ;  /* 0x000000b136367223 */ /* 0x180fe2000001081f */
[C---:B------:R-:W-:Y:S01]  /*a3e0*/  ISETP.GT.AND P2, PT, R33.reuse, 0x39, PT ;  /* 0x000000392100780c */ /* 0x040fe20003f44270 */
[--C-:B------:R-:W-:Y:S01]  /*a3f0*/  FFMA.FTZ R58, R58, R177, -R31.reuse ;  /* 0x000000b13a3a7223 */ /* 0x100fe2000001081f */
[----:B--2---:R-:W-:Y:S01]  /*a400*/  FSEL R52, R52, -INF , P1 ;  /* 0xff80000034347808 */ /* 0x004fe20000800000 */
[----:B------:R-:W1:Y:S01]  /*a410*/  MUFU.TANH R57, R57 ;  /* 0x0000003900397308 */ /* 0x000e620000002400 */
[----:B------:R-:W-:Y:S01]  /*a420*/  FMNMX.FTZ R21, R90, R21, !PT ;  /* 0x000000155a157209 */ /* 0x000fe20007810000 */
[-CC-:B------:R-:W-:Y:S01]  /*a430*/  FFMA.FTZ R44, R44, R177.reuse, -R31.reuse ;  /* 0x000000b12c2c7223 */ /* 0x180fe2000001081f */
[----:B------:R-:W-:Y:S01]  /*a440*/  ISETP.GT.AND P1, PT, R33, 0x40, PT ;  /* 0x000000402100780c */ /* 0x000fe20003f24270 */
[-CC-:B------:R-:W-:Y:S01]  /*a450*/  FFMA.FTZ R62, R62, R177.reuse, -R31.reuse ;  /* 0x000000b13e3e7223 */ /* 0x180fe2000001081f */
[----:B0-----:R-:W-:Y:S01]  /*a460*/  FSEL R92, R53, -INF , P2 ;  /* 0xff800000355c7808 */ /* 0x001fe20001000000 */
[----:B------:R-:W-:Y:S01]  /*a470*/  FFMA.FTZ R98, R98, R177, -R31 ;  /* 0x000000b162627223 */ /* 0x000fe2000001081f */
[----:B------:R-:W-:Y:S01]  /*a480*/  FMNMX.FTZ R21, R52, R21, !PT ;  /* 0x0000001534157209 */ /* 0x000fe20007810000 */
[----:B------:R-:W0:Y:S01]  /*a490*/  MUFU.TANH R60, R60 ;  /* 0x0000003c003c7308 */ /* 0x000e220000002400 */
[----:B------:R-:W-:-:S02]  /*a4a0*/  ISETP.GT.AND P2, PT, R33, 0x41, PT ;  /* 0x000000412100780c */ /* 0x000fc40003f44270 */
[----:B---3--:R-:W-:Y:S02]  /*a4b0*/  FSEL R56, R56, -INF , P1 ;  /* 0xff80000038387808 */ /* 0x008fe40000800000 */
[----:B------:R-:W-:Y:S02]  /*a4c0*/  FMNMX.FTZ R21, R92, R21, !PT ;  /* 0x000000155c157209 */ /* 0x000fe40007810000 */
[----:B------:R-:W-:Y:S01]  /*a4d0*/  ISETP.GT.AND P1, PT, R33, 0x48, PT ;  /* 0x000000482100780c */ /* 0x000fe20003f24270 */
[----:B------:R-:W2:Y:S01]  /*a4e0*/  MUFU.TANH R61, R61 ;  /* 0x0000003d003d7308 */ /* 0x000ea20000002400 */
[----:B-1----:R-:W-:Y:S02]  /*a4f0*/  FSEL R94, R57, -INF , P2 ;  /* 0xff800000395e7808 */ /* 0x002fe40001000000 */
[----:B------:R-:W-:Y:S02]  /*a500*/  FMNMX.FTZ R21, R56, R21, !PT ;  /* 0x0000001538157209 */ /* 0x000fe40007810000 */
[----:B------:R-:W-:-:S02]  /*a510*/  ISETP.GT.AND P2, PT, R33, 0x49, PT ;  /* 0x000000492100780c */ /* 0x000fc40003f44270 */
[----:B------:R-:W-:Y:S01]  /*a520*/  FMNMX.FTZ R21, R94, R21, !PT ;  /* 0x000000155e157209 */ /* 0x000fe20007810000 */
[----:B------:R-:W1:Y:S01]  /*a530*/  MUFU.TANH R64, R64 ;  /* 0x0000004000407308 */ /* 0x000e620000002400 */
        /* <DEDUP_REMOVED lines=8> */
[----:B-1----:R-:W-:Y:S02]  /*a5c0*/  FSEL R64, R64, -INF , P1 ;  /* 0xff80000040407808 */ /* 0x002fe40000800000 */
[----:B------:R-:W-:Y:S02]  /*a5d0*/  ISETP.GT.AND P1, PT, R33, 0x58, PT ;  /* 0x000000582100780c */ /* 0x000fe40003f24270 */
[----:B------:R-:W-:-:S03]  /*a5e0*/  FMNMX.FTZ R21, R64, R21, !PT ;  /* 0x0000001540157209 */ /* 0x000fc60007810000 */
[----:B------:R-:W1:Y:S01]  /*a5f0*/  MUFU.TANH R69, R69 ;  /* 0x0000004500457308 */ /* 0x000e620000002400 */
[----:B0-----:R-:W-:Y:S02]  /*a600*/  FSEL R32, R65, -INF , P2 ;  /* 0xff80000041207808 */ /* 0x001fe40001000000 */
[----:B------:R-:W-:Y:S02]  /*a610*/  ISETP.GT.AND P2, PT, R33, 0x59, PT ;  /* 0x000000592100780c */ /* 0x000fe40003f44270 */
[----:B------:R-:W-:-:S03]  /*a620*/  FMNMX.FTZ R21, R32, R21, !PT ;  /* 0x0000001520157209 */ /* 0x000fc60007810000 */
[----:B------:R0:W-:Y:S01]  /*a630*/  MUFU.EX2 R102, R3 ;  /* 0x0000000300667308 */ /* 0x0001e20000000800 */
[----:B--2---:R-:W-:-:S04]  /*a640*/  FSEL R68, R68, -INF , P1 ;  /* 0xff80000044447808 */ /* 0x004fc80000800000 */
[----:B------:R-:W-:-:S03]  /*a650*/  FMNMX.FTZ R21, R68, R21, !PT ;  /* 0x0000001544157209 */ /* 0x000fc60007810000 */
[----:B------:R-:W-:Y:S01]  /*a660*/  MUFU.EX2 R153, R153 ;  /* 0x0000009900997308 */ /* 0x000fe20000000800 */
[-CC-:B0-----:R-:W-:Y:S01]  /*a670*/  FFMA.FTZ R3, R26, R177.reuse, -R31.reuse ;  /* 0x000000b11a037223 */ /* 0x181fe2000001081f */
[----:B-1----:R-:W-:Y:S01]  /*a680*/  FSEL R26, R69, -INF , P2 ;  /* 0xff800000451a7808 */ /* 0x002fe20001000000 */
[----:B------:R-:W-:-:S03]  /*a690*/  FFMA.FTZ R31, R100, R177, -R31 ;  /* 0x000000b1641f7223 */ /* 0x000fc6000001081f */
[----:B------:R-:W-:Y:S02]  /*a6a0*/  FMNMX.FTZ R21, R26, R21, !PT ;  /* 0x000000151a157209 */ /* 0x000fe40007810000 */
[----:B------:R-:W-:Y:S03]  /*a6b0*/  MUFU.EX2 R104, R3 ;  /* 0x0000000300687308 */ /* 0x000fe60000000800 */
[----:B------:R-:W0:Y:S05]  /*a6c0*/  SHFL.BFLY PT, R30, R21, 0x2, 0x1f ;  /* 0x0c401f00151e7f89 */ /* 0x000e2a00000e0000 */
[----:B------:R-:W1:Y:S08]  /*a6d0*/  MUFU.EX2 R24, R24 ;  /* 0x0000001800187308 */ /* 0x000e700000000800 */
[----:B------:R2:W-:Y:S08]  /*a6e0*/  MUFU.EX2 R161, R15 ;  /* 0x0000000f00a17308 */ /* 0x0005f00000000800 */
[----:B------:R-:W3:Y:S01]  /*a6f0*/  MUFU.EX2 R155, R155 ;  /* 0x0000009b009b7308 */ /* 0x000ee20000000800 */
[----:B0-----:R-:W-:-:S05]  /*a700*/  FMNMX.FTZ R30, R21, R30, !PT ;  /* 0x0000001e151e7209 */ /* 0x001fca0007810000 */
[----:B------:R-:W0:Y:S02]  /*a710*/  SHFL.BFLY PT, R21, R30, 0x1, 0x1f ;  /* 0x0c201f001e157f89 */ /* 0x000e2400000e0000 */
[----:B------:R-:W4:Y:S08]  /*a720*/  MUFU.EX2 R0, R0 ;  /* 0x0000000000007308 */ /* 0x000f300000000800 */
[----:B------:R-:W4:Y:S08]  /*a730*/  MUFU.EX2 R157, R157 ;  /* 0x0000009d009d7308 */ /* 0x000f300000000800 */
[----:B------:R-:W-:Y:S01]  /*a740*/  MUFU.EX2 R28, R28 ;  /* 0x0000001c001c7308 */ /* 0x000fe20000000800 */
[----:B0-----:R-:W-:Y:S01]  /*a750*/  FMNMX.FTZ R21, R30, R21, !PT ;  /* 0x000000151e157209 */ /* 0x001fe20007810000 */
[----:B-1----:R-:W-:-:S06]  /*a760*/  FADD.FTZ R30, R153, R24 ;  /* 0x00000018991e7221 */ /* 0x002fcc0000010000 */
[----:B------:R-:W-:Y:S01]  /*a770*/  MUFU.EX2 R159, R159 ;  /* 0x0000009f009f7308 */ /* 0x000fe20000000800 */
[----:B------:R-:W-:Y:S01]  /*a780*/  F2FP.BF16.F32.PACK_AB R153, R24, R153 ;  /* 0x000000991899723e */ /* 0x000fe200000010ff */
[C---:B------:R-:W-:Y:S01]  /*a790*/  FMUL.FTZ R3, R21.reuse, R177 ;  /* 0x000000b115037220 */ /* 0x040fe20000410000 */
[----:B------:R-:W-:-:S04]  /*a7a0*/  FSETP.NEU.FTZ.AND P1, PT, R21, -INF , PT ;  /* 0xff8000001500780b */ /* 0x000fc80003f3d000 */
[----:B--2---:R-:W-:Y:S01]  /*a7b0*/  FSEL R15, R3, RZ, P1 ;  /* 0x000000ff030f7208 */ /* 0x004fe20000800000 */
[----:B------:R-:W-:Y:S01]  /*a7c0*/  MUFU.EX2 R163, R27 ;  /* 0x0000001b00a37308 */ /* 0x000fe20000000800 */
[----:B------:R-:W-:Y:S01]  /*a7d0*/  ISETP.NE.AND P1, PT, R77, RZ, PT ;  /* 0x000000ff4d00720c */ /* 0x000fe20003f25270 */
[----:B---3--:R-:W-:Y:S01]  /*a7e0*/  FADD.FTZ R3, R155, R30 ;  /* 0x0000001e9b037221 */ /* 0x008fe20000010000 */
[----:B------:R-:W0:Y:S01]  /*a7f0*/  S2R R77, SR_TID.X ;  /* 0x00000000004d7919 */ /* 0x000e220000002100 */
[-CC-:B------:R-:W-:Y:S01]  /*a800*/  FFMA.FTZ R66, R66, R177.reuse, -R15.reuse ;  /* 0x000000b142427223 */ /* 0x180fe2000001080f */
[-CC-:B------:R-:W-:Y:S01]  /*a810*/  FFMA.FTZ R25, R25, R177.reuse, -R15.reuse ;  /* 0x000000b119197223 */ /* 0x180fe2000001080f */
[-CC-:B------:R-:W-:Y:S01]  /*a820*/  FFMA.FTZ R70, R70, R177.reuse, -R15.reuse ;  /* 0x000000b146467223 */ /* 0x180fe2000001080f */
[-CC-:B------:R-:W-:Y:S01]  /*a830*/  FFMA.FTZ R72, R72, R177.reuse, -R15.reuse ;  /* 0x000000b148487223 */ /* 0x180fe2000001080f */
[-CC-:B------:R-:W-:Y:S01]  /*a840*/  FFMA.FTZ R74, R74, R177.reuse, -R15.reuse ;  /* 0x000000b14a4a7223 */ /* 0x180fe2000001080f */
[-C--:B------:R-:W-:Y:S01]  /*a850*/  FFMA.FTZ R76, R76, R177.reuse, -R15 ;  /* 0x000000b14c4c7223 */ /* 0x080fe2000001080f */
[----:B------:R-:W-:Y:S01]  /*a860*/  MUFU.EX2 R66, R66 ;  /* 0x0000004200427308 */ /* 0x000fe20000000800 */
[----:B----4-:R-:W-:Y:S01]  /*a870*/  FADD.FTZ R30, R0, R3 ;  /* 0x00000003001e7221 */ /* 0x010fe20000010000 */
[-CC-:B------:R-:W-:Y:S01]  /*a880*/  FFMA.FTZ R78, R78, R177.reuse, -R15.reuse ;  /* 0x000000b14e4e7223 */ /* 0x180fe2000001080f */
[-CC-:B------:R-:W-:Y:S01]  /*a890*/  FFMA.FTZ R80, R80, R177.reuse, -R15.reuse ;  /* 0x000000b150507223 */ /* 0x180fe2000001080f */
[-CC-:B------:R-:W-:Y:S01]  /*a8a0*/  FFMA.FTZ R82, R82, R177.reuse, -R15.reuse ;  /* 0x000000b152527223 */ /* 0x180fe2000001080f */
[----:B------:R-:W-:Y:S01]  /*a8b0*/  FADD.FTZ R39, R157, R30 ;  /* 0x0000001e9d277221 */ /* 0x000fe20000010000 */
        /* <DEDUP_REMOVED lines=17> */
[----:B------:R-:W-:Y:S01]  /*a9d0*/  F2FP.BF16.F32.PACK_AB R155, R0, R155 ;  /* 0x0000009b009b723e */ /* 0x000fe200000010ff */
[----:B------:R-:W3:Y:S01]  /*a9e0*/  MUFU.EX2 R27, R72 ;  /* 0x00000048001b7308 */ /* 0x000ee20000000800 */
[----:B-1----:R-:W-:Y:S01]  /*a9f0*/  FADD.FTZ R3, R66, R25 ;  /* 0x0000001942037221 */ /* 0x002fe20000010000 */
[----:B0-----:R-:W-:-:S02]  /*aa00*/  SHF.R.U32.HI R77, RZ, 0x7, R77 ;  /* 0x00000007ff4d7819 */ /* 0x001fc4000001164d */
[----:B------:R-:W-:Y:S02]  /*aa10*/  F2FP.BF16.F32.PACK_AB R152, R25, R66 ;  /* 0x000000421998723e */ /* 0x000fe400000010ff */
[----:B------:R-:W-:Y:S02]  /*aa20*/  IADD3 R179, -R77, 0xb, RZ ;  /* 0x0000000b4db37810 */ /* 0x000fe40007ffe1ff */
[----:B------:R-:W0:Y:S01]  /*aa30*/  MUFU.EX2 R74, R74 ;  /* 0x0000004a004a7308 */ /* 0x000e220000000800 */
[----:B--2---:R-:W-:Y:S01]  /*aa40*/  FADD.FTZ R30, R70, R3 ;  /* 0x00000003461e7221 */ /* 0x004fe20000010000 */
[----:B------:R-:W-:-:S06]  /*aa50*/  F2FP.BF16.F32.PACK_AB R157, R28, R157 ;  /* 0x0000009d1c9d723e */ /* 0x000fcc00000010ff */
[----:B------:R-:W1:Y:S01]  /*aa60*/  MUFU.EX2 R29, R76 ;  /* 0x0000004c001d7308 */ /* 0x000e620000000800 */
[C---:B---3--:R-:W-:Y:S01]  /*aa70*/  FADD.FTZ R41, R27.reuse, R30 ;  /* 0x0000001e1b297221 */ /* 0x048fe20000010000 */
[----:B------:R-:W-:-:S06]  /*aa80*/  F2FP.BF16.F32.PACK_AB R154, R27, R70 ;  /* 0x000000461b9a723e */ /* 0x000fcc00000010ff */
[----:B------:R2:W-:Y:S01]  /*aa90*/  MUFU.EX2 R165, R38 ;  /* 0x0000002600a57308 */ /* 0x0005e20000000800 */
[----:B0-----:R-:W-:-:S07]  /*aaa0*/  FADD.FTZ R30, R74, R41 ;  /* 0x000000294a1e7221 */ /* 0x001fce0000010000 */
[----:B------:R-:W0:Y:S01]  /*aab0*/  MUFU.EX2 R78, R78 ;  /* 0x0000004e004e7308 */ /* 0x000e220000000800 */
[----:B--2---:R-:W-:Y:S01]  /*aac0*/  FADD.FTZ R38, R28, R39 ;  /* 0x000000271c267221 */ /* 0x004fe20000010000 */
[C---:B-1----:R-:W-:Y:S01]  /*aad0*/  FADD.FTZ R41, R29.reuse, R30 ;  /* 0x0000001e1d297221 */ /* 0x042fe20000010000 */
[----:B------:R-:W-:Y:S02]  /*aae0*/  F2FP.BF16.F32.PACK_AB R156, R29, R74 ;  /* 0x0000004a1d9c723e */ /* 0x000fe400000010ff */
[----:B------:R-:W-:Y:S01]  /*aaf0*/  FADD.FTZ R3, R159, R38 ;  /* 0x000000269f037221 */ /* 0x000fe20000010000 */
[C---:B------:R-:W-:Y:S02]  /*ab00*/  F2FP.BF16.F32.PACK_AB R159, R102.reuse, R159 ;  /* 0x0000009f669f723e */ /* 0x040fe400000010ff */
[----:B------:R-:W-:Y:S01]  /*ab10*/  MUFU.EX2 R175, R31 ;  /* 0x0000001f00af7308 */ /* 0x000fe20000000800 */
[----:B------:R-:W-:Y:S01]  /*ab20*/  FADD.FTZ R38, R102, R3 ;  /* 0x0000000366267221 */ /* 0x000fe20000010000 */
[----:B------:R-:W-:-:S03]  /*ab30*/  @!P1 VIADD R3, R13, 0x22840 ;  /* 0x000228400d039836 */ /* 0x000fc60000000000 */
[----:B------:R-:W-:Y:S01]  /*ab40*/  FADD.FTZ R43, R161, R38 ;  /* 0x00000026a12b7221 */ /* 0x000fe20000010000 */
[C---:B------:R-:W-:Y:S02]  /*ab50*/  F2FP.BF16.F32.PACK_AB R161, R104.reuse, R161 ;  /* 0x000000a168a1723e */ /* 0x040fe400000010ff */
[----:B------:R-:W1:Y:S01]  /*ab60*/  MUFU.EX2 R31, R80 ;  /* 0x00000050001f7308 */ /* 0x000e620000000800 */
[----:B------:R-:W-:Y:S01]  /*ab70*/  FADD.FTZ R38, R104, R43 ;  /* 0x0000002b68267221 */ /* 0x000fe20000010000 */
[----:B0-----:R-:W-:Y:S01]  /*ab80*/  FADD.FTZ R30, R78, R41 ;  /* 0x000000294e1e7221 */ /* 0x001fe20000010000 */
[----:B------:R-:W-:Y:S01]  /*ab90*/  @!P1 PRMT R3, RZ, 0x654, R3 ;  /* 0x00000654ff039816 */ /* 0x000fe20000000003 */
[----:B------:R0:W-:Y:S06]  /*aba0*/  BAR.ARV R179, 0x100 ;  /* 0x000400b30000751d */ /* 0x0001ec0000002000 */
[----:B------:R-:W2:Y:S01]  /*abb0*/  MUFU.EX2 R34, R34 ;  /* 0x0000002200227308 */ /* 0x000ea20000000800 */
[----:B------:R-:W-:Y:S01]  /*abc0*/  FADD.FTZ R45, R163, R38 ;  /* 0x00000026a32d7221 */ /* 0x000fe20000010000 */
[----:B------:R3:W-:Y:S01]  /*abd0*/  @!P1 SYNCS.ARRIVE.TRANS64.RED.A1T0 RZ, [R3+URZ], RZ ;  /* 0x000000ff03ff99a7 */ /* 0x0007e2000810043f */
[----:B-1----:R-:W-:-:S05]  /*abe0*/  FADD.FTZ R43, R31, R30 ;  /* 0x0000001e1f2b7221 */ /* 0x002fca0000010000 */
[----:B------:R-:W1:Y:S01]  /*abf0*/  MUFU.EX2 R82, R82 ;  /* 0x0000005200527308 */ /* 0x000e620000000800 */
[----:B------:R-:W-:-:S07]  /*ac00*/  F2FP.BF16.F32.PACK_AB R158, R31, R78 ;  /* 0x0000004e1f9e723e */ /* 0x000fce00000010ff */
[----:B------:R-:W4:Y:S01]  /*ac10*/  MUFU.EX2 R36, R36 ;  /* 0x0000002400247308 */ /* 0x000f220000000800 */
[C---:B--2---:R-:W-:Y:S01]  /*ac20*/  FADD.FTZ R45, R34.reuse, R45 ;  /* 0x0000002d222d7221 */ /* 0x044fe20000010000 */
[----:B------:R-:W-:-:S06]  /*ac30*/  F2FP.BF16.F32.PACK_AB R163, R34, R163 ;  /* 0x000000a322a3723e */ /* 0x000fcc00000010ff */
[----:B------:R-:W3:Y:S01]  /*ac40*/  MUFU.EX2 R33, R84 ;  /* 0x0000005400217308 */ /* 0x000ee20000000800 */
[----:B-1----:R-:W-:-:S07]  /*ac50*/  FADD.FTZ R30, R82, R43 ;  /* 0x0000002b521e7221 */ /* 0x002fce0000010000 */
[----:B------:R-:W1:Y:S01]  /*ac60*/  MUFU.EX2 R86, R86 ;  /* 0x0000005600567308 */ /* 0x000e620000000800 */
[----:B----4-:R-:W-:-:S04]  /*ac70*/  FADD.FTZ R38, R36, R45 ;  /* 0x0000002d24267221 */ /* 0x010fc80000010000 */
[C---:B------:R-:W-:Y:S01]  /*ac80*/  FADD.FTZ R43, R165.reuse, R38 ;  /* 0x00000026a52b7221 */ /* 0x040fe20000010000 */
[----:B------:R-:W-:Y:S02]  /*ac90*/  F2FP.BF16.F32.PACK_AB R165, R165, R36 ;  /* 0x00000024a5a5723e */ /* 0x000fe400000010ff */
        /* <DEDUP_REMOVED lines=48> */
[----:B-1----:R-:W-:Y:S01]  /*afa0*/  FADD.FTZ R45, R3, R0 ;  /* 0x00000000032d7221 */ /* 0x002fe20000010000 */
[----:B------:R-:W-:Y:S01]  /*afb0*/  FADD.FTZ R0, R175, R24 ;  /* 0x00000018af007221 */ /* 0x000fe20000010000 */
[----:B------:R-:W-:Y:S02]  /*afc0*/  F2FP.BF16.F32.PACK_AB R170, R3, R60 ;  /* 0x0000003c03aa723e */ /* 0x000fe400000010ff */
[----:B------:R-:W-:-:S03]  /*afd0*/  F2FP.BF16.F32.PACK_AB R175, R175, R98 ;  /* 0x00000062afaf723e */ /* 0x000fc600000010ff */
[----:B------:R-:W1:Y:S01]  /*afe0*/  MUFU.EX2 R68, R68 ;  /* 0x0000004400447308 */ /* 0x000e620000000800 */
[----:B--2---:R-:W-:-:S07]  /*aff0*/  FADD.FTZ R24, R64, R45 ;  /* 0x0000002d40187221 */ /* 0x004fce0000010000 */
[----:B------:R-:W2:Y:S01]  /*b000*/  MUFU.EX2 R43, R26 ;  /* 0x0000001a002b7308 */ /* 0x000ea20000000800 */
[C---:B---3--:R-:W-:Y:S01]  /*b010*/  FADD.FTZ R25, R15.reuse, R24 ;  /* 0x000000180f197221 */ /* 0x048fe20000010000 */
[----:B------:R-:W-:-:S03]  /*b020*/  F2FP.BF16.F32.PACK_AB R172, R15, R64 ;  /* 0x000000400fac723e */ /* 0x000fc600000010ff */
[----:B-1----:R-:W-:-:S04]  /*b030*/  FADD.FTZ R24, R68, R25 ;  /* 0x0000001944187221 */ /* 0x002fc80000010000 */
[C---:B--2---:R-:W-:Y:S01]  /*b040*/  FADD.FTZ R3, R43.reuse, R24 ;  /* 0x000000182b037221 */ /* 0x044fe20000010000 */
[----:B------:R-:W-:Y:S01]  /*b050*/  F2FP.BF16.F32.PACK_AB R174, R43, R68 ;  /* 0x000000442bae723e */ /* 0x000fe200000010ff */
[----:B0-----:R-:W-:Y:S06]  /*b060*/  @!P0 BRA `(.L_x_3853) ;  /* 0x0000000000048947 */ /* 0x001fec0003800000 */
[----:B------:R-:W-:Y:S01]  /*b070*/  BPT.TRAP 0x1 ;  /* 0x000000040000795c */ /* 0x000fe20000300000 */
.L_x_3853:
[----:B------:R0:W1:Y:S01]  /*b080*/  SYNCS.PHASECHK.TRANS64.TRYWAIT P2, [R13+URZ+0x22850], R14 ;  /* 0x0228500e0d0075a7 */ /* 0x000062000804017f */
[----:B------:R-:W-:Y:S05]  /*b090*/  @!P0 BRA `(.L_x_3854) ;  /* 0x0000000000048947 */ /* 0x000fea0003800000 */
[----:B------:R-:W-:Y:S01]  /*b0a0*/  BPT.TRAP 0x1 ;  /* 0x000000040000795c */ /* 0x000fe20000300000 */
.L_x_3854:
[----:B------:R-:W-:Y:S04]  /*b0b0*/  BSSY B0, `(.L_x_3855) ;  /* 0x0000004000007945 */ /* 0x000fe80003800000 */
[----:B-1----:R-:W-:Y:S05]  /*b0c0*/  @P2 BRA `(.L_x_3856) ;  /* 0x0000000000082947 */ /* 0x002fea0003800000 */
[----:B------:R-:W1:Y:S02]  /*b0d0*/  SYNCS.PHASECHK.TRANS64.TRYWAIT P2, [R13+URZ+0x22850], R14 ;  /* 0x0228500e0d0075a7 */ /* 0x000e64000804017f */
[----:B-1----:R-:W-:Y:S05]  /*b0e0*/  @!P2 BRA `(.L_x_3857) ;  /* 0x000000f00038a947 */ /* 0x002fea0003800000 */
.L_x_3856:
[----:B------:R-:W-:Y:S05]  /*b0f0*/  BSYNC B0 ;  /* 0x0000000000007941 */ /* 0x000fea0003800000 */
.L_x_3855:
[----:B------:R-:W-:Y:S05]  /*b100*/  WARPSYNC.ALL ;  /* 0x0000000000007948 */ /* 0x000fea0003800000 */
[----:B------:R-:W-:Y:S01]  /*b110*/  R2UR UR4, R18 ;  /* 0x00000000120472ca */ /* 0x000fe200000e0000 */
[----:B------:R2:W-:Y:S01]  /*b120*/  BAR.SYNC.DEFER_BLOCKING R20, 0x100 ;  /* 0x000400140000751d */ /* 0x0005e20000010000 */
[----:B------:R-:W-:Y:S02]  /*b130*/  IMAD.MOV.U32 R15, RZ, RZ, 0xc00 ;  /* 0x00000c00ff0f7424 */ /* 0x000fe400078e00ff */
[----:B01----:R-:W-:-:S03]  /*b140*/  @!P1 VIADD R13, R13, 0x22860 ;  /* 0x000228600d0d9836 */ /* 0x003fc60000000000 */
[----:B------:R-:W-:Y:S01]  /*b150*/  ULDC UR48, c[0x0][0x9d8] ;  /* 0x0002760000307ab9 */ /* 0x000fe20000000800 */
[----:B------:R-:W-:Y:S01]  /*b160*/  ULDC UR49, c[0x0][0x9d8] ;  /* 0x0002760000317ab9 */ /* 0x000fe20000000800 */
[----:B--2---:R-:W-:Y:S01]  /*b170*/  VIADD R20, R176, 0xfffffffe ;  /* 0xfffffffeb0147836 */ /* 0x004fe20000000000 */
[----:B------:R-:W-:Y:S01]  /*b180*/  @!P1 PRMT R13, RZ, 0x654, R13 ;  /* 0x00000654ff0d9816 */ /* 0x000fe2000000000d */
[----:B------:R-:W-:Y:S01]  /*b190*/  ULDC UR46, c[0x0][0x988] ;  /* 0x00026200002e7ab9 */ /* 0x000fe20000000800 */
[----:B------:R-:W-:Y:S01]  /*b1a0*/  ULDC UR47, c[0x0][0x988] ;  /* 0x00026200002f7ab9 */ /* 0x000fe20000000800 */
        /* <DEDUP_REMOVED lines=15> */
[----:B------:R-:W-:Y:S02]  /*b2a0*/  R2UR UR6, R152 ;  /* 0x00000000980672ca */ /* 0x000fe400000e0000 */
[----:B------:R-:W-:Y:S01]  /*b2b0*/  R2UR UR7, R153 ;  /* 0x00000000990772ca */ /* 0x000fe200000e0000 */
[----:B------:R-:W-:Y:S01]  /*b2c0*/  IMAD.MOV.U32 R153, RZ, RZ, 0x40000040 ;  /* 0x40000040ff997424 */ /* 0x000fe200078e00ff */
[----:B------:R-:W-:-:S14]  /*b2d0*/  IADD3 R152, R14, 0x100, RZ ;  /* 0x000001000e987810 */ /* 0x000fdc0007ffe0ff */
        /* <DEDUP_REMOVED lines=25> */
[----:B------:R-:W-:Y:S01]  /*b470*/  IMAD.IADD R14, R203, 0x1, -R200 ;  /* 0x00000001cb0e7824 */ /* 0x000fe200078e0ac8 */
[----:B------:R-:W-:-:S03]  /*b480*/  R2UR UR7, R15 ;  /* 0x000000000f0772ca */ /* 0x000fc600000e0000 */
[----:B------:R-:W-:-:S04]  /*b490*/  IMAD R14, R201, 0x80, R14 ;  /* 0x00000080c90e7824 */ /* 0x000fc800078e020e */
[----:B------:R-:W-:-:S05]  /*b4a0*/  IMAD.HI R14, R14, 0x2aaaaaab, RZ ;  /* 0x2aaaaaab0e0e7827 */ /* 0x000fca00078e02ff */
[----:B------:R-:W-:-:S04]  /*b4b0*/  SHF.R.U32.HI R15, RZ, 0x1f, R14 ;  /* 0x0000001fff0f7819 */ /* 0x000fc8000001160e */
[----:B------:R-:W-:-:S04]  /*b4c0*/  LEA.HI.SX32 R15, R14, R15, 0x1c ;  /* 0x0000000f0e0f7211 */ /* 0x000fc800078fe2ff */
[----:B------:R-:W-:-:S04]  /*b4d0*/  VIMNMX R15, RZ, R15, !PT ;  /* 0x0000000fff0f7248 */ /* 0x000fc80007fe0100 */
[----:B------:R-:W-:Y:S01]  /*b4e0*/  ISETP.GE.AND P2, PT, R20, R15, PT ;  /* 0x0000000f1400720c */ /* 0x000fe20003f46270 */
[----:B------:R-:W-:Y:S02]  /*b4f0*/  WARPGROUP.DEPBAR.LE gsb0, 0x0 ;  /* 0x00008000000079c5 */ /* 0x000fe40000010000 */
[----:B------:R-:W-:-:S06]  /*b500*/  WARPGROUP.ARRIVE ;  /* 0x00000000000079c5 */ /* 0x000fcc0000000000 */
[----:B------:R-:W-:Y:S03]  /*b510*/  HGMMA.64x256x16.F32.BF16 R24, R172, gdesc[UR4].tnspB, R24, gsb0 ;  /* 0x43e00004ac187df0 */ /* 0x000fe60008001818 */
[----:B------:R-:W-:Y:S02]  /*b520*/  WARPGROUP.DEPBAR.LE gsb0, 0x0 ;  /* 0x00008000000079c5 */ /* 0x000fe40000010000 */
[----:B------:R0:W-:Y:S01]  /*b530*/  @!P1 SYNCS.ARRIVE.TRANS64.RED.A1T0 RZ, [R13+URZ], RZ ;  /* 0x000000ff0dff99a7 */ /* 0x0001e2000810043f */
[----:B------:R-:W-:Y:S05]  /*b540*/  @!P2 BRA `(.L_x_3858) ;  /* 0x0000002800e8a947 */ /* 0x000fea0003800000 */
[----:B------:R-:W-:Y:S02]  /*b550*/  IMAD.MOV.U32 R202, RZ, RZ, R178 ;  /* 0x000000ffffca7224 */ /* 0x000fe400078e00b2 */
[----:B------:R-:W-:-:S07]  /*b560*/  IMAD.MOV.U32 R221, RZ, RZ, R21 ;  /* 0x000000ffffdd7224 */ /* 0x000fce00078e0015 */
.L_x_3868:
[----:B------:R-:W-:Y:S01]  /*b570*/  VIADD R22, R22, 0x1 ;  /* 0x0000000116167836 */ /* 0x000fe20000000000 */
[----:B------:R-:W-:Y:S05]  /*b580*/  YIELD ;  /* 0x0000000000007946 */ /* 0x000fea0003800000 */
[----:B------:R-:W-:-:S04]  /*b590*/  ISETP.NE.AND P2, PT, R22, 0x2, PT ;  /* 0x000000021600780c */ /* 0x000fc80003f45270 */
[----:B-1----:R-:W-:Y:S02]  /*b5a0*/  SEL R14, RZ, 0x1, P2 ;  /* 0x00000001ff0e7807 */ /* 0x002fe40001000000 */
[----:B------:R-:W-:Y:S02]  /*b5b0*/  SEL R22, R22, RZ, P2 ;  /* 0x000000ff16167207 */ /* 0x000fe40001000000 */
[----:B------:R-:W-:Y:S01]  /*b5c0*/  LOP3.LUT R23, R23, R14, RZ, 0x3c, !PT ;  /* 0x0000000e17177212 */ /* 0x000fe200078e3cff */
[----:B------:R-:W-:Y:S06]  /*b5d0*/  @!P0 BRA `(.L_x_3859) ;  /* 0x0000000000048947 */ /* 0x000fec0003800000 */
[----:B------:R-:W-:Y:S01]  /*b5e0*/  BPT.TRAP 0x1 ;  /* 0x000000040000795c */ /* 0x000fe20000300000 */
.L_x_3859:
[----:B0-----:R-:W-:Y:S01]  /*b5f0*/  IMAD R13, R22, 0x8, R18 ;  /* 0x00000008160d7824 */ /* 0x001fe200078e0212 */
[----:B------:R-:W-:-:S04]  /*b600*/  SHF.L.U32 R14, R23, 0x1f, RZ ;  /* 0x0000001f170e7819 */ /* 0x000fc800000006ff */
[----:B------:R0:W1:Y:S01]  /*b610*/  SYNCS.PHASECHK.TRANS64.TRYWAIT P2, [R13+URZ+0x22830], R14 ;  /* 0x0228300e0d0075a7 */ /* 0x000062000804017f */
[----:B------:R-:W-:Y:S05]  /*b620*/  @!P0 BRA `(.L_x_3860) ;  /* 0x0000000000048947 */ /* 0x000fea0003800000 */
[----:B------:R-:W-:Y:S01]  /*b630*/  BPT.TRAP 0x1 ;  /* 0x000000040000795c */ /* 0x000fe20000300000 */
.L_x_3860:
[----:B------:R-:W-:Y:S02]  /*b640*/  IMAD R214, R22, 0x300, R12 ;  /* 0x0000030016d67824 */ /* 0x000fe400078e020c */
[----:B------:R-:W-:Y:S01]  /*b650*/  IMAD.MOV.U32 R215, RZ, RZ, 0x40000040 ;  /* 0x40000040ffd77424 */ /* 0x000fe200078e00ff */
[----:B-1----:R-:W-:Y:S06]  /*b660*/  @P2 BRA `(.L_x_3861) ;  /* 0x0000000000082947 */ /* 0x002fec0003800000 */
[----:B------:R-:W1:Y:S02]  /*b670*/  SYNCS.PHASECHK.TRANS64.TRYWAIT P2, [R13+URZ+0x22830], R14 ;  /* 0x0228300e0d0075a7 */ /* 0x000e64000804017f */
[----:B-1----:R-:W-:Y:S05]  /*b680*/  @!P2 BRA `(.L_x_3862) ;  /* 0x000000e800e4a947 */ /* 0x002fea0003800000 */
.L_x_3861:
[----:B------:R-:W-:Y:S05]  /*b690*/  WARPSYNC.ALL ;  /* 0x0000000000007948 */ /* 0x000fea0003800000 */
[C---:B------:R-:W-:Y:S01]  /*b6a0*/  R2UR UR6, R214.reuse ;  /* 0x00000000d60672ca */ /* 0x040fe200000e0000 */
[----:B------:R-:W-:Y:S01]  /*b6b0*/  VIADD R154, R214, 0x4 ;  /* 0x00000004d69a7836 */ /* 0x000fe20000000000 */
[----:B------:R-:W-:Y:S01]  /*b6c0*/  R2UR UR7, R215 ;  /* 0x00000000d70772ca */ /* 0x000fe200000e0000 */
[----:B------:R-:W-:Y:S01]  /*b6d0*/  IMAD.MOV.U32 R153, RZ, RZ, 0x40000040 ;  /* 0x40000040ff997424 */ /* 0x000fe200078e00ff */
[----:B------:R-:W-:Y:S01]  /*b6e0*/  R2UR UR4, R4 ;  /* 0x00000000040472ca */ /* 0x000fe200000e0000 */
[----:B------:R-:W-:Y:S01]  /*b6f0*/  IMAD.MOV.U32 R155, RZ, RZ, 0x40000040 ;  /* 0x40000040ff9b7424 */ /* 0x000fe200078e00ff */
[----:B------:R-:W-:Y:S01]  /*b700*/  R2UR UR5, R5 ;  /* 0x00000000050572ca */ /* 0x000fe200000e0000 */
[----:B------:R-:W-:Y:S01]  /*b710*/  IMAD.MOV.U32 R215, RZ, RZ, 0x40000040 ;  /* 0x40000040ffd77424 */ /* 0x000fe200078e00ff */
[C---:B------:R-:W-:Y:S01]  /*b720*/  IADD3 R152, R214.reuse, 0x2, RZ ;  /* 0x00000002d6987810 */ /* 0x040fe20007ffe0ff */
[----:B------:R-:W-:Y:S01]  /*b730*/  VIADD R214, R214, 0x6 ;  /* 0x00000006d6d67836 */ /* 0x000fe20000000000 */
[----:B------:R-:W-:-:S02]  /*b740*/  R2UR UR11, R153 ;  /* 0x00000000990b72ca */ /* 0x000fc400000e0000 */
[----:B------:R-:W-:Y:S02]  /*b750*/  R2UR UR10, R152 ;  /* 0x00000000980a72ca */ /* 0x000fe400000e0000 */
[----:B------:R-:W-:Y:S02]  /*b760*/  R2UR UR14, R154 ;  /* 0x000000009a0e72ca */ /* 0x000fe400000e0000 */
[----:B------:R-:W-:Y:S02]  /*b770*/  R2UR UR15, R155 ;  /* 0x000000009b0f72ca */ /* 0x000fe400000e0000 */
[----:B------:R-:W-:Y:S01]  /*b780*/  WARPGROUP.ARRIVE ;  /* 0x00000000000079c5 */ /* 0x000fe20000000000 */
[----:B------:R-:W-:Y:S02]  /*b790*/  R2UR UR8, R10 ;  /* 0x000000000a0872ca */ /* 0x000fe400000e0000 */
[----:B------:R-:W-:Y:S02]  /*b7a0*/  R2UR UR9, R11 ;  /* 0x000000000b0972ca */ /* 0x000fe400000e0000 */
[----:B------:R-:W-:Y:S01]  /*b7b0*/  R2UR UR12, R8 ;  /* 0x00000000080c72ca */ /* 0x000fe200000e0000 */
[----:B------:R-:W-:Y:S01]  /*b7c0*/  HGMMA.64x96x16.F32.BF16 R152, gdesc[UR4], RZ, !UPT, gsb0 ;  /* 0x01600000049879f0 */ /* 0x000fe2000c0018ff */
[----:B------:R-:W-:-:S02]  /*b7d0*/  R2UR UR13, R9 ;  /* 0x00000000090d72ca */ /* 0x000fc400000e0000 */
[----:B------:R-:W-:Y:S02]  /*b7e0*/  R2UR UR6, R214 ;  /* 0x00000000d60672ca */ /* 0x000fe400000e0000 */
[----:B------:R-:W-:Y:S02]  /*b7f0*/  R2UR UR7, R215 ;  /* 0x00000000d70772ca */ /* 0x000fe400000e0000 */
[----:B------:R-:W-:Y:S02]  /*b800*/  R2UR UR4, R6 ;  /* 0x00000000060472ca */ /* 0x000fe400000e0000 */
[----:B------:R-:W-:Y:S01]  /*b810*/  R2UR UR5, R7 ;  /* 0x00000000070572ca */ /* 0x000fe200000e0000 */
        /* <DEDUP_REMOVED lines=12> */
[----:B------:R-:W-:Y:S02]  /*b8e0*/  IMAD.SHL.U32 R153, R201, 0x80, RZ ;  /* 0x00000080c9997824 */ /* 0x000fe400078e00ff */
[----:B------:R-:W-:Y:S01]  /*b8f0*/  FMUL.FTZ R156, R156, UR49 ;  /* 0x000000319c9c7c20 */ /* 0x000fe20008410000 */
[----:B------:R-:W-:Y:S01]  /*b900*/  FMUL.FTZ R157, R157, UR49 ;  /* 0x000000319d9d7c20 */ /* 0x000fe20008410000 */
[----:B------:R-:W-:Y:S01]  /*b910*/  FMUL.FTZ R222, R176, UR49 ;  /* 0x00000031b0de7c20 */ /* 0x000fe20008410000 */
[----:B------:R-:W-:Y:S01]  /*b920*/  IMAD R214, R20, -0x60, R153 ;  /* 0xffffffa014d67824 */ /* 0x000fe200078e0299 */
[----:B------:R-:W2:Y:S01]  /*b930*/  MUFU.TANH R223, R223 ;  /* 0x000000df00df7308 */ /* 0x000ea20000002400 */
[----:B------:R-:W-:Y:S01]  /*b940*/  FMUL.FTZ R176, R177, UR49 ;  /* 0x00000031b1b07c20 */ /* 0x000fe20008410000 */
[----:B------:R-:W-:Y:S01]  /*b950*/  FMUL.FTZ R160, R160, UR49 ;  /* 0x00000031a0a07c20 */ /* 0x000fe20008410000 */
[----:B------:R-:W-:Y:S01]  /*b960*/  FMUL.FTZ R161, R161, UR49 ;  /* 0x00000031a1a17c20 */ /* 0x000fe20008410000 */
[----:B------:R-:W-:Y:S01]  /*b970*/  IADD3 R153, R214, 0x1, R203 ;  /* 0x00000001d6997810 */ /* 0x000fe20007ffe0cb */
[----:B------:R-:W-:Y:S01]  /*b980*/  FMUL.FTZ R21, R164, UR49 ;  /* 0x00000031a4157c20 */ /* 0x000fe20008410000 */
[----:B------:R-:W-:Y:S01]  /*b990*/  FMUL.FTZ R164, R165, UR49 ;  /* 0x00000031a5a47c20 */ /* 0x000fe20008410000 */
[----:B------:R-:W-:Y:S01]  /*b9a0*/  FMUL.FTZ R168, R168, UR49 ;  /* 0x00000031a8a87c20 */ /* 0x000fe20008410000 */
[----:B------:R-:W3:Y:S01]  /*b9b0*/  MUFU.TANH R152, R152 ;  /* 0x0000009800987308 */ /* 0x000ee20000002400 */
[----:B------:R-:W-:-:S02]  /*b9c0*/  IMAD.IADD R224, R153, 0x1, -R200 ;  /* 0x0000000199e07824 */ /* 0x000fc400078e0ac8 */
[----:B------:R-:W-:Y:S01]  /*b9d0*/  FMUL.FTZ R215, R169, UR49 ;  /* 0x00000031a9d77c20 */ /* 0x000fe20008410000 */
[----:B------:R-:W-:Y:S01]  /*b9e0*/  FMUL.FTZ R180, R180, UR49 ;  /* 0x00000031b4b47c20 */ /* 0x000fe20008410000 */
[----:B------:R-:W-:Y:S01]  /*b9f0*/  FMUL.FTZ R172, R172, UR49 ;  /* 0x00000031acac7c20 */ /* 0x000fe20008410000 */
[----:B------:R-:W-:Y:S02]  /*ba00*/  IMAD R153, R211, -0x2, R224 ;  /* 0xfffffffed3997824 */ /* 0x000fe400078e02e0 */
[----:B------:R-:W-:Y:S01]  /*ba10*/  FMUL.FTZ R214, R173, UR49 ;  /* 0x00000031add67c20 */ /* 0x000fe20008410000 */
[----:B------:R-:W-:Y:S01]  /*ba20*/  FMUL.FTZ R181, R181, UR49 ;  /* 0x00000031b5b57c20 */ /* 0x000fe20008410000 */
[----:B------:R-:W4:Y:S01]  /*ba30*/  MUFU.TANH R156, R156 ;  /* 0x0000009c009c7308 */ /* 0x000f220000002400 */
[----:B------:R-:W-:Y:S02]  /*ba40*/  IMAD.IADD R177, R212, 0x1, R153 ;  /* 0x00000001d4b17824 */ /* 0x000fe400078e0299 */
[----:B------:R-:W-:Y:S01]  /*ba50*/  FMUL.FTZ R224, R184, UR49 ;  /* 0x00000031b8e07c20 */ /* 0x000fe20008410000 */
[----:B------:R-:W-:Y:S01]  /*ba60*/  FMUL.FTZ R185, R185, UR49 ;  /* 0x00000031b9b97c20 */ /* 0x000fe20008410000 */
[----:B------:R-:W-:Y:S01]  /*ba70*/  FMUL.FTZ R189, R189, UR49 ;  /* 0x00000031bdbd7c20 */ /* 0x000fe20008410000 */
[----:B------:R-:W-:Y:S01]  /*ba80*/  FMUL.FTZ R193, R193, UR49 ;  /* 0x00000031c1c17c20 */ /* 0x000fe20008410000 */
[C---:B------:R-:W-:Y:S01]  /*ba90*/  ISETP.GT.AND P2, PT, R177.reuse, RZ, PT ;  /* 0x000000ffb100720c */ /* 0x040fe20003f44270 */
[----:B------:R-:W-:Y:S01]  /*baa0*/  FMUL.FTZ R196, R196, UR49 ;  /* 0x00000031c4c47c20 */ /* 0x000fe20008410000 */
[----:B------:R-:W5:Y:S01]  /*bab0*/  MUFU.TANH R157, R157 ;  /* 0x0000009d009d7308 */ /* 0x000f620000002400 */
[----:B------:R-:W-:Y:S01]  /*bac0*/  ISETP.GT.AND P3, PT, R177, 0x1, PT ;  /* 0x00000001b100780c */ /* 0x000fe20003f64270 */
[----:B------:R-:W-:Y:S01]  /*bad0*/  FMUL.FTZ R225, R163, UR49 ;  /* 0x00000031a3e17c20 */ /* 0x000fe20008410000 */
[----:B--2---:R-:W-:Y:S01]  /*bae0*/  FSEL R153, R223, -INF , P2 ;  /* 0xff800000df997808 */ /* 0x004fe20001000000 */
[----:B------:R-:W-:Y:S01]  /*baf0*/  FMUL.FTZ R230, R170, UR49 ;  /* 0x00000031aae67c20 */ /* 0x000fe20008410000 */
[----:B------:R-:W-:Y:S01]  /*bb00*/  ISETP.GT.AND P4, PT, R177, 0x8, PT ;  /* 0x00000008b100780c */ /* 0x000fe20003f84270 */
[----:B------:R-:W-:Y:S01]  /*bb10*/  FMUL.FTZ R229, R167, UR49 ;  /* 0x00000031a7e57c20 */ /* 0x000fe20008410000 */
[----:B---3--:R-:W-:Y:S01]  /*bb20*/  FSEL R152, R152, -INF , P3 ;  /* 0xff80000098987808 */ /* 0x008fe20001800000 */
[----:B------:R-:W2:Y:S01]  /*bb30*/  MUFU.TANH R160, R160 ;  /* 0x000000a000a07308 */ /* 0x000ea20000002400 */
[----:B------:R-:W-:Y:S01]  /*bb40*/  FMNMX.FTZ R165, R153, R221, !PT ;  /* 0x000000dd99a57209 */ /* 0x000fe20007810000 */
[----:B------:R-:W-:Y:S01]  /*bb50*/  FMUL.FTZ R231, R171, UR49 ;  /* 0x00000031abe77c20 */ /* 0x000fe20008410000 */
[----:B------:R-:W-:Y:S01]  /*bb60*/  ISETP.GT.AND P2, PT, R177, 0x9, PT ;  /* 0x00000009b100780c */ /* 0x000fe20003f44270 */
[----:B------:R-:W-:Y:S01]  /*bb70*/  FMUL.FTZ R175, R175, UR49 ;  /* 0x00000031afaf7c20 */ /* 0x000fe20008410000 */
[----:B----4-:R-:W-:Y:S01]  /*bb80*/  FSEL R156, R156, -INF , P4 ;  /* 0xff8000009c9c7808 */ /* 0x010fe20002000000 */
[----:B------:R-:W-:Y:S01]  /*bb90*/  FMUL.FTZ R232, R174, UR49 ;  /* 0x00000031aee87c20 */ /* 0x000fe20008410000 */
[----:B------:R-:W-:Y:S01]  /*bba0*/  FMNMX.FTZ R165, R152, R165, !PT ;  /* 0x000000a598a57209 */ /* 0x000fe20007810000 */
[----:B------:R-:W3:Y:S01]  /*bbb0*/  MUFU.TANH R161, R161 ;  /* 0x000000a100a17308 */ /* 0x000ee20000002400 */
[----:B------:R-:W-:Y:S01]  /*bbc0*/  ISETP.GT.AND P3, PT, R177, 0x10, PT ;  /* 0x00000010b100780c */ /* 0x000fe20003f64270 */
[----:B------:R-:W-:Y:S01]  /*bbd0*/  FMUL.FTZ R178, R178, UR49 ;  /* 0x00000031b2b27c20 */ /* 0x000fe20008410000 */
[----:B-----5:R-:W-:Y:S01]  /*bbe0*/  FSEL R157, R157, -INF , P2 ;  /* 0xff8000009d9d7808 */ /* 0x020fe20001000000 */
[----:B------:R-:W-:Y:S01]  /*bbf0*/  FMUL.FTZ R182, R182, UR49 ;  /* 0x00000031b6b67c20 */ /* 0x000fe20008410000 */
[----:B------:R-:W-:Y:S01]  /*bc00*/  FMNMX.FTZ R226, R156, R165, !PT ;  /* 0x000000a59ce27209 */ /* 0x000fe20007810000 */
[----:B------:R-:W-:Y:S01]  /*bc10*/  FMUL.FTZ R170, R183, UR49 ;  /* 0x00000031b7aa7c20 */ /* 0x000fe20008410000 */
[----:B------:R-:W-:Y:S01]  /*bc20*/  ISETP.GT.AND P2, PT, R177, 0x11, PT ;  /* 0x00000011b100780c */ /* 0x000fe20003f44270 */
[----:B------:R-:W-:Y:S01]  /*bc30*/  MUFU.TANH R21, R21 ;  /* 0x0000001500157308 */ /* 0x000fe20000002400 */
[----:B--2---:R-:W-:Y:S01]  /*bc40*/  FSEL R160, R160, -INF , P3 ;  /* 0xff800000a0a07808 */ /* 0x004fe20001800000 */
[----:B------:R-:W-:Y:S01]  /*bc50*/  FMUL.FTZ R179, R179, UR49 ;  /* 0x00000031b3b37c20 */ /* 0x000fe20008410000 */
[----:B------:R-:W-:Y:S01]  /*bc60*/  FMNMX.FTZ R165, R157, R226, !PT ;  /* 0x000000e29da57209 */ /* 0x000fe20007810000 */
[----:B------:R-:W-:Y:S01]  /*bc70*/  FMUL.FTZ R226, R166, UR49 ;  /* 0x00000031a6e27c20 */ /* 0x000fe20008410000 */
[----:B------:R-:W-:Y:S01]  /*bc80*/  ISETP.GT.AND P3, PT, R177, 0x18, PT ;  /* 0x00000018b100780c */ /* 0x000fe20003f64270 */
[----:B------:R-:W-:Y:S01]  /*bc90*/  FMUL.FTZ R183, R186, UR49 ;  /* 0x00000031bab77c20 */ /* 0x000fe20008410000 */
[----:B------:R-:W-:Y:S01]  /*bca0*/  FMUL.FTZ R186, R187, UR49 ;  /* 0x00000031bbba7c20 */ /* 0x000fe20008410000 */
[----:B------:R-:W2:Y:S01]  /*bcb0*/  MUFU.TANH R164, R164 ;  /* 0x000000a400a47308 */ /* 0x000ea20000002400 */
[----:B---3--:R-:W-:Y:S01]  /*bcc0*/  FSEL R161, R161, -INF , P2 ;  /* 0xff800000a1a17808 */ /* 0x008fe20001000000 */
[----:B------:R-:W-:Y:S01]  /*bcd0*/  FMUL.FTZ R198, R198, UR49 ;  /* 0x00000031c6c67c20 */ /* 0x000fe20008410000 */
[----:B------:R-:W-:Y:S01]  /*bce0*/  ISETP.GT.AND P2, PT, R177, 0x19, PT ;  /* 0x00000019b100780c */ /* 0x000fe20003f44270 */
[----:B------:R-:W-:-:S04]  /*bcf0*/  FMUL.FTZ R199, R199, UR49 ;  /* 0x00000031c7c77c20 */ /* 0x000fc80008410000 */
[----:B------:R-:W3:Y:S08]  /*bd00*/  MUFU.TANH R168, R168 ;  /* 0x000000a800a87308 */ /* 0x000ef00000002400 */
[----:B------:R-:W4:Y:S01]  /*bd10*/  MUFU.TANH R215, R215 ;  /* 0x000000d700d77308 */ /* 0x000f220000002400 */
[----:B--2---:R-:W-:Y:S02]  /*bd20*/  FSEL R164, R164, -INF , P2 ;  /* 0xff800000a4a47808 */ /* 0x004fe40001000000 */
[----:B------:R-:W-:-:S05]  /*bd30*/  ISETP.GT.AND P2, PT, R177, 0x21, PT ;  /* 0x00000021b100780c */ /* 0x000fca0003f44270 */
[----:B------:R2:W-:Y:S08]  /*bd40*/  MUFU.TANH R223, R180 ;  /* 0x000000b400df7308 */ /* 0x0005f00000002400 */
[----:B------:R-:W5:Y:S01]  /*bd50*/  MUFU.TANH R172, R172 ;  /* 0x000000ac00ac7308 */ /* 0x000f620000002400 */
[----:B--2---:R-:W-:Y:S02]  /*bd60*/  FMNMX.FTZ R180, R160, R165, !PT ;  /* 0x000000a5a0b47209 */ /* 0x004fe40007810000 */
[----:B------:R-:W-:Y:S01]  /*bd70*/  FSEL R165, R21, -INF , P3 ;  /* 0xff80000015a57808 */ /* 0x000fe20001800000 */
[----:B------:R-:W-:Y:S01]  /*bd80*/  FMUL.FTZ R21, R188, UR49 ;  /* 0x00000031bc157c20 */ /* 0x000fe20008410000 */
[----:B------:R-:W-:-:S02]  /*bd90*/  FMNMX.FTZ R180, R161, R180, !PT ;  /* 0x000000b4a1b47209 */ /* 0x000fc40007810000 */
[----:B------:R-:W-:Y:S01]  /*bda0*/  ISETP.GT.AND P3, PT, R177, 0x20, PT ;  /* 0x00000020b100780c */ /* 0x000fe20003f64270 */
[----:B------:R-:W2:Y:S01]  /*bdb0*/  MUFU.TANH R214, R214 ;  /* 0x000000d600d67308 */ /* 0x000ea20000002400 */
[----:B------:R-:W-:Y:S02]  /*bdc0*/  FMNMX.FTZ R173, R165, R180, !PT ;  /* 0x000000b4a5ad7209 */ /* 0x000fe40007810000 */
[----:B---3--:R-:W-:Y:S02]  /*bdd0*/  FSEL R169, R168, -INF , P3 ;  /* 0xff800000a8a97808 */ /* 0x008fe40001800000 */
[----:B------:R-:W-:Y:S02]  /*bde0*/  FMNMX.FTZ R180, R164, R173, !PT ;  /* 0x000000ada4b47209 */ /* 0x000fe40007810000 */
[----:B----4-:R-:W-:Y:S01]  /*bdf0*/  FSEL R168, R215, -INF , P2 ;  /* 0xff800000d7a87808 */ /* 0x010fe20001000000 */
[----:B------:R-:W3:Y:S01]  /*be00*/  MUFU.TANH R222, R222 ;  /* 0x000000de00de7308 */ /* 0x000ee20000002400 */
[----:B------:R-:W-:-:S02]  /*be10*/  ISETP.GT.AND P3, PT, R177, 0x28, PT ;  /* 0x00000028b100780c */ /* 0x000fc40003f64270 */
[----:B------:R-:W-:Y:S02]  /*be20*/  FMNMX.FTZ R215, R169, R180, !PT ;  /* 0x000000b4a9d77209 */ /* 0x000fe40007810000 */
[C---:B------:R-:W-:Y:S02]  /*be30*/  ISETP.GT.AND P2, PT, R177.reuse, 0x29, PT ;  /* 0x00000029b100780c */ /* 0x040fe40003f44270 */
[----:B-----5:R-:W-:Y:S01]  /*be40*/  FSEL R173, R172, -INF , P3 ;  /* 0xff800000acad7808 */ /* 0x020fe20001800000 */
[----:B------:R-:W4:Y:S01]  /*be50*/  MUFU.TANH R176, R176 ;  /* 0x000000b000b07308 */ /* 0x000f220000002400 */
[----:B------:R-:W-:Y:S02]  /*be60*/  FMNMX.FTZ R180, R168, R215, !PT ;  /* 0x000000d7a8b47209 */ /* 0x000fe40007810000 */
[----:B------:R-:W-:Y:S02]  /*be70*/  ISETP.GT.AND P3, PT, R177, 0x30, PT ;  /* 0x00000030b100780c */ /* 0x000fe40003f64270 */
[----:B--2---:R-:W-:Y:S01]  /*be80*/  FSEL R172, R214, -INF , P2 ;  /* 0xff800000d6ac7808 */ /* 0x004fe20001000000 */
[----:B------:R-:W-:Y:S01]  /*be90*/  FMUL.FTZ R214, R192, UR49 ;  /* 0x00000031c0d67c20 */ /* 0x000fe20008410000 */
[----:B------:R-:W-:Y:S01]  /*bea0*/  FMNMX.FTZ R215, R173, R180, !PT ;  /* 0x000000b4add77209 */ /* 0x000fe20007810000 */
[----:B------:R-:W2:Y:S01]  /*beb0*/  MUFU.TANH R181, R181 ;  /* 0x000000b500b57308 */ /* 0x000ea20000002400 */
[----:B------:R-:W-:-:S02]  /*bec0*/  ISETP.GT.AND P2, PT, R177, 0x31, PT ;  /* 0x00000031b100780c */ /* 0x000fc40003f44270 */
[----:B---3--:R-:W-:Y:S02]  /*bed0*/  FSEL R180, R222, -INF , P3 ;  /* 0xff800000deb47808 */ /* 0x008fe40001800000 */
[----:B------:R-:W-:Y:S02]  /*bee0*/  FMNMX.FTZ R215, R172, R215, !PT ;  /* 0x000000d7acd77209 */ /* 0x000fe40007810000 */
[C---:B------:R-:W-:Y:S01]  /*bef0*/  ISETP.GT.AND P3, PT, R177.reuse, 0x38, PT ;  /* 0x00000038b100780c */ /* 0x040fe20003f64270 */
[----:B------:R-:W3:Y:S01]  /*bf00*/  MUFU.TANH R224, R224 ;  /* 0x000000e000e07308 */ /* 0x000ee20000002400 */
[----:B----4-:R-:W-:Y:S02]  /*bf10*/  FSEL R176, R176, -INF , P2 ;  /* 0xff800000b0b07808 */ /* 0x010fe40001000000 */
[----:B------:R-:W-:Y:S02]  /*bf20*/  FMNMX.FTZ R215, R180, R215, !PT ;  /* 0x000000d7b4d77209 */ /* 0x000fe40007810000 */
[----:B------:R-:W-:-:S02]  /*bf30*/  ISETP.GT.AND P2, PT, R177, 0x39, PT ;  /* 0x00000039b100780c */ /* 0x000fc40003f44270 */
[----:B------:R-:W-:Y:S01]  /*bf40*/  FSEL R184, R223, -INF , P3 ;  /* 0xff800000dfb87808 */ /* 0x000fe20001800000 */
[----:B------:R-:W4:Y:S01]  /*bf50*/  MUFU.TANH R185, R185 ;  /* 0x000000b900b97308 */ /* 0x000f220000002400 */
[----:B------:R-:W-:Y:S02]  /*bf60*/  FMNMX.FTZ R215, R176, R215, !PT ;  /* 0x000000d7b0d77209 */ /* 0x000fe40007810000 */
[----:B------:R-:W-:Y:S02]  /*bf70*/  ISETP.GT.AND P3, PT, R177, 0x40, PT ;  /* 0x00000040b100780c */ /* 0x000fe40003f64270 */
[----:B--2---:R-:W-:Y:S02]  /*bf80*/  FSEL R181, R181, -INF , P2 ;  /* 0xff800000b5b57808 */ /* 0x004fe40001000000 */
[----:B------:R-:W-:Y:S01]  /*bf90*/  FMNMX.FTZ R192, R184, R215, !PT ;  /* 0x000000d7b8c07209 */ /* 0x000fe20007810000 */
[----:B------:R-:W2:Y:S01]  /*bfa0*/  MUFU.TANH R21, R21 ;  /* 0x0000001500157308 */ /* 0x000ea20000002400 */
[----:B------:R-:W-:-:S02]  /*bfb0*/  ISETP.GT.AND P2, PT, R177, 0x41, PT ;  /* 0x00000041b100780c */ /* 0x000fc40003f44270 */
[----:B---3--:R-:W-:Y:S01]  /*bfc0*/  FSEL R188, R224, -INF , P3 ;  /* 0xff800000e0bc7808 */ /* 0x008fe20001800000 */
[----:B------:R-:W-:Y:S01]  /*bfd0*/  FMUL.FTZ R224, R162, UR49 ;  /* 0x00000031a2e07c20 */ /* 0x000fe20008410000 */
[----:B------:R-:W-:Y:S02]  /*bfe0*/  FMNMX.FTZ R215, R181, R192, !PT ;  /* 0x000000c0b5d77209 */ /* 0x000fe40007810000 */
[----:B------:R-:W-:Y:S01]  /*bff0*/  ISETP.GT.AND P3, PT, R177, 0x48, PT ;  /* 0x00000048b100780c */ /* 0x000fe20003f64270 */
[----:B------:R-:W3:Y:S01]  /*c000*/  MUFU.TANH R189, R189 ;  /* 0x000000bd00bd7308 */ /* 0x000ee20000002400 */
[----:B----4-:R-:W-:Y:S02]  /*c010*/  FSEL R185, R185, -INF , P2 ;  /* 0xff800000b9b97808 */ /* 0x010fe40001000000 */
[----:B------:R-:W-:Y:S01]  /*c020*/  FMNMX.FTZ R222, R188, R215, !PT ;  /* 0x000000d7bcde7209 */ /* 0x000fe20007810000 */
[----:B------:R-:W-:Y:S01]  /*c030*/  FMUL.FTZ R215, R197, UR49 ;  /* 0x00000031c5d77c20 */ /* 0x000fe20008410000 */
[----:B------:R-:W-:-:S02]  /*c040*/  ISETP.GT.AND P2, PT, R177, 0x49, PT ;  /* 0x00000049b100780c */ /* 0x000fc40003f44270 */
[----:B------:R-:W-:Y:S01]  /*c050*/  FMNMX.FTZ R197, R185, R222, !PT ;  /* 0x000000deb9c57209 */ /* 0x000fe20007810000 */
[----:B------:R-:W4:Y:S01]  /*c060*/  MUFU.TANH R214, R214 ;  /* 0x000000d600d67308 */ /* 0x000f220000002400 */
[----:B--2---:R-:W-:Y:S02]  /*c070*/  FSEL R192, R21, -INF , P3 ;  /* 0xff80000015c07808 */ /* 0x004fe40001800000 */
[----:B------:R-:W-:Y:S02]  /*c080*/  ISETP.GT.AND P3, PT, R177, 0x50, PT ;  /* 0x00000050b100780c */ /* 0x000fe40003f64270 */
[----:B------:R-:W-:Y:S01]  /*c090*/  FMNMX.FTZ R222, R192, R197, !PT ;  /* 0x000000c5c0de7209 */ /* 0x000fe20007810000 */
[----:B------:R-:W-:Y:S02]  /*c0a0*/  FMUL.FTZ R197, R154, UR49 ;  /* 0x000000319ac57c20 */ /* 0x000fe40008410000 */
[----:B------:R-:W2:Y:S01]  /*c0b0*/  MUFU.TANH R193, R193 ;  /* 0x000000c100c17308 */ /* 0x000ea20000002400 */
[----:B---3--:R-:W-:-:S02]  /*c0c0*/  FSEL R189, R189, -INF , P2 ;  /* 0xff800000bdbd7808 */ /* 0x008fc40001000000 */
[----:B------:R-:W-:Y:S02]  /*c0d0*/  ISETP.GT.AND P2, PT, R177, 0x51, PT ;  /* 0x00000051b100780c */ /* 0x000fe40003f44270 */
[----:B------:R-:W-:-:S03]  /*c0e0*/  FMNMX.FTZ R223, R189, R222, !PT ;  /* 0x000000debddf7209 */ /* 0x000fc60007810000 */
[----:B------:R-:W3:Y:S01]  /*c0f0*/  MUFU.TANH R196, R196 ;  /* 0x000000c400c47308 */ /* 0x000ee20000002400 */
[----:B----4-:R-:W-:Y:S01]  /*c100*/  FSEL R154, R214, -INF , P3 ;  /* 0xff800000d69a7808 */ /* 0x010fe20001800000 */
[----:B------:R-:W-:Y:S01]  /*c110*/  FMUL.FTZ R214, R155, UR49 ;  /* 0x000000319bd67c20 */ /* 0x000fe20008410000 */
[----:B------:R-:W-:Y:S02]  /*c120*/  ISETP.GT.AND P3, PT, R177, 0x58, PT ;  /* 0x00000058b100780c */ /* 0x000fe40003f64270 */
[----:B------:R-:W-:Y:S01]  /*c130*/  FMNMX.FTZ R222, R154, R223, !PT ;  /* 0x000000df9ade7209 */ /* 0x000fe20007810000 */
[----:B------:R-:W-:Y:S02]  /*c140*/  FMUL.FTZ R223, R159, UR49 ;  /* 0x000000319fdf7c20 */ /* 0x000fe40008410000 */
[----:B------:R4:W5:Y:S01]  /*c150*/  MUFU.TANH R21, R215 ;  /* 0x000000d700157308 */ /* 0x0009620000002400 */
[----:B--2---:R-:W-:Y:S02]  /*c160*/  FSEL R193, R193, -INF , P2 ;  /* 0xff800000c1c17808 */ /* 0x004fe40001000000 */
[----:B------:R-:W-:-:S05]  /*c170*/  ISETP.GT.AND P2, PT, R177, 0x59, PT ;  /* 0x00000059b100780c */ /* 0x000fca0003f44270 */
[----:B------:R-:W2:Y:S01]  /*c180*/  MUFU.TANH R197, R197 ;  /* 0x000000c500c57308 */ /* 0x000ea20000002400 */
[----:B---3--:R-:W-:Y:S02]  /*c190*/  FSEL R196, R196, -INF , P3 ;  /* 0xff800000c4c47808 */ /* 0x008fe40001800000 */
[----:B----4-:R-:W-:-:S04]  /*c1a0*/  FMNMX.FTZ R215, R193, R222, !PT ;  /* 0x000000dec1d77209 */ /* 0x010fc80007810000 */
[----:B------:R-:W-:Y:S01]  /*c1b0*/  FMNMX.FTZ R222, R196, R215, !PT ;  /* 0x000000d7c4de7209 */ /* 0x000fe20007810000 */
[----:B------:R-:W-:Y:S01]  /*c1c0*/  FMUL.FTZ R215, R158, UR49 ;  /* 0x000000319ed77c20 */ /* 0x000fe20008410000 */
[----:B-----5:R-:W-:Y:S01]  /*c1d0*/  FSEL R155, R21, -INF , P2 ;  /* 0xff800000159b7808 */ /* 0x020fe20001000000 */
[----:B------:R-:W-:Y:S03]  /*c1e0*/  MUFU.TANH R214, R214 ;  /* 0x000000d600d67308 */ /* 0x000fe60000002400 */
[----:B------:R-:W-:Y:S01]  /*c1f0*/  FMNMX.FTZ R21, R155, R222, !PT ;  /* 0x000000de9b157209 */ /* 0x000fe20007810000 */
[----:B------:R-:W-:-:S04]  /*c200*/  VIADD R222, R177, 0x8 ;  /* 0x00000008b1de7836 */ /* 0x000fc80000000000 */
[----:B------:R-:W3:Y:S01]  /*c210*/  SHFL.BFLY PT, R158, R21, 0x2, 0x1f ;  /* 0x0c401f00159e7f89 */ /* 0x000ee200000e0000 */
[----:B------:R-:W4:Y:S01]  /*c220*/  MUFU.TANH R215, R215 ;  /* 0x000000d700d77308 */ /* 0x000f220000002400 */
[C---:B------:R-:W-:Y:S02]  /*c230*/  ISETP.GT.AND P4, PT, R222.reuse, RZ, PT ;  /* 0x000000ffde00720c */ /* 0x040fe40003f84270 */
[C---:B------:R-:W-:Y:S02]  /*c240*/  ISETP.GT.AND P3, PT, R222.reuse, 0x8, PT ;  /* 0x00000008de00780c */ /* 0x040fe40003f64270 */
[----:B--2---:R-:W-:Y:S02]  /*c250*/  FSEL R159, R197, -INF , P4 ;  /* 0xff800000c59f7808 */ /* 0x004fe40002000000 */
[C---:B------:R-:W-:Y:S01]  /*c260*/  ISETP.GT.AND P5, PT, R222.reuse, 0x1, PT ;  /* 0x00000001de00780c */ /* 0x040fe20003fa4270 */
[----:B------:R-:W2:Y:S01]  /*c270*/  MUFU.TANH R223, R223 ;  /* 0x000000df00df7308 */ /* 0x000ea20000002400 */
[----:B------:R-:W-:-:S02]  /*c280*/  ISETP.GT.AND P4, PT, R222, 0x9, PT ;  /* 0x00000009de00780c */ /* 0x000fc40003f84270 */
[----:B------:R-:W-:-:S05]  /*c290*/  ISETP.GT.AND P6, PT, R222, 0x59, PT ;  /* 0x00000059de00780c */ /* 0x000fca0003fc4270 */
[----:B------:R-:W-:Y:S01]  /*c2a0*/  MUFU.TANH R225, R225 ;  /* 0x000000e100e17308 */ /* 0x000fe20000002400 */
[----:B----4-:R-:W-:Y:S02]  /*c2b0*/  FSEL R166, R215, -INF , P3 ;  /* 0xff800000d7a67808 */ /* 0x010fe40001800000 */
[----:B------:R-:W-:Y:S02]  /*c2c0*/  ISETP.GT.AND P3, PT, R222, 0x11, PT ;  /* 0x00000011de00780c */ /* 0x000fe40003f64270 */
[----:B---3--:R-:W-:-:S03]  /*c2d0*/  FMNMX.FTZ R21, R21, R158, !PT ;  /* 0x0000009e15157209 */ /* 0x008fc60007810000 */
[----:B------:R-:W-:Y:S01]  /*c2e0*/  MUFU.TANH R224, R224 ;  /* 0x000000e000e07308 */ /* 0x000fe20000002400 */
[----:B--2---:R-:W-:Y:S01]  /*c2f0*/  FSEL R162, R223, -INF , P4 ;  /* 0xff800000dfa27808 */ /* 0x004fe20002000000 */
[----:B------:R-:W-:Y:S01]  /*c300*/  FMUL.FTZ R223, R190, UR49 ;  /* 0x00000031bedf7c20 */ /* 0x000fe20008410000 */
[----:B------:R-:W-:Y:S01]  /*c310*/  ISETP.GT.AND P4, PT, R222, 0x18, PT ;  /* 0x00000018de00780c */ /* 0x000fe20003f84270 */
[----:B------:R-:W2:Y:S04]  /*c320*/  SHFL.BFLY PT, R158, R21, 0x1, 0x1f ;  /* 0x0c201f00159e7f89 */ /* 0x000ea800000e0000 */
[----:B------:R-:W3:Y:S08]  /*c330*/  MUFU.TANH R226, R226 ;  /* 0x000000e200e27308 */ /* 0x000ef00000002400 */
[----:B------:R-:W-:Y:S08]  /*c340*/  MUFU.TANH R230, R230 ;  /* 0x000000e600e67308 */ /* 0x000ff00000002400 */
[----:B------:R-:W4:Y:S01]  /*c350*/  MUFU.TANH R229, R229 ;  /* 0x000000e500e57308 */ /* 0x000f220000002400 */
[----:B---3--:R-:W-:-:S02]  /*c360*/  FSEL R174, R226, -INF , P4 ;  /* 0xff800000e2ae7808 */ /* 0x008fc40002000000 */
[----:B------:R-:W-:Y:S02]  /*c370*/  ISETP.GT.AND P4, PT, R222, 0x21, PT ;  /* 0x00000021de00780c */ /* 0x000fe40003f84270 */
[----:B--2---:R-:W-:Y:S02]  /*c380*/  FMNMX.FTZ R21, R21, R158, !PT ;  /* 0x0000009e15157209 */ /* 0x004fe40007810000 */
[----:B------:R-:W-:Y:S01]  /*c390*/  FSEL R158, R214, -INF , P5 ;  /* 0xff800000d69e7808 */ /* 0x000fe20002800000 */
[----:B------:R-:W2:Y:S01]  /*c3a0*/  MUFU.TANH R231, R231 ;  /* 0x000000e700e77308 */ /* 0x000ea20000002400 */
[----:B------:R-:W-:Y:S02]  /*c3b0*/  ISETP.GT.AND P5, PT, R222, 0x10, PT ;  /* 0x00000010de00780c */ /* 0x000fe40003fa4270 */
[----:B------:R-:W-:Y:S02]  /*c3c0*/  FSETP.NEU.FTZ.AND P2, PT, R21, -INF , PT ;  /* 0xff8000001500780b */ /* 0x000fe40003f5d000 */
[----:B------:R-:W-:-:S02]  /*c3d0*/  FSEL R163, R224, -INF , P5 ;  /* 0xff800000e0a37808 */ /* 0x000fc40002800000 */
[C---:B------:R-:W-:Y:S01]  /*c3e0*/  ISETP.GT.AND P5, PT, R222.reuse, 0x19, PT ;  /* 0x00000019de00780c */ /* 0x040fe20003fa4270 */
[----:B------:R-:W-:Y:S01]  /*c3f0*/  MUFU.TANH R175, R175 ;  /* 0x000000af00af7308 */ /* 0x000fe20000002400 */
[----:B------:R-:W-:Y:S02]  /*c400*/  FSEL R167, R21, RZ, P2 ;  /* 0x000000ff15a77208 */ /* 0x000fe40001000000 */
[----:B----4-:R-:W-:Y:S02]  /*c410*/  FSEL R171, R229, -INF , P5 ;  /* 0xff800000e5ab7808 */ /* 0x010fe40002800000 */
[----:B------:R-:W-:Y:S01]  /*c420*/  ISETP.GT.AND P5, PT, R222, 0x28, PT ;  /* 0x00000028de00780c */ /* 0x000fe20003fa4270 */
[----:B------:R-:W-:Y:S01]  /*c430*/  FADD.FTZ R167, -R167, R221 ;  /* 0x000000dda7a77221 */ /* 0x000fe20000010100 */
[----:B------:R-:W3:Y:S01]  /*c440*/  S2R R229, SR_TID.X ;  /* 0x0000000000e57919 */ /* 0x000ee20000002100 */
[----:B------:R-:W4:Y:S01]  /*c450*/  MUFU.TANH R232, R232 ;  /* 0x000000e800e87308 */ /* 0x000f220000002400 */
[----:B--2---:R-:W-:-:S02]  /*c460*/  FSEL R214, R231, -INF , P4 ;  /* 0xff800000e7d67808 */ /* 0x004fc40002000000 */
[----:B------:R-:W-:-:S05]  /*c470*/  ISETP.GT.AND P4, PT, R222, 0x30, PT ;  /* 0x00000030de00780c */ /* 0x000fca0003f84270 */
[----:B------:R-:W2:Y:S08]  /*c480*/  MUFU.TANH R178, R178 ;  /* 0x000000b200b27308 */ /* 0x000eb00000002400 */
[----:B------:R-:W-:Y:S01]  /*c490*/  MUFU.TANH R177, R182 ;  /* 0x000000b600b17308 */ /* 0x000fe20000002400 */
[----:B----4-:R-:W-:Y:S02]  /*c4a0*/  FSEL R221, R232, -INF , P5 ;  /* 0xff800000e8dd7808 */ /* 0x010fe40002800000 */
[----:B------:R-:W-:-:S05]  /*c4b0*/  ISETP.GT.AND P5, PT, R222, 0x31, PT ;  /* 0x00000031de00780c */ /* 0x000fca0003fa4270 */
[----:B------:R4:W5:Y:S01]  /*c4c0*/  MUFU.TANH R182, R170 ;  /* 0x000000aa00b67308 */ /* 0x0009620000002400 */
[----:B--2---:R-:W-:Y:S02]  /*c4d0*/  FSEL R190, R178, -INF , P4 ;  /* 0xff800000b2be7808 */ /* 0x004fe40002000000 */
[----:B------:R-:W-:Y:S02]  /*c4e0*/  ISETP.GT.AND P4, PT, R222, 0x39, PT ;  /* 0x00000039de00780c */ /* 0x000fe40003f84270 */
[----:B---3--:R-:W-:-:S03]  /*c4f0*/  SHF.R.U32.HI R229, RZ, 0x7, R229 ;  /* 0x00000007ffe57819 */ /* 0x008fc600000116e5 */
[----:B------:R-:W2:Y:S01]  /*c500*/  MUFU.TANH R179, R179 ;  /* 0x000000b300b37308 */ /* 0x000ea20000002400 */
[----:B----4-:R-:W-:Y:S02]  /*c510*/  FSEL R170, R225, -INF , P3 ;  /* 0xff800000e1aa7808 */ /* 0x010fe40001800000 */
[----:B------:R-:W-:-:S04]  /*c520*/  ISETP.GT.AND P3, PT, R222, 0x20, PT ;  /* 0x00000020de00780c */ /* 0x000fc80003f64270 */
[----:B------:R-:W-:Y:S01]  /*c530*/  FSEL R215, R230, -INF , P3 ;  /* 0xff800000e6d77808 */ /* 0x000fe20001800000 */
[----:B------:R-:W3:Y:S01]  /*c540*/  MUFU.TANH R186, R186 ;  /* 0x000000ba00ba7308 */ /* 0x000ee20000002400 */
[----:B------:R-:W-:Y:S02]  /*c550*/  ISETP.GT.AND P3, PT, R222, 0x29, PT ;  /* 0x00000029de00780c */ /* 0x000fe40003f64270 */
[----:B-----5:R-:W-:Y:S02]  /*c560*/  FSEL R182, R182, -INF , P4 ;  /* 0xff800000b6b67808 */ /* 0x020fe40002000000 */
[----:B------:R-:W-:Y:S02]  /*c570*/  FSEL R175, R175, -INF , P3 ;  /* 0xff800000afaf7808 */ /* 0x000fe40001800000 */
[----:B------:R-:W-:Y:S01]  /*c580*/  ISETP.GT.AND P3, PT, R222, 0x38, PT ;  /* 0x00000038de00780c */ /* 0x000fe20003f64270 */
[----:B------:R-:W4:Y:S01]  /*c590*/  MUFU.TANH R183, R183 ;  /* 0x000000b700b77308 */ /* 0x000f220000002400 */
[----:B--2---:R-:W-:-:S02]  /*c5a0*/  FSEL R197, R179, -INF , P5 ;  /* 0xff800000b3c57808 */ /* 0x004fc40002800000 */
[----:B------:R-:W-:Y:S01]  /*c5b0*/  FSEL R187, R177, -INF , P3 ;  /* 0xff800000b1bb7808 */ /* 0x000fe20001800000 */
[----:B------:R-:W-:Y:S01]  /*c5c0*/  IMAD.U32 R177, RZ, RZ, UR47 ;  /* 0x0000002fffb17e24 */ /* 0x000fe2000f8e00ff */
[C---:B------:R-:W-:Y:S02]  /*c5d0*/  ISETP.GT.AND P3, PT, R222.reuse, 0x41, PT ;  /* 0x00000041de00780c */ /* 0x040fe40003f64270 */
[C---:B------:R-:W-:Y:S01]  /*c5e0*/  ISETP.GT.AND P5, PT, R222.reuse, 0x40, PT ;  /* 0x00000040de00780c */ /* 0x040fe20003fa4270 */
[----:B------:R-:W2:Y:S01]  /*c5f0*/  MUFU.TANH R223, R223 ;  /* 0x000000df00df7308 */ /* 0x000ea20000002400 */
[----:B------:R-:W-:Y:S01]  /*c600*/  FMUL.FTZ R178, R21, R177 ;  /* 0x000000b115b27220 */ /* 0x000fe20000410000 */
[----:B------:R-:W-:Y:S02]  /*c610*/  ISETP.GT.AND P4, PT, R222, 0x48, PT ;  /* 0x00000048de00780c */ /* 0x000fe40003f84270 */
[----:B---3--:R-:W-:Y:S02]  /*c620*/  FSEL R179, R186, -INF , P3 ;  /* 0xff800000bab37808 */ /* 0x008fe40001800000 */
[----:B------:R-:W-:-:S02]  /*c630*/  FSEL R178, R178, RZ, P2 ;  /* 0x000000ffb2b27208 */ /* 0x000fc40001000000 */
[C---:B------:R-:W-:Y:S02]  /*c640*/  ISETP.GT.AND P3, PT, R222.reuse, 0x50, PT ;  /* 0x00000050de00780c */ /* 0x040fe40003f64270 */
[----:B----4-:R-:W-:Y:S01]  /*c650*/  FSEL R183, R183, -INF , P5 ;  /* 0xff800000b7b77808 */ /* 0x010fe20002800000 */
[-CC-:B------:R-:W-:Y:S01]  /*c660*/  FFMA.FTZ R153, R153, R177.reuse, -R178.reuse ;  /* 0x000000b199997223 */ /* 0x180fe200000108b2 */
[----:B------:R-:W-:Y:S01]  /*c670*/  ISETP.GT.AND P5, PT, R222, 0x58, PT ;  /* 0x00000058de00780c */ /* 0x000fe20003fa4270 */
[-CC-:B------:R-:W-:Y:S01]  /*c680*/  FFMA.FTZ R152, R152, R177.reuse, -R178.reuse ;  /* 0x000000b198987223 */ /* 0x180fe200000108b2 */
[----:B------:R-:W-:Y:S01]  /*c690*/  ISETP.GT.AND P2, PT, R222, 0x49, PT ;  /* 0x00000049de00780c */ /* 0x000fe20003f44270 */
[-CC-:B------:R-:W-:Y:S01]  /*c6a0*/  FFMA.FTZ R156, R156, R177.reuse, -R178.reuse ;  /* 0x000000b19c9c7223 */ /* 0x180fe200000108b2 */
[-CC-:B------:R-:W-:Y:S01]  /*c6b0*/  FFMA.FTZ R157, R157, R177.reuse, -R178.reuse ;  /* 0x000000b19d9d7223 */ /* 0x180fe200000108b2 */
[----:B--2---:R-:W-:Y:S01]  /*c6c0*/  FSEL R186, R223, -INF , P4 ;  /* 0xff800000dfba7808 */ /* 0x004fe20002000000 */
[----:B------:R-:W-:Y:S01]  /*c6d0*/  MUFU.EX2 R153, R153 ;  /* 0x0000009900997308 */ /* 0x000fe20000000800 */
[----:B------:R-:W-:Y:S01]  /*c6e0*/  ISETP.GT.AND P4, PT, R222, 0x51, PT ;  /* 0x00000051de00780c */ /* 0x000fe20003f84270 */
[----:B------:R-:W-:Y:S01]  /*c6f0*/  FMUL.FTZ R222, R191, UR49 ;  /* 0x00000031bfde7c20 */ /* 0x000fe20008410000 */
[-CC-:B------:R-:W-:Y:S01]  /*c700*/  FFMA.FTZ R160, R160, R177.reuse, -R178.reuse ;  /* 0x000000b1a0a07223 */ /* 0x180fe200000108b2 */
[-CC-:B------:R-:W-:Y:S01]  /*c710*/  FFMA.FTZ R161, R161, R177.reuse, -R178.reuse ;  /* 0x000000b1a1a17223 */ /* 0x180fe200000108b2 */
[-CC-:B------:R-:W-:Y:S01]  /*c720*/  FFMA.FTZ R165, R165, R177.reuse, -R178.reuse ;  /* 0x000000b1a5a57223 */ /* 0x180fe200000108b2 */
[-CC-:B------:R-:W-:Y:S01]  /*c730*/  FFMA.FTZ R164, R164, R177.reuse, -R178.reuse ;  /* 0x000000b1a4a47223 */ /* 0x180fe200000108b2 */
[-CC-:B------:R-:W-:Y:S01]  /*c740*/  FFMA.FTZ R169, R169, R177.reuse, -R178.reuse ;  /* 0x000000b1a9a97223 */ /* 0x180fe200000108b2 */
[----:B------:R2:W3:Y:S01]  /*c750*/  MUFU.TANH R191, R222 ;  /* 0x000000de00bf7308 */ /* 0x0004e20000002400 */
        /* <DEDUP_REMOVED lines=8> */
[-CC-:B--2---:R-:W-:Y:S01]  /*c7e0*/  FFMA.FTZ R222, R176, R177.reuse, -R178.reuse ;  /* 0x000000b1b0de7223 */ /* 0x184fe200000108b2 */
[-C--:B------:R-:W-:Y:S01]  /*c7f0*/  FMUL.FTZ R176, R167, R177.reuse ;  /* 0x000000b1a7b07220 */ /* 0x080fe20000410000 */
[----:B------:R-:W-:Y:S01]  /*c800*/  FMNMX.FTZ R167, R159, R202, !PT ;  /* 0x000000ca9fa77209 */ /* 0x000fe20007810000 */
[-CC-:B------:R-:W-:Y:S01]  /*c810*/  FFMA.FTZ R185, R185, R177.reuse, -R178.reuse ;  /* 0x000000b1b9b97223 */ /* 0x180fe200000108b2 */
[-CC-:B------:R-:W-:Y:S01]  /*c820*/  FFMA.FTZ R192, R192, R177.reuse, -R178.reuse ;  /* 0x000000b1c0c07223 */ /* 0x180fe200000108b2 */
[--C-:B------:R-:W-:Y:S01]  /*c830*/  FFMA.FTZ R189, R189, R177, -R178.reuse ;  /* 0x000000b1bdbd7223 */ /* 0x100fe200000108b2 */
[----:B------:R-:W-:Y:S01]  /*c840*/  FMNMX.FTZ R167, R158, R167, !PT ;  /* 0x000000a79ea77209 */ /* 0x000fe20007810000 */
[----:B------:R-:W2:Y:S01]  /*c850*/  MUFU.EX2 R176, R176 ;  /* 0x000000b000b07308 */ /* 0x000ea20000000800 */
[-CC-:B------:R-:W-:Y:S01]  /*c860*/  FFMA.FTZ R154, R154, R177.reuse, -R178.reuse ;  /* 0x000000b19a9a7223 */ /* 0x180fe200000108b2 */
[--C-:B------:R-:W-:Y:S01]  /*c870*/  FFMA.FTZ R193, R193, R177, -R178.reuse ;  /* 0x000000b1c1c17223 */ /* 0x100fe200000108b2 */
[----:B------:R-:W-:Y:S01]  /*c880*/  FMNMX.FTZ R167, R166, R167, !PT ;  /* 0x000000a7a6a77209 */ /* 0x000fe20007810000 */
[-CC-:B------:R-:W-:Y:S01]  /*c890*/  FFMA.FTZ R196, R196, R177.reuse, -R178.reuse ;  /* 0x000000b1c4c47223 */ /* 0x180fe200000108b2 */
[----:B------:R-:W-:Y:S01]  /*c8a0*/  FFMA.FTZ R155, R155, R177, -R178 ;  /* 0x000000b19b9b7223 */ /* 0x000fe200000108b2 */
[----:B---3--:R-:W-:-:S02]  /*c8b0*/  FSEL R191, R191, -INF , P2 ;  /* 0xff800000bfbf7808 */ /* 0x008fc40001000000 */
[----:B------:R-:W-:Y:S01]  /*c8c0*/  FMNMX.FTZ R178, R162, R167, !PT ;  /* 0x000000a7a2b27209 */ /* 0x000fe20007810000 */
[----:B------:R-:W-:Y:S01]  /*c8d0*/  MUFU.EX2 R157, R157 ;  /* 0x0000009d009d7308 */ /* 0x000fe20000000800 */
[----:B--2---:R-:W-:-:S07]  /*c8e0*/  FFMA.FTZ R3, R176, R3, R153 ;  /* 0x00000003b0037223 */ /* 0x004fce0000010099 */
[----:B------:R-:W-:Y:S01]  /*c8f0*/  MUFU.EX2 R161, R161 ;  /* 0x000000a100a17308 */ /* 0x000fe20000000800 */
[-C--:B------:R-:W-:Y:S01]  /*c900*/  FMUL.FTZ R24, R24, R176.reuse ;  /* 0x000000b018187220 */ /* 0x080fe20000410000 */
[-C--:B------:R-:W-:Y:S01]  /*c910*/  FMUL.FTZ R25, R25, R176.reuse ;  /* 0x000000b019197220 */ /* 0x080fe20000410000 */
[C---:B------:R-:W-:Y:S01]  /*c920*/  FADD.FTZ R3, R152.reuse, R3 ;  /* 0x0000000398037221 */ /* 0x040fe20000010000 */
[----:B------:R-:W-:Y:S01]  /*c930*/  F2FP.BF16.F32.PACK_AB R152, R152, R153 ;  /* 0x000000999898723e */ /* 0x000fe200000010ff */
[----:B------:R-:W-:Y:S01]  /*c940*/  FMUL.FTZ R28, R28, R176 ;  /* 0x000000b01c1c7220 */ /* 0x000fe20000410000 */
[----:B------:R-:W-:Y:S01]  /*c950*/  FMNMX.FTZ R153, R163, R178, !PT ;  /* 0x000000b2a3997209 */ /* 0x000fe20007810000 */
[-C--:B------:R-:W-:Y:S01]  /*c960*/  FMUL.FTZ R29, R29, R176.reuse ;  /* 0x000000b01d1d7220 */ /* 0x080fe20000410000 */
[----:B------:R-:W-:Y:S01]  /*c970*/  MUFU.EX2 R165, R165 ;  /* 0x000000a500a57308 */ /* 0x000fe20000000800 */
[-C--:B------:R-:W-:Y:S01]  /*c980*/  FMUL.FTZ R32, R32, R176.reuse ;  /* 0x000000b020207220 */ /* 0x080fe20000410000 */
[----:B------:R-:W-:Y:S01]  /*c990*/  FMNMX.FTZ R153, R170, R153, !PT ;  /* 0x00000099aa997209 */ /* 0x000fe20007810000 */
[-C--:B------:R-:W-:Y:S01]  /*c9a0*/  FMUL.FTZ R33, R33, R176.reuse ;  /* 0x000000b021217220 */ /* 0x080fe20000410000 */
[-C--:B------:R-:W-:Y:S01]  /*c9b0*/  FMUL.FTZ R36, R36, R176.reuse ;  /* 0x000000b024247220 */ /* 0x080fe20000410000 */
[-C--:B------:R-:W-:Y:S01]  /*c9c0*/  FMUL.FTZ R37, R37, R176.reuse ;  /* 0x000000b025257220 */ /* 0x080fe20000410000 */
[----:B------:R-:W-:Y:S01]  /*c9d0*/  FMNMX.FTZ R178, R174, R153, !PT ;  /* 0x00000099aeb27209 */ /* 0x000fe20007810000 */
[-C--:B------:R-:W-:Y:S01]  /*c9e0*/  FMUL.FTZ R40, R40, R176.reuse ;  /* 0x000000b028287220 */ /* 0x080fe20000410000 */
[----:B------:R-:W-:Y:S01]  /*c9f0*/  MUFU.EX2 R164, R164 ;  /* 0x000000a400a47308 */ /* 0x000fe20000000800 */
[----:B------:R-:W-:Y:S01]  /*ca00*/  FMUL.FTZ R41, R41, R176 ;  /* 0x000000b029297220 */ /* 0x000fe20000410000 */
[----:B------:R-:W-:Y:S01]  /*ca10*/  FMNMX.FTZ R178, R171, R178, !PT ;  /* 0x000000b2abb27209 */ /* 0x000fe20007810000 */
[-C--:B------:R-:W-:Y:S01]  /*ca20*/  FMUL.FTZ R44, R44, R176.reuse ;  /* 0x000000b02c2c7220 */ /* 0x080fe20000410000 */
[-C--:B------:R-:W-:Y:S01]  /*ca30*/  FMUL.FTZ R45, R45, R176.reuse ;  /* 0x000000b02d2d7220 */ /* 0x080fe20000410000 */
[----:B------:R-:W-:Y:S01]  /*ca40*/  FMUL.FTZ R48, R48, R176 ;  /* 0x000000b030307220 */ /* 0x000fe20000410000 */
[----:B------:R-:W-:Y:S01]  /*ca50*/  FMNMX.FTZ R153, R215, R178, !PT ;  /* 0x000000b2d7997209 */ /* 0x000fe20007810000 */
[-C--:B------:R-:W-:Y:S01]  /*ca60*/  FMUL.FTZ R49, R49, R176.reuse ;  /* 0x000000b031317220 */ /* 0x080fe20000410000 */
[----:B------:R-:W-:Y:S01]  /*ca70*/  MUFU.EX2 R168, R168 ;  /* 0x000000a800a87308 */ /* 0x000fe20000000800 */
[-C--:B------:R-:W-:Y:S01]  /*ca80*/  FMUL.FTZ R52, R52, R176.reuse ;  /* 0x000000b034347220 */ /* 0x080fe20000410000 */
[----:B------:R-:W-:Y:S01]  /*ca90*/  FMNMX.FTZ R178, R214, R153, !PT ;  /* 0x00000099d6b27209 */ /* 0x000fe20007810000 */
[----:B------:R-:W-:Y:S01]  /*caa0*/  FMUL.FTZ R153, R194, UR49 ;  /* 0x00000031c2997c20 */ /* 0x000fe20008410000 */
[----:B------:R-:W-:Y:S01]  /*cab0*/  FMUL.FTZ R194, R195, UR49 ;  /* 0x00000031c3c27c20 */ /* 0x000fe20008410000 */
[----:B------:R-:W-:Y:S01]  /*cac0*/  FMUL.FTZ R53, R53, R176 ;  /* 0x000000b035357220 */ /* 0x000fe20000410000 */
[----:B------:R-:W-:Y:S01]  /*cad0*/  FMNMX.FTZ R178, R221, R178, !PT ;  /* 0x000000b2ddb27209 */ /* 0x000fe20007810000 */
[-C--:B------:R-:W-:Y:S01]  /*cae0*/  FMUL.FTZ R56, R56, R176.reuse ;  /* 0x000000b038387220 */ /* 0x080fe20000410000 */
[----:B------:R-:W2:Y:S01]  /*caf0*/  MUFU.TANH R195, R199 ;  /* 0x000000c700c37308 */ /* 0x000ea20000002400 */
[----:B------:R-:W-:Y:S01]  /*cb00*/  FMUL.FTZ R57, R57, R176 ;  /* 0x000000b039397220 */ /* 0x000fe20000410000 */
[----:B------:R-:W-:Y:S01]  /*cb10*/  FMNMX.FTZ R167, R175, R178, !PT ;  /* 0x000000b2afa77209 */ /* 0x000fe20007810000 */
[-C--:B------:R-:W-:Y:S01]  /*cb20*/  FMUL.FTZ R60, R60, R176.reuse ;  /* 0x000000b03c3c7220 */ /* 0x080fe20000410000 */
[-C--:B------:R-:W-:Y:S01]  /*cb30*/  FMUL.FTZ R61, R61, R176.reuse ;  /* 0x000000b03d3d7220 */ /* 0x080fe20000410000 */
[-C--:B------:R-:W-:Y:S01]  /*cb40*/  FMUL.FTZ R64, R64, R176.reuse ;  /* 0x000000b040407220 */ /* 0x080fe20000410000 */
[----:B------:R-:W-:Y:S01]  /*cb50*/  FMNMX.FTZ R178, R190, R167, !PT ;  /* 0x000000a7beb27209 */ /* 0x000fe20007810000 */
[-C--:B------:R-:W-:Y:S01]  /*cb60*/  FMUL.FTZ R65, R65, R176.reuse ;  /* 0x000000b041417220 */ /* 0x080fe20000410000 */
[----:B------:R-:W3:Y:S01]  /*cb70*/  MUFU.TANH R153, R153 ;  /* 0x0000009900997308 */ /* 0x000ee20000002400 */
[----:B------:R-:W-:Y:S01]  /*cb80*/  FMUL.FTZ R68, R68, R176 ;  /* 0x000000b044447220 */ /* 0x000fe20000410000 */
[----:B------:R-:W-:Y:S01]  /*cb90*/  FMNMX.FTZ R178, R197, R178, !PT ;  /* 0x000000b2c5b27209 */ /* 0x000fe20007810000 */
[-C--:B------:R-:W-:Y:S01]  /*cba0*/  FMUL.FTZ R69, R69, R176.reuse ;  /* 0x000000b045457220 */ /* 0x080fe20000410000 */
[-C--:B------:R-:W-:Y:S01]  /*cbb0*/  FMUL.FTZ R72, R72, R176.reuse ;  /* 0x000000b048487220 */ /* 0x080fe20000410000 */
[----:B------:R-:W-:Y:S01]  /*cbc0*/  FMUL.FTZ R73, R73, R176 ;  /* 0x000000b049497220 */ /* 0x000fe20000410000 */
[----:B------:R-:W-:Y:S01]  /*cbd0*/  FMNMX.FTZ R167, R187, R178, !PT ;  /* 0x000000b2bba77209 */ /* 0x000fe20007810000 */
[-C--:B------:R-:W-:Y:S01]  /*cbe0*/  FMUL.FTZ R76, R76, R176.reuse ;  /* 0x000000b04c4c7220 */ /* 0x080fe20000410000 */
[----:B------:R-:W4:Y:S01]  /*cbf0*/  MUFU.TANH R194, R194 ;  /* 0x000000c200c27308 */ /* 0x000f220000002400 */
[----:B--2---:R-:W-:Y:S01]  /*cc00*/  FSEL R195, R195, -INF , P6 ;  /* 0xff800000c3c37808 */ /* 0x004fe20003000000 */
[-C--:B------:R-:W-:Y:S01]  /*cc10*/  FMUL.FTZ R77, R77, R176.reuse ;  /* 0x000000b04d4d7220 */ /* 0x080fe20000410000 */
[----:B------:R-:W-:Y:S01]  /*cc20*/  FMNMX.FTZ R178, R182, R167, !PT ;  /* 0x000000a7b6b27209 */ /* 0x000fe20007810000 */
[-C--:B------:R-:W-:Y:S01]  /*cc30*/  FMUL.FTZ R80, R80, R176.reuse ;  /* 0x000000b050507220 */ /* 0x080fe20000410000 */
[-C--:B------:R-:W-:Y:S01]  /*cc40*/  FMUL.FTZ R81, R81, R176.reuse ;  /* 0x000000b051517220 */ /* 0x080fe20000410000 */
[----:B------:R-:W-:Y:S01]  /*cc50*/  FMUL.FTZ R84, R84, R176 ;  /* 0x000000b054547220 */ /* 0x000fe20000410000 */
[----:B------:R-:W-:Y:S01]  /*cc60*/  FMNMX.FTZ R178, R183, R178, !PT ;  /* 0x000000b2b7b27209 */ /* 0x000fe20007810000 */
[----:B------:R-:W2:Y:S01]  /*cc70*/  MUFU.TANH R167, R198 ;  /* 0x000000c600a77308 */ /* 0x000ea20000002400 */
[----:B---3--:R-:W-:Y:S01]  /*cc80*/  FSEL R153, R153, -INF , P3 ;  /* 0xff80000099997808 */ /* 0x008fe20001800000 */
[----:B------:R-:W-:Y:S01]  /*cc90*/  FMUL.FTZ R85, R85, R176 ;  /* 0x000000b055557220 */ /* 0x000fe20000410000 */
[----:B------:R-:W-:Y:S01]  /*cca0*/  FMNMX.FTZ R223, R179, R178, !PT ;  /* 0x000000b2b3df7209 */ /* 0x000fe20007810000 */
[-C--:B------:R-:W-:Y:S01]  /*ccb0*/  FMUL.FTZ R88, R88, R176.reuse ;  /* 0x000000b058587220 */ /* 0x080fe20000410000 */
[-C--:B------:R-:W-:Y:S01]  /*ccc0*/  FMUL.FTZ R89, R89, R176.reuse ;  /* 0x000000b059597220 */ /* 0x080fe20000410000 */
[-C--:B------:R-:W-:Y:S01]  /*ccd0*/  FMUL.FTZ R92, R92, R176.reuse ;  /* 0x000000b05c5c7220 */ /* 0x080fe20000410000 */
[----:B------:R-:W-:Y:S01]  /*cce0*/  FMNMX.FTZ R178, R186, R223, !PT ;  /* 0x000000dfbab27209 */ /* 0x000fe20007810000 */
[----:B------:R-:W3:Y:S01]  /*ccf0*/  MUFU.EX2 R198, R156 ;  /* 0x0000009c00c67308 */ /* 0x000ee20000000800 */
[----:B----4-:R-:W-:Y:S01]  /*cd00*/  FSEL R194, R194, -INF , P4 ;  /* 0xff800000c2c27808 */ /* 0x010fe20002000000 */
[----:B------:R-:W-:Y:S01]  /*cd10*/  FMUL.FTZ R93, R93, R176 ;  /* 0x000000b05d5d7220 */ /* 0x000fe20000410000 */
[----:B------:R-:W-:Y:S01]  /*cd20*/  FMNMX.FTZ R178, R191, R178, !PT ;  /* 0x000000b2bfb27209 */ /* 0x000fe20007810000 */
[-C--:B------:R-:W-:Y:S01]  /*cd30*/  FMUL.FTZ R96, R96, R176.reuse ;  /* 0x000000b060607220 */ /* 0x080fe20000410000 */
[-C--:B------:R-:W-:Y:S01]  /*cd40*/  FMUL.FTZ R97, R97, R176.reuse ;  /* 0x000000b061617220 */ /* 0x080fe20000410000 */
[----:B------:R-:W-:Y:S01]  /*cd50*/  FMUL.FTZ R100, R100, R176 ;  /* 0x000000b064647220 */ /* 0x000fe20000410000 */
[----:B------:R-:W-:Y:S01]  /*cd60*/  FMNMX.FTZ R223, R153, R178, !PT ;  /* 0x000000b299df7209 */ /* 0x000fe20007810000 */
[----:B------:R-:W4:Y:S01]  /*cd70*/  MUFU.EX2 R156, R160 ;  /* 0x000000a0009c7308 */ /* 0x000f220000000800 */
[----:B--2---:R-:W-:Y:S01]  /*cd80*/  FSEL R167, R167, -INF , P5 ;  /* 0xff800000a7a77808 */ /* 0x004fe20002800000 */
[-C--:B------:R-:W-:Y:S01]  /*cd90*/  FMUL.FTZ R101, R101, R176.reuse ;  /* 0x000000b065657220 */ /* 0x080fe20000410000 */
[----:B------:R-:W-:Y:S01]  /*cda0*/  FMNMX.FTZ R178, R194, R223, !PT ;  /* 0x000000dfc2b27209 */ /* 0x000fe20007810000 */
[-C--:B------:R-:W-:Y:S01]  /*cdb0*/  FMUL.FTZ R104, R104, R176.reuse ;  /* 0x000000b068687220 */ /* 0x080fe20000410000 */
[-C--:B------:R-:W-:Y:S01]  /*cdc0*/  FMUL.FTZ R105, R105, R176.reuse ;  /* 0x000000b069697220 */ /* 0x080fe20000410000 */
[----:B------:R-:W-:Y:S01]  /*cdd0*/  FMUL.FTZ R108, R108, R176 ;  /* 0x000000b06c6c7220 */ /* 0x000fe20000410000 */
[----:B------:R-:W-:Y:S01]  /*cde0*/  FMNMX.FTZ R178, R167, R178, !PT ;  /* 0x000000b2a7b27209 */ /* 0x000fe20007810000 */
[----:B------:R-:W-:Y:S01]  /*cdf0*/  MUFU.EX2 R160, R169 ;  /* 0x000000a900a07308 */ /* 0x000fe20000000800 */
[----:B---3--:R-:W-:Y:S01]  /*ce00*/  FADD.FTZ R230, R198, R3 ;  /* 0x00000003c6e67221 */ /* 0x008fe20000010000 */
[----:B------:R-:W-:Y:S01]  /*ce10*/  FMUL.FTZ R109, R109, R176 ;  /* 0x000000b06d6d7220 */ /* 0x000fe20000410000 */
[----:B------:R-:W-:Y:S01]  /*ce20*/  FMNMX.FTZ R223, R195, R178, !PT ;  /* 0x000000b2c3df7209 */ /* 0x000fe20007810000 */
[-C--:B------:R-:W-:Y:S01]  /*ce30*/  FMUL.FTZ R112, R112, R176.reuse ;  /* 0x000000b070707220 */ /* 0x080fe20000410000 */
[----:B------:R-:W-:Y:S01]  /*ce40*/  FADD.FTZ R3, R157, R230 ;  /* 0x000000e69d037221 */ /* 0x000fe20000010000 */
[-C--:B------:R-:W-:Y:S01]  /*ce50*/  FMUL.FTZ R113, R113, R176.reuse ;  /* 0x000000b071717220 */ /* 0x080fe20000410000 */
[-C--:B------:R-:W-:Y:S01]  /*ce60*/  FMUL.FTZ R116, R116, R176.reuse ;  /* 0x000000b074747220 */ /* 0x080fe20000410000 */
[----:B------:R-:W2:Y:S01]  /*ce70*/  SHFL.BFLY PT, R178, R223, 0x2, 0x1f ;  /* 0x0c401f00dfb27f89 */ /* 0x000ea200000e0000 */
        /* <DEDUP_REMOVED lines=19> */
[----:B------:R-:W-:Y:S01]  /*cfb0*/  FMUL.FTZ R149, R149, R176 ;  /* 0x000000b095957220 */ /* 0x000fe20000410000 */
[----:B--2---:R-:W-:-:S04]  /*cfc0*/  FMNMX.FTZ R178, R223, R178, !PT ;  /* 0x000000b2dfb27209 */ /* 0x004fc80007810000 */
[----:B------:R-:W-:Y:S01]  /*cfd0*/  MUFU.EX2 R180, R180 ;  /* 0x000000b400b47308 */ /* 0x000fe20000000800 */
[----:B------:R-:W2:Y:S07]  /*cfe0*/  SHFL.BFLY PT, R199, R178, 0x1, 0x1f ;  /* 0x0c201f00b2c77f89 */ /* 0x000eae00000e0000 */
        /* <DEDUP_REMOVED lines=9> */
[-CC-:B------:R-:W-:Y:S01]  /*d080*/  FFMA.FTZ R158, R158, R177.reuse, -R224.reuse ;  /* 0x000000b19e9e7223 */ /* 0x180fe200000108e0 */
[-CC-:B---3--:R-:W-:Y:S01]  /*d090*/  FFMA.FTZ R154, R174, R177.reuse, -R224.reuse ;  /* 0x000000b1ae9a7223 */ /* 0x188fe200000108e0 */
        /* <DEDUP_REMOVED lines=12> */
[----:B------:R-:W-:Y:S01]  /*d160*/  FFMA.FTZ R187, R187, R177, -R224 ;  /* 0x000000b1bbbb7223 */ /* 0x000fe200000108e0 */
[----:B------:R3:W-:Y:S01]  /*d170*/  MUFU.EX2 R174, R196 ;  /* 0x000000c400ae7308 */ /* 0x0007e20000000800 */
[----:B--2---:R-:W-:-:S02]  /*d180*/  @!P1 VIADD R158, R13, 0x22840 ;  /* 0x000228400d9e9836 */ /* 0x004fc40000000000 */
[-CC-:B------:R-:W-:Y:S01]  /*d190*/  FFMA.FTZ R182, R182, R177.reuse, -R224.reuse ;  /* 0x000000b1b6b67223 */ /* 0x180fe200000108e0 */
[-CC-:B------:R-:W-:Y:S01]  /*d1a0*/  FFMA.FTZ R183, R183, R177.reuse, -R224.reuse ;  /* 0x000000b1b7b77223 */ /* 0x180fe200000108e0 */
[-CC-:B------:R-:W-:Y:S01]  /*d1b0*/  FFMA.FTZ R186, R186, R177.reuse, -R224.reuse ;  /* 0x000000b1baba7223 */ /* 0x180fe200000108e0 */
[-C--:B------:R-:W-:Y:S01]  /*d1c0*/  FFMA.FTZ R191, R191, R177.reuse, -R224 ;  /* 0x000000b1bfbf7223 */ /* 0x080fe200000108e0 */
[----:B------:R-:W-:Y:S01]  /*d1d0*/  @!P1 PRMT R158, RZ, 0x654, R158 ;  /* 0x00000654ff9e9816 */ /* 0x000fe2000000009e */
[-CC-:B------:R-:W-:Y:S01]  /*d1e0*/  FFMA.FTZ R153, R153, R177.reuse, -R224.reuse ;  /* 0x000000b199997223 */ /* 0x180fe200000108e0 */
[----:B------:R2:W-:Y:S01]  /*d1f0*/  MUFU.EX2 R226, R154 ;  /* 0x0000009a00e27308 */ /* 0x0005e20000000800 */
[-CC-:B---3--:R-:W-:Y:S01]  /*d200*/  FFMA.FTZ R196, R175, R177.reuse, -R224.reuse ;  /* 0x000000b1afc47223 */ /* 0x188fe200000108e0 */
[-CC-:B------:R-:W-:Y:S01]  /*d210*/  FFMA.FTZ R175, R179, R177.reuse, -R224.reuse ;  /* 0x000000b1b3af7223 */ /* 0x180fe200000108e0 */
[----:B------:R-:W-:Y:S01]  /*d220*/  IADD3 R179, -R229, 0xb, RZ ;  /* 0x0000000be5b37810 */ /* 0x000fe20007ffe1ff */
[-CC-:B------:R-:W-:Y:S01]  /*d230*/  FFMA.FTZ R194, R194, R177.reuse, -R224.reuse ;  /* 0x000000b1c2c27223 */ /* 0x180fe200000108e0 */
[-CC-:B------:R-:W-:Y:S01]  /*d240*/  FFMA.FTZ R167, R167, R177.reuse, -R224.reuse ;  /* 0x000000b1a7a77223 */ /* 0x180fe200000108e0 */
[----:B------:R-:W-:-:S02]  /*d250*/  FFMA.FTZ R195, R195, R177, -R224 ;  /* 0x000000b1c3c37223 */ /* 0x000fc400000108e0 */
[----:B------:R3:W-:Y:S06]  /*d260*/  BAR.ARV R179, 0x100 ;  /* 0x000400b30000751d */ /* 0x0007ec0000002000 */
[----:B--2---:R-:W-:Y:S01]  /*d270*/  F2FP.BF16.F32.PACK_AB R154, R157, R198 ;  /* 0x000000c69d9a723e */ /* 0x004fe200000010ff */
[----:B------:R4:W-:Y:S01]  /*d280*/  @!P1 SYNCS.ARRIVE.TRANS64.RED.A1T0 RZ, [R158+URZ], RZ ;  /* 0x000000ff9eff99a7 */ /* 0x0009e2000810043f */
[----:B------:R-:W-:Y:S01]  /*d290*/  FSEL R157, R178, RZ, P2 ;  /* 0x000000ffb29d7208 */ /* 0x000fe20001000000 */
[----:B------:R-:W-:Y:S04]  /*d2a0*/  MUFU.EX2 R198, R196 ;  /* 0x000000c400c67308 */ /* 0x000fe80000000800 */
[----:B------:R-:W-:Y:S01]  /*d2b0*/  FADD.FTZ R157, -R157, R202 ;  /* 0x000000ca9d9d7221 */ /* 0x000fe20000010100 */
[----:B----4-:R-:W-:Y:S01]  /*d2c0*/  FADD.FTZ R158, R156, R3 ;  /* 0x000000039c9e7221 */ /* 0x010fe20000010000 */
[----:B------:R-:W-:-:S02]  /*d2d0*/  F2FP.BF16.F32.PACK_AB R156, R161, R156 ;  /* 0x0000009ca19c723e */ /* 0x000fc400000010ff */
[----:B------:R-:W-:Y:S01]  /*d2e0*/  FMUL.FTZ R157, R157, R177 ;  /* 0x000000b19d9d7220 */ /* 0x000fe20000410000 */
[----:B------:R-:W-:Y:S01]  /*d2f0*/  MUFU.EX2 R159, R159 ;  /* 0x0000009f009f7308 */ /* 0x000fe20000000800 */
[----:B------:R-:W-:-:S04]  /*d300*/  FADD.FTZ R158, R161, R158 ;  /* 0x0000009ea19e7221 */ /* 0x000fc80000010000 */
[----:B------:R-:W-:Y:S01]  /*d310*/  FADD.FTZ R3, R165, R158 ;  /* 0x0000009ea5037221 */ /* 0x000fe20000010000 */
[C---:B------:R-:W-:Y:S02]  /*d320*/  F2FP.BF16.F32.PACK_AB R158, R164.reuse, R165 ;  /* 0x000000a5a49e723e */ /* 0x040fe400000010ff */
[----:B------:R-:W2:Y:S01]  /*d330*/  MUFU.EX2 R196, R157 ;  /* 0x0000009d00c47308 */ /* 0x000ea20000000800 */
[----:B------:R-:W-:Y:S01]  /*d340*/  FADD.FTZ R3, R164, R3 ;  /* 0x00000003a4037221 */ /* 0x000fe20000010000 */
[----:B-----5:R-:W-:-:S03]  /*d350*/  F2FP.BF16.F32.PACK_AB R164, R222, R180 ;  /* 0x000000b4dea4723e */ /* 0x020fc600000010ff */
[----:B------:R-:W-:Y:S01]  /*d360*/  FADD.FTZ R3, R160, R3 ;  /* 0x00000003a0037221 */ /* 0x000fe20000010000 */
[C---:B------:R-:W-:Y:S02]  /*d370*/  F2FP.BF16.F32.PACK_AB R160, R168.reuse, R160 ;  /* 0x000000a0a8a0723e */ /* 0x040fe400000010ff */
[----:B------:R4:W-:Y:S08]  /*d380*/  MUFU.EX2 R224, R162 ;  /* 0x000000a200e07308 */ /* 0x0009f00000000800 */
[----:B------:R-:W5:Y:S01]  /*d390*/  MUFU.EX2 R223, R166 ;  /* 0x000000a600df7308 */ /* 0x000f620000000800 */
[----:B----4-:R-:W-:Y:S01]  /*d3a0*/  FADD.FTZ R162, R168, R3 ;  /* 0x00000003a8a27221 */ /* 0x010fe20000010000 */
[----:B--2---:R-:W-:Y:S01]  /*d3b0*/  FFMA.FTZ R0, R196, R0, R159 ;  /* 0x00000000c4007223 */ /* 0x004fe2000001009f */
[-C--:B------:R-:W-:Y:S01]  /*d3c0*/  FMUL.FTZ R26, R26, R196.reuse ;  /* 0x000000c41a1a7220 */ /* 0x080fe20000410000 */
[-C--:B------:R-:W-:Y:S01]  /*d3d0*/  FMUL.FTZ R27, R27, R196.reuse ;  /* 0x000000c41b1b7220 */ /* 0x080fe20000410000 */
[----:B------:R-:W-:Y:S01]  /*d3e0*/  FADD.FTZ R3, R173, R162 ;  /* 0x000000a2ad037221 */ /* 0x000fe20000010000 */
[----:B------:R-:W-:Y:S01]  /*d3f0*/  FADD.FTZ R0, R199, R0 ;  /* 0x00000000c7007221 */ /* 0x000fe20000010000 */
[C---:B------:R-:W-:Y:S01]  /*d400*/  F2FP.BF16.F32.PACK_AB R162, R172.reuse, R173 ;  /* 0x000000adaca2723e */ /* 0x040fe200000010ff */
        /* <DEDUP_REMOVED lines=9> */
[----:B------:R-:W-:Y:S01]  /*d4a0*/  FADD.FTZ R157, R222, R3 ;  /* 0x00000003de9d7221 */ /* 0x000fe20000010000 */
[----:B-----5:R-:W-:Y:S01]  /*d4b0*/  FADD.FTZ R3, R223, R0 ;  /* 0x00000000df037221 */ /* 0x020fe20000010000 */
[-C--:B------:R-:W-:Y:S01]  /*d4c0*/  FMUL.FTZ R39, R39, R196.reuse ;  /* 0x000000c427277220 */ /* 0x080fe20000410000 */
[-C--:B------:R-:W-:Y:S01]  /*d4d0*/  FMUL.FTZ R42, R42, R196.reuse ;  /* 0x000000c42a2a7220 */ /* 0x080fe20000410000 */
[----:B------:R-:W-:Y:S01]  /*d4e0*/  FADD.FTZ R166, R184, R157 ;  /* 0x0000009db8a67221 */ /* 0x000fe20000010000 */
[----:B------:R-:W-:Y:S01]  /*d4f0*/  FADD.FTZ R0, R224, R3 ;  /* 0x00000003e0007221 */ /* 0x000fe20000010000 */
[----:B------:R-:W-:Y:S01]  /*d500*/  FMUL.FTZ R43, R43, R196 ;  /* 0x000000c42b2b7220 */ /* 0x000fe20000410000 */
[----:B------:R-:W5:Y:S01]  /*d510*/  MUFU.EX2 R171, R171 ;  /* 0x000000ab00ab7308 */ /* 0x000f620000000800 */
[----:B------:R-:W-:Y:S01]  /*d520*/  FADD.FTZ R3, R181, R166 ;  /* 0x000000a6b5037221 */ /* 0x000fe20000010000 */
[----:B--2---:R-:W-:Y:S01]  /*d530*/  FADD.FTZ R0, R163, R0 ;  /* 0x00000000a3007221 */ /* 0x004fe20000010000 */
[----:B------:R-:W-:Y:S01]  /*d540*/  F2FP.BF16.F32.PACK_AB R166, R181, R184 ;  /* 0x000000b8b5a6723e */ /* 0x000fe200000010ff */
[-C--:B------:R-:W-:Y:S01]  /*d550*/  FMUL.FTZ R46, R46, R196.reuse ;  /* 0x000000c42e2e7220 */ /* 0x080fe20000410000 */
[----:B------:R-:W-:Y:S01]  /*d560*/  FADD.FTZ R168, R188, R3 ;  /* 0x00000003bca87221 */ /* 0x000fe20000010000 */
[-C--:B------:R-:W-:Y:S01]  /*d570*/  FMUL.FTZ R47, R47, R196.reuse ;  /* 0x000000c42f2f7220 */ /* 0x080fe20000410000 */
[----:B------:R-:W-:Y:S01]  /*d580*/  FMUL.FTZ R50, R50, R196 ;  /* 0x000000c432327220 */ /* 0x000fe20000410000 */
[----:B------:R-:W2:Y:S01]  /*d590*/  MUFU.EX2 R215, R215 ;  /* 0x000000d700d77308 */ /* 0x000ea20000000800 */
[----:B----4-:R-:W-:Y:S01]  /*d5a0*/  FADD.FTZ R3, R225, R0 ;  /* 0x00000000e1037221 */ /* 0x010fe20000010000 */
[C---:B------:R-:W-:Y:S01]  /*d5b0*/  FADD.FTZ R157, R185.reuse, R168 ;  /* 0x000000a8b99d7221 */ /* 0x040fe20000010000 */
[----:B------:R-:W-:Y:S01]  /*d5c0*/  F2FP.BF16.F32.PACK_AB R168, R185, R188 ;  /* 0x000000bcb9a8723e */ /* 0x000fe200000010ff */
[-C--:B------:R-:W-:Y:S01]  /*d5d0*/  FMUL.FTZ R51, R51, R196.reuse ;  /* 0x000000c433337220 */ /* 0x080fe20000410000 */
[----:B------:R-:W-:Y:S01]  /*d5e0*/  FADD.FTZ R0, R226, R3 ;  /* 0x00000003e2007221 */ /* 0x000fe20000010000 */
[-C--:B------:R-:W-:Y:S01]  /*d5f0*/  FMUL.FTZ R54, R54, R196.reuse ;  /* 0x000000c436367220 */ /* 0x080fe20000410000 */
[-C--:B------:R-:W-:Y:S01]  /*d600*/  FMUL.FTZ R55, R55, R196.reuse ;  /* 0x000000c437377220 */ /* 0x080fe20000410000 */
[----:B------:R-:W4:Y:S01]  /*d610*/  MUFU.EX2 R192, R192 ;  /* 0x000000c000c07308 */ /* 0x000f220000000800 */
[----:B-----5:R-:W-:Y:S01]  /*d620*/  FADD.FTZ R0, R171, R0 ;  /* 0x00000000ab007221 */ /* 0x020fe20000010000 */
[-C--:B------:R-:W-:Y:S01]  /*d630*/  FMUL.FTZ R58, R58, R196.reuse ;  /* 0x000000c43a3a7220 */ /* 0x080fe20000410000 */
[-C--:B------:R-:W-:Y:S01]  /*d640*/  FMUL.FTZ R59, R59, R196.reuse ;  /* 0x000000c43b3b7220 */ /* 0x080fe20000410000 */
[-C--:B------:R-:W-:Y:S01]  /*d650*/  FMUL.FTZ R62, R62, R196.reuse ;  /* 0x000000c43e3e7220 */ /* 0x080fe20000410000 */
[-C--:B------:R-:W-:Y:S01]  /*d660*/  FMUL.FTZ R63, R63, R196.reuse ;  /* 0x000000c43f3f7220 */ /* 0x080fe20000410000 */
[-C--:B------:R-:W-:Y:S01]  /*d670*/  FMUL.FTZ R66, R66, R196.reuse ;  /* 0x000000c442427220 */ /* 0x080fe20000410000 */
[-C--:B------:R-:W-:Y:S01]  /*d680*/  FMUL.FTZ R67, R67, R196.reuse ;  /* 0x000000c443437220 */ /* 0x080fe20000410000 */
[----:B------:R-:W5:Y:S01]  /*d690*/  MUFU.EX2 R214, R214 ;  /* 0x000000d600d67308 */ /* 0x000f620000000800 */
        /* <DEDUP_REMOVED lines=16> */
[C---:B-----5:R-:W-:Y:S01]  /*d7a0*/  FADD.FTZ R0, R214.reuse, R3 ;  /* 0x00000003d6007221 */ /* 0x060fe20000010000 */
[----:B------:R-:W-:Y:S01]  /*d7b0*/  F2FP.BF16.F32.PACK_AB R161, R214, R215 ;  /* 0x000000d7d6a1723e */ /* 0x000fe200000010ff */
[-C--:B------:R-:W-:Y:S01]  /*d7c0*/  FMUL.FTZ R94, R94, R196.reuse ;  /* 0x000000c45e5e7220 */ /* 0x080fe20000410000 */
[-C--:B------:R-:W-:Y:S01]  /*d7d0*/  FMUL.FTZ R95, R95, R196.reuse ;  /* 0x000000c45f5f7220 */ /* 0x080fe20000410000 */
[-C--:B------:R-:W-:Y:S01]  /*d7e0*/  FMUL.FTZ R98, R98, R196.reuse ;  /* 0x000000c462627220 */ /* 0x080fe20000410000 */
[-C--:B------:R-:W-:Y:S01]  /*d7f0*/  FMUL.FTZ R99, R99, R196.reuse ;  /* 0x000000c463637220 */ /* 0x080fe20000410000 */
[----:B------:R-:W-:Y:S01]  /*d800*/  FMUL.FTZ R102, R102, R196 ;  /* 0x000000c466667220 */ /* 0x000fe20000410000 */
[----:B------:R-:W5:Y:S01]  /*d810*/  MUFU.EX2 R193, R193 ;  /* 0x000000c100c17308 */ /* 0x000f620000000800 */
[C---:B--2---:R-:W-:Y:S01]  /*d820*/  FADD.FTZ R172, R189.reuse, R170 ;  /* 0x000000aabdac7221 */ /* 0x044fe20000010000 */
[----:B------:R-:W-:Y:S01]  /*d830*/  F2FP.BF16.F32.PACK_AB R170, R189, R192 ;  /* 0x000000c0bdaa723e */ /* 0x000fe200000010ff */
[-C--:B------:R-:W-:Y:S01]  /*d840*/  FMUL.FTZ R103, R103, R196.reuse ;  /* 0x000000c467677220 */ /* 0x080fe20000410000 */
[-C--:B------:R-:W-:Y:S01]  /*d850*/  FMUL.FTZ R106, R106, R196.reuse ;  /* 0x000000c46a6a7220 */ /* 0x080fe20000410000 */
[----:B------:R-:W-:Y:S01]  /*d860*/  FADD.FTZ R172, R169, R172 ;  /* 0x000000aca9ac7221 */ /* 0x000fe20000010000 */
[-C--:B------:R-:W-:Y:S01]  /*d870*/  FMUL.FTZ R107, R107, R196.reuse ;  /* 0x000000c46b6b7220 */ /* 0x080fe20000410000 */
[-C--:B------:R-:W-:Y:S01]  /*d880*/  FMUL.FTZ R110, R110, R196.reuse ;  /* 0x000000c46e6e7220 */ /* 0x080fe20000410000 */
[----:B------:R-:W2:Y:S01]  /*d890*/  MUFU.EX2 R165, R190 ;  /* 0x000000be00a57308 */ /* 0x000ea20000000800 */
[----:B----4-:R-:W-:Y:S01]  /*d8a0*/  FADD.FTZ R3, R221, R0 ;  /* 0x00000000dd037221 */ /* 0x010fe20000010000 */
[-C--:B------:R-:W-:Y:S01]  /*d8b0*/  FMUL.FTZ R111, R111, R196.reuse ;  /* 0x000000c46f6f7220 */ /* 0x080fe20000410000 */
[-C--:B------:R-:W-:Y:S01]  /*d8c0*/  FMUL.FTZ R114, R114, R196.reuse ;  /* 0x000000c472727220 */ /* 0x080fe20000410000 */
[-C--:B------:R-:W-:Y:S01]  /*d8d0*/  FMUL.FTZ R115, R115, R196.reuse ;  /* 0x000000c473737220 */ /* 0x080fe20000410000 */
[----:B------:R-:W-:Y:S01]  /*d8e0*/  FADD.FTZ R0, R198, R3 ;  /* 0x00000003c6007221 */ /* 0x000fe20000010000 */
[-C--:B------:R-:W-:Y:S01]  /*d8f0*/  FMUL.FTZ R118, R118, R196.reuse ;  /* 0x000000c476767220 */ /* 0x080fe20000410000 */
[-C--:B------:R-:W-:Y:S01]  /*d900*/  FMUL.FTZ R119, R119, R196.reuse ;  /* 0x000000c477777220 */ /* 0x080fe20000410000 */
[----:B------:R-:W4:Y:S01]  /*d910*/  MUFU.EX2 R197, R197 ;  /* 0x000000c500c57308 */ /* 0x000f220000000800 */
[C---:B-----5:R-:W-:Y:S01]  /*d920*/  FADD.FTZ R157, R193.reuse, R172 ;  /* 0x000000acc19d7221 */ /* 0x060fe20000010000 */
[----:B------:R-:W-:Y:S01]  /*d930*/  F2FP.BF16.F32.PACK_AB R172, R193, R169 ;  /* 0x000000a9c1ac723e */ /* 0x000fe200000010ff */
[-C--:B------:R-:W-:Y:S01]  /*d940*/  FMUL.FTZ R122, R122, R196.reuse ;  /* 0x000000c47a7a7220 */ /* 0x080fe20000410000 */
[-C--:B------:R-:W-:Y:S01]  /*d950*/  FMUL.FTZ R123, R123, R196.reuse ;  /* 0x000000c47b7b7220 */ /* 0x080fe20000410000 */
[----:B------:R-:W-:Y:S01]  /*d960*/  FADD.FTZ R180, R174, R157 ;  /* 0x0000009daeb47221 */ /* 0x000fe20000010000 */
[----:B------:R-:W-:Y:S01]  /*d970*/  F2FP.BF16.F32.PACK_AB R157, R225, R163 ;  /* 0x000000a3e19d723e */ /* 0x000fe200000010ff */
        /* <DEDUP_REMOVED lines=18> */
[C---:B-----5:R-:W-:Y:S01]  /*daa0*/  FADD.FTZ R3, R155.reuse, R180 ;  /* 0x000000b49b037221 */ /* 0x060fe20000010000 */
[----:B------:R-:W-:Y:S01]  /*dab0*/  F2FP.BF16.F32.PACK_AB R174, R155, R174 ;  /* 0x000000ae9bae723e */ /* 0x000fe200000010ff */
[-C--:B------:R-:W-:Y:S01]  /*dac0*/  FMUL.FTZ R150, R150, R196.reuse ;  /* 0x000000c496967220 */ /* 0x080fe20000410000 */
[----:B------:R-:W-:-:S04]  /*dad0*/  FMUL.FTZ R151, R151, R196 ;  /* 0x000000c497977220 */ /* 0x000fc80000410000 */
[----:B------:R-:W5:Y:S01]  /*dae0*/  MUFU.EX2 R183, R183 ;  /* 0x000000b700b77308 */ /* 0x000f620000000800 */
[----:B--2---:R-:W-:-:S07]  /*daf0*/  FADD.FTZ R155, R187, R0 ;  /* 0x00000000bb9b7221 */ /* 0x004fce0000010000 */
[----:B------:R-:W2:Y:S01]  /*db00*/  MUFU.EX2 R175, R175 ;  /* 0x000000af00af7308 */ /* 0x000ea20000000800 */
[----:B----4-:R-:W-:Y:S01]  /*db10*/  FADD.FTZ R0, R182, R155 ;  /* 0x0000009bb6007221 */ /* 0x010fe20000010000 */
[----:B------:R-:W-:-:S06]  /*db20*/  F2FP.BF16.F32.PACK_AB R155, R224, R223 ;  /* 0x000000dfe09b723e */ /* 0x000fcc00000010ff */
[----:B------:R-:W4:Y:S01]  /*db30*/  MUFU.EX2 R186, R186 ;  /* 0x000000ba00ba7308 */ /* 0x000f220000000800 */
[----:B-----5:R-:W-:-:S07]  /*db40*/  FADD.FTZ R0, R183, R0 ;  /* 0x00000000b7007221 */ /* 0x020fce0000010000 */
[----:B------:R-:W5:Y:S08]  /*db50*/  MUFU.EX2 R191, R191 ;  /* 0x000000bf00bf7308 */ /* 0x000f700000000800 */
[----:B------:R0:W1:Y:S08]  /*db60*/  MUFU.EX2 R173, R153 ;  /* 0x0000009900ad7308 */ /* 0x0000700000000800 */
[----:B------:R-:W3:Y:S01]  /*db70*/  MUFU.EX2 R194, R194 ;  /* 0x000000c200c27308 */ /* 0x000ee20000000800 */
[----:B0-----:R-:W-:Y:S01]  /*db80*/  F2FP.BF16.F32.PACK_AB R153, R199, R159 ;  /* 0x0000009fc799723e */ /* 0x001fe200000010ff */
[----:B--2---:R-:W-:-:S04]  /*db90*/  FADD.FTZ R159, R175, R0 ;  /* 0x00000000af9f7221 */ /* 0x004fc80000010000 */
[----:B----4-:R-:W-:Y:S01]  /*dba0*/  FADD.FTZ R0, R186, R159 ;  /* 0x0000009fba007221 */ /* 0x010fe20000010000 */
[----:B------:R-:W-:Y:S01]  /*dbb0*/  F2FP.BF16.F32.PACK_AB R159, R171, R226 ;  /* 0x000000e2ab9f723e */ /* 0x000fe200000010ff */
[----:B------:R0:W2:Y:S01]  /*dbc0*/  MUFU.EX2 R180, R167 ;  /* 0x000000a700b47308 */ /* 0x0000a20000000800 */
[C---:B-----5:R-:W-:Y:S01]  /*dbd0*/  F2FP.BF16.F32.PACK_AB R171, R191.reuse, R186 ;  /* 0x000000babfab723e */ /* 0x060fe200000010ff */
[----:B------:R-:W-:-:S04]  /*dbe0*/  FADD.FTZ R0, R191, R0 ;  /* 0x00000000bf007221 */ /* 0x000fc80000010000 */
[----:B-1----:R-:W-:Y:S02]  /*dbf0*/  FADD.FTZ R163, R173, R0 ;  /* 0x00000000ada37221 */ /* 0x002fe40000010000 */
[----:B------:R-:W1:Y:S01]  /*dc00*/  MUFU.EX2 R195, R195 ;  /* 0x000000c300c37308 */ /* 0x000e620000000800 */
[----:B0-----:R-:W-:Y:S01]  /*dc10*/  F2FP.BF16.F32.PACK_AB R167, R182, R187 ;  /* 0x000000bbb6a7723e */ /* 0x001fe200000010ff */
[----:B---3--:R-:W-:Y:S01]  /*dc20*/  FADD.FTZ R169, R194, R163 ;  /* 0x000000a3c2a97221 */ /* 0x008fe20000010000 */
[----:B------:R-:W-:Y:S02]  /*dc30*/  F2FP.BF16.F32.PACK_AB R163, R198, R221 ;  /* 0x000000ddc6a3723e */ /* 0x000fe400000010ff */
[----:B------:R-:W-:Y:S01]  /*dc40*/  F2FP.BF16.F32.PACK_AB R173, R194, R173 ;  /* 0x000000adc2ad723e */ /* 0x000fe200000010ff */
[----:B--2---:R-:W-:Y:S01]  /*dc50*/  FADD.FTZ R0, R180, R169 ;  /* 0x000000a9b4007221 */ /* 0x004fe20000010000 */
[----:B------:R-:W-:-:S03]  /*dc60*/  F2FP.BF16.F32.PACK_AB R169, R175, R183 ;  /* 0x000000b7afa9723e */ /* 0x000fc600000010ff */
[C---:B-1----:R-:W-:Y:S01]  /*dc70*/  FADD.FTZ R0, R195.reuse, R0 ;  /* 0x00000000c3007221 */ /* 0x042fe20000010000 */
[----:B------:R-:W-:Y:S01]  /*dc80*/  F2FP.BF16.F32.PACK_AB R175, R195, R180 ;  /* 0x000000b4c3af723e */ /* 0x000fe200000010ff */
[----:B------:R-:W-:Y:S06]  /*dc90*/  @!P0 BRA `(.L_x_3863) ;  /* 0x0000000000048947 */ /* 0x000fec0003800000 */
[----:B------:R-:W-:Y:S01]  /*dca0*/  BPT.TRAP 0x1 ;  /* 0x000000040000795c */ /* 0x000fe20000300000 */
.L_x_3863:
[----:B------:R0:W1:Y:S01]  /*dcb0*/  SYNCS.PHASECHK.TRANS64.TRYWAIT P2, [R13+URZ+0x22850], R14 ;  /* 0x0228500e0d0075a7 */ /* 0x000062000804017f */
[----:B------:R-:W-:Y:S05]  /*dcc0*/  @!P0 BRA `(.L_x_3864) ;  /* 0x0000000000048947 */ /* 0x000fea0003800000 */
[----:B------:R-:W-:Y:S01]  /*dcd0*/  BPT.TRAP 0x1 ;  /* 0x000000040000795c */ /* 0x000fe20000300000 */
.L_x_3864:
[----:B------:R-:W-:Y:S04]  /*dce0*/  BSSY B0, `(.L_x_3865) ;  /* 0x0000004000007945 */ /* 0x000fe80003800000 */
[----:B-1----:R-:W-:Y:S05]  /*dcf0*/  @P2 BRA `(.L_x_3866) ;  /* 0x0000000000082947 */ /* 0x002fea0003800000 */
[----:B------:R-:W1:Y:S02]  /*dd00*/  SYNCS.PHASECHK.TRANS64.TRYWAIT P2, [R13+URZ+0x22850], R14 ;  /* 0x0228500e0d0075a7 */ /* 0x000e64000804017f */
[----:B-1----:R-:W-:Y:S05]  /*dd10*/  @!P2 BRA `(.L_x_3867) ;  /* 0x000000c40054a947 */ /* 0x002fea0003800000 */
.L_x_3866:
[----:B------:R-:W-:Y:S05]  /*dd20*/  BSYNC B0 ;  /* 0x0000000000007941 */ /* 0x000fea0003800000 */
.L_x_3865:
[----:B------:R-:W2:Y:S01]  /*dd30*/  S2R R176, SR_TID.X ;  /* 0x0000000000b07919 */ /* 0x000ea20000002100 */
[----:B------:R-:W-:Y:S05]  /*dd40*/  WARPSYNC.ALL ;  /* 0x0000000000007948 */ /* 0x000fea0003800000 */
[----:B------:R-:W-:Y:S01]  /*dd50*/  IMAD.MOV.U32 R181, RZ, RZ, 0xc00 ;  /* 0x00000c00ffb57424 */ /* 0x000fe200078e00ff */
[----:B------:R-:W-:Y:S01]  /*dd60*/  ISETP.GT.AND P2, PT, R20, R15, PT ;  /* 0x0000000f1400720c */ /* 0x000fe20003f44270 */
[----:B01----:R-:W-:Y:S02]  /*dd70*/  @!P1 VIADD R13, R13, 0x22860 ;  /* 0x000228600d0d9836 */ /* 0x003fe40000000000 */
[----:B------:R-:W-:-:S02]  /*dd80*/  IMAD R180, R22, R181, UR37 ;  /* 0x0000002516b47e24 */ /* 0x000fc4000f8e02b5 */
[----:B------:R-:W-:Y:S01]  /*dd90*/  IMAD.MOV.U32 R181, RZ, RZ, 0x40000040 ;  /* 0x40000040ffb57424 */ /* 0x000fe200078e00ff */
[----:B------:R-:W-:Y:S01]  /*dda0*/  @!P1 PRMT R13, RZ, 0x654, R13 ;  /* 0x00000654ff0d9816 */ /* 0x000fe2000000000d */
[----:B------:R-:W-:Y:S01]  /*ddb0*/  VIADD R20, R20, 0xffffffff ;  /* 0xffffffff14147836 */ /* 0x000fe20000000000 */
[----:B------:R-:W-:Y:S01]  /*ddc0*/  R2UR UR6, R180 ;  /* 0x00000000b40672ca */ /* 0x000fe200000e0000 */
[----:B------:R-:W-:Y:S01]  /*ddd0*/  IMAD.MOV.U32 R202, RZ, RZ, R178 ;  /* 0x000000ffffca7224 */ /* 0x000fe200078e00b2 */
[----:B------:R-:W-:Y:S01]  /*dde0*/  R2UR UR7, R181 ;  /* 0x00000000b50772ca */ /* 0x000fe200000e0000 */
[----:B------:R-:W-:Y:S02]  /*ddf0*/  IMAD.MOV.U32 R181, RZ, RZ, 0x40000040 ;  /* 0x40000040ffb57424 */ /* 0x000fe400078e00ff */
        /* <DEDUP_REMOVED lines=47> */
.L_x_3858:
[----:B------:R-:W-:-:S13]  /*e0f0*/  ISETP.GE.AND P2, PT, R20, RZ, PT ;  /* 0x000000ff1400720c */ /* 0x000fda0003f46270 */
[----:B------:R-:W-:Y:S05]  /*e100*/  @!P2 BRA `(.L_x_3869) ;  /* 0x000000240034a947 */ /* 0x000fea0003800000 */
[----:B------:R-:W-:Y:S02]  /*e110*/  IMAD.MOV.U32 R214, RZ, RZ, R178 ;  /* 0x000000ffffd67224 */ /* 0x000fe400078e00b2 */
[----:B------:R-:W-:-:S07]  /*e120*/  IMAD.MOV.U32 R15, RZ, RZ, R21 ;  /* 0x000000ffff0f7224 */ /* 0x000fce00078e0015 */
.L_x_3879:
[----:B------:R-:W-:Y:S01]  /*e130*/  VIADD R22, R22, 0x1 ;  /* 0x0000000116167836 */ /* 0x000fe20000000000 */
[----:B------:R-:W-:Y:S05]  /*e140*/  YIELD ;  /* 0x0000000000007946 */ /* 0x000fea0003800000 */
[----:B------:R-:W-:-:S04]  /*e150*/  ISETP.NE.AND P2, PT, R22, 0x2, PT ;  /* 0x000000021600780c */ /* 0x000fc80003f45270 */
[----:B-1----:R-:W-:Y:S02]  /*e160*/  SEL R14, RZ, 0x1, P2 ;  /* 0x00000001ff0e7807 */ /* 0x002fe40001000000 */
[----:B------:R-:W-:Y:S02]  /*e170*/  SEL R22, R22, RZ, P2 ;  /* 0x000000ff16167207 */ /* 0x000fe40001000000 */
[----:B------:R-:W-:Y:S01]  /*e180*/  LOP3.LUT R23, R23, R14, RZ, 0x3c, !PT ;  /* 0x0000000e17177212 */ /* 0x000fe200078e3cff */
[----:B--2---:R-:W-:Y:S06]  /*e190*/  @!P0 BRA `(.L_x_3870) ;  /* 0x0000000000048947 */ /* 0x004fec0003800000 */
[----:B------:R-:W-:Y:S01]  /*e1a0*/  BPT.TRAP 0x1 ;  /* 0x000000040000795c */ /* 0x000fe20000300000 */
.L_x_3870:
[----:B0-----:R-:W-:Y:S01]  /*e1b0*/  IMAD R13, R22, 0x8, R18 ;  /* 0x00000008160d7824 */ /* 0x001fe200078e0212 */
[----:B------:R-:W-:-:S04]  /*e1c0*/  SHF.L.U32 R14, R23, 0x1f, RZ ;  /* 0x0000001f170e7819 */ /* 0x000fc800000006ff */
[----:B------:R0:W1:Y:S01]  /*e1d0*/  SYNCS.PHASECHK.TRANS64.TRYWAIT P2, [R13+URZ+0x22830], R14 ;  /* 0x0228300e0d0075a7 */ /* 0x000062000804017f */
[----:B------:R-:W-:Y:S05]  /*e1e0*/  @!P0 BRA `(.L_x_3871) ;  /* 0x0000000000048947 */ /* 0x000fea0003800000 */
[----:B------:R-:W-:Y:S01]  /*e1f0*/  BPT.TRAP 0x1 ;  /* 0x000000040000795c */ /* 0x000fe20000300000 */
.L_x_3871:
[----:B------:R-:W-:Y:S02]  /*e200*/  IMAD R200, R22, 0x300, R12 ;  /* 0x0000030016c87824 */ /* 0x000fe400078e020c */
[----:B------:R-:W-:Y:S01]  /*e210*/  IMAD.MOV.U32 R201, RZ, RZ, 0x40000040 ;  /* 0x40000040ffc97424 */ /* 0x000fe200078e00ff */
[----:B-1----:R-:W-:Y:S06]  /*e220*/  @P2 BRA `(.L_x_3872) ;  /* 0x0000000000082947 */ /* 0x002fec0003800000 */
[----:B------:R-:W1:Y:S02]  /*e230*/  SYNCS.PHASECHK.TRANS64.TRYWAIT P2, [R13+URZ+0x22830], R14 ;  /* 0x0228300e0d0075a7 */ /* 0x000e64000804017f */
[----:B-1----:R-:W-:Y:S05]  /*e240*/  @!P2 BRA `(.L_x_3873) ;  /* 0x000000c0001ca947 */ /* 0x002fea0003800000 */
.L_x_3872:
[----:B------:R-:W-:Y:S05]  /*e250*/  WARPSYNC.ALL ;  /* 0x0000000000007948 */ /* 0x000fea0003800000 */
[----:B------:R-:W-:Y:S01]  /*e260*/  R2UR UR6, R200 ;  /* 0x00000000c80672ca */ /* 0x000fe200000e0000 */
[----:B------:R-:W-:Y:S01]  /*e270*/  WARPGROUP.ARRIVE ;  /* 0x00000000000079c5 */ /* 0x000fe20000000000 */
[----:B------:R-:W-:Y:S01]  /*e280*/  R2UR UR7, R201 ;  /* 0x00000000c90772ca */ /* 0x000fe200000e0000 */
[----:B------:R-:W-:Y:S01]  /*e290*/  IMAD.MOV.U32 R203, RZ, RZ, 0x40000040 ;  /* 0x40000040ffcb7424 */ /* 0x000fe200078e00ff */
[----:B------:R-:W-:Y:S01]  /*e2a0*/  R2UR UR4, R4 ;  /* 0x00000000040472ca */ /* 0x000fe200000e0000 */
[----:B------:R-:W-:Y:S01]  /*e2b0*/  IMAD.MOV.U32 R201, RZ, RZ, 0x40000040 ;  /* 0x40000040ffc97424 */ /* 0x000fe200078e00ff */
[----:B------:R-:W-:Y:S01]  /*e2c0*/  R2UR UR5, R5 ;  /* 0x00000000050572ca */ /* 0x000fe200000e0000 */
[----:B------:R-:W2:Y:S01]  /*e2d0*/  S2R R224, SR_TID.X ;  /* 0x0000000000e07919 */ /* 0x000ea20000002100 */
[----:B------:R-:W-:-:S11]  /*e2e0*/  IADD3 R202, R200, 0x2, RZ ;  /* 0x00000002c8ca7810 */ /* 0x000fd60007ffe0ff */
        /* <DEDUP_REMOVED lines=71> */
[----:B------:R-:W-:-:S02]  /*e760*/  IMAD.U32 R177, RZ, RZ, UR46 ;  /* 0x0000002effb17e24 */ /* 0x000fc4000f8e00ff */
        /* <DEDUP_REMOVED lines=14> */
[----:B------:R-:W-:-:S03]  /*e850*/  FMUL.FTZ R199, R199, UR48 ;  /* 0x00000030c7c77c20 */ /* 0x000fc60008410000 */
        /* <DEDUP_REMOVED lines=49> */
[----:B--2---:R-:W-:-:S05]  /*eb70*/  FMNMX.FTZ R21, R178, R21, !PT ;  /* 0x00000015b2157209 */ /* 0x004fca0007810000 */
[C---:B------:R-:W-:Y:S02]  /*eb80*/  FADD.FTZ R178, -R21.reuse, R15 ;  /* 0x0000000f15b27221 */ /* 0x040fe40000010100 */
[----:B------:R-:W2:Y:S01]  /*eb90*/  MUFU.TANH R170, R170 ;  /* 0x000000aa00aa7308 */ /* 0x000ea20000002400 */
[-C--:B------:R-:W-:Y:S01]  /*eba0*/  FMUL.FTZ R222, R21, R177.reuse ;  /* 0x000000b115de7220 */ /* 0x080fe20000410000 */
[-C--:B------:R-:W-:Y:S01]  /*ebb0*/  FMUL.FTZ R15, R178, R177.reuse ;  /* 0x000000b1b20f7220 */ /* 0x080fe20000410000 */
[----:B------:R-:W-:Y:S02]  /*ebc0*/  FMNMX.FTZ R178, R154, R214, !PT ;  /* 0x000000d69ab27209 */ /* 0x000fe40007810000 */
[-CC-:B------:R-:W-:Y:S01]  /*ebd0*/  FFMA.FTZ R203, R196, R177.reuse, -R222.reuse ;  /* 0x000000b1c4cb7223 */ /* 0x180fe200000108de */
[-CC-:B------:R-:W-:Y:S01]  /*ebe0*/  FFMA.FTZ R152, R152, R177.reuse, -R222.reuse ;  /* 0x000000b198987223 */ /* 0x180fe200000108de */
[-CC-:B------:R-:W-:Y:S01]  /*ebf0*/  FFMA.FTZ R153, R153, R177.reuse, -R222.reuse ;  /* 0x000000b199997223 */ /* 0x180fe200000108de */
[----:B---3--:R-:W-:Y:S01]  /*ec00*/  FMNMX.FTZ R179, R155, R178, !PT ;  /* 0x000000b29bb37209 */ /* 0x008fe20007810000 */
[----:B------:R-:W3:Y:S01]  /*ec10*/  MUFU.TANH R171, R171 ;  /* 0x000000ab00ab7308 */ /* 0x000ee20000002400 */
[-CC-:B------:R-:W-:Y:S01]  /*ec20*/  FFMA.FTZ R156, R156, R177.reuse, -R222.reuse ;  /* 0x000000b19c9c7223 */ /* 0x180fe200000108de */
[--C-:B------:R-:W-:Y:S01]  /*ec30*/  FFMA.FTZ R157, R157, R177, -R222.reuse ;  /* 0x000000b19d9d7223 */ /* 0x100fe200000108de */
[----:B-----5:R-:W-:Y:S01]  /*ec40*/  FMNMX.FTZ R178, R158, R179, !PT ;  /* 0x000000b39eb27209 */ /* 0x020fe20007810000 */
[-CC-:B------:R-:W-:Y:S01]  /*ec50*/  FFMA.FTZ R160, R160, R177.reuse, -R222.reuse ;  /* 0x000000b1a0a07223 */ /* 0x180fe200000108de */
[-CC-:B------:R-:W-:Y:S01]  /*ec60*/  FFMA.FTZ R200, R200, R177.reuse, -R222.reuse ;  /* 0x000000b1c8c87223 */ /* 0x180fe200000108de */
[-CC-:B------:R-:W-:Y:S01]  /*ec70*/  FFMA.FTZ R163, R163, R177.reuse, -R222.reuse ;  /* 0x000000b1a3a37223 */ /* 0x180fe200000108de */
[----:B0-----:R-:W-:Y:S01]  /*ec80*/  FMNMX.FTZ R178, R159, R178, !PT ;  /* 0x000000b29fb27209 */ /* 0x001fe20007810000 */
[----:B------:R-:W0:Y:S01]  /*ec90*/  MUFU.TANH R175, R175 ;  /* 0x000000af00af7308 */ /* 0x000e220000002400 */
[-CC-:B------:R-:W-:Y:S01]  /*eca0*/  FFMA.FTZ R165, R165, R177.reuse, -R222.reuse ;  /* 0x000000b1a5a57223 */ /* 0x180fe200000108de */
[-CC-:B------:R-:W-:Y:S01]  /*ecb0*/  FFMA.FTZ R167, R167, R177.reuse, -R222.reuse ;  /* 0x000000b1a7a77223 */ /* 0x180fe200000108de */
        /* <DEDUP_REMOVED lines=15> */
[-CC-:B------:R-:W-:Y:S01]  /*edb0*/  FFMA.FTZ R188, R188, R177.reuse, -R222.reuse ;  /* 0x000000b1bcbc7223 */ /* 0x180fe200000108de */
[----:B------:R-:W-:Y:S01]  /*edc0*/  FMNMX.FTZ R179, R169, R178, !PT ;  /* 0x000000b2a9b37209 */ /* 0x000fe20007810000 */
[-CC-:B------:R-:W-:Y:S01]  /*edd0*/  FFMA.FTZ R189, R189, R177.reuse, -R222.reuse ;  /* 0x000000b1bdbd7223 */ /* 0x180fe200000108de */
[-CC-:B------:R-:W-:Y:S01]  /*ede0*/  FFMA.FTZ R192, R192, R177.reuse, -R222.reuse ;  /* 0x000000b1c0c07223 */ /* 0x180fe200000108de */
[--C-:B------:R-:W-:Y:S01]  /*edf0*/  FFMA.FTZ R201, R201, R177, -R222.reuse ;  /* 0x000000b1c9c97223 */ /* 0x100fe200000108de */
[----:B--2---:R-:W-:Y:S01]  /*ee00*/  FMNMX.FTZ R178, R170, R179, !PT ;  /* 0x000000b3aab27209 */ /* 0x004fe20007810000 */
[----:B------:R-:W2:Y:S01]  /*ee10*/  MUFU.TANH R182, R182 ;  /* 0x000000b600b67308 */ /* 0x000ea20000002400 */
[----:B------:R-:W-:-:S02]  /*ee20*/  FFMA.FTZ R193, R193, R177, -R222 ;  /* 0x000000b1c1c17223 */ /* 0x000fc400000108de */
        /* <DEDUP_REMOVED lines=79> */
[----:B------:R-:W-:Y:S01]  /*f320*/  IADD3 R179, -R225, 0xb, RZ ;  /* 0x0000000be1b37810 */ /* 0x000fe20007ffe1ff */
[-C--:B------:R-:W-:Y:S01]  /*f330*/  FMUL.FTZ R109, R109, R15.reuse ;  /* 0x0000000f6d6d7220 */ /* 0x080fe20000410000 */
[----:B------:R-:W-:Y:S01]  /*f340*/  FMUL.FTZ R112, R112, R15 ;  /* 0x0000000f70707220 */ /* 0x000fe20000410000 */
[C---:B------:R-:W-:Y:S01]  /*f350*/  FADD.FTZ R196, -R178.reuse, R214 ;  /* 0x000000d6b2c47221 */ /* 0x040fe20000010100 */
[----:B------:R-:W-:Y:S01]  /*f360*/  FMUL.FTZ R226, R178, R177 ;  /* 0x000000b1b2e27220 */ /* 0x000fe20000410000 */
[----:B------:R-:W-:Y:S01]  /*f370*/  MUFU.EX2 R167, R167 ;  /* 0x000000a700a77308 */ /* 0x000fe20000000800 */
[----:B------:R-:W-:Y:S01]  /*f380*/  FMUL.FTZ R113, R113, R15 ;  /* 0x0000000f71717220 */ /* 0x000fe20000410000 */
[-C--:B------:R-:W-:Y:S01]  /*f390*/  FMUL.FTZ R196, R196, R177.reuse ;  /* 0x000000b1c4c47220 */ /* 0x080fe20000410000 */
[-CC-:B------:R-:W-:Y:S01]  /*f3a0*/  FFMA.FTZ R214, R154, R177.reuse, -R226.reuse ;  /* 0x000000b19ad67223 */ /* 0x180fe200000108e2 */
[-CC-:B------:R-:W-:Y:S01]  /*f3b0*/  FFMA.FTZ R155, R155, R177.reuse, -R226.reuse ;  /* 0x000000b19b9b7223 */ /* 0x180fe200000108e2 */
[-CC-:B------:R-:W-:Y:S01]  /*f3c0*/  FFMA.FTZ R215, R158, R177.reuse, -R226.reuse ;  /* 0x000000b19ed77223 */ /* 0x180fe200000108e2 */
[-CC-:B------:R-:W-:Y:S01]  /*f3d0*/  FFMA.FTZ R159, R159, R177.reuse, -R226.reuse ;  /* 0x000000b19f9f7223 */ /* 0x180fe200000108e2 */
[----:B------:R-:W-:Y:S01]  /*f3e0*/  @!P1 VIADD R154, R13, 0x22840 ;  /* 0x000228400d9a9836 */ /* 0x000fe20000000000 */
[----:B------:R-:W-:Y:S01]  /*f3f0*/  MUFU.EX2 R196, R196 ;  /* 0x000000c400c47308 */ /* 0x000fe20000000800 */
[-CC-:B------:R-:W-:Y:S01]  /*f400*/  FFMA.FTZ R161, R161, R177.reuse, -R226.reuse ;  /* 0x000000b1a1a17223 */ /* 0x180fe200000108e2 */
[-CC-:B------:R-:W-:Y:S01]  /*f410*/  FFMA.FTZ R221, R162, R177.reuse, -R226.reuse ;  /* 0x000000b1a2dd7223 */ /* 0x180fe200000108e2 */
[-C--:B------:R-:W-:Y:S01]  /*f420*/  FFMA.FTZ R222, R164, R177.reuse, -R226 ;  /* 0x000000b1a4de7223 */ /* 0x080fe200000108e2 */
[----:B------:R-:W-:Y:S01]  /*f430*/  @!P1 PRMT R154, RZ, 0x654, R154 ;  /* 0x00000654ff9a9816 */ /* 0x000fe2000000009a */
[----:B------:R0:W-:Y:S06]  /*f440*/  BAR.ARV R179, 0x100 ;  /* 0x000400b30000751d */ /* 0x0001ec0000002000 */
[----:B------:R-:W2:Y:S01]  /*f450*/  MUFU.EX2 R214, R214 ;  /* 0x000000d600d67308 */ /* 0x000ea20000000800 */
[----:B------:R1:W-:Y:S01]  /*f460*/  @!P1 SYNCS.ARRIVE.TRANS64.RED.A1T0 RZ, [R154+URZ], RZ ;  /* 0x000000ff9aff99a7 */ /* 0x0003e2000810043f */
[-CC-:B------:R-:W-:Y:S01]  /*f470*/  FFMA.FTZ R223, R166, R177.reuse, -R226.reuse ;  /* 0x000000b1a6df7223 */ /* 0x180fe200000108e2 */
[-CC-:B------:R-:W-:Y:S01]  /*f480*/  FFMA.FTZ R169, R169, R177.reuse, -R226.reuse ;  /* 0x000000b1a9a97223 */ /* 0x180fe200000108e2 */
[-CC-:B------:R-:W-:Y:S01]  /*f490*/  FFMA.FTZ R224, R170, R177.reuse, -R226.reuse ;  /* 0x000000b1aae07223 */ /* 0x180fe200000108e2 */
[-CC-:B------:R-:W-:Y:S01]  /*f4a0*/  FFMA.FTZ R171, R171, R177.reuse, -R226.reuse ;  /* 0x000000b1abab7223 */ /* 0x180fe200000108e2 */
[-CC-:B------:R-:W-:Y:S01]  /*f4b0*/  FFMA.FTZ R175, R175, R177.reuse, -R226.reuse ;  /* 0x000000b1afaf7223 */ /* 0x180fe200000108e2 */
[----:B------:R-:W-:Y:S01]  /*f4c0*/  FFMA.FTZ R197, R197, R177, -R226 ;  /* 0x000000b1c5c57223 */ /* 0x000fe200000108e2 */
[----:B------:R-:W4:Y:S01]  /*f4d0*/  MUFU.EX2 R155, R155 ;  /* 0x0000009b009b7308 */ /* 0x000f220000000800 */
[----:B-1----:R-:W-:Y:S01]  /*f4e0*/  FFMA.FTZ R154, R15, R3, R152 ;  /* 0x000000030f9a7223 */ /* 0x002fe20000010098 */
[----:B---3--:R-:W-:Y:S01]  /*f4f0*/  F2FP.BF16.F32.PACK_AB R152, R153, R152 ;  /* 0x000000989998723e */ /* 0x008fe200000010ff */
[-C--:B------:R-:W-:Y:S01]  /*f500*/  FMUL.FTZ R116, R116, R15.reuse ;  /* 0x0000000f74747220 */ /* 0x080fe20000410000 */
[-C--:B------:R-:W-:Y:S01]  /*f510*/  FMUL.FTZ R117, R117, R15.reuse ;  /* 0x0000000f75757220 */ /* 0x080fe20000410000 */
[----:B------:R-:W-:Y:S01]  /*f520*/  FADD.FTZ R3, R153, R154 ;  /* 0x0000009a99037221 */ /* 0x000fe20000010000 */
[-C--:B------:R-:W-:Y:S01]  /*f530*/  FMUL.FTZ R120, R120, R15.reuse ;  /* 0x0000000f78787220 */ /* 0x080fe20000410000 */
[-C--:B------:R-:W-:Y:S01]  /*f540*/  FMUL.FTZ R121, R121, R15.reuse ;  /* 0x0000000f79797220 */ /* 0x080fe20000410000 */
[----:B------:R-:W1:Y:S01]  /*f550*/  MUFU.EX2 R215, R215 ;  /* 0x000000d700d77308 */ /* 0x000e620000000800 */
[----:B--2---:R-:W-:Y:S01]  /*f560*/  FFMA.FTZ R0, R196, R0, R214 ;  /* 0x00000000c4007223 */ /* 0x004fe200000100d6 */
[----:B------:R-:W-:Y:S01]  /*f570*/  FADD.FTZ R154, R156, R3 ;  /* 0x000000039c9a7221 */ /* 0x000fe20000010000 */
[-C--:B------:R-:W-:Y:S01]  /*f580*/  FMUL.FTZ R124, R124, R15.reuse ;  /* 0x0000000f7c7c7220 */ /* 0x080fe20000410000 */
[-C--:B------:R-:W-:Y:S01]  /*f590*/  FMUL.FTZ R125, R125, R15.reuse ;  /* 0x0000000f7d7d7220 */ /* 0x080fe20000410000 */
[-C--:B------:R-:W-:Y:S01]  /*f5a0*/  FMUL.FTZ R128, R128, R15.reuse ;  /* 0x0000000f80807220 */ /* 0x080fe20000410000 */
[C---:B------:R-:W-:Y:S01]  /*f5b0*/  FADD.FTZ R3, R157.reuse, R154 ;  /* 0x0000009a9d037221 */ /* 0x040fe20000010000 */
[----:B------:R-:W-:Y:S01]  /*f5c0*/  F2FP.BF16.F32.PACK_AB R154, R157, R156 ;  /* 0x0000009c9d9a723e */ /* 0x000fe200000010ff */
[----:B------:R-:W2:Y:S01]  /*f5d0*/  MUFU.EX2 R159, R159 ;  /* 0x0000009f009f7308 */ /* 0x000ea20000000800 */
[----:B----4-:R-:W-:Y:S01]  /*f5e0*/  FADD.FTZ R0, R155, R0 ;  /* 0x000000009b007221 */ /* 0x010fe20000010000 */
[----:B------:R-:W-:Y:S01]  /*f5f0*/  FADD.FTZ R3, R160, R3 ;  /* 0x00000003a0037221 */ /* 0x000fe20000010000 */
[-C--:B------:R-:W-:Y:S01]  /*f600*/  FMUL.FTZ R129, R129, R15.reuse ;  /* 0x0000000f81817220 */ /* 0x080fe20000410000 */
[-C--:B------:R-:W-:Y:S01]  /*f610*/  FMUL.FTZ R132, R132, R15.reuse ;  /* 0x0000000f84847220 */ /* 0x080fe20000410000 */
[-C--:B------:R-:W-:Y:S01]  /*f620*/  FMUL.FTZ R133, R133, R15.reuse ;  /* 0x0000000f85857220 */ /* 0x080fe20000410000 */
[----:B------:R-:W-:Y:S01]  /*f630*/  FADD.FTZ R156, R200, R3 ;  /* 0x00000003c89c7221 */ /* 0x000fe20000010000 */
[-C--:B------:R-:W-:Y:S01]  /*f640*/  FMUL.FTZ R136, R136, R15.reuse ;  /* 0x0000000f88887220 */ /* 0x080fe20000410000 */
[----:B------:R-:W3:Y:S01]  /*f650*/  MUFU.EX2 R161, R161 ;  /* 0x000000a100a17308 */ /* 0x000ee20000000800 */
[----:B-1----:R-:W-:Y:S01]  /*f660*/  FADD.FTZ R0, R215, R0 ;  /* 0x00000000d7007221 */ /* 0x002fe20000010000 */
[----:B------:R-:W-:Y:S01]  /*f670*/  FADD.FTZ R164, R163, R156 ;  /* 0x0000009ca3a47221 */ /* 0x000fe20000010000 */
[-C--:B------:R-:W-:Y:S01]  /*f680*/  FMUL.FTZ R137, R137, R15.reuse ;  /* 0x0000000f89897220 */ /* 0x080fe20000410000 */
[-C--:B------:R-:W-:Y:S01]  /*f690*/  FMUL.FTZ R140, R140, R15.reuse ;  /* 0x0000000f8c8c7220 */ /* 0x080fe20000410000 */
[-C--:B------:R-:W-:Y:S01]  /*f6a0*/  FMUL.FTZ R141, R141, R15.reuse ;  /* 0x0000000f8d8d7220 */ /* 0x080fe20000410000 */
[----:B------:R-:W-:Y:S01]  /*f6b0*/  FADD.FTZ R164, R165, R164 ;  /* 0x000000a4a5a47221 */ /* 0x000fe20000010000 */
[-C--:B------:R-:W-:Y:S01]  /*f6c0*/  FMUL.FTZ R144, R144, R15.reuse ;  /* 0x0000000f90907220 */ /* 0x080fe20000410000 */
[----:B------:R-:W1:Y:S01]  /*f6d0*/  MUFU.EX2 R221, R221 ;  /* 0x000000dd00dd7308 */ /* 0x000e620000000800 */
[----:B--2---:R-:W-:Y:S01]  /*f6e0*/  FADD.FTZ R0, R159, R0 ;  /* 0x000000009f007221 */ /* 0x004fe20000010000 */
[-C--:B------:R-:W-:Y:S01]  /*f6f0*/  FMUL.FTZ R145, R145, R15.reuse ;  /* 0x0000000f91917220 */ /* 0x080fe20000410000 */
[-C--:B------:R-:W-:Y:S01]  /*f700*/  FMUL.FTZ R148, R148, R15.reuse ;  /* 0x0000000f94947220 */ /* 0x080fe20000410000 */
[----:B------:R-:W-:Y:S01]  /*f710*/  FMUL.FTZ R149, R149, R15 ;  /* 0x0000000f95957220 */ /* 0x000fe20000410000 */
[-C--:B------:R-:W-:Y:S01]  /*f720*/  FFMA.FTZ R202, R202, R177.reuse, -R226 ;  /* 0x000000b1caca7223 */ /* 0x080fe200000108e2 */
[----:B------:R-:W-:Y:S01]  /*f730*/  FADD.FTZ R3, R167, R164 ;  /* 0x000000a4a7037221 */ /* 0x000fe20000010000 */
[-C--:B------:R-:W-:Y:S01]  /*f740*/  FFMA.FTZ R162, R182, R177.reuse, -R226 ;  /* 0x000000b1b6a27223 */ /* 0x080fe200000108e2 */
[----:B------:R-:W2:Y:S01]  /*f750*/  MUFU.EX2 R222, R222 ;  /* 0x000000de00de7308 */ /* 0x000ea20000000800 */
[----:B---3--:R-:W-:Y:S01]  /*f760*/  FADD.FTZ R0, R161, R0 ;  /* 0x00000000a1007221 */ /* 0x008fe20000010000 */
[-CC-:B------:R-:W-:Y:S01]  /*f770*/  FFMA.FTZ R158, R183, R177.reuse, -R226.reuse ;  /* 0x000000b1b79e7223 */ /* 0x180fe200000108e2 */
[-CC-:B------:R-:W-:Y:S01]  /*f780*/  FFMA.FTZ R186, R186, R177.reuse, -R226.reuse ;  /* 0x000000b1baba7223 */ /* 0x180fe200000108e2 */
[-CC-:B------:R-:W-:Y:S01]  /*f790*/  FFMA.FTZ R187, R187, R177.reuse, -R226.reuse ;  /* 0x000000b1bbbb7223 */ /* 0x180fe200000108e2 */
[-CC-:B------:R-:W-:Y:S01]  /*f7a0*/  FFMA.FTZ R190, R190, R177.reuse, -R226.reuse ;  /* 0x000000b1bebe7223 */ /* 0x180fe200000108e2 */
[-CC-:B------:R-:W-:Y:S01]  /*f7b0*/  FFMA.FTZ R191, R191, R177.reuse, -R226.reuse ;  /* 0x000000b1bfbf7223 */ /* 0x180fe200000108e2 */
[-C--:B------:R-:W-:Y:S01]  /*f7c0*/  FFMA.FTZ R194, R194, R177.reuse, -R226 ;  /* 0x000000b1c2c27223 */ /* 0x080fe200000108e2 */
[----:B------:R-:W3:Y:S01]  /*f7d0*/  MUFU.EX2 R223, R223 ;  /* 0x000000df00df7308 */ /* 0x000ee20000000800 */
[----:B-1----:R-:W-:Y:S01]  /*f7e0*/  FADD.FTZ R153, R221, R0 ;  /* 0x00000000dd997221 */ /* 0x002fe20000010000 */
[----:B------:R-:W-:Y:S01]  /*f7f0*/  F2FP.BF16.F32.PACK_AB R156, R200, R160 ;  /* 0x000000a0c89c723e */ /* 0x000fe200000010ff */
[-CC-:B------:R-:W-:Y:S01]  /*f800*/  FFMA.FTZ R195, R195, R177.reuse, -R226.reuse ;  /* 0x000000b1c3c37223 */ /* 0x180fe200000108e2 */
[-CC-:B------:R-:W-:Y:S01]  /*f810*/  FFMA.FTZ R198, R198, R177.reuse, -R226.reuse ;  /* 0x000000b1c6c67223 */ /* 0x180fe200000108e2 */
[----:B------:R-:W-:Y:S01]  /*f820*/  FFMA.FTZ R199, R199, R177, -R226 ;  /* 0x000000b1c7c77223 */ /* 0x000fe200000108e2 */
[----:B------:R-:W-:Y:S01]  /*f830*/  F2FP.BF16.F32.PACK_AB R157, R221, R161 ;  /* 0x000000a1dd9d723e */ /* 0x000fe200000010ff */
        /* <DEDUP_REMOVED lines=87> */
[----:B------:R-:W-:-:S02]  /*fdb0*/  FMUL.FTZ R151, R151, R196 ;  /* 0x000000c497977220 */ /* 0x000fc40000410000 */
[----:B------:R-:W3:Y:S01]  /*fdc0*/  MUFU.EX2 R180, R180 ;  /* 0x000000b400b47308 */ /* 0x000ee20000000800 */
[C---:B-1----:R-:W-:Y:S01]  /*fdd0*/  FADD.FTZ R3, R176.reuse, R3 ;  /* 0x00000003b0037221 */ /* 0x042fe20000010000 */
[----:B------:R-:W-:-:S06]  /*fde0*/  F2FP.BF16.F32.PACK_AB R164, R176, R174 ;  /* 0x000000aeb0a4723e */ /* 0x000fcc00000010ff */
[----:B------:R1:W4:Y:S01]  /*fdf0*/  MUFU.EX2 R183, R162 ;  /* 0x000000a200b77308 */ /* 0x0003220000000800 */
[----:B--2---:R-:W-:-:S07]  /*fe00*/  FADD.FTZ R0, R182, R153 ;  /* 0x00000099b6007221 */ /* 0x004fce0000010000 */
[----:B------:R-:W2:Y:S01]  /*fe10*/  MUFU.EX2 R181, R181 ;  /* 0x000000b500b57308 */ /* 0x000ea20000000800 */
[----:B---3--:R-:W-:Y:S01]  /*fe20*/  FADD.FTZ R166, R180, R3 ;  /* 0x00000003b4a67221 */ /* 0x008fe20000010000 */
[----:B-1----:R-:W-:-:S06]  /*fe30*/  F2FP.BF16.F32.PACK_AB R162, R173, R172 ;  /* 0x000000acada2723e */ /* 0x002fcc00000010ff */
[----:B------:R1:W3:Y:S01]  /*fe40*/  MUFU.EX2 R197, R158 ;  /* 0x0000009e00c57308 */ /* 0x0002e20000000800 */
[----:B----4-:R-:W-:-:S07]  /*fe50*/  FADD.FTZ R0, R183, R0 ;  /* 0x00000000b7007221 */ /* 0x010fce0000010000 */
[----:B------:R-:W4:Y:S01]  /*fe60*/  MUFU.EX2 R184, R184 ;  /* 0x000000b800b87308 */ /* 0x000f220000000800 */
[----:B--2---:R-:W-:Y:S01]  /*fe70*/  FADD.FTZ R3, R181, R166 ;  /* 0x000000a6b5037221 */ /* 0x004fe20000010000 */
[----:B-1----:R-:W-:Y:S02]  /*fe80*/  F2FP.BF16.F32.PACK_AB R158, R165, R163 ;  /* 0x000000a3a59e723e */ /* 0x002fe400000010ff */
[----:B------:R-:W-:Y:S02]  /*fe90*/  F2FP.BF16.F32.PACK_AB R166, R181, R180 ;  /* 0x000000b4b5a6723e */ /* 0x000fe400000010ff */
[----:B------:R-:W-:Y:S02]  /*fea0*/  F2FP.BF16.F32.PACK_AB R165, R182, R15 ;  /* 0x0000000fb6a5723e */ /* 0x000fe400000010ff */
[----:B------:R-:W1:Y:S01]  /*feb0*/  MUFU.EX2 R186, R186 ;  /* 0x000000ba00ba7308 */ /* 0x000e620000000800 */
[C---:B---3--:R-:W-:Y:S01]  /*fec0*/  FADD.FTZ R153, R197.reuse, R0 ;  /* 0x00000000c5997221 */ /* 0x048fe20000010000 */
[----:B------:R-:W-:-:S06]  /*fed0*/  F2FP.BF16.F32.PACK_AB R167, R197, R183 ;  /* 0x000000b7c5a7723e */ /* 0x000fcc00000010ff */
[----:B------:R-:W2:Y:S01]  /*fee0*/  MUFU.EX2 R185, R185 ;  /* 0x000000b900b97308 */ /* 0x000ea20000000800 */
[----:B----4-:R-:W-:-:S07]  /*fef0*/  FADD.FTZ R168, R184, R3 ;  /* 0x00000003b8a87221 */ /* 0x010fce0000010000 */
        /* <DEDUP_REMOVED lines=10> */
[----:B--2---:R-:W-:Y:S01]  /*ffa0*/  FADD.FTZ R0, R190, R153 ;  /* 0x00000099be007221 */ /* 0x004fe20000010000 */
[----:B------:R-:W-:Y:S02]  /*ffb0*/  F2FP.BF16.F32.PACK_AB R153, R155, R214 ;  /* 0x000000d69b99723e */ /* 0x000fe400000010ff */
[----:B------:R-:W-:Y:S02]  /*ffc0*/  F2FP.BF16.F32.PACK_AB R155, R159, R215 ;  /* 0x000000d79f9b723e */ /* 0x000fe400000010ff */
        /* <DEDUP_REMOVED lines=9> */
[----:B---3--:R-:W-:-:S07]  /*10060*/  FADD.FTZ R163, R173, R0 ;  /* 0x00000000ada37221 */ /* 0x008fce0000010000 */
[----:B------:R-:W3:Y:S01]  /*10070*/  MUFU.EX2 R193, R193 ;  /* 0x000000c100c17308 */ /* 0x000ee20000000800 */
[----:B-1----:R-:W-:-:S07]  /*10080*/  FADD.FTZ R172, R201, R172 ;  /* 0x000000acc9ac7221 */ /* 0x002fce0000010000 */
[----:B------:R-:W1:Y:S01]  /*10090*/  MUFU.EX2 R198, R198 ;  /* 0x000000c600c67308 */ /* 0x000e620000000800 */
[C---:B--2---:R-:W-:Y:S01]  /*100a0*/  FADD.FTZ R169, R176.reuse, R163 ;  /* 0x000000a3b0a97221 */ /* 0x044fe20000010000 */
[----:B------:R-:W-:Y:S02]  /*100b0*/  F2FP.BF16.F32.PACK_AB R163, R175, R171 ;  /* 0x000000abafa3723e */ /* 0x000fe400000010ff */
[----:B------:R-:W-:Y:S02]  /*100c0*/  F2FP.BF16.F32.PACK_AB R171, R191, R190 ;  /* 0x000000bebfab723e */ /* 0x000fe400000010ff */
[----:B------:R-:W-:Y:S02]  /*100d0*/  F2FP.BF16.F32.PACK_AB R173, R176, R173 ;  /* 0x000000adb0ad723e */ /* 0x000fe400000010ff */
[----:B------:R-:W2:Y:S01]  /*100e0*/  MUFU.EX2 R203, R203 ;  /* 0x000000cb00cb7308 */ /* 0x000ea20000000800 */
[----:B---3--:R-:W-:Y:S01]  /*100f0*/  FADD.FTZ R174, R193, R172 ;  /* 0x000000acc1ae7221 */ /* 0x008fe20000010000 */
[----:B------:R-:W-:-:S06]  /*10100*/  F2FP.BF16.F32.PACK_AB R172, R201, R192 ;  /* 0x000000c0c9ac723e */ /* 0x000fcc00000010ff */
[----:B------:R-:W3:Y:S01]  /*10110*/  MUFU.EX2 R199, R199 ;  /* 0x000000c700c77308 */ /* 0x000ee20000000800 */
[----:B-1----:R-:W-:Y:S01]  /*10120*/  FADD.FTZ R0, R198, R169 ;  /* 0x000000a9c6007221 */ /* 0x002fe20000010000 */
[----:B------:R-:W-:Y:S01]  /*10130*/  F2FP.BF16.F32.PACK_AB R169, R187, R186 ;  /* 0x000000babba9723e */ /* 0x000fe200000010ff */
[C---:B--2---:R-:W-:Y:S01]  /*10140*/  FADD.FTZ R3, R203.reuse, R174 ;  /* 0x000000aecb037221 */ /* 0x044fe20000010000 */
[----:B------:R-:W-:Y:S01]  /*10150*/  F2FP.BF16.F32.PACK_AB R174, R203, R193 ;  /* 0x000000c1cbae723e */ /* 0x000fe200000010ff */
[C---:B---3--:R-:W-:Y:S01]  /*10160*/  FADD.FTZ R0, R199.reuse, R0 ;  /* 0x00000000c7007221 */ /* 0x048fe20000010000 */
[----:B------:R-:W-:Y:S01]  /*10170*/  F2FP.BF16.F32.PACK_AB R175, R199, R198 ;  /* 0x000000c6c7af723e */ /* 0x000fe200000010ff */
[----:B0-----:R-:W-:Y:S06]  /*10180*/  @!P0 BRA `(.L_x_3874) ;  /* 0x0000000000048947 */ /* 0x001fec0003800000 */
[----:B------:R-:W-:Y:S01]  /*10190*/  BPT.TRAP 0x1 ;  /* 0x000000040000795c */ /* 0x000fe20000300000 */
.L_x_3874:
[----:B------:R0:W1:Y:S01]  /*101a0*/  SYNCS.PHASECHK.TRANS64.TRYWAIT P2, [R13+URZ+0x22850], R14 ;  /* 0x0228500e0d0075a7 */ /* 0x000062000804017f */
[----:B------:R-:W-:Y:S05]  /*101b0*/  @!P0 BRA `(.L_x_3875) ;  /* 0x0000000000048947 */ /* 0x000fea0003800000 */
[----:B------:R-:W-:Y:S01]  /*101c0*/  BPT.TRAP 0x1 ;  /* 0x000000040000795c */ /* 0x000fe20000300000 */
.L_x_3875:
[----:B------:R-:W-:Y:S04]  /*101d0*/  BSSY B0, `(.L_x_3876) ;  /* 0x0000004000007945 */ /* 0x000fe80003800000 */
[----:B-1----:R-:W-:Y:S05]  /*101e0*/  @P2 BRA `(.L_x_3877) ;  /* 0x0000000000082947 */ /* 0x002fea0003800000 */
[----:B------:R-:W1:Y:S02]  /*101f0*/  SYNCS.PHASECHK.TRANS64.TRYWAIT P2, [R13+URZ+0x22850], R14 ;  /* 0x0228500e0d0075a7 */ /* 0x000e64000804017f */
[----:B-1----:R-:W-:Y:S05]  /*10200*/  @!P2 BRA `(.L_x_3878) ;  /* 0x000000a00040a947 */ /* 0x002fea0003800000 */
.L_x_3877:
[----:B------:R-:W-:Y:S05]  /*10210*/  BSYNC B0 ;  /* 0x0000000000007941 */ /* 0x000fea0003800000 */
.L_x_3876:
[----:B------:R-:W2:Y:S01]  /*10220*/  S2R R176, SR_TID.X ;  /* 0x0000000000b07919 */ /* 0x000ea20000002100 */
[----:B------:R-:W-:Y:S01]  /*10230*/  IMAD.MOV.U32 R15, RZ, RZ, 0xc00 ;  /* 0x00000c00ff0f7424 */ /* 0x000fe200078e00ff */
[----:B------:R-:W-:Y:S05]  /*10240*/  WARPSYNC.ALL ;  /* 0x0000000000007948 */ /* 0x000fea0003800000 */
[----:B01----:R-:W-:Y:S01]  /*10250*/  IMAD R14, R22, R15, UR37 ;  /* 0x00000025160e7e24 */ /* 0x003fe2000f8e020f */
[----:B------:R-:W-:Y:S01]  /*10260*/  ISETP.GT.AND P2, PT, R20, RZ, PT ;  /* 0x000000ff1400720c */ /* 0x000fe20003f44270 */
[----:B------:R-:W-:Y:S02]  /*10270*/  IMAD.MOV.U32 R15, RZ, RZ, 0x40000040 ;  /* 0x40000040ff0f7424 */ /* 0x000fe400078e00ff */
[----:B------:R-:W-:Y:S01]  /*10280*/  @!P1 VIADD R13, R13, 0x22860 ;  /* 0x000228600d0d9836 */ /* 0x000fe20000000000 */
[----:B------:R-:W-:Y:S01]  /*10290*/  R2UR UR6, R14 ;  /* 0x000000000e0672ca */ /* 0x000fe200000e0000 */
[----:B------:R-:W-:Y:S01]  /*102a0*/  VIADD R20, R20, 0xffffffff ;  /* 0xffffffff14147836 */ /* 0x000fe20000000000 */
[----:B------:R-:W-:Y:S01]  /*102b0*/  R2UR UR7, R15 ;  /* 0x000000000f0772ca */ /* 0x000fe200000e0000 */
[----:B------:R-:W-:Y:S01]  /*102c0*/  IMAD.MOV.U32 R214, RZ, RZ, R178 ;  /* 0x000000ffffd67224 */ /* 0x000fe200078e00b2 */
[----:B------:R-:W-:-:S02]  /*102d0*/  @!P1 PRMT R13, RZ, 0x654, R13 ;  /* 0x00000654ff0d9816 */ /* 0x000fc4000000000d */
        /* <DEDUP_REMOVED lines=23> */
[----:B------:R-:W-:Y:S02]  /*10450*/  R2UR UR6, R152 ;  /* 0x00000000980672ca */ /* 0x000fe400000e0000 */
[----:B------:R-:W-:Y:S01]  /*10460*/  R2UR UR7, R153 ;  /* 0x00000000990772ca */ /* 0x000fe200000e0000 */
[----:B------:R-:W-:Y:S01]  /*10470*/  IMAD.MOV.U32 R153, RZ, RZ, 0x40000040 ;  /* 0x40000040ff997424 */ /* 0x000fe200078e00ff */
[C---:B------:R-:W-:Y:S01]  /*10480*/  IADD3 R152, R14.reuse, 0x200, RZ ;  /* 0x000002000e987810 */ /* 0x040fe20007ffe0ff */
        /* <DEDUP_REMOVED lines=21> */
.L_x_3869:
[----:B------:R-:W-:Y:S05]  /*105e0*/  WARPSYNC.ALL ;  /* 0x0000000000007948 */ /* 0x000fea0003800000 */
[----:B------:R-:W3:Y:S01]  /*105f0*/  SHFL.BFLY PT, R4, R3, 0x2, 0x1f ;  /* 0x0c401f0003047f89 */ /* 0x000ee200000e0000 */
[----:B------:R-:W-:Y:S01]  /*10600*/  VIADD R22, R22, 0x1 ;  /* 0x0000000116167836 */ /* 0x000fe20000000000 */
[----:B------:R4:W-:Y:S08]  /*10610*/  BAR.ARV R179, 0x100 ;  /* 0x000400b30000751d */ /* 0x0009f00000002000 */
[----:B------:R-:W-:Y:S06]  /*10620*/  BAR.ARV 0x8, 0x120 ;  /* 0x0204800000007b1d */ /* 0x000fec0000002000 */
[----:B------:R-:W-:Y:S01]  /*10630*/  ISETP.NE.AND P0, PT, R22, 0x2, PT ;  /* 0x000000021600780c */ /* 0x000fe20003f05270 */
[----:B------:R-:W-:Y:S01]  /*10640*/  VIADD R220, R220, 0x1 ;  /* 0x00000001dcdc7836 */ /* 0x000fe20000000000 */
[----:B------:R-:W5:Y:S01]  /*10650*/  SHFL.BFLY PT, R5, R0, 0x2, 0x1f ;  /* 0x0c401f0000057f89 */ /* 0x000f6200000e0000 */
[----:B------:R-:W-:-:S02]  /*10660*/  PLOP3.LUT P1, PT, PT, PT, PT, 0x8, 0x0 ;  /* 0x000000000000781c */ /* 0x000fc40003f2e170 */
[----:B------:R-:W-:Y:S01]  /*10670*/  SEL R10, RZ, 0x1, P0 ;  /* 0x00000001ff0a7807 */ /* 0x000fe20000000000 */
[----:B---3--:R-:W-:Y:S01]  /*10680*/  FADD.FTZ R7, R4, R3 ;  /* 0x0000000304077221 */ /* 0x008fe20000010000 */
[----:B------:R-:W-:Y:S01]  /*10690*/  IMAD.MOV.U32 R3, RZ, RZ, -0x800000 ;  /* 0xff800000ff037424 */ /* 0x000fe200078e00ff */
[----:B------:R-:W-:Y:S02]  /*106a0*/  SEL R22, R22, RZ, P0 ;  /* 0x000000ff16167207 */ /* 0x000fe40000000000 */
[----:B------:R-:W-:Y:S01]  /*106b0*/  LOP3.LUT R23, R23, R10, RZ, 0x3c, !PT ;  /* 0x0000000a17177212 */ /* 0x000fe200078e3cff */
[----:B------:R-:W3:Y:S01]  /*106c0*/  SHFL.BFLY PT, R4, R7, 0x1, 0x1f ;  /* 0x0c201f0007047f89 */ /* 0x000ee200000e0000 */
[----:B-----5:R-:W-:Y:S01]  /*106d0*/  FADD.FTZ R8, R5, R0 ;  /* 0x0000000005087221 */ /* 0x020fe20000010000 */
[----:B------:R-:W-:-:S04]  /*106e0*/  IMAD.MOV.U32 R0, RZ, RZ, RZ ;  /* 0x000000ffff007224 */ /* 0x000fc800078e00ff */
[----:B------:R-:W5:Y:S01]  /*106f0*/  SHFL.BFLY PT, R9, R8, 0x1, 0x1f ;  /* 0x0c201f0008097f89 */ /* 0x000f6200000e0000 */
[----:B---3--:R-:W-:Y:S01]  /*10700*/  FADD.FTZ R5, R7, R4 ;  /* 0x0000000407057221 */ /* 0x008fe20000010000 */
[----:B------:R-:W-:-:S04]  /*10710*/  IMAD.MOV.U32 R4, RZ, RZ, RZ ;  /* 0x000000ffff047224 */ /* 0x000fc800078e00ff */
[----:B------:R-:W-:-:S13]  /*10720*/  FSETP.NE.FTZ.AND P2, PT, R5, RZ, PT ;  /* 0x000000ff0500720b */ /* 0x000fda0003f55000 */
[----:B------:R-:W3:Y:S01]  /*10730*/  @P2 MUFU.LG2 R11, R5 ;  /* 0x00000005000b2308 */ /* 0x000ee20000000c00 */
[----:B------:R-:W-:Y:S01]  /*10740*/  @P2 FMUL.FTZ R10, R177, 0.69314718246459960938 ;  /* 0x3f317218b10a2820 */ /* 0x000fe20000410000 */
[----:B-----5:R-:W-:-:S05]  /*10750*/  FADD.FTZ R6, R8, R9 ;  /* 0x0000000908067221 */ /* 0x020fca0000010000 */
[----:B------:R-:W-:Y:S01]  /*10760*/  FSETP.NE.FTZ.AND P3, PT, R6, RZ, PT ;  /* 0x000000ff0600720b */ /* 0x000fe20003f75000 */
[----:B------:R-:W5:Y:S01]  /*10770*/  @P2 MUFU.RCP R4, R5 ;  /* 0x0000000500042308 */ /* 0x000f620000001000 */
[----:B---3--:R-:W-:-:S11]  /*10780*/  @P2 FMUL.FTZ R11, R11, 0.69314718246459960938 ;  /* 0x3f3172180b0b2820 */ /* 0x008fd60000410000 */
[----:B------:R-:W3:Y:S01]  /*10790*/  @P3 MUFU.LG2 R12, R6 ;  /* 0x00000006000c3308 */ /* 0x000ee20000000c00 */
[----:B------:R-:W-:Y:S01]  /*107a0*/  @P3 FMUL.FTZ R177, R177, 0.69314718246459960938 ;  /* 0x3f317218b1b13820 */ /* 0x000fe20000410000 */
[-C--:B-----5:R-:W-:Y:S01]  /*107b0*/  FMUL.FTZ R158, R72, R4.reuse ;  /* 0x00000004489e7220 */ /* 0x0a0fe20000410000 */
[-C--:B------:R-:W-:Y:S01]  /*107c0*/  FMUL.FTZ R160, R80, R4.reuse ;  /* 0x0000000450a07220 */ /* 0x080fe20000410000 */
[----:B------:R-:W-:-:S04]  /*107d0*/  FMUL.FTZ R24, R24, R4 ;  /* 0x0000000418187220 */ /* 0x000fc80000410000 */
[----:B------:R-:W5:Y:S01]  /*107e0*/  @P3 MUFU.RCP R0, R6 ;  /* 0x0000000600003308 */ /* 0x000f620000001000 */
        /* <DEDUP_REMOVED lines=128> */
[----:B----4-:R-:W-:-:S07]  /*10ff0*/  @P3 FFMA.FTZ R3, R177, R178, R12 ;  /* 0x000000b2b1033223 */ /* 0x010fce000001000c */
.L_x_3803:
[----:B------:R-:W-:Y:S05]  /*11000*/  WARPSYNC.ALL ;  /* 0x0000000000007948 */ /* 0x000fea0003800000 */
[----:B------:R-:W3:Y:S08]  /*11010*/  S2UR UR5, SR_CgaCtaId ;  /* 0x00000000000579c3 */ /* 0x000ef00000008800 */
[----:B------:R-:W-:Y:S06]  /*11020*/  BAR.SYNC.DEFER_BLOCKING 0x5, 0x120 ;  /* 0x0144800000007b1d */ /* 0x000fec0000010000 */
[----:B------:R-:W-:Y:S01]  /*11030*/  UMOV UR4, 0x400 ;  /* 0x0000040000047882 */ /* 0x000fe20000000000 */
[----:B------:R-:W-:Y:S01]  /*11040*/  BSSY B0, `(.L_x_3880) ;  /* 0x0000293000007945 */ /* 0x000fe20003800000 */
[----:B---3--:R-:W-:-:S06]  /*11050*/  ULEA UR4, UR5, UR4, 0x18 ;  /* 0x0000000405047291 */ /* 0x008fcc000f8ec03f */
[----:B------:R-:W-:-:S05]  /*11060*/  IMAD.U32 R18, RZ, RZ, UR4 ;  /* 0x00000004ff127e24 */ /* 0x000fca000f8e00ff */
[----:B------:R3:W4:Y:S01]  /*11070*/  LDS.128 R200, [R18+0x228d0] ;  /* 0x0228d00012c87984 */ /* 0x0007220000000c00 */
[----:B------:R-:W-:Y:S06]  /*11080*/  BAR.ARV 0x4, 0x120 ;  /* 0x0104800000007b1d */ /* 0x000fec0000002000 */
[----:B------:R-:W-:Y:S05]  /*11090*/  @P1 BRA `(.L_x_3881) ;  /* 0x0000001c00501947 */ /* 0x000fea0003800000 */
[----:B------:R-:W3:Y:S01]  /*110a0*/  LDL R10, [R1+0xc] ;  /* 0x00000c00010a7983 */ /* 0x000ee20000100800 */
[----:B------:R-:W-:Y:S05]  /*110b0*/  WARPSYNC.ALL ;  /* 0x0000000000007948 */ /* 0x000fea0003800000 */
[----:B------:R-:W0:Y:S01]  /*110c0*/  S2R R11, SR_SWINHI ;  /* 0x00000000000b7919 */ /* 0x000e220000002f00 */
        /* <DEDUP_REMOVED lines=18> */
[----:B012---:R-:W-:Y:S02]  /*111f0*/  MOV R13, R11 ;  /* 0x0000000b000d7202 */ /* 0x007fe40000000f00 */
        /* <DEDUP_REMOVED lines=22> */
[----:B------:R-:W-:Y:S01]  /*11360*/  F2FP.BF16.F32.PACK_AB R147, R0, R150 ;  /* 0x000000960093723e */ /* 0x000fe200000010ff */
[----:B------:R-:W-:Y:S01]  /*11370*/  BAR.SYNC.DEFER_BLOCKING 0x1, 0x100 ;  /* 0x0044000000007b1d */ /* 0x000fe20000010000 */
[----:B---3--:R-:W-:-:S03]  /*11380*/  IMAD.WIDE R126, R10, 0x2, R12 ;  /* 0x000000020a7e7825 */ /* 0x008fc600078e020c */
[C---:B------:R-:W-:Y:S02]  /*11390*/  IADD3 R173, P1, R126.reuse, 0x20, RZ ;  /* 0x000000207ead7810 */ /* 0x040fe40007f3e0ff */
[C---:B------:R-:W-:Y:S02]  /*113a0*/  IADD3 R175, P2, R126.reuse, 0x40, RZ ;  /* 0x000000407eaf7810 */ /* 0x040fe40007f5e0ff */
[----:B------:R-:W-:Y:S01]  /*113b0*/  LOP3.LUT R20, R173, 0x380, RZ, 0xc0, !PT ;  /* 0x00000380ad147812 */ /* 0x000fe200078ec0ff */
[--C-:B------:R-:W-:Y:S01]  /*113c0*/  IMAD.X R21, RZ, RZ, R127.reuse, P1 ;  /* 0x000000ffff157224 */ /* 0x100fe200008e067f */
[----:B------:R-:W-:Y:S01]  /*113d0*/  IADD3 R183, P0, R126, 0x4040, RZ ;  /* 0x000040407eb77810 */ /* 0x000fe20007f1e0ff */
[--C-:B-----5:R-:W-:Y:S01]  /*113e0*/  IMAD.X R31, RZ, RZ, R127.reuse, P2 ;  /* 0x000000ffff1f7224 */ /* 0x120fe200010e067f */
[----:B------:R-:W-:Y:S02]  /*113f0*/  SHF.R.U64 R20, R20, 0x3, RZ ;  /* 0x0000000314147819 */ /* 0x000fe400000012ff */
[----:B------:R-:W-:Y:S01]  /*11400*/  IADD3 R102, P2, R126, 0x8000, RZ ;  /* 0x000080007e667810 */ /* 0x000fe20007f5e0ff */
[----:B------:R-:W-:Y:S01]  /*11410*/  IMAD.X R95, RZ, RZ, R127, P0 ;  /* 0x000000ffff5f7224 */ /* 0x000fe200000e067f */
[----:B------:R-:W-:-:S02]  /*11420*/  LOP3.LUT R20, R20, R173, RZ, 0x3c, !PT ;  /* 0x000000ad14147212 */ /* 0x000fc400078e3cff */
[----:B------:R-:W-:Y:S01]  /*11430*/  IADD3 R177, P3, R126, 0x60, RZ ;  /* 0x000000607eb17810 */ /* 0x000fe20007f7e0ff */
[--C-:B------:R-:W-:Y:S01]  /*11440*/  IMAD.X R103, RZ, RZ, R127.reuse, P2 ;  /* 0x000000ffff677224 */ /* 0x100fe200010e067f */
[----:B------:R-:W-:Y:S02]  /*11450*/  LOP3.LUT R173, R102, 0x380, RZ, 0xc0, !PT ;  /* 0x0000038066ad7812 */ /* 0x000fe400078ec0ff */
[----:B------:R-:W-:Y:S02]  /*11460*/  LOP3.LUT R30, R175, 0x380, RZ, 0xc0, !PT ;  /* 0x00000380af1e7812 */ /* 0x000fe400078ec0ff */
[C---:B------:R-:W-:Y:S02]  /*11470*/  IADD3 R179, P4, R126.reuse, 0x4000, RZ ;  /* 0x000040007eb37810 */ /* 0x040fe40007f9e0ff */
[----:B------:R-:W-:Y:S02]  /*11480*/  LOP3.LUT R38, R177, 0x380, RZ, 0xc0, !PT ;  /* 0x00000380b1267812 */ /* 0x000fe400078ec0ff */
[----:B------:R-:W-:Y:S01]  /*11490*/  SHF.R.U64 R173, R173, 0x3, RZ ;  /* 0x00000003adad7819 */ /* 0x000fe200000012ff */
[----:B------:R-:W-:Y:S01]  /*114a0*/  IMAD.X R87, RZ, RZ, R127, P4 ;  /* 0x000000ffff577224 */ /* 0x000fe200020e067f */
[----:B------:R-:W-:-:S02]  /*114b0*/  LOP3.LUT R15, R126, 0x380, RZ, 0xc0, !PT ;  /* 0x000003807e0f7812 */ /* 0x000fc400078ec0ff */
[----:B------:R-:W-:Y:S02]  /*114c0*/  IADD3.X R39, RZ, R127, RZ, P3, !PT ;  /* 0x0000007fff277210 */ /* 0x000fe40001ffe4ff */
[C---:B------:R-:W-:Y:S02]  /*114d0*/  IADD3 R10, P0, R126.reuse, 0xc000, RZ ;  /* 0x0000c0007e0a7810 */ /* 0x040fe40007f1e0ff */
[C---:B------:R-:W-:Y:S02]  /*114e0*/  IADD3 R181, P5, R126.reuse, 0x4020, RZ ;  /* 0x000040207eb57810 */ /* 0x040fe40007fbe0ff */
[C---:B------:R-:W-:Y:S01]  /*114f0*/  IADD3 R185, P1, R126.reuse, 0x4060, RZ ;  /* 0x000040607eb97810 */ /* 0x040fe20007f3e0ff */
[--C-:B------:R-:W-:Y:S01]  /*11500*/  IMAD.X R119, RZ, RZ, R127.reuse, P0 ;  /* 0x000000ffff777224 */ /* 0x100fe200000e067f */
[C---:B------:R-:W-:Y:S01]  /*11510*/  IADD3 R106, P3, R126.reuse, 0x8020, RZ ;  /* 0x000080207e6a7810 */ /* 0x040fe20007f7e0ff */
[--C-:B------:R-:W-:Y:S01]  /*11520*/  IMAD.X R91, RZ, RZ, R127.reuse, P5 ;  /* 0x000000ffff5b7224 */ /* 0x100fe200028e067f */
[----:B------:R-:W-:Y:S01]  /*11530*/  IADD3 R151, P2, R126, 0xc040, RZ ;  /* 0x0000c0407e977810 */ /* 0x000fe20007f5e0ff */
[--C-:B------:R-:W-:Y:S01]  /*11540*/  IMAD.X R99, RZ, RZ, R127.reuse, P1 ;  /* 0x000000ffff637224 */ /* 0x100fe200008e067f */
[----:B------:R-:W-:Y:S01]  /*11550*/  SHF.R.U64 R30, R30, 0x3, RZ ;  /* 0x000000031e1e7819 */ /* 0x000fe200000012ff */
[--C-:B------:R-:W-:Y:S01]  /*11560*/  IMAD.X R107, RZ, RZ, R127.reuse, P3 ;  /* 0x000000ffff6b7224 */ /* 0x100fe200018e067f */
[----:B------:R-:W-:Y:S01]  /*11570*/  SHF.R.U64 R38, R38, 0x3, RZ ;  /* 0x0000000326267819 */ /* 0x000fe200000012ff */
[----:B------:R-:W-:Y:S01]  /*11580*/  IMAD.X R11, RZ, RZ, R127, P2 ;  /* 0x000000ffff0b7224 */ /* 0x000fe200010e067f */
[----:B------:R-:W-:-:S02]  /*11590*/  LOP3.LUT R102, R173, R102, RZ, 0x3c, !PT ;  /* 0x00000066ad667212 */ /* 0x000fc400078e3cff */
[----:B------:R-:W-:Y:S02]  /*115a0*/  IADD3 R110, P4, R126, 0x8040, RZ ;  /* 0x000080407e6e7810 */ /* 0x000fe40007f9e0ff */
[----:B------:R-:W-:Y:S02]  /*115b0*/  SHF.R.U64 R15, R15, 0x3, RZ ;  /* 0x000000030f0f7819 */ /* 0x000fe400000012ff */
[----:B------:R-:W-:Y:S01]  /*115c0*/  LOP3.LUT R86, R179, 0x380, RZ, 0xc0, !PT ;  /* 0x00000380b3567812 */ /* 0x000fe200078ec0ff */
[----:B------:R-:W-:Y:S01]  /*115d0*/  IMAD.X R111, RZ, RZ, R127, P4 ;  /* 0x000000ffff6f7224 */ /* 0x000fe200020e067f */
[----:B------:R-:W-:Y:S02]  /*115e0*/  LOP3.LUT R173, R10, 0x380, RZ, 0xc0, !PT ;  /* 0x000003800aad7812 */ /* 0x000fe400078ec0ff */
[----:B------:R-:W-:Y:S02]  /*115f0*/  LOP3.LUT R30, R30, R175, RZ, 0x3c, !PT ;  /* 0x000000af1e1e7212 */ /* 0x000fe400078e3cff */
[----:B------:R-:W-:-:S02]  /*11600*/  LOP3.LUT R90, R181, 0x380, RZ, 0xc0, !PT ;  /* 0x00000380b55a7812 */ /* 0x000fc400078ec0ff */
[----:B------:R-:W-:Y:S02]  /*11610*/  LOP3.LUT R174, R151, 0x380, RZ, 0xc0, !PT ;  /* 0x0000038097ae7812 */ /* 0x000fe400078ec0ff */
[----:B------:R-:W-:Y:S02]  /*11620*/  LOP3.LUT R94, R183, 0x380, RZ, 0xc0, !PT ;  /* 0x00000380b75e7812 */ /* 0x000fe400078ec0ff */
[----:B------:R-:W-:Y:S02]  /*11630*/  LOP3.LUT R175, R106, 0x380, RZ, 0xc0, !PT ;  /* 0x000003806aaf7812 */ /* 0x000fe400078ec0ff */
[C---:B------:R-:W-:Y:S02]  /*11640*/  IADD3 R114, P5, R126.reuse, 0x8060, RZ ;  /* 0x000080607e727810 */ /* 0x040fe40007fbe0ff */
[C---:B------:R-:W-:Y:S02]  /*11650*/  IADD3 R122, P1, R126.reuse, 0xc020, RZ ;  /* 0x0000c0207e7a7810 */ /* 0x040fe40007f3e0ff */
[----:B------:R-:W-:Y:S01]  /*11660*/  IADD3 R14, P3, R126, 0xc060, RZ ;  /* 0x0000c0607e0e7810 */ /* 0x000fe20007f7e0ff */
[--C-:B------:R-:W-:Y:S01]  /*11670*/  IMAD.X R115, RZ, RZ, R127.reuse, P5 ;  /* 0x000000ffff737224 */ /* 0x100fe200028e067f */
[----:B------:R-:W-:Y:S01]  /*11680*/  LOP3.LUT R38, R38, R177, RZ, 0x3c, !PT ;  /* 0x000000b126267212 */ /* 0x000fe200078e3cff */
[----:B------:R-:W-:Y:S01]  /*11690*/  IMAD.X R123, RZ, RZ, R127, P1 ;  /* 0x000000ffff7b7224 */ /* 0x000fe200008e067f */
[----:B------:R-:W-:-:S02]  /*116a0*/  LOP3.LUT R98, R185, 0x380, RZ, 0xc0, !PT ;  /* 0x00000380b9627812 */ /* 0x000fc400078ec0ff */
[----:B------:R-:W-:Y:S01]  /*116b0*/  LOP3.LUT R126, R15, R126, RZ, 0x3c, !PT ;  /* 0x0000007e0f7e7212 */ /* 0x000fe200078e3cff */
[----:B------:R-:W-:Y:S01]  /*116c0*/  IMAD.X R15, RZ, RZ, R127, P3 ;  /* 0x000000ffff0f7224 */ /* 0x000fe200018e067f */
[----:B------:R-:W-:Y:S02]  /*116d0*/  SHF.R.U64 R86, R86, 0x3, RZ ;  /* 0x0000000356567819 */ /* 0x000fe400000012ff */
[----:B------:R-:W-:Y:S02]  /*116e0*/  LOP3.LUT R177, R110, 0x380, RZ, 0xc0, !PT ;  /* 0x000003806eb17812 */ /* 0x000fe400078ec0ff */
[----:B------:R-:W-:Y:S02]  /*116f0*/  SHF.R.U64 R173, R173, 0x3, RZ ;  /* 0x00000003adad7819 */ /* 0x000fe400000012ff */
[----:B------:R-:W-:Y:S02]  /*11700*/  SHF.R.U64 R90, R90, 0x3, RZ ;  /* 0x000000035a5a7819 */ /* 0x000fe400000012ff */
[----:B------:R-:W-:-:S02]  /*11710*/  SHF.R.U64 R174, R174, 0x3, RZ ;  /* 0x00000003aeae7819 */ /* 0x000fc400000012ff */
[----:B------:R-:W-:Y:S02]  /*11720*/  SHF.R.U64 R94, R94, 0x3, RZ ;  /* 0x000000035e5e7819 */ /* 0x000fe400000012ff */
[----:B------:R-:W-:Y:S02]  /*11730*/  SHF.R.U64 R175, R175, 0x3, RZ ;  /* 0x00000003afaf7819 */ /* 0x000fe400000012ff */
[----:B------:R-:W-:Y:S02]  /*11740*/  SHF.R.U64 R98, R98, 0x3, RZ ;  /* 0x0000000362627819 */ /* 0x000fe400000012ff */
[----:B------:R-:W-:Y:S02]  /*11750*/  LOP3.LUT R86, R86, R179, RZ, 0x3c, !PT ;  /* 0x000000b356567212 */ /* 0x000fe400078e3cff */
[----:B------:R-:W-:Y:S02]  /*11760*/  SHF.R.U64 R177, R177, 0x3, RZ ;  /* 0x00000003b1b17819 */ /* 0x000fe400000012ff */
[----:B------:R-:W-:-:S02]  /*11770*/  LOP3.LUT R118, R173, R10, RZ, 0x3c, !PT ;  /* 0x0000000aad767212 */ /* 0x000fc400078e3cff */
[----:B------:R-:W-:Y:S02]  /*11780*/  MOV R126, R126 ;  /* 0x0000007e007e7202 */ /* 0x000fe40000000f00 */
[----:B------:R-:W-:Y:S02]  /*11790*/  LOP3.LUT R90, R90, R181, RZ, 0x3c, !PT ;  /* 0x000000b55a5a7212 */ /* 0x000fe400078e3cff */
[----:B------:R-:W-:Y:S01]  /*117a0*/  LOP3.LUT R179, R114, 0x380, RZ, 0xc0, !PT ;  /* 0x0000038072b37812 */ /* 0x000fe200078ec0ff */
[----:B------:R0:W-:Y:S01]  /*117b0*/  STSM.16.M88.4 [R126], R24 ;  /* 0x000000187e007844 */ /* 0x0001e20000000200 */
[----:B------:R-:W-:Y:S02]  /*117c0*/  LOP3.LUT R10, R174, R151, RZ, 0x3c, !PT ;  /* 0x00000097ae0a7212 */ /* 0x000fe400078e3cff */
[----:B------:R-:W-:Y:S02]  /*117d0*/  MOV R21, R20 ;  /* 0x0000001400157202 */ /* 0x000fe40000000f00 */
[----:B------:R-:W-:-:S02]  /*117e0*/  LOP3.LUT R94, R94, R183, RZ, 0x3c, !PT ;  /* 0x000000b75e5e7212 */ /* 0x000fc400078e3cff */
[----:B------:R-:W-:Y:S01]  /*117f0*/  LOP3.LUT R106, R175, R106, RZ, 0x3c, !PT ;  /* 0x0000006aaf6a7212 */ /* 0x000fe200078e3cff */
[----:B------:R-:W-:Y:S01]  /*11800*/  STSM.16.M88.4 [R21], R32 ;  /* 0x0000002015007844 */ /* 0x000fe20000000200 */
[----:B------:R-:W-:Y:S02]  /*11810*/  MOV R30, R30 ;  /* 0x0000001e001e7202 */ /* 0x000fe40000000f00 */
[----:B------:R-:W-:Y:S02]  /*11820*/  LOP3.LUT R98, R98, R185, RZ, 0x3c, !PT ;  /* 0x000000b962627212 */ /* 0x000fe400078e3cff */
[----:B------:R-:W-:Y:S01]  /*11830*/  LOP3.LUT R175, R122, 0x380, RZ, 0xc0, !PT ;  /* 0x000003807aaf7812 */ /* 0x000fe200078ec0ff */
[----:B------:R1:W-:Y:S01]  /*11840*/  STSM.16.M88.4 [R30], R40 ;  /* 0x000000281e007844 */ /* 0x0003e20000000200 */
[----:B------:R-:W-:Y:S02]  /*11850*/  MOV R38, R38 ;  /* 0x0000002600267202 */ /* 0x000fe40000000f00 */
[----:B------:R-:W-:-:S02]  /*11860*/  LOP3.LUT R110, R177, R110, RZ, 0x3c, !PT ;  /* 0x0000006eb16e7212 */ /* 0x000fc400078e3cff */
[----:B------:R-:W-:Y:S01]  /*11870*/  MOV R86, R86 ;  /* 0x0000005600567202 */ /* 0x000fe20000000f00 */
[----:B------:R-:W-:Y:S01]  /*11880*/  STSM.16.M88.4 [R38], R48 ;  /* 0x0000003026007844 */ /* 0x000fe20000000200 */
[----:B------:R-:W-:Y:S02]  /*11890*/  SHF.R.U64 R179, R179, 0x3, RZ ;  /* 0x00000003b3b37819 */ /* 0x000fe400000012ff */
[----:B------:R-:W-:Y:S01]  /*118a0*/  LOP3.LUT R177, R14, 0x380, RZ, 0xc0, !PT ;  /* 0x000003800eb17812 */ /* 0x000fe200078ec0ff */
[----:B------:R-:W-:Y:S01]  /*118b0*/  STSM.16.M88.4 [R86], R56 ;  /* 0x0000003856007844 */ /* 0x000fe20000000200 */
[----:B------:R-:W-:Y:S02]  /*118c0*/  MOV R90, R90 ;  /* 0x0000005a005a7202 */ /* 0x000fe40000000f00 */
[----:B------:R-:W-:Y:S02]  /*118d0*/  MOV R20, R10 ;  /* 0x0000000a00147202 */ /* 0x000fe40000000f00 */
[----:B------:R-:W-:Y:S01]  /*118e0*/  MOV R94, R94 ;  /* 0x0000005e005e7202 */ /* 0x000fe20000000f00 */
[----:B------:R-:W-:Y:S01]  /*118f0*/  STSM.16.M88.4 [R90], R64 ;  /* 0x000000405a007844 */ /* 0x000fe20000000200 */
[----:B------:R-:W-:-:S02]  /*11900*/  F2FP.BF16.F32.PACK_AB R10, R77, R159 ;  /* 0x0000009f4d0a723e */ /* 0x000fc400000010ff */
[----:B------:R-:W-:Y:S02]  /*11910*/  F2FP.BF16.F32.PACK_AB R11, R79, R78 ;  /* 0x0000004e4f0b723e */ /* 0x000fe400000010ff */
[----:B------:R-:W-:Y:S02]  /*11920*/  SHF.R.U64 R175, R175, 0x3, RZ ;  /* 0x00000003afaf7819 */ /* 0x000fe400000012ff */
[----:B------:R-:W-:Y:S01]  /*11930*/  MOV R98, R98 ;  /* 0x0000006200627202 */ /* 0x000fe20000000f00 */
[----:B------:R2:W-:Y:S01]  /*11940*/  STSM.16.M88.4 [R94], R8 ;  /* 0x000000085e007844 */ /* 0x0005e20000000200 */
[----:B0-----:R-:W-:Y:S01]  /*11950*/  F2FP.BF16.F32.PACK_AB R24, R81, R160 ;  /* 0x000000a05118723e */ /* 0x001fe200000010ff */
[----:B------:R-:W-:Y:S01]  /*11960*/  IMAD.MOV.U32 R81, RZ, RZ, RZ ;  /* 0x000000ffff517224 */ /* 0x000fe200078e00ff */
[----:B------:R-:W-:Y:S02]  /*11970*/  F2FP.BF16.F32.PACK_AB R25, R83, R82 ;  /* 0x000000525319723e */ /* 0x000fe400000010ff */
[----:B------:R-:W-:-:S02]  /*11980*/  F2FP.BF16.F32.PACK_AB R26, R85, R161 ;  /* 0x000000a1551a723e */ /* 0x000fc400000010ff */
[----:B------:R-:W-:Y:S02]  /*11990*/  F2FP.BF16.F32.PACK_AB R27, R54, R46 ;  /* 0x0000002e361b723e */ /* 0x000fe400000010ff */
[----:B------:R-:W-:Y:S02]  /*119a0*/  LOP3.LUT R114, R179, R114, RZ, 0x3c, !PT ;  /* 0x00000072b3727212 */ /* 0x000fe400078e3cff */
[----:B------:R-:W-:Y:S01]  /*119b0*/  SHF.R.U64 R177, R177, 0x3, RZ ;  /* 0x00000003b1b17819 */ /* 0x000fe200000012ff */
[----:B------:R0:W-:Y:S01]  /*119c0*/  STSM.16.M88.4 [R98], R24 ;  /* 0x0000001862007844 */ /* 0x0001e20000000200 */
[----:B------:R-:W-:Y:S02]  /*119d0*/  MOV R102, R102 ;  /* 0x0000006600667202 */ /* 0x000fe40000000f00 */
[----:B-1----:R-:W-:Y:S02]  /*119e0*/  F2FP.BF16.F32.PACK_AB R30, R93, R163 ;  /* 0x000000a35d1e723e */ /* 0x002fe400000010ff */
[----:B------:R-:W-:-:S02]  /*119f0*/  F2FP.BF16.F32.PACK_AB R31, R88, R84 ;  /* 0x00000054581f723e */ /* 0x000fc400000010ff */
[----:B------:R-:W-:Y:S02]  /*11a00*/  LOP3.LUT R122, R175, R122, RZ, 0x3c, !PT ;  /* 0x0000007aaf7a7212 */ /* 0x000fe400078e3cff */
[----:B------:R-:W-:Y:S01]  /*11a10*/  MOV R106, R106 ;  /* 0x0000006a006a7202 */ /* 0x000fe20000000f00 */
[----:B------:R1:W-:Y:S01]  /*11a20*/  STSM.16.M88.4 [R102], R28 ;  /* 0x0000001c66007844 */ /* 0x0003e20000000200 */
[----:B------:R-:W-:Y:S02]  /*11a30*/  F2FP.BF16.F32.PACK_AB R32, R97, R164 ;  /* 0x000000a46120723e */ /* 0x000fe400000010ff */
[----:B------:R-:W-:Y:S02]  /*11a40*/  F2FP.BF16.F32.PACK_AB R33, R96, R92 ;  /* 0x0000005c6021723e */ /* 0x000fe400000010ff */
[----:B------:R-:W-:Y:S02]  /*11a50*/  F2FP.BF16.F32.PACK_AB R34, R101, R165 ;  /* 0x000000a56522723e */ /* 0x000fe400000010ff */
[----:B------:R-:W-:-:S02]  /*11a60*/  F2FP.BF16.F32.PACK_AB R35, R104, R100 ;  /* 0x000000646823723e */ /* 0x000fc400000010ff */
[----:B------:R-:W-:Y:S02]  /*11a70*/  MOV R110, R110 ;  /* 0x0000006e006e7202 */ /* 0x000fe40000000f00 */
[----:B--2---:R-:W-:Y:S01]  /*11a80*/  F2FP.BF16.F32.PACK_AB R8, R105, R166 ;  /* 0x000000a66908723e */ /* 0x004fe200000010ff */
[----:B------:R1:W-:Y:S01]  /*11a90*/  STSM.16.M88.4 [R106], R32 ;  /* 0x000000206a007844 */ /* 0x0003e20000000200 */
[----:B------:R-:W-:Y:S02]  /*11aa0*/  F2FP.BF16.F32.PACK_AB R9, R112, R108 ;  /* 0x0000006c7009723e */ /* 0x000fe400000010ff */
[----:B------:R-:W-:Y:S02]  /*11ab0*/  F2FP.BF16.F32.PACK_AB R10, R109, R167 ;  /* 0x000000a76d0a723e */ /* 0x000fe400000010ff */
[----:B------:R-:W-:Y:S02]  /*11ac0*/  F2FP.BF16.F32.PACK_AB R11, R120, R116 ;  /* 0x00000074780b723e */ /* 0x000fe400000010ff */
[----:B------:R-:W-:-:S02]  /*11ad0*/  LOP3.LUT R14, R177, R14, RZ, 0x3c, !PT ;  /* 0x0000000eb10e7212 */ /* 0x000fc400078e3cff */
[----:B------:R-:W-:Y:S01]  /*11ae0*/  MOV R114, R114 ;  /* 0x0000007200727202 */ /* 0x000fe20000000f00 */
[----:B------:R1:W-:Y:S01]  /*11af0*/  STSM.16.M88.4 [R110], R8 ;  /* 0x000000086e007844 */ /* 0x0003e20000000200 */
[----:B0-----:R-:W-:Y:S02]  /*11b00*/  F2FP.BF16.F32.PACK_AB R24, R113, R168 ;  /* 0x000000a87118723e */ /* 0x001fe400000010ff */
[----:B------:R-:W-:Y:S02]  /*11b10*/  F2FP.BF16.F32.PACK_AB R25, R128, R124 ;  /* 0x0000007c8019723e */ /* 0x000fe400000010ff */
[----:B------:R-:W-:Y:S02]  /*11b20*/  F2FP.BF16.F32.PACK_AB R26, R117, R169 ;  /* 0x000000a9751a723e */ /* 0x000fe400000010ff */
[----:B------:R-:W-:Y:S02]  /*11b30*/  F2FP.BF16.F32.PACK_AB R27, R153, R152 ;  /* 0x00000098991b723e */ /* 0x000fe400000010ff */
[----:B------:R-:W-:-:S02]  /*11b40*/  MOV R118, R118 ;  /* 0x0000007600767202 */ /* 0x000fc40000000f00 */
[----:B------:R-:W-:Y:S01]  /*11b50*/  F2FP.BF16.F32.PACK_AB R38, R125, R171 ;  /* 0x000000ab7d26723e */ /* 0x000fe200000010ff */
[----:B------:R1:W-:Y:S01]  /*11b60*/  STSM.16.M88.4 [R114], R24 ;  /* 0x0000001872007844 */ /* 0x0003e20000000200 */
[----:B------:R-:W-:Y:S02]  /*11b70*/  F2FP.BF16.F32.PACK_AB R39, R157, R156 ;  /* 0x0000009c9d27723e */ /* 0x000fe400000010ff */
[----:B------:R-:W-:Y:S02]  /*11b80*/  ISETP.NE.U32.AND P0, PT, RZ, UR4, PT ;  /* 0x00000004ff007c0c */ /* 0x000fe4000bf05070 */
[----:B------:R-:W-:Y:S01]  /*11b90*/  IADD3 R6, P1, R216, UR4, RZ ;  /* 0x00000004d8067c10 */ /* 0x000fe2000ff3e0ff */
[----:B------:R1:W-:Y:S01]  /*11ba0*/  STSM.16.M88.4 [R118], R36 ;  /* 0x0000002476007844 */ /* 0x0003e20000000200 */
[----:B------:R-:W-:Y:S02]  /*11bb0*/  MOV R122, R122 ;  /* 0x0000007a007a7202 */ /* 0x000fe40000000f00 */
[----:B------:R-:W-:-:S02]  /*11bc0*/  F2FP.BF16.F32.PACK_AB R173, R131, R130 ;  /* 0x0000008283ad723e */ /* 0x000fc400000010ff */
[----:B------:R-:W-:Y:S02]  /*11bd0*/  F2FP.BF16.F32.PACK_AB R174, R133, R132 ;  /* 0x0000008485ae723e */ /* 0x000fe400000010ff */
[----:B------:R-:W-:Y:S02]  /*11be0*/  F2FP.BF16.F32.PACK_AB R175, R135, R134 ;  /* 0x0000008687af723e */ /* 0x000fe400000010ff */
[----:B------:R-:W-:Y:S02]  /*11bf0*/  MOV R14, R14 ;  /* 0x0000000e000e7202 */ /* 0x000fe40000000f00 */
[----:B------:R-:W-:Y:S01]  /*11c00*/  ISETP.NE.AND.EX P0, PT, RZ, UR5, PT, P0 ;  /* 0x00000005ff007c0c */ /* 0x000fe2000bf05300 */
[----:B------:R1:W-:Y:S01]  /*11c10*/  STSM.16.M88.4 [R122], R172 ;  /* 0x000000ac7a007844 */ /* 0x0003e20000000200 */
[----:B------:R-:W-:Y:S01]  /*11c20*/  IADD3.X R7, R217, UR5, RZ, P1, !PT ;  /* 0x00000005d9077c10 */ /* 0x000fe20008ffe4ff */
[----:B------:R-:W-:Y:S02]  /*11c30*/  ULDC.64 UR4, c[0x0][0xbe0] ;  /* 0x0002f80000047ab9 */ /* 0x000fe40000000a00 */
        /* <DEDUP_REMOVED lines=13> */
[----:B------:R-:W-:Y:S01]  /*11d10*/  IADD3 R15, P4, R12, 0x1000, RZ ;  /* 0x000010000c0f7810 */ /* 0x000fe20007f9e0ff */
[----:B------:R-:W-:-:S12]  /*11d20*/  @P1 BRA `(.L_x_3882) ;  /* 0x0000000000101947 */ /* 0x000fd80003800000 */
[----:B------:R-:W-:Y:S05]  /*11d30*/  @!P0 BRA `(.L_x_3882) ;  /* 0x00000000000c8947 */ /* 0x000fea0003800000 */
[----:B------:R-:W2:Y:S04]  /*11d40*/  LDG.E R0, desc[UR40][R6.64] ;  /* 0x0000002806007981 */ /* 0x000ea8000c1e1900 */
[----:B-----5:R-:W2:Y:S02]  /*11d50*/  LDG.E R79, desc[UR40][R6.64+0x4] ;  /* 0x00000428064f7981 */ /* 0x020ea4000c1e1900 */
[----:B--2---:R-:W-:-:S07]  /*11d60*/  IMAD.IADD R79, R79, 0x1, -R0 ;  /* 0x000000014f4f7824 */ /* 0x004fce00078e0a00 */
.L_x_3882:
[----:B------:R-:W-:Y:S01]  /*11d70*/  SHF.R.S32.HI R78, RZ, 0x1f, R213 ;  /* 0x0000001fff4e7819 */ /* 0x000fe200000114d5 */
[----:B------:R-:W-:Y:S01]  /*11d80*/  ULDC.64 UR4, c[0x0][0xb70] ;  /* 0x0002dc0000047ab9 */ /* 0x000fe20000000a00 */
[----:B-----5:R-:W-:Y:S01]  /*11d90*/  SHF.R.S32.HI R21, RZ, 0x1f, R81 ;  /* 0x0000001fff157819 */ /* 0x020fe20000011451 */
[----:B-1----:R-:W-:Y:S01]  /*11da0*/  IMAD R9, R228, 0x80, R212 ;  /* 0x00000080e4097824 */ /* 0x002fe200078e02d4 */
[----:B------:R-:W-:Y:S01]  /*11db0*/  MOV R20, R81 ;  /* 0x0000005100147202 */ /* 0x000fe20000000f00 */
[----:B------:R-:W-:Y:S01]  /*11dc0*/  IMAD R0, R78, UR4, RZ ;  /* 0x000000044e007c24 */ /* 0x000fe2000f8e02ff */
[----:B------:R-:W-:Y:S02]  /*11dd0*/  SEL R235, R235, RZ, !P0 ;  /* 0x000000ffebeb7207 */ /* 0x000fe40004000000 */
[----:B------:R-:W-:Y:S01]  /*11de0*/  SEL R83, R218, RZ, !P0 ;  /* 0x000000ffda537207 */ /* 0x000fe20004000000 */
[C---:B------:R-:W-:Y:S01]  /*11df0*/  IMAD R5, R213.reuse, UR5, R0 ;  /* 0x00000005d5057c24 */ /* 0x040fe2000f8e0200 */
[C---:B------:R-:W-:Y:S01]  /*11e00*/  IADD3 R29, P0, R12.reuse, 0x3000, RZ ;  /* 0x000030000c1d7810 */ /* 0x040fe20007f1e0ff */
[----:B------:R-:W-:Y:S01]  /*11e10*/  IMAD.WIDE.U32 R6, R213, UR4, R20 ;  /* 0x00000004d5067c25 */ /* 0x000fe2000f8e0014 */
[----:B------:R-:W-:Y:S01]  /*11e20*/  ULDC.64 UR4, c[0x0][0xb78] ;  /* 0x0002de0000047ab9 */ /* 0x000fe20000000a00 */
[----:B------:R-:W-:-:S02]  /*11e30*/  IADD3 R25, P5, R12, 0x2000, RZ ;  /* 0x000020000c197810 */ /* 0x000fc40007fbe0ff */
[----:B------:R-:W-:Y:S01]  /*11e40*/  IMAD.IADD R7, R7, 0x1, R5 ;  /* 0x0000000107077824 */ /* 0x000fe200078e0205 */
[C---:B------:R-:W-:Y:S01]  /*11e50*/  IADD3 R37, P2, R12.reuse, 0x5000, RZ ;  /* 0x000050000c257810 */ /* 0x040fe20007f5e0ff */
[----:B------:R-:W-:Y:S01]  /*11e60*/  IMAD R0, R235, UR4, RZ ;  /* 0x00000004eb007c24 */ /* 0x000fe2000f8e02ff */
[----:B------:R-:W-:Y:S01]  /*11e70*/  IADD3 R33, P1, R12, 0x4000, RZ ;  /* 0x000040000c217810 */ /* 0x000fe20007f3e0ff */
[----:B------:R-:W-:Y:S01]  /*11e80*/  IMAD.WIDE.U32 R6, R83, UR4, R6 ;  /* 0x0000000453067c25 */ /* 0x000fe2000f8e0006 */
[----:B------:R-:W-:Y:S02]  /*11e90*/  LOP3.LUT R28, R29, 0x380, RZ, 0xc0, !PT ;  /* 0x000003801d1c7812 */ /* 0x000fe400078ec0ff */
[----:B------:R-:W-:Y:S01]  /*11ea0*/  LOP3.LUT R14, R15, 0x380, RZ, 0xc0, !PT ;  /* 0x000003800f0e7812 */ /* 0x000fe200078ec0ff */
[----:B------:R-:W-:Y:S01]  /*11eb0*/  IMAD R8, R83, UR5, R0 ;  /* 0x0000000553087c24 */ /* 0x000fe2000f8e0200 */
[----:B------:R-:W-:Y:S01]  /*11ec0*/  LOP3.LUT R24, R25, 0x380, RZ, 0xc0, !PT ;  /* 0x0000038019187812 */ /* 0x000fe200078ec0ff */
[----:B------:R-:W-:Y:S01]  /*11ed0*/  ULDC.64 UR4, c[0x0][0xb40] ;  /* 0x0002d00000047ab9 */ /* 0x000fe20000000a00 */
[----:B------:R-:W-:-:S02]  /*11ee0*/  SHF.R.S32.HI R5, RZ, 0x1f, R9 ;  /* 0x0000001fff057819 */ /* 0x000fc40000011409 */
[----:B------:R-:W-:Y:S02]  /*11ef0*/  IADD3 R0, P3, R9, R6, RZ ;  /* 0x0000000609007210 */ /* 0x000fe40007f7e0ff */
[----:B------:R-:W-:Y:S02]  /*11f00*/  LOP3.LUT R36, R37, 0x380, RZ, 0xc0, !PT ;  /* 0x0000038025247812 */ /* 0x000fe400078ec0ff */
[----:B------:R-:W-:Y:S02]  /*11f10*/  LOP3.LUT R32, R33, 0x380, RZ, 0xc0, !PT ;  /* 0x0000038021207812 */ /* 0x000fe400078ec0ff */
[----:B------:R-:W-:Y:S02]  /*11f20*/  SHF.R.U64 R28, R28, 0x3, RZ ;  /* 0x000000031c1c7819 */ /* 0x000fe400000012ff */
[----:B------:R-:W-:Y:S02]  /*11f30*/  SHF.R.U64 R14, R14, 0x3, RZ ;  /* 0x000000030e0e7819 */ /* 0x000fe400000012ff */
[----:B------:R-:W-:-:S02]  /*11f40*/  SHF.R.U64 R24, R24, 0x3, RZ ;  /* 0x0000000318187819 */ /* 0x000fc400000012ff */
[----:B------:R-:W-:Y:S02]  /*11f50*/  IADD3.X R5, R5, R7, R8, P3, !PT ;  /* 0x0000000705057210 */ /* 0x000fe40001ffe408 */
[----:B------:R-:W-:Y:S02]  /*11f60*/  SHF.R.U64 R36, R36, 0x3, RZ ;  /* 0x0000000324247819 */ /* 0x000fe400000012ff */
[----:B------:R-:W-:Y:S02]  /*11f70*/  LEA R54, P3, R0, UR4, 0x2 ;  /* 0x0000000400367c11 */ /* 0x000fe4000f8610ff */
        /* <DEDUP_REMOVED lines=15> */
[----:B------:R-:W-:Y:S02]  /*12070*/  IADD3 R49, P5, R12, 0x8000, RZ ;  /* 0x000080000c317810 */ /* 0x000fe40007fbe0ff */
[----:B------:R-:W-:Y:S01]  /*12080*/  LOP3.LUT R32, R32, R33, RZ, 0x3c, !PT ;  /* 0x0000002120207212 */ /* 0x000fe200078e3cff */
[----:B------:R-:W-:Y:S01]  /*12090*/  IMAD.X R33, RZ, RZ, R13, P1 ;  /* 0x000000ffff217224 */ /* 0x000fe200008e060d */
[C---:B------:R-:W-:Y:S02]  /*120a0*/  IADD3 R57, P2, R12.reuse, 0xb000, RZ ;  /* 0x0000b0000c397810 */ /* 0x040fe40007f5e0ff */
[----:B------:R-:W-:Y:S02]  /*120b0*/  LOP3.LUT R6, R7, 0x380, RZ, 0xc0, !PT ;  /* 0x0000038007067812 */ /* 0x000fe400078ec0ff */
[----:B------:R-:W-:-:S02]  /*120c0*/  IADD3 R53, P1, R12, 0xa000, RZ ;  /* 0x0000a0000c357810 */ /* 0x000fc40007f3e0ff */
[----:B------:R-:W-:Y:S02]  /*120d0*/  LOP3.LUT R40, R41, 0x380, RZ, 0xc0, !PT ;  /* 0x0000038029287812 */ /* 0x000fe400078ec0ff */
[----:B------:R-:W-:Y:S02]  /*120e0*/  LOP3.LUT R44, R45, 0x380, RZ, 0xc0, !PT ;  /* 0x000003802d2c7812 */ /* 0x000fe400078ec0ff */
[----:B------:R-:W-:Y:S02]  /*120f0*/  LOP3.LUT R48, R49, 0x380, RZ, 0xc0, !PT ;  /* 0x0000038031307812 */ /* 0x000fe400078ec0ff */
[----:B------:R-:W-:Y:S02]  /*12100*/  LOP3.LUT R56, R57, 0x380, RZ, 0xc0, !PT ;  /* 0x0000038039387812 */ /* 0x000fe400078ec0ff */
[----:B------:R-:W-:Y:S02]  /*12110*/  SHF.R.U64 R6, R6, 0x3, RZ ;  /* 0x0000000306067819 */ /* 0x000fe400000012ff */
[----:B------:R-:W-:-:S02]  /*12120*/  LOP3.LUT R52, R53, 0x380, RZ, 0xc0, !PT ;  /* 0x0000038035347812 */ /* 0x000fc400078ec0ff */
[----:B------:R-:W-:Y:S02]  /*12130*/  SHF.R.U64 R40, R40, 0x3, RZ ;  /* 0x0000000328287819 */ /* 0x000fe400000012ff */
[----:B------:R-:W-:Y:S02]  /*12140*/  SHF.R.U64 R44, R44, 0x3, RZ ;  /* 0x000000032c2c7819 */ /* 0x000fe400000012ff */
[----:B------:R-:W-:Y:S02]  /*12150*/  SHF.R.U64 R48, R48, 0x3, RZ ;  /* 0x0000000330307819 */ /* 0x000fe400000012ff */
[----:B------:R-:W-:Y:S02]  /*12160*/  SHF.R.U64 R56, R56, 0x3, RZ ;  /* 0x0000000338387819 */ /* 0x000fe400000012ff */
[----:B------:R-:W-:Y:S01]  /*12170*/  LOP3.LUT R6, R6, R7, RZ, 0x3c, !PT ;  /* 0x0000000706067212 */ /* 0x000fe200078e3cff */
[----:B------:R-:W-:Y:S01]  /*12180*/  IMAD.X R7, RZ, RZ, R13, P0 ;  /* 0x000000ffff077224 */ /* 0x000fe200000e060d */
        /* <DEDUP_REMOVED lines=9> */
[----:B------:R-:W-:Y:S02]  /*12220*/  LOP3.LUT P0, RZ, R237, 0x3, RZ, 0xc0, !PT ;  /* 0x00000003edff7812 */ /* 0x000fe4000780c0ff */
[----:B------:R-:W-:-:S02]  /*12230*/  IADD3 R61, P3, R12, 0xc000, RZ ;  /* 0x0000c0000c3d7810 */ /* 0x000fc40007f7e0ff */
[C---:B------:R-:W-:Y:S02]  /*12240*/  IADD3 R65, P4, R12.reuse, 0xd000, RZ ;  /* 0x0000d0000c417810 */ /* 0x040fe40007f9e0ff */
[----:B------:R-:W-:Y:S02]  /*12250*/  IADD3 R69, P5, R12, 0xe000, RZ ;  /* 0x0000e0000c457810 */ /* 0x000fe40007fbe0ff */
[----:B------:R-:W-:Y:S01]  /*12260*/  LOP3.LUT R52, R52, R53, RZ, 0x3c, !PT ;  /* 0x0000003534347212 */ /* 0x000fe200078e3cff */
[--C-:B------:R-:W-:Y:S01]  /*12270*/  IMAD.X R53, RZ, RZ, R13.reuse, P1 ;  /* 0x000000ffff357224 */ /* 0x100fe200008e060d */
[----:B------:R-:W-:Y:S02]  /*12280*/  IADD3 R5, P2, R12, 0xf000, RZ ;  /* 0x0000f0000c057810 */ /* 0x000fe40007f5e0ff */
[----:B------:R-:W-:Y:S02]  /*12290*/  ISETP.GE.OR P1, PT, R9, R79, P0 ;  /* 0x0000004f0900720c */ /* 0x000fe40000726670 */
[----:B------:R-:W-:Y:S01]  /*122a0*/  LOP3.LUT R60, R61, 0x380, RZ, 0xc0, !PT ;  /* 0x000003803d3c7812 */ /* 0x000fe200078ec0ff */
[----:B------:R-:W-:Y:S01]  /*122b0*/  IMAD.X R73, RZ, RZ, R13, P2 ;  /* 0x000000ffff497224 */ /* 0x000fe200010e060d */
[----:B------:R-:W-:-:S02]  /*122c0*/  LOP3.LUT R64, R65, 0x380, RZ, 0xc0, !PT ;  /* 0x0000038041407812 */ /* 0x000fc400078ec0ff */
[----:B------:R-:W-:Y:S02]  /*122d0*/  LOP3.LUT R68, R69, 0x380, RZ, 0xc0, !PT ;  /* 0x0000038045447812 */ /* 0x000fe400078ec0ff */
[----:B------:R-:W-:Y:S02]  /*122e0*/  LOP3.LUT R9, R12, 0x380, RZ, 0xc0, !PT ;  /* 0x000003800c097812 */ /* 0x000fe400078ec0ff */
[----:B------:R-:W-:Y:S02]  /*122f0*/  ISETP.GE.OR P0, PT, R0, R79, P0 ;  /* 0x0000004f0000720c */ /* 0x000fe40000706670 */
[----:B------:R-:W-:Y:S01]  /*12300*/  LOP3.LUT R0, R5, 0x380, RZ, 0xc0, !PT ;  /* 0x0000038005007812 */ /* 0x000fe200078ec0ff */
[----:B------:R0:W-:Y:S01]  /*12310*/  @!P1 STG.E desc[UR40][R54.64], R4 ;  /* 0x0000000436009986 */ /* 0x0001e2000c101928 */
[----:B------:R-:W-:Y:S02]  /*12320*/  SHF.R.U64 R60, R60, 0x3, RZ ;  /* 0x000000033c3c7819 */ /* 0x000fe400000012ff */
[----:B------:R-:W-:-:S02]  /*12330*/  SHF.R.U64 R64, R64, 0x3, RZ ;  /* 0x0000000340407819 */ /* 0x000fc400000012ff */
[----:B------:R-:W-:Y:S02]  /*12340*/  SHF.R.U64 R68, R68, 0x3, RZ ;  /* 0x0000000344447819 */ /* 0x000fe400000012ff */
[----:B------:R-:W-:Y:S02]  /*12350*/  SHF.R.U64 R9, R9, 0x3, RZ ;  /* 0x0000000309097819 */ /* 0x000fe400000012ff */
[----:B------:R-:W-:Y:S01]  /*12360*/  SHF.R.U64 R0, R0, 0x3, RZ ;  /* 0x0000000300007819 */ /* 0x000fe200000012ff */
[----:B------:R1:W-:Y:S01]  /*12370*/  @!P0 STG.E desc[UR40][R54.64+0x20], R3 ;  /* 0x0000200336008986 */ /* 0x0003e2000c101928 */
[----:B------:R-:W-:Y:S01]  /*12380*/  LOP3.LUT R60, R60, R61, RZ, 0x3c, !PT ;  /* 0x0000003d3c3c7212 */ /* 0x000fe200078e3cff */
[--C-:B------:R-:W-:Y:S01]  /*12390*/  IMAD.X R61, RZ, RZ, R13.reuse, P3 ;  /* 0x000000ffff3d7224 */ /* 0x100fe200018e060d */
[----:B------:R-:W-:Y:S01]  /*123a0*/  LOP3.LUT R64, R64, R65, RZ, 0x3c, !PT ;  /* 0x0000004140407212 */ /* 0x000fe200078e3cff */
[--C-:B------:R-:W-:Y:S01]  /*123b0*/  IMAD.X R65, RZ, RZ, R13.reuse, P4 ;  /* 0x000000ffff417224 */ /* 0x100fe200020e060d */
[----:B------:R-:W-:Y:S01]  /*123c0*/  LOP3.LUT R68, R68, R69, RZ, 0x3c, !PT ;  /* 0x0000004544447212 */ /* 0x000fe200078e3cff */
[----:B------:R-:W5:Y:S01]  /*123d0*/  LD.E.128 R24, desc[UR40][R24.64] ;  /* 0x0000002818187980 */ /* 0x000f62000c101d00 */
[----:B------:R-:W-:Y:S01]  /*123e0*/  LOP3.LUT R8, R9, R12, RZ, 0x3c, !PT ;  /* 0x0000000c09087212 */ /* 0x000fe200078e3cff */
[----:B------:R-:W-:Y:S01]  /*123f0*/  IMAD.MOV.U32 R9, RZ, RZ, R13 ;  /* 0x000000ffff097224 */ /* 0x000fe200078e000d */
[----:B------:R-:W-:Y:S01]  /*12400*/  IADD3.X R69, RZ, R13, RZ, P5, !PT ;  /* 0x0000000dff457210 */ /* 0x000fe20002ffe4ff */
[----:B------:R-:W5:Y:S01]  /*12410*/  LD.E.128 R28, desc[UR40][R28.64] ;  /* 0x000000281c1c7980 */ /* 0x000f62000c101d00 */
[----:B------:R-:W-:-:S03]  /*12420*/  LOP3.LUT R72, R0, R5, RZ, 0x3c, !PT ;  /* 0x0000000500487212 */ /* 0x000fc600078e3cff */
[----:B------:R-:W5:Y:S01]  /*12430*/  LD.E.128 R8, desc[UR40][R8.64] ;  /* 0x0000002808087980 */ /* 0x000f62000c101d00 */
[----:B------:R-:W-:-:S03]  /*12440*/  SHF.R.S32.HI R77, RZ, 0x1f, R205 ;  /* 0x0000001fff4d7819 */ /* 0x000fc600000114cd */
[----:B------:R-:W5:Y:S01]  /*12450*/  LD.E.128 R12, desc[UR40][R14.64] ;  /* 0x000000280e0c7980 */ /* 0x000f62000c101d00 */
[----:B------:R-:W-:-:S03]  /*12460*/  IMAD.MOV.U32 R76, RZ, RZ, R205 ;  /* 0x000000ffff4c7224 */ /* 0x000fc600078e00cd */
[----:B------:R-:W5:Y:S04]  /*12470*/  LD.E.128 R32, desc[UR40][R32.64] ;  /* 0x0000002820207980 */ /* 0x000f68000c101d00 */
[----:B------:R-:W5:Y:S04]  /*12480*/  LD.E.128 R36, desc[UR40][R36.64] ;  /* 0x0000002824247980 */ /* 0x000f68000c101d00 */
[----:B------:R-:W5:Y:S04]  /*12490*/  LD.E.128 R40, desc[UR40][R40.64] ;  /* 0x0000002828287980 */ /* 0x000f68000c101d00 */
[----:B------:R-:W5:Y:S04]  /*124a0*/  LD.E.128 R44, desc[UR40][R44.64] ;  /* 0x000000282c2c7980 */ /* 0x000f68000c101d00 */
[----:B------:R-:W5:Y:S04]  /*124b0*/  LD.E.128 R48, desc[UR40][R48.64] ;  /* 0x0000002830307980 */ /* 0x000f68000c101d00 */
[----:B0-----:R-:W5:Y:S04]  /*124c0*/  LD.E.128 R4, desc[UR40][R6.64] ;  /* 0x0000002806047980 */ /* 0x001f68000c101d00 */
[----:B-1----:R-:W5:Y:S04]  /*124d0*/  LD.E.128 R52, desc[UR40][R52.64] ;  /* 0x0000002834347980 */ /* 0x002f68000c101d00 */
        /* <DEDUP_REMOVED lines=15> */
[----:B------:R-:W-:Y:S02]  /*125d0*/  IMAD R79, R228, -0x80, R79 ;  /* 0xffffff80e44f7824 */ /* 0x000fe400078e024f */
[C---:B------:R-:W-:Y:S02]  /*125e0*/  VIADD R0, R206.reuse, 0x20 ;  /* 0x00000020ce007836 */ /* 0x040fe40000000000 */
[----:B------:R-:W-:Y:S01]  /*125f0*/  IMAD.IADD R21, R21, 0x1, R81 ;  /* 0x0000000115157824 */ /* 0x000fe200078e0251 */
[-C--:B------:R-:W-:Y:S01]  /*12600*/  ISETP.GE.AND P3, PT, R206, R79.reuse, PT ;  /* 0x0000004fce00720c */ /* 0x080fe20003f66270 */
[----:B------:R-:W-:Y:S01]  /*12610*/  IMAD R78, R78, UR4, RZ ;  /* 0x000000044e4e7c24 */ /* 0x000fe2000f8e02ff */
[----:B------:R-:W-:Y:S01]  /*12620*/  ISETP.GE.AND P2, PT, R0, R79, PT ;  /* 0x0000004f0000720c */ /* 0x000fe20003f46270 */
[----:B------:R-:W-:-:S02]  /*12630*/  VIADD R3, R206, 0x40 ;  /* 0x00000040ce037836 */ /* 0x000fc40000000000 */
[C---:B------:R-:W-:Y:S02]  /*12640*/  IMAD R77, R213.reuse, UR5, R78 ;  /* 0x00000005d54d7c24 */ /* 0x040fe4000f8e024e */
        /* <DEDUP_REMOVED lines=11> */
[----:B0-----:R0:W-:Y:S01]  /*12700*/  SYNCS.ARRIVE.TRANS64.RED.A1T0 RZ, [R0+URZ], RZ ;  /* 0x000000ff00ff79a7 */ /* 0x0011e2000810043f */
[----:B------:R-:W-:Y:S01]  /*12710*/  BSSY B1, `(.L_x_3883) ;  /* 0x000001b000017945 */ /* 0x000fe20003800000 */
        /* <DEDUP_REMOVED lines=26> */
.L_x_3884:
[----:B------:R-:W-:Y:S05]  /*128c0*/  BSYNC B1 ;  /* 0x0000000000017941 */ /* 0x000fea0003800000 */
.L_x_3883:
[----:B------:R-:W-:Y:S04]  /*128d0*/  BSSY B1, `(.L_x_3885) ;  /* 0x000001a000017945 */ /* 0x000fe80003800000 */
[----:B------:R-:W-:Y:S05]  /*128e0*/  @P2 BRA `(.L_x_3886) ;  /* 0x0000000000602947 */ /* 0x000fea0003800000 */
[----:B------:R-:W-:Y:S01]  /*128f0*/  IADD3 R3, P2, R76, 0x20, RZ ;  /* 0x000000204c037810 */ /* 0x000fe20007f5e0ff */
[----:B------:R-:W-:Y:S01]  /*12900*/  ULDC.64 UR6, c[0x0][0xad8] ;  /* 0x0002b60000067ab9 */ /* 0x000fe20000000a00 */
[----:B0----5:R-:W-:Y:S01]  /*12910*/  IMAD.MOV.U32 R8, RZ, RZ, R78 ;  /* 0x000000ffff087224 */ /* 0x021fe200078e004e */
[----:B------:R-:W-:Y:S01]  /*12920*/  ULDC UR4, c[0x0][0xa8c] ;  /* 0x0002a30000047ab9 */ /* 0x000fe20000000800 */
[----:B------:R-:W-:Y:S01]  /*12930*/  IADD3.X R0, RZ, R77, RZ, P2, !PT ;  /* 0x0000004dff007210 */ /* 0x000fe200017fe4ff */
[----:B------:R-:W-:Y:S01]  /*12940*/  IMAD.MOV.U32 R9, RZ, RZ, R83 ;  /* 0x000000ffff097224 */ /* 0x000fe200078e0053 */
[C---:B------:R-:W-:Y:S01]  /*12950*/  ISETP.GE.AND P4, PT, R205.reuse, UR4, PT ;  /* 0x00000004cd007c0c */ /* 0x040fe2000bf86270 */
[----:B------:R-:W-:Y:S02]  /*12960*/  VIADD R10, R205, 0x40 ;  /* 0x00000040cd0a7836 */ /* 0x000fe40000000000 */
[----:B------:R-:W-:Y:S02]  /*12970*/  IMAD R0, R0, UR6, RZ ;  /* 0x0000000600007c24 */ /* 0x000fe4000f8e02ff */
        /* <DEDUP_REMOVED lines=15> */
.L_x_3886:
[----:B------:R-:W-:Y:S05]  /*12a70*/  BSYNC B1 ;  /* 0x0000000000017941 */ /* 0x000fea0003800000 */
.L_x_3885:
        /* <DEDUP_REMOVED lines=26> */
.L_x_3888:
[----:B------:R-:W-:Y:S05]  /*12c20*/  BSYNC B1 ;  /* 0x0000000000017941 */ /* 0x000fea0003800000 */
.L_x_3887:
[----:B------:R-:W-:Y:S05]  /*12c30*/  @P1 BRA `(.L_x_3889) ;  /* 0x0000000c004c1947 */ /* 0x000fea0003800000 */
[----:B------:R-:W-:Y:S01]  /*12c40*/  IADD3 R3, P0, R76, 0x60, RZ ;  /* 0x000000604c037810 */ /* 0x000fe20007f1e0ff */
[----:B------:R-:W-:Y:S01]  /*12c50*/  ULDC UR4, c[0x0][0xa8c] ;  /* 0x0002a30000047ab9 */ /* 0x000fe20000000800 */
[C---:B------:R-:W-:Y:S01]  /*12c60*/  IADD3 R0, R205.reuse, 0x40, RZ ;  /* 0x00000040cd007810 */ /* 0x040fe20007ffe0ff */
        /* <DEDUP_REMOVED lines=13> */
[----:B--2---:R-:W-:Y:S01]  /*12d40*/  LEA R6, P0, R4, UR6, 0x1 ;  /* 0x0000000604067c11 */ /* 0x004fe2000f8008ff */
        /* <DEDUP_REMOVED lines=9> */
.L_x_3881:
        /* <DEDUP_REMOVED lines=10> */
[----:B------:R-:W1:Y:S08]  /*12e80*/  S2R R0, SR_TID.X ;  /* 0x0000000000007919 */ /* 0x000e700000002100 */
[----:B------:R-:W-:Y:S01]  /*12e90*/  @P1 IADD3 R216, P2, R216, UR4, RZ ;  /* 0x00000004d8d81c10 */ /* 0x000fe2000ff5e0ff */
[----:B------:R-:W-:-:S02]  /*12ea0*/  ULDC UR4, c[0x0][0xa88] ;  /* 0x0002a20000047ab9 */ /* 0x000fc40000000800 */
[----:B------:R-:W-:Y:S01]  /*12eb0*/  IMAD.U32 R3, RZ, RZ, UR4 ;  /* 0x00000004ff037e24 */ /* 0x000fe2000f8e00ff */
[----:B------:R-:W-:-:S05]  /*12ec0*/  @P1 IADD3.X R217, R217, UR5, RZ, P2, !PT ;  /* 0x00000005d9d91c10 */ /* 0x000fca00097fe4ff */
[----:B------:R0:W5:Y:S01]  /*12ed0*/  @P1 LDG.E R3, desc[UR40][R216.64] ;  /* 0x00000028d8031981 */ /* 0x000162000c1e1900 */
[----:B-1----:R-:W-:-:S05]  /*12ee0*/  VIADD R0, R0, 0xffffff80 ;  /* 0xffffff8000007836 */ /* 0x002fca0000000000 */
[----:B------:R-:W-:Y:S01]  /*12ef0*/  ISETP.GT.AND P2, PT, R0, 0x7f, PT ;  /* 0x0000007f0000780c */ /* 0x000fe20003f44270 */
[----:B0-----:R-:W-:-:S12]  /*12f00*/  @P1 BRA `(.L_x_3890) ;  /* 0x0000000000101947 */ /* 0x001fd80003800000 */
[----:B------:R-:W-:Y:S05]  /*12f10*/  @!P0 BRA `(.L_x_3890) ;  /* 0x00000000000c8947 */ /* 0x000fea0003800000 */
[----:B------:R-:W2:Y:S04]  /*12f20*/  LDG.E R0, desc[UR40][R4.64] ;  /* 0x0000002804007981 */ /* 0x000ea8000c1e1900 */
[----:B-----5:R-:W2:Y:S02]  /*12f30*/  LDG.E R3, desc[UR40][R4.64+0x4] ;  /* 0x0000042804037981 */ /* 0x020ea4000c1e1900 */
[----:B--2---:R-:W-:-:S07]  /*12f40*/  IMAD.IADD R3, R3, 0x1, -R0 ;  /* 0x0000000103037824 */ /* 0x004fce00078e0a00 */
.L_x_3890:
[----:B------:R-:W-:Y:S01]  /*12f50*/  BSSY B1, `(.L_x_3891) ;  /* 0x000001d000017945 */ /* 0x000fe20003800000 */
[----:B------:R-:W-:Y:S02]  /*12f60*/  SHF.R.S32.HI R10, RZ, 0x1f, R213 ;  /* 0x0000001fff0a7819 */ /* 0x000fe400000114d5 */
[----:B------:R-:W-:Y:S02]  /*12f70*/  SHF.R.S32.HI R12, RZ, 0x1f, R205 ;  /* 0x0000001fff0c7819 */ /* 0x000fe400000114cd */
[----:B------:R-:W-:Y:S02]  /*12f80*/  SEL R11, R218, RZ, !P0 ;  /* 0x000000ffda0b7207 */ /* 0x000fe40004000000 */
[----:B------:R-:W-:Y:S02]  /*12f90*/  SEL R235, R235, RZ, !P0 ;  /* 0x000000ffebeb7207 */ /* 0x000fe40004000000 */
[----:B-----5:R-:W-:Y:S01]  /*12fa0*/  SHF.R.S32.HI R8, RZ, 0x1f, R9 ;  /* 0x0000001fff087819 */ /* 0x020fe20000011409 */
[----:B------:R-:W-:Y:S06]  /*12fb0*/  @P2 BRA `(.L_x_3892) ;  /* 0x0000000000582947 */ /* 0x000fec0003800000 */
[----:B------:R-:W0:Y:S02]  /*12fc0*/  S2R R0, SR_TID.X ;  /* 0x0000000000007919 */ /* 0x000e240000002100 */
[----:B0-----:R-:W-:-:S04]  /*12fd0*/  IMAD R0, R228, 0x80, R0 ;  /* 0x00000080e4007824 */ /* 0x001fc800078e0200 */
[----:B------:R-:W-:-:S05]  /*12fe0*/  VIADD R0, R0, 0xffffff80 ;  /* 0xffffff8000007836 */ /* 0x000fca0000000000 */
[----:B------:R-:W-:-:S13]  /*12ff0*/  ISETP.GE.AND P0, PT, R0, R3, PT ;  /* 0x000000030000720c */ /* 0x000fda0003f06270 */
[----:B------:R-:W-:Y:S05]  /*13000*/  @P0 BRA `(.L_x_3892) ;  /* 0x0000000000440947 */ /* 0x000fea0003800000 */
[----:B------:R-:W-:Y:S01]  /*13010*/  IADD3 R4, P0, R0, R9, RZ ;  /* 0x0000000900047210 */ /* 0x000fe20007f1e0ff */
[----:B------:R-:W-:-:S03]  /*13020*/  ULDC.64 UR4, c[0x0][0xb70] ;  /* 0x0002dc0000047ab9 */ /* 0x000fc60000000a00 */
[----:B------:R-:W-:Y:S01]  /*13030*/  LEA.HI.X.SX32 R5, R0, R8, 0x1, P0 ;  /* 0x0000000800057211 */ /* 0x000fe200000f0eff */
[----:B------:R-:W-:-:S04]  /*13040*/  IMAD R0, R10, UR4, RZ ;  /* 0x000000040a007c24 */ /* 0x000fc8000f8e02ff */
        /* <DEDUP_REMOVED lines=13> */
.L_x_3892:
[----:B------:R-:W-:Y:S05]  /*13120*/  BSYNC B1 ;  /* 0x0000000000017941 */ /* 0x000fea0003800000 */
.L_x_3891:
[----:B------:R-:W-:Y:S01]  /*13130*/  ULDC.64 UR4, c[0x0][0xaa0] ;  /* 0x0002a80000047ab9 */ /* 0x000fe20000000a00 */
[----:B------:R-:W-:Y:S01]  /*13140*/  IMAD.MOV.U32 R4, RZ, RZ, R205 ;  /* 0x000000ffff047224 */ /* 0x000fe200078e00cd */
[----:B------:R-:W-:Y:S01]  /*13150*/  BSSY B1, `(.L_x_3893) ;  /* 0x000002f000017945 */ /* 0x000fe20003800000 */
[----:B0-----:R-:W-:Y:S02]  /*13160*/  IMAD.MOV.U32 R5, RZ, RZ, R12 ;  /* 0x000000ffff057224 */ /* 0x001fe400078e000c */
[----:B------:R-:W-:Y:S02]  /*13170*/  IMAD R0, R8, UR4, RZ ;  /* 0x0000000408007c24 */ /* 0x000fe4000f8e02ff */
[----:B------:R-:W-:-:S04]  /*13180*/  IMAD.WIDE.U32 R4, R9, UR4, R4 ;  /* 0x0000000409047c25 */ /* 0x000fc8000f8e0004 */
[----:B------:R-:W-:Y:S01]  /*13190*/  IMAD R9, R9, UR5, R0 ;  /* 0x0000000509097c24 */ /* 0x000fe2000f8e0200 */
[----:B------:R-:W-:Y:S01]  /*131a0*/  ULDC.64 UR4, c[0x0][0xae0] ;  /* 0x0002b80000047ab9 */ /* 0x000fe20000000a00 */
[----:B--2---:R-:W-:Y:S02]  /*131b0*/  IMAD R13, R228, -0x80, R3 ;  /* 0xffffff80e40d7824 */ /* 0x004fe400078e0203 */
        /* <DEDUP_REMOVED lines=40> */
.L_x_3894:
[----:B------:R-:W-:Y:S05]  /*13440*/  BSYNC B1 ;  /* 0x0000000000017941 */ /* 0x000fea0003800000 */
.L_x_3893:
        /* <DEDUP_REMOVED lines=21> */
[----:B0-----:R-:W-:Y:S02]  /*135a0*/  LEA R14, P0, R4, UR6, 0x1 ;  /* 0x00000006040e7c11 */ /* 0x001fe4000f8008ff */
[----:B------:R-:W-:-:S04]  /*135b0*/  IADD3 R3, R5, R3, RZ ;  /* 0x0000000305037210 */ /* 0x000fc80007ffe0ff */
[----:B------:R-:W-:-:S05]  /*135c0*/  LEA.HI.X R15, R4, UR7, R3, 0x1, P0 ;  /* 0x00000007040f7c11 */ /* 0x000fca00080f0c03 */
[----:B------:R1:W-:Y:S04]  /*135d0*/  @!P2 STG.E.128 desc[UR40][R14.64], RZ ;  /* 0x000000ff0e00a986 */ /* 0x0003e8000c101d28 */
[----:B------:R1:W-:Y:S04]  /*135e0*/  @!P3 STG.E.128 desc[UR40][R14.64+0x80], RZ ;  /* 0x000080ff0e00b986 */ /* 0x0003e8000c101d28 */
[----:B------:R1:W-:Y:S04]  /*135f0*/  @!P4 STG.E.128 desc[UR40][R14.64+0x100], RZ ;  /* 0x000100ff0e00c986 */ /* 0x0003e8000c101d28 */
[----:B------:R1:W-:Y:S02]  /*13600*/  @!P5 STG.E.128 desc[UR40][R14.64+0x180], RZ ;  /* 0x000180ff0e00d986 */ /* 0x0003e4000c101d28 */
.L_x_3896:
[----:B------:R-:W-:Y:S05]  /*13610*/  BSYNC B1 ;  /* 0x0000000000017941 */ /* 0x000fea0003800000 */
.L_x_3895:
        /* <DEDUP_REMOVED lines=27> */
.L_x_3898:
[----:B------:R-:W-:Y:S05]  /*137d0*/  BSYNC B1 ;  /* 0x0000000000017941 */ /* 0x000fea0003800000 */
.L_x_3897:
        /* <DEDUP_REMOVED lines=25> */
.L_x_3889:
[----:B------:R-:W-:Y:S05]  /*13970*/  BSYNC B0 ;  /* 0x0000000000007941 */ /* 0x000fea0003800000 */
.L_x_3880:
[----:B------:R-:W-:Y:S02]  /*13980*/  ULDC UR4, c[0x0][0xc14] ;  /* 0x0003050000047ab9 */ /* 0x000fe40000000800 */
[----:B----4-:R-:W-:-:S13]  /*13990*/  ISETP.GE.AND P0, PT, R203, UR4, PT ;  /* 0x00000004cb007c0c */ /* 0x010fda000bf06270 */
[----:B------:R-:W-:Y:S05]  /*139a0*/  @!P0 BRA `(.L_x_3899) ;  /* 0xfffffed4007c8947 */ /* 0x000fea000383ffff */
[----:B------:R-:W-:Y:S05]  /*139b0*/  BRA `(.L_x_3745) ;  /* 0x0000005800b47947 */ /* 0x000fea0003800000 */
.L_x_3743:
        /* <DEDUP_REMOVED lines=32> */
[----:B------:R-:W-:Y:S02]  /*13bc0*/  ISETP.GE.U32.AND P0, PT, R7, 0x4, PT ;  /* 0x000000040700780c */ /* 0x000fe40003f06070 */
[----:B------:R-:W-:-:S05]  /*13bd0*/  IADD3 R4, R5, R4, RZ ;  /* 0x0000000405047210 */ /* 0x000fca0007ffe0ff */
[----:B------:R-:W0:Y:S06]  /*13be0*/  SHFL.UP PT, R6, R4, 0x4, RZ ;  /* 0x0480000004067989 */ /* 0x000e2c00000e00ff */
        /* <DEDUP_REMOVED lines=26> */
.L_x_3904:
        /* <DEDUP_REMOVED lines=15> */
.L_x_3903:
[----:B------:R-:W-:Y:S05]  /*13e80*/  BSYNC B0 ;  /* 0x0000000000007941 */ /* 0x000fea0003800000 */
.L_x_3902:
[----:B0----5:R-:W0:Y:S01]  /*13e90*/  SHFL.UP PT, R2, R8, 0x1, RZ ;  /* 0x0420000008027989 */ /* 0x021e2200000e00ff */
        /* <DEDUP_REMOVED lines=19> */
[----:B------:R-:W0:Y:S02]  /*13fd0*/  SHFL.IDX PT, R3, R4, 0x1f, 0x1f ;  /* 0x03e01f0004037f89 */ /* 0x000e2400000e0000 */
[----:B0-----:R-:W-:-:S04]  /*13fe0*/  IMAD R2, R3, UR4, RZ ;  /* 0x0000000403027c24 */ /* 0x001fc8000f8e02ff */
[----:B------:R-:W-:-:S05]  /*13ff0*/  IMAD.IADD R5, R2, 0x1, R5 ;  /* 0x0000000102057824 */ /* 0x000fca00078e0205 */
[----:B------:R-:W-:-:S13]  /*14000*/  ISETP.GT.AND P0, PT, R5, UR6, PT ;  /* 0x0000000605007c0c */ /* 0x000fda000bf04270 */
[----:B------:R-:W-:Y:S05]  /*14010*/  @!P0 BRA `(.L_x_3904) ;  /* 0xfffffffc005c8947 */ /* 0x000fea000383ffff */
.L_x_3900:
        /* <DEDUP_REMOVED lines=20> */
.L_x_3905:
        /* <DEDUP_REMOVED lines=56> */
.L_x_3901:
[----:B------:R-:W-:Y:S02]  /*144e0*/  IMAD.MOV.U32 R17, RZ, RZ, RZ ;  /* 0x000000ffff117224 */ /* 0x000fe400078e00ff */
[----:B------:R-:W-:Y:S02]  /*144f0*/  IMAD.U32 R16, RZ, RZ, UR6 ;  /* 0x00000006ff107e24 */ /* 0x000fe4000f8e00ff */
[----:B------:R-:W-:-:S07]  /*14500*/  IMAD.MOV.U32 R18, RZ, RZ, RZ ;  /* 0x000000ffff127224 */ /* 0x000fce00078e00ff */
.L_x_3906:
        /* <DEDUP_REMOVED lines=16> */
[----:B------:R-:W-:Y:S01]  /*14610*/  ULDC.64 UR38, c[0x0][0x198] ;  /* 0x0000660000267ab9 */ /* 0x000fe20000000a00 */
[----:B------:R-:W-:Y:S02]  /*14620*/  ULDC UR37, c[0x0][0xc] ;  /* 0x0000030000257ab9 */ /* 0x000fe40000000800 */
[----:B------:R1:W-:Y:S04]  /*14630*/  STL [R1+0x8], R0 ;  /* 0x0000080001007387 */ /* 0x0003e80000100800 */
[----:B------:R1:W-:Y:S04]  /*14640*/  STL [R1+0x4], RZ ;  /* 0x000004ff01007387 */ /* 0x0003e80000100800 */
[----:B------:R1:W-:Y:S04]  /*14650*/  STL [R1+0xc], R0 ;  /* 0x00000c0001007387 */ /* 0x0003e80000100800 */
[----:B------:R1:W-:Y:S02]  /*14660*/  STL [R1+0x28], RZ ;  /* 0x000028ff01007387 */ /* 0x0003e40000100800 */
.L_x_3991:
[----:B--2---:R-:W2:Y:S02]  /*14670*/  LDC.64 R2, c[0x0][0xc60] ;  /* 0x00031800ff027b82 */ /* 0x004ea40000000a00 */
[----:B--2---:R-:W-:-:S05]  /*14680*/  IMAD.WIDE R2, R19, 0x4, R2 ;  /* 0x0000000413027825 */ /* 0x004fca00078e0202 */
[----:B-1----:R-:W1:Y:S01]  /*14690*/  LDG.E R11, desc[UR40][R2.64] ;  /* 0x00000028020b7981 */ /* 0x002e62000c1e1900 */
[----:B------:R-:W-:Y:S05]  /*146a0*/  YIELD ;  /* 0x0000000000007946 */ /* 0x000fea0003800000 */
[----:B------:R-:W-:Y:S01]  /*146b0*/  ULDC.64 UR4, c[0x0][0xa28] ;  /* 0x00028a0000047ab9 */ /* 0x000fe20000000a00 */
[----:B------:R-:W-:Y:S02]  /*146c0*/  CS2R R8, SRZ ;  /* 0x0000000000087805 */ /* 0x000fe4000001ff00 */
[----:B------:R-:W-:Y:S01]  /*146d0*/  ISETP.NE.U32.AND P0, PT, RZ, UR4, PT ;  /* 0x00000004ff007c0c */ /* 0x000fe2000bf05070 */
[----:B------:R-:W-:Y:S01]  /*146e0*/  ULDC.64 UR8, c[0x0][0xa08] ;  /* 0x0002820000087ab9 */ /* 0x000fe20000000a00 */
[----:B------:R-:W-:-:S02]  /*146f0*/  ULDC.64 UR10, c[0x0][0xa10] ;  /* 0x00028400000a7ab9 */ /* 0x000fc40000000a00 */
[----:B------:R-:W-:Y:S02]  /*14700*/  ISETP.NE.AND.EX P0, PT, RZ, UR5, PT, P0 ;  /* 0x00000005ff007c0c */ /* 0x000fe4000bf05300 */
[----:B-1----:R-:W-:Y:S01]  /*14710*/  SHF.R.S32.HI R0, RZ, 0x1f, R11 ;  /* 0x0000001fff007819 */ /* 0x002fe2000001140b */
[----:B------:R-:W-:-:S10]  /*14720*/  IMAD.SHL.U32 R15, R11, 0x4, RZ ;  /* 0x000000040b0f7824 */ /* 0x000fd400078e00ff */
[C---:B------:R-:W-:Y:S01]  /*14730*/  @P0 LEA R2, P1, R11.reuse, UR4, 0x2 ;  /* 0x000000040b020c11 */ /* 0x040fe2000f8210ff */
[----:B------:R-:W-:Y:S03]  /*14740*/  STL [R1+0x18], R11 ;  /* 0x0000180b01007387 */ /* 0x000fe60000100800 */
[----:B------:R-:W-:Y:S01]  /*14750*/  @P0 LEA.HI.X R3, R11, UR5, R0, 0x2, P1 ;  /* 0x000000050b030c11 */ /* 0x000fe200088f1400 */
[----:B------:R-:W-:-:S04]  /*14760*/  ULDC.64 UR4, c[0x0][0xa18] ;  /* 0x0002860000047ab9 */ /* 0x000fc80000000a00 */
[----:B------:R1:W5:Y:S01]  /*14770*/  @P0 LDG.E R8, desc[UR40][R2.64] ;  /* 0x0000002802080981 */ /* 0x000362000c1e1900 */
[----:B------:R-:W-:Y:S02]  /*14780*/  ISETP.NE.U32.AND P0, PT, RZ, UR4, PT ;  /* 0x00000004ff007c0c */ /* 0x000fe4000bf05070 */
[----:B------:R-:W-:Y:S01]  /*14790*/  SHF.L.U64.HI R14, R11, 0x2, R0 ;  /* 0x000000020b0e7819 */ /* 0x000fe20000010200 */
[----:B------:R-:W-:Y:S01]  /*147a0*/  STL [R1+0x20], R15 ;  /* 0x0000200f01007387 */ /* 0x000fe20000100800 */
[----:B------:R-:W-:Y:S01]  /*147b0*/  ISETP.NE.AND.EX P0, PT, RZ, UR5, PT, P0 ;  /* 0x00000005ff007c0c */ /* 0x000fe2000bf05300 */
[----:B------:R-:W-:Y:S02]  /*147c0*/  ULDC UR6, c[0x0][0x338] ;  /* 0x0000ce0000067ab9 */ /* 0x000fe40000000800 */
[----:B------:R-:W-:Y:S10]  /*147d0*/  STL [R1+0x24], R14 ;  /* 0x0000240e01007387 */ /* 0x000ff40000100800 */
[----:B------:R-:W-:-:S04]  /*147e0*/  @P0 IADD3 R12, P1, R15, UR4, RZ ;  /* 0x000000040f0c0c10 */ /* 0x000fc8000ff3e0ff */
[C---:B0-----:R-:W-:Y:S01]  /*147f0*/  @P0 IADD3.X R13, R14.reuse, UR5, RZ, P1, !PT ;  /* 0x000000050e0d0c10 */ /* 0x041fe20008ffe4ff */
[----:B------:R-:W-:Y:S02]  /*14800*/  ULDC.64 UR4, c[0x0][0xa00] ;  /* 0x0002800000047ab9 */ /* 0x000fe40000000a00 */
[----:B------:R-:W-:Y:S02]  /*14810*/  ISETP.NE.U32.AND P2, PT, RZ, UR4, PT ;  /* 0x00000004ff007c0c */ /* 0x000fe4000bf45070 */
[C---:B-1----:R-:W-:Y:S02]  /*14820*/  IADD3 R2, P1, R15.reuse, UR4, RZ ;  /* 0x000000040f027c10 */ /* 0x042fe4000ff3e0ff */
[----:B------:R-:W-:Y:S02]  /*14830*/  ISETP.NE.AND.EX P2, PT, RZ, UR5, PT, P2 ;  /* 0x00000005ff007c0c */ /* 0x000fe4000bf45320 */
[----:B------:R-:W-:Y:S01]  /*14840*/  IADD3.X R3, R14, UR5, RZ, P1, !PT ;  /* 0x000000050e037c10 */ /* 0x000fe20008ffe4ff */
[----:B------:R-:W-:Y:S01]  /*14850*/  ULDC UR4, c[0x0][0x288] ;  /* 0x0000a20000047ab9 */ /* 0x000fe20000000800 */
[----:B------:R-:W-:Y:S01]  /*14860*/  IADD3 R6, P1, R15, UR8, RZ ;  /* 0x000000080f067c10 */ /* 0x000fe2000ff3e0ff */
[----:B------:R-:W-:Y:S01]  /*14870*/  IMAD.U32 R10, RZ, RZ, UR4 ;  /* 0x00000004ff0a7e24 */ /* 0x000fe2000f8e00ff */
[----:B------:R-:W-:-:S02]  /*14880*/  ULDC.64 UR4, c[0x0][0x3f8] ;  /* 0x0000fe0000047ab9 */ /* 0x000fc40000000a00 */
[----:B------:R-:W-:-:S03]  /*14890*/  IADD3.X R7, R14, UR9, RZ, P1, !PT ;  /* 0x000000090e077c10 */ /* 0x000fc60008ffe4ff */
[----:B------:R0:W5:Y:S04]  /*148a0*/  @P0 LDG.E R10, desc[UR40][R12.64] ;  /* 0x000000280c0a0981 */ /* 0x000168000c1e1900 */
[----:B------:R-:W2:Y:S01]  /*148b0*/  @P2 LDG.E R9, desc[UR40][R2.64] ;  /* 0x0000002802092981 */ /* 0x000ea2000c1e1900 */
[----:B------:R-:W-:Y:S01]  /*148c0*/  UISETP.NE.U32.AND UP0, UPT, UR4, URZ, UPT ;  /* 0x0000003f0400728c */ /* 0x000fe2000bf05070 */
[----:B------:R-:W-:Y:S02]  /*148d0*/  IADD3 R4, P1, R15, UR10, RZ ;  /* 0x0000000a0f047c10 */ /* 0x000fe4000ff3e0ff */
[----:B------:R-:W-:Y:S01]  /*148e0*/  ULDC UR4, c[0x0][0x404] ;  /* 0x0001010000047ab9 */ /* 0x000fe20000000800 */
[----:B------:R-:W-:Y:S01]  /*148f0*/  UISETP.NE.AND.EX UP0, UPT, UR5, URZ, UPT, UP0 ;  /* 0x0000003f0500728c */ /* 0x000fe2000bf05300 */
[----:B------:R-:W-:-:S02]  /*14900*/  IADD3.X R5, R14, UR11, RZ, P1, !PT ;  /* 0x0000000b0e057c10 */ /* 0x000fc40008ffe4ff */
[----:B------:R-:W-:Y:S01]  /*14910*/  ISETP.NE.U32.AND P1, PT, RZ, UR8, PT ;  /* 0x00000008ff007c0c */ /* 0x000fe2000bf25070 */
[----:B------:R-:W-:Y:S01]  /*14920*/  USEL UR4, UR4, 0x1, UP0 ;  /* 0x0000000104047887 */ /* 0x000fe20008000000 */
[----:B------:R-:W-:Y:S02]  /*14930*/  ULDC UR5, c[0x0][0x2e0] ;  /* 0x0000b80000057ab9 */ /* 0x000fe40000000800 */
[----:B------:R-:W-:Y:S01]  /*14940*/  ISETP.NE.AND.EX P3, PT, RZ, UR9, PT, P1 ;  /* 0x00000009ff007c0c */ /* 0x000fe2000bf65310 */
[----:B------:R-:W-:Y:S01]  /*14950*/  UIMAD UR4, UR4, UR5, URZ ;  /* 0x00000005040472a4 */ /* 0x000fe2000f8e023f */
[----:B------:R-:W-:Y:S01]  /*14960*/  ISETP.NE.U32.AND P1, PT, RZ, UR10, PT ;  /* 0x0000000aff007c0c */ /* 0x000fe2000bf25070 */
[----:B------:R-:W-:-:S03]  /*14970*/  IMAD.U32 R0, RZ, RZ, UR6 ;  /* 0x00000006ff007e24 */ /* 0x000fc6000f8e00ff */
[----:B------:R-:W-:Y:S01]  /*14980*/  ISETP.NE.AND.EX P1, PT, RZ, UR11, PT, P1 ;  /* 0x0000000bff007c0c */ /* 0x000fe2000bf25310 */
[----:B--2---:R1:W-:Y:S02]  /*14990*/  STL [R1+0x2c], R9 ;  /* 0x00002c0901007387 */ /* 0x0043e40000100800 */
[----:B-1----:R-:W-:Y:S01]  /*149a0*/  MOV R9, UR4 ;  /* 0x0000000400097c02 */ /* 0x002fe20008000f00 */
[----:B0-----:R-:W-:Y:S09]  /*149b0*/  @P0 BRA `(.L_x_3908) ;  /* 0x0000000000100947 */ /* 0x001ff20003800000 */
[----:B------:R-:W-:Y:S05]  /*149c0*/  @!P2 BRA `(.L_x_3908) ;  /* 0x00000000000ca947 */ /* 0x000fea0003800000 */
[----:B-----5:R-:W2:Y:S04]  /*149d0*/  LDG.E R10, desc[UR40][R2.64] ;  /* 0x00000028020a7981 */ /* 0x020ea8000c1e1900 */
[----:B------:R-:W2:Y:S02]  /*149e0*/  LDG.E R2, desc[UR40][R2.64+0x4] ;  /* 0x0000042802027981 */ /* 0x000ea4000c1e1900 */
[----:B--2---:R-:W-:-:S07]  /*149f0*/  IMAD.IADD R10, R2, 0x1, -R10 ;  /* 0x00000001020a7824 */ /* 0x004fce00078e0a0a */
.L_x_3908:
[----:B------:R-:W-:Y:S01]  /*14a00*/  IMAD.MOV.U32 R2, RZ, RZ, RZ ;  /* 0x000000ffff027224 */ /* 0x000fe200078e00ff */
[----:B------:R-:W-:-:S05]  /*14a10*/  ULDC.64 UR4, c[0x0][0xa20] ;  /* 0x0002880000047ab9 */ /* 0x000fca0000000a00 */
[----:B------:R-:W2:Y:S01]  /*14a20*/  @P3 LDG.E R2, desc[UR40][R6.64] ;  /* 0x0000002806023981 */ /* 0x000ea2000c1e1900 */
[----:B------:R-:W-:-:S06]  /*14a30*/  IMAD.MOV.U32 R20, RZ, RZ, RZ ;  /* 0x000000ffff147224 */ /* 0x000fcc00078e00ff */
[----:B------:R0:W5:Y:S01]  /*14a40*/  @P1 LDG.E R20, desc[UR40][R4.64] ;  /* 0x0000002804141981 */ /* 0x000162000c1e1900 */
[----:B------:R-:W-:-:S04]  /*14a50*/  ISETP.NE.U32.AND P0, PT, RZ, UR4, PT ;  /* 0x00000004ff007c0c */ /* 0x000fc8000bf05070 */
[----:B------:R-:W-:Y:S01]  /*14a60*/  ISETP.NE.AND.EX P0, PT, RZ, UR5, PT, P0 ;  /* 0x00000005ff007c0c */ /* 0x000fe2000bf05300 */
[----:B--2--5:R-:W-:-:S05]  /*14a70*/  IMAD.IADD R2, R2, 0x1, R8 ;  /* 0x0000000102027824 */ /* 0x024fca00078e0208 */
[----:B------:R0:W-:Y:S07]  /*14a80*/  STL [R1+0x10], R2 ;  /* 0x0000100201007387 */ /* 0x0001ee0000100800 */
[----:B------:R-:W-:Y:S05]  /*14a90*/  @!P0 BRA `(.L_x_3909) ;  /* 0x0000000000108947 */ /* 0x000fea0003800000 */
[----:B0-----:R-:W-:-:S04]  /*14aa0*/  IADD3 R2, P0, R15, UR4, RZ ;  /* 0x000000040f027c10 */ /* 0x001fc8000ff1e0ff */
[----:B------:R-:W-:-:S05]  /*14ab0*/  IADD3.X R3, R14, UR5, RZ, P0, !PT ;  /* 0x000000050e037c10 */ /* 0x000fca00087fe4ff */
[----:B------:R0:W5:Y:S01]  /*14ac0*/  LDG.E R9, desc[UR40][R2.64] ;  /* 0x0000002802097981 */ /* 0x000162000c1e1900 */
[----:B------:R-:W-:Y:S05]  /*14ad0*/  BRA `(.L_x_3910) ;  /* 0x0000000000107947 */ /* 0x000fea0003800000 */
.L_x_3909:
[----:B------:R-:W-:Y:S05]  /*14ae0*/  @!P3 BRA `(.L_x_3910) ;  /* 0x00000000000cb947 */ /* 0x000fea0003800000 */
[----:B------:R-:W2:Y:S04]  /*14af0*/  LDG.E R9, desc[UR40][R6.64] ;  /* 0x0000002806097981 */ /* 0x000ea8000c1e1900 */
[----:B------:R-:W2:Y:S02]  /*14b00*/  LDG.E R6, desc[UR40][R6.64+0x4] ;  /* 0x0000042806067981 */ /* 0x000ea4000c1e1900 */
[----:B--2---:R-:W-:-:S07]  /*14b10*/  IMAD.IADD R9, R6, 0x1, -R9 ;  /* 0x0000000106097824 */ /* 0x004fce00078e0a09 */
.L_x_3910:
[----:B0-----:R-:W2:Y:S01]  /*14b20*/  @P1 LDG.E R2, desc[UR40][R4.64] ;  /* 0x0000002804021981 */ /* 0x001ea2000c1e1900 */
[----:B-----5:R-:W-:-:S03]  /*14b30*/  IMAD.IADD R9, R9, 0x1, -R8 ;  /* 0x0000000109097824 */ /* 0x020fc600078e0a08 */
[----:B------:R-:W2:Y:S01]  /*14b40*/  @P1 LDG.E R4, desc[UR40][R4.64+0x4] ;  /* 0x0000042804041981 */ /* 0x000ea2000c1e1900 */
[----:B------:R-:W-:Y:S01]  /*14b50*/  LEA R3, R17, 0xdf, 0x7 ;  /* 0x000000df11037811 */ /* 0x000fe200078e38ff */
[----:B------:R-:W-:Y:S01]  /*14b60*/  BSSY B0, `(.L_x_3911) ;  /* 0x00000ee000007945 */ /* 0x000fe20003800000 */
[----:B------:R-:W-:Y:S01]  /*14b70*/  PLOP3.LUT P2, PT, PT, PT, PT, 0x80, 0x0 ;  /* 0x000000000000781c */ /* 0x000fe20003f4f070 */
[----:B--2---:R-:W-:-:S04]  /*14b80*/  @P1 IMAD.IADD R0, R4, 0x1, -R2 ;  /* 0x0000000104001824 */ /* 0x004fc800078e0a02 */
[----:B------:R-:W-:-:S05]  /*14b90*/  IMAD.IADD R2, R9, 0x1, R0 ;  /* 0x0000000109027824 */ /* 0x000fca00078e0200 */
[C---:B------:R-:W-:Y:S01]  /*14ba0*/  IADD3 R3, R2.reuse, R3, -R10 ;  /* 0x0000000302037210 */ /* 0x040fe20007ffe80a */
[----:B------:R-:W-:-:S04]  /*14bb0*/  VIADD R2, R2, 0x5f ;  /* 0x0000005f02027836 */ /* 0x000fc80000000000 */
[----:B------:R-:W-:-:S04]  /*14bc0*/  IMAD.HI R2, R2, 0x2aaaaaab, RZ ;  /* 0x2aaaaaab02027827 */ /* 0x000fc800078e02ff */
[----:B------:R-:W-:Y:S01]  /*14bd0*/  IMAD.HI R3, R3, 0x2aaaaaab, RZ ;  /* 0x2aaaaaab03037827 */ /* 0x000fe200078e02ff */
[----:B------:R-:W-:-:S04]  /*14be0*/  SHF.R.U32.HI R4, RZ, 0x1f, R2 ;  /* 0x0000001fff047819 */ /* 0x000fc80000011602 */
[----:B------:R-:W-:Y:S02]  /*14bf0*/  LEA.HI.SX32 R4, R2, R4, 0x1c ;  /* 0x0000000402047211 */ /* 0x000fe400078fe2ff */
[----:B------:R-:W-:-:S04]  /*14c00*/  SHF.R.U32.HI R2, RZ, 0x1f, R3 ;  /* 0x0000001fff027819 */ /* 0x000fc80000011603 */
[----:B------:R-:W-:-:S04]  /*14c10*/  LEA.HI.SX32 R2, R3, R2, 0x1c ;  /* 0x0000000203027211 */ /* 0x000fc800078fe2ff */
[----:B------:R-:W-:-:S05]  /*14c20*/  VIMNMX R6, R4, R2, PT ;  /* 0x0000000204067248 */ /* 0x000fca0003fe0100 */
[--C-:B------:R-:W-:Y:S02]  /*14c30*/  IMAD R2, R6, 0x60, -R9.reuse ;  /* 0x0000006006027824 */ /* 0x100fe400078e0a09 */
[----:B------:R-:W-:-:S03]  /*14c40*/  IMAD.MOV R9, RZ, RZ, -R9 ;  /* 0x000000ffff097224 */ /* 0x000fc600078e0a09 */
[----:B------:R-:W-:Y:S02]  /*14c50*/  VIMNMX R2, R2, R0, PT ;  /* 0x0000000002027248 */ /* 0x000fe40003fe0100 */
[----:B------:R-:W-:-:S04]  /*14c60*/  VIMNMX R9, RZ, R9, !PT ;  /* 0x00000009ff097248 */ /* 0x000fc80007fe0100 */
[----:B------:R-:W-:Y:S01]  /*14c70*/  ISETP.GT.AND P0, PT, R2, R9, PT ;  /* 0x000000090200720c */ /* 0x000fe20003f04270 */
[----:B------:R0:W-:-:S12]  /*14c80*/  STL [R1+0x1c], R6 ;  /* 0x00001c0601007387 */ /* 0x0001d80000100800 */
[----:B------:R-:W-:Y:S02]  /*14c90*/  @P0 VIADD R4, R2, 0x5f ;  /* 0x0000005f02040836 */ /* 0x000fe40000000000 */
[----:B------:R-:W-:-:S04]  /*14ca0*/  IMAD.WIDE.U32 R2, R9, -0x55555555, RZ ;  /* 0xaaaaaaab09027825 */ /* 0x000fc800078e00ff */
[----:B------:R-:W-:Y:S01]  /*14cb0*/  @P0 IMAD.HI R4, R4, 0x2aaaaaab, RZ ;  /* 0x2aaaaaab04040827 */ /* 0x000fe200078e02ff */
[----:B------:R-:W-:-:S04]  /*14cc0*/  SHF.R.U32.HI R0, RZ, 0x6, R3 ;  /* 0x00000006ff007819 */ /* 0x000fc80000011603 */
[----:B------:R-:W-:Y:S01]  /*14cd0*/  @P0 SHF.R.U32.HI R3, RZ, 0x1f, R4 ;  /* 0x0000001fff030819 */ /* 0x000fe20000011604 */
[----:B------:R-:W-:-:S03]  /*14ce0*/  IMAD.MOV.U32 R2, RZ, RZ, R0 ;  /* 0x000000ffff027224 */ /* 0x000fc600078e0000 */
[----:B------:R-:W-:-:S04]  /*14cf0*/  @P0 LEA.HI.SX32 R2, R4, R3, 0x1c ;  /* 0x0000000304020211 */ /* 0x000fc800078fe2ff */
[----:B------:R-:W-:-:S13]  /*14d00*/  ISETP.GT.AND P0, PT, R2, R0, PT ;  /* 0x000000000200720c */ /* 0x000fda0003f04270 */
[----:B0-----:R-:W-:Y:S05]  /*14d10*/  @!P0 BRA `(.L_x_3912) ;  /* 0x0000000c00488947 */ /* 0x001fea0003800000 */
[----:B------:R-:W0:Y:S01]  /*14d20*/  LDC R3, c[0x0][0x428] ;  /* 0x00010a00ff037b82 */ /* 0x000e220000000800 */
[----:B------:R-:W-:Y:S01]  /*14d30*/  UMOV UR4, 0xffffffff ;  /* 0xffffffff00047882 */ /* 0x000fe20000000000 */
[----:B0-----:R-:W-:Y:S01]  /*14d40*/  ISETP.NE.AND P0, PT, R3, 0x1, PT ;  /* 0x000000010300780c */ /* 0x001fe20003f05270 */
[----:B------:R-:W-:-:S12]  /*14d50*/  IMAD.MOV.U32 R3, RZ, RZ, R18 ;  /* 0x000000ffff037224 */ /* 0x000fd800078e0012 */
[----:B------:R-:W0:Y:S08]  /*14d60*/  @P0 LDC R4, c[0x0][0x42c] ;  /* 0x00010b00ff040b82 */ /* 0x000e300000000800 */
[----:B------:R-:W1:Y:S01]  /*14d70*/  @P0 LDC R5, c[0x0][0x430] ;  /* 0x00010c00ff050b82 */ /* 0x000e620000000800 */
[----:B0-----:R-:W-:-:S05]  /*14d80*/  @P0 IMAD.HI.U32 R4, R18, R4, RZ ;  /* 0x0000000412040227 */ /* 0x001fca00078e00ff */
[----:B-1----:R-:W-:Y:S02]  /*14d90*/  @P0 SHF.R.U32.HI R3, RZ, R5, R4 ;  /* 0x00000005ff030219 */ /* 0x002fe40000011604 */
[----:B------:R-:W-:Y:S01]  /*14da0*/  SEL R4, R11, RZ, !P1 ;  /* 0x000000ff0b047207 */ /* 0x000fe20004800000 */
[----:B------:R-:W-:Y:S06]  /*14db0*/  BRA.DIV UR4, `(.L_x_3913) ;  /* 0x0000005604687947 */ /* 0x000fec000b800000 */
.L_x_4061:
[----:B------:R-:W-:-:S03]  /*14dc0*/  UMOV UR4, 0xffffffff ;  /* 0xffffffff00047882 */ /* 0x000fc60000000000 */
[----:B------:R-:W-:Y:S05]  /*14dd0*/  BRA.DIV UR4, `(.L_x_3914) ;  /* 0x0000005604947947 */ /* 0x000fea000b800000 */
[----:B------:R-:W-:-:S13]  /*14de0*/  ELECT P6, URZ, PT ;  /* 0x00000000003f782f */ /* 0x000fda00038c0000 */
.L_x_4064:
[----:B------:R-:W2:Y:S01]  /*14df0*/  LDL R5, [R1+0x28] ;  /* 0x0000280001057983 */ /* 0x000ea20000100800 */
[----:B------:R-:W-:Y:S01]  /*14e00*/  BSSY B1, `(.L_x_3915) ;  /* 0x000000b000017945 */ /* 0x000fe20003800000 */
[----:B------:R-:W0:Y:S01]  /*14e10*/  S2R R9, SR_CgaCtaId ;  /* 0x0000000000097919 */ /* 0x000e220000008800 */
[----:B--2---:R-:W-:-:S05]  /*14e20*/  VIADD R5, R5, 0x1 ;  /* 0x0000000105057836 */ /* 0x004fca0000000000 */
[----:B------:R-:W-:-:S04]  /*14e30*/  LEA.HI R6, R5, R5, RZ, 0x1 ;  /* 0x0000000505067211 */ /* 0x000fc800078f08ff */
[----:B------:R-:W-:-:S05]  /*14e40*/  LOP3.LUT R6, R6, 0xfffffffe, RZ, 0xc0, !PT ;  /* 0xfffffffe06067812 */ /* 0x000fca00078ec0ff */
[----:B------:R-:W-:Y:S01]  /*14e50*/  IMAD.IADD R5, R5, 0x1, -R6 ;  /* 0x0000000105057824 */ /* 0x000fe200078e0a06 */
[----:B------:R-:W-:-:S04]  /*14e60*/  MOV R6, 0x400 ;  /* 0x0000040000067802 */ /* 0x000fc80000000f00 */
[----:B0-----:R-:W-:Y:S02]  /*14e70*/  LEA R9, R9, R6, 0x18 ;  /* 0x0000000609097211 */ /* 0x001fe400078ec0ff */
[----:B------:R-:W-:-:S04]  /*14e80*/  SHF.L.U32 R5, R5, 0x1f, RZ ;  /* 0x0000001f05057819 */ /* 0x000fc800000006ff */
[----:B------:R-:W0:Y:S02]  /*14e90*/  SYNCS.PHASECHK.TRANS64.TRYWAIT P0, [R9+URZ+0x22820], R5 ;  /* 0x02282005090075a7 */ /* 0x000e24000800017f */
[----:B0-----:R-:W-:Y:S05]  /*14ea0*/  @!P0 BRA `(.L_x_3916) ;  /* 0x0000005400808947 */ /* 0x001fea0003800000 */
.L_x_4065:
[----:B------:R-:W-:Y:S05]  /*14eb0*/  BSYNC B1 ;  /* 0x0000000000017941 */ /* 0x000fea0003800000 */
.L_x_3915:
        /* <DEDUP_REMOVED lines=8> */
.L_x_4066:
        /* <DEDUP_REMOVED lines=11> */
.L_x_3920:
        /* <DEDUP_REMOVED lines=19> */
.L_x_4067:
        /* <DEDUP_REMOVED lines=8> */
.L_x_3922:
        /* <DEDUP_REMOVED lines=31> */
.L_x_3918:
[----:B------:R-:W-:Y:S05]  /*15390*/  BSYNC B1 ;  /* 0x0000000000017941 */ /* 0x000fea0003800000 */
.L_x_3917:
        /* <DEDUP_REMOVED lines=12> */
[----:B0-----:R-:W-:Y:S05]  /*15460*/  @!P0 BRA `(.L_x_3912) ;  /* 0x0000000400748947 */ /* 0x001fea0003800000 */
[C---:B------:R-:W-:Y:S02]  /*15470*/  IMAD R5, R2.reuse, 0x60, R20 ;  /* 0x0000006002057824 */ /* 0x040fe400078e0214 */
[----:B------:R-:W-:Y:S02]  /*15480*/  VIADD R2, R2, 0xffffffff ;  /* 0xffffffff02027836 */ /* 0x000fe40000000000 */
[----:B------:R-:W-:-:S07]  /*15490*/  VIADD R5, R5, 0xffffff40 ;  /* 0xffffff4005057836 */ /* 0x000fce0000000000 */
.L_x_3929:
[----:B------:R-:W-:Y:S05]  /*154a0*/  YIELD ;  /* 0x0000000000007946 */ /* 0x000fea0003800000 */
[----:B------:R-:W-:Y:S04]  /*154b0*/  BSSY B1, `(.L_x_3923) ;  /* 0x000004b000017945 */ /* 0x000fe80003800000 */
[----:B0-----:R-:W-:Y:S05]  /*154c0*/  @!P6 BRA `(.L_x_3924) ;  /* 0x000000040024e947 */ /* 0x001fea0003800000 */
[----:B------:R-:W2:Y:S04]  /*154d0*/  LDL R6, [R1+0x4] ;  /* 0x0000040001067983 */ /* 0x000ea80000100800 */
[----:B------:R-:W3:Y:S01]  /*154e0*/  LDL R7, [R1+0xc] ;  /* 0x00000c0001077983 */ /* 0x000ee20000100800 */
[----:B--2---:R-:W-:Y:S01]  /*154f0*/  IMAD R6, R6, 0x8, R9 ;  /* 0x0000000806067824 */ /* 0x004fe200078e0209 */
[----:B---3--:R-:W-:-:S04]  /*15500*/  SHF.L.U32 R7, R7, 0x1f, RZ ;  /* 0x0000001f07077819 */ /* 0x008fc800000006ff */
[----:B------:R-:W0:Y:S02]  /*15510*/  SYNCS.PHASECHK.TRANS64.TRYWAIT P0, [R6+URZ+0x228a0], R7 ;  /* 0x0228a007060075a7 */ /* 0x000e24000800017f */
[----:B0-----:R-:W-:Y:S05]  /*15520*/  @!P0 BRA `(.L_x_3925) ;  /* 0x00000050001c8947 */ /* 0x001fea0003800000 */
.L_x_4068:
        /* <DEDUP_REMOVED lines=11> */
.L_x_3926:
        /* <DEDUP_REMOVED lines=17> */
.L_x_4069:
        /* <DEDUP_REMOVED lines=8> */
.L_x_3928:
        /* <DEDUP_REMOVED lines=31> */
.L_x_3924:
[----:B------:R-:W-:Y:S05]  /*15960*/  BSYNC B1 ;  /* 0x0000000000017941 */ /* 0x000fea0003800000 */
.L_x_3923:
        /* <DEDUP_REMOVED lines=13> */
.L_x_3912:
[----:B------:R-:W-:Y:S05]  /*15a40*/  BSYNC B0 ;  /* 0x0000000000007941 */ /* 0x000fea0003800000 */
.L_x_3911:
[----:B------:R-:W2:Y:S01]  /*15a50*/  LDL R6, [R1+0x1c] ;  /* 0x00001c0001067983 */ /* 0x000ea20000100800 */
        /* <DEDUP_REMOVED lines=9> */
[----:B0-----:R-:W0:Y:S01]  /*15af0*/  S2R R7, SR_LANEID ;  /* 0x0000000000077919 */ /* 0x001e220000000000 */
[----:B------:R-:W-:Y:S01]  /*15b00*/  VOTEU.ANY UR4, UPT, PT ;  /* 0x0000000000047886 */ /* 0x000fe200038e0100 */
[----:B------:R-:W1:Y:S01]  /*15b10*/  LDC.64 R2, c[0x0][0xc38] ;  /* 0x00030e00ff027b82 */ /* 0x000e620000000a00 */
[----:B------:R-:W0:Y:S08]  /*15b20*/  FLO.U32 R0, UR4 ;  /* 0x0000000400007d00 */ /* 0x000e3000080e0000 */
[----:B------:R-:W1:Y:S01]  /*15b30*/  POPC R5, UR4 ;  /* 0x0000000400057d09 */ /* 0x000e620008000000 */
[----:B0-----:R-:W-:-:S13]  /*15b40*/  ISETP.EQ.U32.AND P0, PT, R0, R7, PT ;  /* 0x000000070000720c */ /* 0x001fda0003f02070 */
[----:B-1----:R-:W2:Y:S01]  /*15b50*/  @P0 ATOMG.E.ADD.STRONG.GPU PT, R3, desc[UR40][R2.64], R5 ;  /* 0x00000005020309a8 */ /* 0x002ea200081ee1e8 */
[----:B------:R-:W0:Y:S02]  /*15b60*/  S2R R4, SR_LTMASK ;  /* 0x0000000000047919 */ /* 0x000e240000003900 */
[----:B0-----:R-:W-:-:S04]  /*15b70*/  LOP3.LUT R4, R4, UR4, RZ, 0xc0, !PT ;  /* 0x0000000404047c12 */ /* 0x001fc8000f8ec0ff */
[----:B------:R-:W0:Y:S01]  /*15b80*/  POPC R7, R4 ;  /* 0x0000000400077309 */ /* 0x000e220000000000 */
[----:B--2---:R-:W0:Y:S02]  /*15b90*/  SHFL.IDX PT, R0, R3, R0, 0x1f ;  /* 0x00001f0003007589 */ /* 0x004e2400000e0000 */
[----:B0-----:R-:W-:Y:S01]  /*15ba0*/  IADD3 R16, R0, UR37, R7 ;  /* 0x0000002500107c10 */ /* 0x001fe2000fffe007 */
[----:B------:R-:W-:Y:S06]  /*15bb0*/  BRA `(.L_x_3932) ;  /* 0x0000002800447947 */ /* 0x000fec0003800000 */
.L_x_3931:
        /* <DEDUP_REMOVED lines=12> */
[----:B0-----:R-:W-:Y:S01]  /*15c80*/  MOV R7, UR9 ;  /* 0x0000000900077c02 */ /* 0x001fe20008000f00 */
        /* <DEDUP_REMOVED lines=10> */
.L_x_3933:
        /* <DEDUP_REMOVED lines=12> */
[----:B0-----:R-:W-:-:S02]  /*15df0*/  IMAD.U32 R7, RZ, RZ, UR9 ;  /* 0x00000009ff077e24 */ /* 0x001fc4000f8e00ff */
[----:B------:R-:W-:Y:S02]  /*15e00*/  IMAD.U32 R10, RZ, RZ, UR4 ;  /* 0x00000004ff0a7e24 */ /* 0x000fe4000f8e00ff */
[----:B------:R-:W-:Y:S02]  /*15e10*/  IMAD.U32 R11, RZ, RZ, UR5 ;  /* 0x00000005ff0b7e24 */ /* 0x000fe4000f8e00ff */
[----:B------:R-:W-:Y:S02]  /*15e20*/  IMAD.MOV.U32 R8, RZ, RZ, 0x70 ;  /* 0x00000070ff087424 */ /* 0x000fe400078e00ff */
[----:B------:R-:W-:Y:S02]  /*15e30*/  IMAD.MOV.U32 R12, RZ, RZ, 0x1 ;  /* 0x00000001ff0c7424 */ /* 0x000fe400078e00ff */
[----:B-1----:R-:W-:-:S07]  /*15e40*/  IMAD.MOV.U32 R13, RZ, RZ, RZ ;  /* 0x000000ffff0d7224 */ /* 0x002fce00078e00ff */
[----:B------:R-:W-:-:S07]  /*15e50*/  LEPC R20, `(.L_x_3935) ;  /* 0x000000001014794e */ /* 0x000fce0000000000 */
[----:B--2---:R-:W-:Y:S05]  /*15e60*/  CALL.ABS.NOINC R2 ;  /* 0x0000000002007343 */ /* 0x004fea0003c00000 */
.L_x_3935:
        /* <DEDUP_REMOVED lines=16> */
.L_x_3934:
[----:B------:R-:W2:Y:S01]  /*15f70*/  LDL.LU R2, [R1+0x20] ;  /* 0x0000200001027983 */ /* 0x000ea20000300800 */
[----:B------:R-:W-:-:S03]  /*15f80*/  ULDC.64 UR4, c[0x0][0x9f8] ;  /* 0x00027e0000047ab9 */ /* 0x000fc60000000a00 */
[----:B------:R-:W3:Y:S04]  /*15f90*/  LDL.LU R0, [R1+0x24] ;  /* 0x0000240001007983 */ /* 0x000ee80000300800 */
[----:B------:R-:W4:Y:S04]  /*15fa0*/  LDL.LU R4, [R1+0x2c] ;  /* 0x00002c0001047983 */ /* 0x000f280000300800 */
[----:B0-----:R-:W4:Y:S01]  /*15fb0*/  LDL.LU R7, [R1+0x18] ;  /* 0x0000180001077983 */ /* 0x001f220000300800 */
        /* <DEDUP_REMOVED lines=26> */
.L_x_3936:
        /* <DEDUP_REMOVED lines=19> */
.L_x_4072:
[----:B------:R-:W-:Y:S01]  /*16290*/  UMOV UR4, 0xffffffff ;  /* 0xffffffff00047882 */ /* 0x000fe20000000000 */
[----:B------:R-:W-:Y:S02]  /*162a0*/  SHF.R.S32.HI R8, RZ, 0x1f, R0 ;  /* 0x0000001fff087819 */ /* 0x000fe40000011400 */
[----:B------:R-:W-:Y:S05]  /*162b0*/  BRA.DIV UR4, `(.L_x_3938) ;  /* 0x0000004604147947 */ /* 0x000fea000b800000 */
[----:B------:R-:W-:-:S13]  /*162c0*/  ELECT P6, URZ, PT ;  /* 0x00000000003f782f */ /* 0x000fda00038c0000 */
.L_x_4075:
[----:B------:R-:W-:Y:S05]  /*162d0*/  @!P6 BRA `(.L_x_3939) ;  /* 0x0000000000fce947 */ /* 0x000fea0003800000 */
[----:B------:R-:W-:-:S04]  /*162e0*/  ISETP.NE.U32.AND P0, PT, R20, RZ, PT ;  /* 0x000000ff1400720c */ /* 0x000fc80003f05070 */
[----:B------:R-:W-:-:S13]  /*162f0*/  ISETP.NE.AND.EX P0, PT, R21, RZ, PT, P0 ;  /* 0x000000ff1500720c */ /* 0x000fda0003f05300 */
[----:B------:R-:W-:Y:S05]  /*16300*/  @!P0 BRA `(.L_x_3940) ;  /* 0x0000000000488947 */ /* 0x000fea0003800000 */
[----:B------:R-:W0:Y:S01]  /*16310*/  LDC R9, c[0x0][0x41c] ;  /* 0x00010700ff097b82 */ /* 0x000e220000000800 */
        /* <DEDUP_REMOVED lines=17> */
.L_x_3940:
        /* <DEDUP_REMOVED lines=9> */
.L_x_4076:
[----:B------:R-:W1:Y:S02]  /*164c0*/  S2R R9, SR_TID.X ;  /* 0x0000000000097919 */ /* 0x000e640000002100 */
[----:B-1----:R-:W-:-:S04]  /*164d0*/  LOP3.LUT R9, R9, 0x7f, RZ, 0xc0, !PT ;  /* 0x0000007f09097812 */ /* 0x002fc800078ec0ff */
[----:B------:R-:W-:-:S13]  /*164e0*/  ISETP.NE.AND P0, PT, R9, RZ, PT ;  /* 0x000000ff0900720c */ /* 0x000fda0003f05270 */
[----:B------:R-:W-:Y:S05]  /*164f0*/  @P0 BRA `(.L_x_3942) ;  /* 0x00000000001c0947 */ /* 0x000fea0003800000 */
[----:B------:R-:W1:Y:S01]  /*16500*/  S2R R9, SR_TID.X ;  /* 0x0000000000097919 */ /* 0x000e620000002100 */
[----:B0-----:R-:W-:-:S04]  /*16510*/  MOV R7, 0x3000 ;  /* 0x0000300000077802 */ /* 0x001fc80000000f00 */
[----:B------:R2:W-:Y:S01]  /*16520*/  SYNCS.ARRIVE.TRANS64 RZ, [R5+URZ+0x22830], R7 ;  /* 0x0228300705ff79a7 */ /* 0x0005e2000800003f */
[----:B-1----:R-:W-:-:S04]  /*16530*/  LOP3.LUT R9, R9, 0x1f, RZ, 0xc0, !PT ;  /* 0x0000001f09097812 */ /* 0x002fc800078ec0ff */
[----:B------:R-:W-:-:S13]  /*16540*/  ISETP.NE.AND P1, PT, R9, RZ, PT ;  /* 0x000000ff0900720c */ /* 0x000fda0003f25270 */
[----:B--2---:R-:W-:Y:S05]  /*16550*/  @!P1 BRA `(.L_x_3942) ;  /* 0x0000000000049947 */ /* 0x004fea0003800000 */
[----:B------:R-:W-:Y:S01]  /*16560*/  BPT.TRAP 0x1 ;  /* 0x000000040000795c */ /* 0x000fe20000300000 */
.L_x_3942:
        /* <DEDUP_REMOVED lines=22> */
.L_x_3939:
        /* <DEDUP_REMOVED lines=30> */
.L_x_4077:
[----:B------:R-:W-:Y:S05]  /*168b0*/  BSYNC B0 ;  /* 0x0000000000007941 */ /* 0x000fea0003800000 */
.L_x_3943:
        /* <DEDUP_REMOVED lines=11> */
.L_x_4078:
        /* <DEDUP_REMOVED lines=11> */
.L_x_3948:
        /* <DEDUP_REMOVED lines=37> */
.L_x_3946:
[----:B------:R-:W-:Y:S05]  /*16c70*/  BSYNC B0 ;  /* 0x0000000000007941 */ /* 0x000fea0003800000 */
.L_x_3945:
        /* <DEDUP_REMOVED lines=33> */
[--C-:B------:R-:W-:Y:S01]  /*16e90*/  SHF.R.S32.HI R3, RZ, 0x1f, R2.reuse ;  /* 0x0000001fff037819 */ /* 0x100fe20000011402 */
        /* <DEDUP_REMOVED lines=8> */
.L_x_3955:
[----:B------:R-:W2:Y:S01]  /*16f20*/  S2R R5, SR_CgaCtaId ;  /* 0x0000000000057919 */ /* 0x000ea20000008800 */
[----:B------:R-:W-:-:S04]  /*16f30*/  MOV R3, 0x400 ;  /* 0x0000040000037802 */ /* 0x000fc80000000f00 */
[----:B--2---:R-:W-:Y:S02]  /*16f40*/  LEA R3, R5, R3, 0x18 ;  /* 0x0000000305037211 */ /* 0x004fe400078ec0ff */
[----:B------:R-:W-:-:S03]  /*16f50*/  SHF.L.U32 R5, R9, 0x1f, RZ ;  /* 0x0000001f09057819 */ /* 0x000fc600000006ff */
[----:B------:R-:W-:-:S04]  /*16f60*/  IMAD R3, R12, 0x8, R3 ;  /* 0x000000080c037824 */ /* 0x000fc800078e0203 */
[----:B------:R-:W2:Y:S02]  /*16f70*/  SYNCS.PHASECHK.TRANS64.TRYWAIT P0, [R3+URZ+0x22840], R5 ;  /* 0x02284005030075a7 */ /* 0x000ea4000800017f */
[----:B--2---:R-:W-:Y:S05]  /*16f80*/  @!P0 BRA `(.L_x_3956) ;  /* 0x0000003800488947 */ /* 0x004fea0003800000 */
.L_x_4079:
        /* <DEDUP_REMOVED lines=11> */
.L_x_3957:
[----:B0-----:R-:W3:Y:S01]  /*17040*/  LDL R9, [R1] ;  /* 0x0000000001097983 */ /* 0x001ee20000100800 */
[----:B------:R-:W-:-:S03]  /*17050*/  MOV R11, 0x400 ;  /* 0x00000400000b7802 */ /* 0x000fc60000000f00 */
        /* <DEDUP_REMOVED lines=20> */
.L_x_4080:
        /* <DEDUP_REMOVED lines=8> */
.L_x_3959:
[----:B0-2---:R-:W2:Y:S01]  /*17220*/  LDL R5, [R1] ;  /* 0x0000000001057983 */ /* 0x005ea20000100800 */
[----:B------:R-:W-:Y:S01]  /*17230*/  MOV R9, 0x400 ;  /* 0x0000040000097802 */ /* 0x000fe20000000f00 */
[----:B------:R-:W0:Y:S01]  /*17240*/  S2R R10, SR_CgaCtaId ;  /* 0x00000000000a7919 */ /* 0x000e220000008800 */
[----:B------:R-:W-:Y:S02]  /*17250*/  R2UR UR11, R2 ;  /* 0x00000000020b72ca */ /* 0x000fe400000e0000 */
[----:B------:R-:W-:Y:S01]  /*17260*/  R2UR UR9, R3 ;  /* 0x00000000030972ca */ /* 0x000fe200000e0000 */
[----:B------:R-:W-:Y:S01]  /*17270*/  UIADD3 UR4, UP0, UR38, 0x470, URZ ;  /* 0x0000047026047890 */ /* 0x000fe2000ff1e03f */
[----:B------:R-:W-:Y:S02]  /*17280*/  R2UR UR12, R4 ;  /* 0x00000000040c72ca */ /* 0x000fe400000e0000 */
[----:B------:R-:W-:Y:S01]  /*17290*/  R2UR UR13, R6 ;  /* 0x00000000060d72ca */ /* 0x000fe200000e0000 */
[----:B------:R-:W-:Y:S01]  /*172a0*/  UIADD3.X UR5, URZ, UR39, URZ, UP0, !UPT ;  /* 0x000000273f057290 */ /* 0x000fe200087fe43f */
[----:B0-----:R-:W-:-:S07]  /*172b0*/  LEA R9, R10, R9, 0x18 ;  /* 0x000000090a097211 */ /* 0x001fce00078ec0ff */
        /* <DEDUP_REMOVED lines=24> */
.L_x_3954:
[----:B------:R-:W-:Y:S05]  /*17440*/  BSYNC B2 ;  /* 0x0000000000027941 */ /* 0x000fea0003800000 */
.L_x_3953:
[----:B------:R-:W2:Y:S02]  /*17450*/  LDL.LU R2, [R1+0x1c] ;  /* 0x00001c0001027983 */ /* 0x000ea40000300800 */
[----:B--2---:R-:W-:-:S07]  /*17460*/  VIADD R5, R2, 0xfffffffd ;  /* 0xfffffffd02057836 */ /* 0x004fce0000000000 */
.L_x_3952:
[----:B------:R-:W-:Y:S05]  /*17470*/  BSYNC B1 ;  /* 0x0000000000017941 */ /* 0x000fea0003800000 */
.L_x_3951:
[----:B------:R-:W-:-:S13]  /*17480*/  ISETP.NE.AND P0, PT, R7, RZ, PT ;  /* 0x000000ff0700720c */ /* 0x000fda0003f05270 */
[----:B------:R-:W-:Y:S05]  /*17490*/  @!P0 BRA `(.L_x_3950) ;  /* 0x0000000c009c8947 */ /* 0x000fea0003800000 */
.L_x_3974:
[----:B0-----:R-:W0:Y:S04]  /*174a0*/  LDL.LU R3, [R1] ;  /* 0x0000000001037983 */ /* 0x001e280000300800 */
[----:B------:R-:W2:Y:S01]  /*174b0*/  LDL.LU R2, [R1+0x8] ;  /* 0x0000080001027983 */ /* 0x000ea20000300800 */
[----:B------:R-:W-:Y:S05]  /*174c0*/  YIELD ;  /* 0x0000000000007946 */ /* 0x000fea0003800000 */
[----:B------:R-:W-:Y:S01]  /*174d0*/  BSSY B1, `(.L_x_3960) ;  /* 0x000006d000017945 */ /* 0x000fe20003800000 */
[----:B0-----:R-:W-:-:S04]  /*174e0*/  IADD3 R9, R3, 0x1, RZ ;  /* 0x0000000103097810 */ /* 0x001fc80007ffe0ff */
[----:B------:R-:W-:-:S04]  /*174f0*/  ISETP.NE.AND P0, PT, R9, 0x2, PT ;  /* 0x000000020900780c */ /* 0x000fc80003f05270 */
[----:B------:R-:W-:Y:S02]  /*17500*/  SEL R10, RZ, 0x1, P0 ;  /* 0x00000001ff0a7807 */ /* 0x000fe40000000000 */
[----:B------:R-:W-:Y:S02]  /*17510*/  SEL R9, R9, RZ, P0 ;  /* 0x000000ff09097207 */ /* 0x000fe40000000000 */
[----:B--2---:R-:W-:Y:S01]  /*17520*/  LOP3.LUT R10, R2, R10, RZ, 0x3c, !PT ;  /* 0x0000000a020a7212 */ /* 0x004fe200078e3cff */
[----:B------:R-:W-:Y:S06]  /*17530*/  @!P6 BRA `(.L_x_3961) ;  /* 0x000000040098e947 */ /* 0x000fec0003800000 */
[----:B------:R-:W-:Y:S01]  /*17540*/  ULDC.64 UR4, c[0x0][0x3f8] ;  /* 0x0000fe0000047ab9 */ /* 0x000fe20000000a00 */
[----:B------:R-:W-:Y:S01]  /*17550*/  IMAD.MOV.U32 R11, RZ, RZ, R5 ;  /* 0x000000ffff0b7224 */ /* 0x000fe200078e0005 */
[----:B------:R-:W-:-:S04]  /*17560*/  ISETP.NE.U32.AND P0, PT, RZ, UR4, PT ;  /* 0x00000004ff007c0c */ /* 0x000fc8000bf05070 */
[----:B------:R-:W-:-:S13]  /*17570*/  ISETP.NE.AND.EX P0, PT, RZ, UR5, PT, P0 ;  /* 0x00000005ff007c0c */ /* 0x000fda000bf05300 */
[----:B------:R-:W-:Y:S05]  /*17580*/  @!P0 BRA `(.L_x_3962) ;  /* 0x0000000000448947 */ /* 0x000fea0003800000 */
[----:B------:R-:W0:Y:S01]  /*17590*/  LDC R6, c[0x0][0x41c] ;  /* 0x00010700ff067b82 */ /* 0x000e220000000800 */
[----:B------:R-:W-:Y:S02]  /*175a0*/  ULDC.64 UR6, c[0x0][0x408] ;  /* 0x0001020000067ab9 */ /* 0x000fe40000000a00 */
[----:B------:R-:W-:Y:S01]  /*175b0*/  IMAD R7, R8, UR6, RZ ;  /* 0x0000000608077c24 */ /* 0x000fe2000f8e02ff */
[----:B0-----:R-:W-:-:S13]  /*175c0*/  ISETP.NE.AND P0, PT, R6, 0x1, PT ;  /* 0x000000010600780c */ /* 0x001fda0003f05270 */
[----:B------:R-:W0:Y:S02]  /*175d0*/  @P0 LDC.64 R2, c[0x0][0x420] ;  /* 0x00010800ff020b82 */ /* 0x000e240000000a00 */
[----:B0-----:R-:W-:-:S04]  /*175e0*/  @P0 IMAD.HI.U32 R12, R5, R2, RZ ;  /* 0x00000002050c0227 */ /* 0x001fc800078e00ff */
        /* <DEDUP_REMOVED lines=11> */
.L_x_3962:
[----:B------:R-:W2:Y:S01]  /*176a0*/  S2R R3, SR_CgaCtaId ;  /* 0x0000000000037919 */ /* 0x000ea20000008800 */
[----:B------:R-:W-:-:S04]  /*176b0*/  MOV R2, 0x400 ;  /* 0x0000040000027802 */ /* 0x000fc80000000f00 */
[----:B--2---:R-:W-:Y:S02]  /*176c0*/  LEA R2, R3, R2, 0x18 ;  /* 0x0000000203027211 */ /* 0x004fe400078ec0ff */
[----:B------:R-:W-:-:S03]  /*176d0*/  SHF.L.U32 R3, R10, 0x1f, RZ ;  /* 0x0000001f0a037819 */ /* 0x000fc600000006ff */
[----:B------:R-:W-:-:S04]  /*176e0*/  IMAD R2, R9, 0x8, R2 ;  /* 0x0000000809027824 */ /* 0x000fc800078e0202 */
[----:B------:R-:W2:Y:S02]  /*176f0*/  SYNCS.PHASECHK.TRANS64.TRYWAIT P0, [R2+URZ+0x22840], R3 ;  /* 0x02284003020075a7 */ /* 0x000ea4000800017f */
[----:B--2---:R-:W-:Y:S05]  /*17700*/  @!P0 BRA `(.L_x_3963) ;  /* 0x0000003000908947 */ /* 0x004fea0003800000 */
.L_x_4081:
        /* <DEDUP_REMOVED lines=11> */
.L_x_3964:
[----:B------:R-:W3:Y:S01]  /*177c0*/  LDL R12, [R1+0x10] ;  /* 0x00001000010c7983 */ /* 0x000ee20000100800 */
        /* <DEDUP_REMOVED lines=19> */
[----:B0--3--:R-:W-:Y:S05]  /*17900*/  @!P1 BRA `(.L_x_3965) ;  /* 0x0000003000249947 */ /* 0x009fea0003800000 */
.L_x_4082:
        /* <DEDUP_REMOVED lines=8> */
.L_x_3966:
        /* <DEDUP_REMOVED lines=33> */
.L_x_3961:
[----:B------:R-:W-:Y:S05]  /*17ba0*/  BSYNC B1 ;  /* 0x0000000000017941 */ /* 0x000fea0003800000 */
.L_x_3960:
        /* <DEDUP_REMOVED lines=16> */
[----:B------:R-:W-:Y:S01]  /*17cb0*/  IMAD R7, R8, UR6, RZ ;  /* 0x0000000608077c24 */ /* 0x000fe2000f8e02ff */
        /* <DEDUP_REMOVED lines=8> */
[C---:B------:R-:W-:Y:S02]  /*17d40*/  IMAD R6, R0.reuse, UR7, R7 ;  /* 0x0000000700067c24 */ /* 0x040fe4000f8e0207 */
[----:B------:R-:W-:-:S04]  /*17d50*/  IMAD.WIDE.U32 R2, R0, UR6, R2 ;  /* 0x0000000600027c25 */ /* 0x000fc8000f8e0002 */
[----:B------:R-:W-:Y:S01]  /*17d60*/  IMAD.IADD R3, R6, 0x1, R3 ;  /* 0x0000000106037824 */ /* 0x000fe200078e0203 */
[----:B------:R-:W-:-:S04]  /*17d70*/  LEA R6, P0, R2, UR4, 0x2 ;  /* 0x0000000402067c11 */ /* 0x000fc8000f8010ff */
[----:B------:R-:W-:-:S05]  /*17d80*/  LEA.HI.X R7, R2, UR5, R3, 0x2, P0 ;  /* 0x0000000502077c11 */ /* 0x000fca00080f1403 */
[----:B------:R2:W5:Y:S04]  /*17d90*/  LDG.E R6, desc[UR40][R6.64] ;  /* 0x0000002806067981 */ /* 0x000568000c1e1900 */
.L_x_3969:
[----:B------:R-:W3:Y:S01]  /*17da0*/  S2R R3, SR_CgaCtaId ;  /* 0x0000000000037919 */ /* 0x000ee20000008800 */
[----:B------:R-:W-:-:S04]  /*17db0*/  MOV R2, 0x400 ;  /* 0x0000040000027802 */ /* 0x000fc80000000f00 */
[----:B---3--:R-:W-:Y:S02]  /*17dc0*/  LEA R2, R3, R2, 0x18 ;  /* 0x0000000203027211 */ /* 0x008fe400078ec0ff */
[----:B------:R-:W-:-:S03]  /*17dd0*/  SHF.L.U32 R3, R11, 0x1f, RZ ;  /* 0x0000001f0b037819 */ /* 0x000fc600000006ff */
[----:B------:R-:W-:-:S04]  /*17de0*/  IMAD R2, R12, 0x8, R2 ;  /* 0x000000080c027824 */ /* 0x000fc800078e0202 */
[----:B------:R-:W3:Y:S02]  /*17df0*/  SYNCS.PHASECHK.TRANS64.TRYWAIT P0, [R2+URZ+0x22840], R3 ;  /* 0x02284003020075a7 */ /* 0x000ee4000800017f */
[----:B---3--:R-:W-:Y:S05]  /*17e00*/  @!P0 BRA `(.L_x_3970) ;  /* 0x0000002800f88947 */ /* 0x008fea0003800000 */
.L_x_4083:
        /* <DEDUP_REMOVED lines=11> */
.L_x_3971:
        /* <DEDUP_REMOVED lines=22> */
.L_x_4084:
        /* <DEDUP_REMOVED lines=8> */
.L_x_3973:
        /* <DEDUP_REMOVED lines=34> */
.L_x_3968:
[----:B------:R-:W-:Y:S05]  /*182c0*/  BSYNC B1 ;  /* 0x0000000000017941 */ /* 0x000fea0003800000 */
.L_x_3967:
[C---:B------:R-:W-:Y:S01]  /*182d0*/  ISETP.GT.AND P0, PT, R5.reuse, 0x1, PT ;  /* 0x000000010500780c */ /* 0x040fe20003f04270 */
[----:B------:R-:W-:-:S05]  /*182e0*/  VIADD R2, R5, 0xfffffffe ;  /* 0xfffffffe05027836 */ /* 0x000fca0000000000 */
[----:B------:R-:W-:-:S07]  /*182f0*/  MOV R5, R2 ;  /* 0x0000000200057202 */ /* 0x000fce0000000f00 */
[----:B------:R-:W-:Y:S05]  /*18300*/  @P0 BRA `(.L_x_3974) ;  /* 0xfffffff000640947 */ /* 0x000fea000383ffff */
.L_x_3950:
[----:B------:R-:W-:Y:S05]  /*18310*/  BSYNC B0 ;  /* 0x0000000000007941 */ /* 0x000fea0003800000 */
.L_x_3949:
[----:B------:R-:W2:Y:S01]  /*18320*/  LDL.LU R3, [R1] ;  /* 0x0000000001037983 */ /* 0x000ea20000300800 */
[----:B------:R-:W-:Y:S01]  /*18330*/  BSSY B0, `(.L_x_3975) ;  /* 0x0000016000007945 */ /* 0x000fe20003800000 */
[----:B0-----:R-:W0:Y:S02]  /*18340*/  S2R R2, SR_TID.X ;  /* 0x0000000000027919 */ /* 0x001e240000002100 */
[----:B0-----:R-:W-:-:S04]  /*18350*/  LOP3.LUT R2, R2, 0x1f, RZ, 0xc0, !PT ;  /* 0x0000001f02027812 */ /* 0x001fc800078ec0ff */
        /* <DEDUP_REMOVED lines=18> */
[----:B0-----:R-:W-:-:S07]  /*18480*/  IADD3 R16, R4, UR37, R7 ;  /* 0x0000002504107c10 */ /* 0x001fce000fffe007 */
.L_x_3976:
[----:B------:R-:W-:Y:S05]  /*18490*/  BSYNC B0 ;  /* 0x0000000000007941 */ /* 0x000fea0003800000 */
.L_x_3975:
[----:B0-----:R-:W2:Y:S02]  /*184a0*/  LDL.LU R2, [R1+0x8] ;  /* 0x0000080001027983 */ /* 0x001ea40000300800 */
[----:B--2---:R-:W-:-:S05]  /*184b0*/  LOP3.LUT R2, R2, R0, RZ, 0x3c, !PT ;  /* 0x0000000002027212 */ /* 0x004fca00078e3cff */
[----:B------:R0:W-:Y:S02]  /*184c0*/  STL [R1+0x8], R2 ;  /* 0x0000080201007387 */ /* 0x0001e40000100800 */
.L_x_3932:
[----:B------:R-:W-:Y:S05]  /*184d0*/  BSYNC B6 ;  /* 0x0000000000067941 */ /* 0x000fea0003800000 */
.L_x_3930:
[----:B------:R-:W-:-:S03]  /*184e0*/  UMOV UR4, 0xffffffff ;  /* 0xffffffff00047882 */ /* 0x000fc60000000000 */
[----:B------:R-:W-:Y:S05]  /*184f0*/  BRA.DIV UR4, `(.L_x_3977) ;  /* 0x0000002604647947 */ /* 0x000fea000b800000 */
[----:B------:R2:W3:Y:S04]  /*18500*/  SHFL.IDX PT, R4, R16, RZ, 0x1f ;  /* 0x00001fff10047589 */ /* 0x0004e800000e0000 */
[----:B------:R-:W4:Y:S02]  /*18510*/  SHFL.IDX PT, R16, R16, 0x1, 0x1f ;  /* 0x00201f0010107f89 */ /* 0x000f2400000e0000 */
.L_x_4088:
        /* <DEDUP_REMOVED lines=10> */
[----:B------:R-:W0:Y:S02]  /*185c0*/  LDC.64 R2, c[0x0][0xc58] ;  /* 0x00031600ff027b82 */ /* 0x000e240000000a00 */
[----:B0-----:R-:W-:-:S05]  /*185d0*/  IMAD.WIDE R2, R5, 0x4, R2 ;  /* 0x0000000405027825 */ /* 0x001fca00078e0202 */
[----:B------:R0:W5:Y:S02]  /*185e0*/  LDG.E R17, desc[UR40][R2.64] ;  /* 0x0000002802117981 */ /* 0x000164000c1e1900 */
.L_x_3979:
[----:B------:R-:W-:Y:S05]  /*185f0*/  BSYNC B0 ;  /* 0x0000000000007941 */ /* 0x000fea0003800000 */
.L_x_3978:
        /* <DEDUP_REMOVED lines=22> */
[----:B------:R0:W0:Y:S02]  /*18760*/  SHFL.IDX PT, R14, R2, 0x1f, 0x1f ;  /* 0x03e01f00020e7f89 */ /* 0x00002400000e0000 */
.L_x_4096:
[----:B------:R-:W-:Y:S02]  /*18770*/  ULDC UR4, c[0x0][0xc10] ;  /* 0x0003040000047ab9 */ /* 0x000fe40000000800 */
[----:B------:R-:W-:-:S04]  /*18780*/  IMAD.U32 R5, RZ, RZ, UR4 ;  /* 0x00000004ff057e24 */ /* 0x000fc8000f8e00ff */
[----:B0-----:R-:W-:-:S04]  /*18790*/  IMAD R3, R14, R5, RZ ;  /* 0x000000050e037224 */ /* 0x001fc800078e02ff */
[----:B--2-4-:R-:W-:-:S05]  /*187a0*/  IMAD.IADD R16, R16, 0x1, R3 ;  /* 0x0000000110107824 */ /* 0x014fca00078e0203 */
[----:B---3--:R-:W-:-:S13]  /*187b0*/  ISETP.GT.AND P0, PT, R16, R4, PT ;  /* 0x000000041000720c */ /* 0x008fda0003f04270 */
[----:B------:R-:W-:Y:S05]  /*187c0*/  @P0 BRA `(.L_x_3981) ;  /* 0x0000000000b40947 */ /* 0x000fea0003800000 */
[----:B------:R-:W0:Y:S02]  /*187d0*/  LDC R0, c[0x0][0xc14] ;  /* 0x00030500ff007b82 */ /* 0x000e240000000800 */
.L_x_3986:
[----:B------:R-:W-:-:S05]  /*187e0*/  VIADD R19, R19, 0x1f ;  /* 0x0000001f13137836 */ /* 0x000fca0000000000 */
[----:B0-----:R-:W-:-:S13]  /*187f0*/  ISETP.GE.AND P0, PT, R19, R0, PT ;  /* 0x000000001300720c */ /* 0x001fda0003f06270 */
[----:B------:R-:W-:Y:S05]  /*18800*/  @P0 BRA `(.L_x_3982) ;  /* 0x0000000400ec0947 */ /* 0x000fea0003800000 */
[----:B------:R-:W0:Y:S01]  /*18810*/  S2R R2, SR_TID.X ;  /* 0x0000000000027919 */ /* 0x000e220000002100 */
        /* <DEDUP_REMOVED lines=10> */
.L_x_3984:
[----:B------:R-:W-:Y:S05]  /*188c0*/  BSYNC B0 ;  /* 0x0000000000007941 */ /* 0x000fea0003800000 */
.L_x_3983:
        /* <DEDUP_REMOVED lines=22> */
[----:B------:R0:W2:Y:S02]  /*18a30*/  SHFL.IDX PT, R14, R2, 0x1f, 0x1f ;  /* 0x03e01f00020e7f89 */ /* 0x0000a400000e0000 */
.L_x_4104:
[----:B------:R-:W-:Y:S02]  /*18a40*/  ULDC UR4, c[0x0][0xc10] ;  /* 0x0003040000047ab9 */ /* 0x000fe40000000800 */
[----:B------:R-:W-:-:S04]  /*18a50*/  IMAD.U32 R5, RZ, RZ, UR4 ;  /* 0x00000004ff057e24 */ /* 0x000fc8000f8e00ff */
[----:B--2---:R-:W-:-:S04]  /*18a60*/  IMAD R3, R14, R5, RZ ;  /* 0x000000050e037224 */ /* 0x004fc800078e02ff */
[----:B------:R-:W-:-:S05]  /*18a70*/  IMAD.IADD R16, R3, 0x1, R16 ;  /* 0x0000000103107824 */ /* 0x000fca00078e0210 */
[----:B------:R-:W-:-:S13]  /*18a80*/  ISETP.GT.AND P0, PT, R16, R4, PT ;  /* 0x000000041000720c */ /* 0x000fda0003f04270 */
[----:B------:R-:W-:Y:S05]  /*18a90*/  @!P0 BRA `(.L_x_3986) ;  /* 0xfffffffc00508947 */ /* 0x000fea000383ffff */
.L_x_3981:
        /* <DEDUP_REMOVED lines=8> */
.L_x_4108:
[----:B------:R-:W-:Y:S01]  /*18b20*/  ISETP.NE.AND P0, PT, R3, RZ, PT ;  /* 0x000000ff0300720c */ /* 0x000fe20003f05270 */
[----:B------:R-:W-:-:S12]  /*18b30*/  IMAD.MOV.U32 R7, RZ, RZ, RZ ;  /* 0x000000ffff077224 */ /* 0x000fd800078e00ff */
[----:B------:R-:W-:Y:S05]  /*18b40*/  @!P0 BRA `(.L_x_3988) ;  /* 0x0000000000108947 */ /* 0x000fea0003800000 */
[----:B------:R-:W-:Y:S01]  /*18b50*/  UMOV UR4, 0xffffffff ;  /* 0xffffffff00047882 */ /* 0x000fe20000000000 */
[----:B------:R-:W-:Y:S02]  /*18b60*/  VIADD R12, R6, 0xffffffff ;  /* 0xffffffff060c7836 */ /* 0x000fe40000000000 */
[----:B------:R-:W-:Y:S05]  /*18b70*/  BRA.DIV UR4, `(.L_x_3989) ;  /* 0x0000002604f87947 */ /* 0x000fea000b800000 */
[----:B------:R4:W0:Y:S02]  /*18b80*/  SHFL.IDX PT, R7, R2, R12, 0x1f ;  /* 0x00001f0c02077589 */ /* 0x00082400000e0000 */
.L_x_3988:
[----:B0---4-:R-:W0:Y:S01]  /*18b90*/  LDC.64 R2, c[0x0][0xc68] ;  /* 0x00031a00ff027b82 */ /* 0x011e220000000a00 */
[----:B------:R-:W-:-:S04]  /*18ba0*/  IMAD.IADD R19, R6, 0x1, R19 ;  /* 0x0000000106137824 */ /* 0x000fc800078e0213 */
[----:B0-----:R-:W-:-:S05]  /*18bb0*/  IMAD.WIDE R2, R19, 0x4, R2 ;  /* 0x0000000413027825 */ /* 0x001fca00078e0202 */
[----:B------:R0:W2:Y:S01]  /*18bc0*/  LDG.E R8, desc[UR40][R2.64] ;  /* 0x0000002802087981 */ /* 0x0000a2000c1e1900 */
[----:B------:R-:W-:-:S04]  /*18bd0*/  IMAD R16, R7, R5, R16 ;  /* 0x0000000507107224 */ /* 0x000fc800078e0210 */
[----:B------:R-:W-:Y:S02]  /*18be0*/  IMAD.IADD R7, R4, 0x1, -R16 ;  /* 0x0000000104077824 */ /* 0x000fe400078e0a10 */
[----:B0-----:R-:W-:Y:S02]  /*18bf0*/  IMAD.MOV.U32 R2, RZ, RZ, RZ ;  /* 0x000000ffff027224 */ /* 0x001fe400078e00ff */
[----:B--23--:R-:W-:-:S05]  /*18c00*/  IMAD R6, R17, R8, RZ ;  /* 0x0000000811067224 */ /* 0x00cfca00078e02ff */
        /* <DEDUP_REMOVED lines=19> */
[----:B------:R-:W-:-:S04]  /*18d40*/  ISETP.GE.AND P0, PT, R3, RZ, PT ;  /* 0x000000ff0300720c */ /* 0x000fc80003f06270 */
[----:B------:R-:W-:-:S09]  /*18d50*/  MOV R9, R2 ;  /* 0x0000000200097202 */ /* 0x000fd20000000f00 */
        /* <DEDUP_REMOVED lines=8> */
[----:B------:R-:W-:Y:S02]  /*18de0*/  IMAD.MOV.U32 R2, RZ, RZ, RZ ;  /* 0x000000ffff027224 */ /* 0x000fe400078e00ff */
[----:B------:R-:W-:Y:S01]  /*18df0*/  IMAD.IADD R4, R6, 0x1, R4 ;  /* 0x0000000106047824 */ /* 0x000fe200078e0204 */
[----:B------:R-:W-:-:S04]  /*18e00*/  IABS R8, R5 ;  /* 0x0000000500087213 */ /* 0x000fc80000000000 */
[----:B------:R-:W0:Y:S08]  /*18e10*/  I2F.RP R10, R8 ;  /* 0x00000008000a7306 */ /* 0x000e300000209400 */
[----:B0-----:R-:W0:Y:S02]  /*18e20*/  MUFU.RCP R10, R10 ;  /* 0x0000000a000a7308 */ /* 0x001e240000001000 */
[----:B0-----:R-:W-:-:S06]  /*18e30*/  VIADD R11, R10, 0xffffffe ;  /* 0x0ffffffe0a0b7836 */ /* 0x001fcc0000000000 */
[----:B------:R-:W0:Y:S02]  /*18e40*/  F2I.FTZ.U32.TRUNC.NTZ R3, R11 ;  /* 0x0000000b00037305 */ /* 0x000e24000021f000 */
[----:B0-----:R-:W-:-:S04]  /*18e50*/  IMAD.MOV R7, RZ, RZ, -R3 ;  /* 0x000000ffff077224 */ /* 0x001fc800078e0a03 */
[----:B------:R-:W-:-:S04]  /*18e60*/  IMAD R7, R7, R8, RZ ;  /* 0x0000000807077224 */ /* 0x000fc800078e02ff */
        /* <DEDUP_REMOVED lines=21> */
.L_x_3982:
[----:B------:R-:W-:Y:S01]  /*18fc0*/  UMOV UR4, URZ ;  /* 0x0000003f00047c82 */ /* 0x000fe20008000000 */
[----:B------:R-:W-:Y:S01]  /*18fd0*/  UMOV UR5, URZ ;  /* 0x0000003f00057c82 */ /* 0x000fe20008000000 */
[----:B------:R-:W-:Y:S01]  /*18fe0*/  ULDC UR6, c[0x0][0xc14] ;  /* 0x0003050000067ab9 */ /* 0x000fe20000000800 */
[----:B------:R-:W-:Y:S01]  /*18ff0*/  IMAD.MOV.U32 R16, RZ, RZ, R4 ;  /* 0x000000ffff107224 */ /* 0x000fe200078e0004 */
[----:B------:R-:W-:Y:S01]  /*19000*/  MOV R18, UR5 ;  /* 0x0000000500127c02 */ /* 0x000fe20008000f00 */
[----:B------:R-:W-:Y:S02]  /*19010*/  IMAD.U32 R17, RZ, RZ, UR4 ;  /* 0x00000004ff117e24 */ /* 0x000fe4000f8e00ff */
[----:B------:R-:W-:-:S07]  /*19020*/  IMAD.U32 R19, RZ, RZ, UR6 ;  /* 0x00000006ff137e24 */ /* 0x000fce000f8e00ff */
.L_x_3990:
[----:B------:R-:W0:Y:S01]  /*19030*/  S2R R2, SR_TID.X ;  /* 0x0000000000027919 */ /* 0x000e220000002100 */
        /* <DEDUP_REMOVED lines=11> */
.L_x_3907:
        /* <DEDUP_REMOVED lines=12> */
.L_x_4111:
[----:B------:R-:W-:Y:S05]  /*191b0*/  BSYNC B0 ;  /* 0x0000000000007941 */ /* 0x000fea0003800000 */
.L_x_3992:
[----:B------:R-:W-:-:S03]  /*191c0*/  UMOV UR4, 0xffffffff ;  /* 0xffffffff00047882 */ /* 0x000fc60000000000 */
[----:B------:R-:W-:Y:S05]  /*191d0*/  BRA.DIV UR4, `(.L_x_3994) ;  /* 0x00000022049c7947 */ /* 0x000fea000b800000 */
[----:B------:R-:W2:Y:S02]  /*191e0*/  S2R R2, SR_TID.X ;  /* 0x0000000000027919 */ /* 0x000ea40000002100 */
[----:B--2---:R-:W-:-:S04]  /*191f0*/  SHF.R.U32.HI R2, RZ, 0x5, R2 ;  /* 0x00000005ff027819 */ /* 0x004fc80000011602 */
[----:B------:R-:W-:-:S05]  /*19200*/  LOP3.LUT R2, R2, 0x3, RZ, 0xc0, !PT ;  /* 0x0000000302027812 */ /* 0x000fca00078ec0ff */
[----:B------:R2:W3:Y:S02]  /*19210*/  SHFL.IDX PT, R14, R2, RZ, 0x1f ;  /* 0x00001fff020e7589 */ /* 0x0004e400000e0000 */
.L_x_4114:
[----:B---3--:R-:W-:-:S13]  /*19220*/  ISETP.NE.AND P0, PT, R14, RZ, PT ;  /* 0x000000ff0e00720c */ /* 0x008fda0003f05270 */
[----:B------:R-:W-:Y:S05]  /*19230*/  @P0 BRA `(.L_x_3745) ;  /* 0x0000000000940947 */ /* 0x000fea0003800000 */
[----:B------:R-:W-:-:S03]  /*19240*/  UMOV UR4, 0xffffffff ;  /* 0xffffffff00047882 */ /* 0x000fc60000000000 */
[----:B------:R-:W-:Y:S05]  /*19250*/  BRA.DIV UR4, `(.L_x_3995) ;  /* 0x0000002204b07947 */ /* 0x000fea000b800000 */
[----:B------:R-:W-:-:S13]  /*19260*/  ELECT P6, URZ, PT ;  /* 0x00000000003f782f */ /* 0x000fda00038c0000 */
.L_x_4117:
[----:B------:R-:W-:Y:S05]  /*19270*/  @!P6 BRA `(.L_x_3745) ;  /* 0x000000000084e947 */ /* 0x000fea0003800000 */
[----:B------:R-:W-:-:S06]  /*19280*/  ULOP3.LUT UR4, UR36, 0x2, URZ, 0xfc, !UPT ;  /* 0x0000000224047892 */ /* 0x000fcc000f8efc3f */
[----:B--2---:R-:W-:-:S05]  /*19290*/  IMAD.U32 R2, RZ, RZ, UR4 ;  /* 0x00000004ff027e24 */ /* 0x004fca000f8e00ff */
[----:B------:R-:W-:-:S13]  /*192a0*/  ISETP.NE.AND P2, PT, R2, 0x3, PT ;  /* 0x000000030200780c */ /* 0x000fda0003f45270 */
[----:B------:R-:W-:Y:S05]  /*192b0*/  @!P2 BRA `(.L_x_3996) ;  /* 0x000000000004a947 */ /* 0x000fea0003800000 */
[----:B------:R-:W-:Y:S01]  /*192c0*/  BPT.TRAP 0x1 ;  /* 0x000000040000795c */ /* 0x000fe20000300000 */
.L_x_3996:
        /* <DEDUP_REMOVED lines=14> */
.L_x_4118:
[----:B------:R-:W2:Y:S02]  /*193b0*/  SYNCS.PHASECHK.TRANS64.TRYWAIT P0, [R7+URZ], R2 ;  /* 0x00000002070075a7 */ /* 0x000ea4000800017f */
[----:B--2---:R-:W-:Y:S05]  /*193c0*/  @!P0 BRA `(.L_x_3998) ;  /* 0x0000002000888947 */ /* 0x004fea0003800000 */
.L_x_4119:
[----:B------:R-:W-:Y:S05]  /*193d0*/  @!P2 BRA `(.L_x_3999) ;  /* 0x000000000004a947 */ /* 0x000fea0003800000 */
[----:B------:R-:W-:Y:S01]  /*193e0*/  BPT.TRAP 0x1 ;  /* 0x000000040000795c */ /* 0x000fe20000300000 */
.L_x_3999:
[----:B------:R-:W3:Y:S01]  /*193f0*/  LDL.LU R4, [R1] ;  /* 0x0000000001047983 */ /* 0x000ee20000300800 */
[----:B------:R-:W-:-:S04]  /*19400*/  VIADD R0, R0, 0x22860 ;  /* 0x0002286000007836 */ /* 0x000fc80000000000 */
[----:B---3--:R-:W-:-:S04]  /*19410*/  IMAD R4, R4, 0x8, R0 ;  /* 0x0000000804047824 */ /* 0x008fc800078e0200 */
[----:B------:R-:W3:Y:S02]  /*19420*/  SYNCS.PHASECHK.TRANS64.TRYWAIT P0, [R4+URZ], R5 ;  /* 0x00000005040075a7 */ /* 0x000ee4000800017f */
[----:B---3--:R-:W-:Y:S05]  /*19430*/  @!P0 BRA `(.L_x_4000) ;  /* 0x0000002000808947 */ /* 0x008fea0003800000 */
.L_x_4120:
[----:B------:R-:W-:-:S07]  /*19440*/  IMAD R3, R3, 0x8, R0 ;  /* 0x0000000803037824 */ /* 0x000fce00078e0200 */
.L_x_4001:
[----:B----4-:R4:W0:Y:S02]  /*19450*/  SYNCS.PHASECHK.TRANS64.TRYWAIT P0, [R3+URZ], R2 ;  /* 0x00000002030075a7 */ /* 0x010824000800017f */
[----:B0-----:R-:W-:Y:S05]  /*19460*/  @!P0 NANOSLEEP.SYNCS 0x989680 ;  /* 0x009896800000895d */ /* 0x001fea0003900000 */
[----:B------:R-:W0:Y:S02]  /*19470*/  @!P0 SYNCS.PHASECHK.TRANS64 P0, [R3+URZ], R2 ;  /* 0x00000002030085a7 */ /* 0x000e24000800007f */
[----:B0-----:R-:W-:Y:S05]  /*19480*/  @!P0 BRA `(.L_x_4001) ;  /* 0xfffffffc00f08947 */ /* 0x001fea000383ffff */
.L_x_3745:
[----:B------:R-:W-:Y:S05]  /*19490*/  BSYNC B7 ;  /* 0x0000000000077941 */ /* 0x000fea0003800000 */
.L_x_3742:
[----:B------:R-:W-:Y:S05]  /*194a0*/  EXIT ;  /* 0x000000000000794d */ /* 0x000fea0003800000 */
.L_x_3763:
[----:B0-----:R0:W1:Y:S02]  /*194b0*/  SYNCS.PHASECHK.TRANS64.TRYWAIT P6, [R88+URZ+0x22890], R101 ;  /* 0x02289065580075a7 */ /* 0x00106400080c017f */
[----:B-1----:R-:W-:Y:S05]  /*194c0*/  @!P6 NANOSLEEP.SYNCS 0x989680 ;  /* 0x009896800000e95d */ /* 0x002fea0003900000 */
[----:B------:R-:W1:Y:S02]  /*194d0*/  @!P6 SYNCS.PHASECHK.TRANS64 P6, [R88+URZ+0x22890], R101 ;  /* 0x022890655800e5a7 */ /* 0x000e6400080c007f */
[----:B-1----:R-:W-:Y:S05]  /*194e0*/  @!P6 BRA `(.L_x_3763) ;  /* 0xfffffffc00f0e947 */ /* 0x002fea000383ffff */
[----:B------:R-:W-:Y:S05]  /*194f0*/  BRA `(.L_x_4002) ;  /* 0xfffffe9400b07947 */ /* 0x000fea000383ffff */
.L_x_3781:
[----:B0-----:R0:W1:Y:S02]  /*19500*/  SYNCS.PHASECHK.TRANS64.TRYWAIT P5, [R88+URZ+0x22890], R101 ;  /* 0x02289065580075a7 */ /* 0x00106400080a017f */
[----:B-1----:R-:W-:Y:S05]  /*19510*/  @!P5 NANOSLEEP.SYNCS 0x989680 ;  /* 0x009896800000d95d */ /* 0x002fea0003900000 */
[----:B------:R-:W1:Y:S02]  /*19520*/  @!P5 SYNCS.PHASECHK.TRANS64 P5, [R88+URZ+0x22890], R101 ;  /* 0x022890655800d5a7 */ /* 0x000e6400080a007f */
[----:B-1----:R-:W-:Y:S05]  /*19530*/  @!P5 BRA `(.L_x_3781) ;  /* 0xfffffffc00f0d947 */ /* 0x002fea000383ffff */
[----:B------:R-:W-:Y:S05]  /*19540*/  BRA `(.L_x_4003) ;  /* 0xfffffea800647947 */ /* 0x000fea000383ffff */
.L_x_3790:
[----:B0-----:R0:W1:Y:S02]  /*19550*/  SYNCS.PHASECHK.TRANS64.TRYWAIT P4, [R88+URZ+0x22890], R101 ;  /* 0x02289065580075a7 */ /* 0x001064000808017f */
[----:B-1----:R-:W-:Y:S05]  /*19560*/  @!P4 NANOSLEEP.SYNCS 0x989680 ;  /* 0x009896800000c95d */ /* 0x002fea0003900000 */
[----:B------:R-:W1:Y:S02]  /*19570*/  @!P4 SYNCS.PHASECHK.TRANS64 P4, [R88+URZ+0x22890], R101 ;  /* 0x022890655800c5a7 */ /* 0x000e64000808007f */
[----:B-1----:R-:W-:Y:S05]  /*19580*/  @!P4 BRA `(.L_x_3790) ;  /* 0xfffffffc00f0c947 */ /* 0x002fea000383ffff */
[----:B------:R-:W-:Y:S05]  /*19590*/  BRA `(.L_x_4004) ;  /* 0xfffffeb800907947 */ /* 0x000fea000383ffff */
.L_x_3796:
[----:B-1----:R1:W2:Y:S02]  /*195a0*/  SYNCS.PHASECHK.TRANS64.TRYWAIT P3, [R88+URZ+0x228b0], R101 ;  /* 0x0228b065580075a7 */ /* 0x0022a4000806017f */
[----:B--2---:R-:W-:Y:S05]  /*195b0*/  @!P3 NANOSLEEP.SYNCS 0x989680 ;  /* 0x009896800000b95d */ /* 0x004fea0003900000 */
[----:B------:R-:W2:Y:S02]  /*195c0*/  @!P3 SYNCS.PHASECHK.TRANS64 P3, [R88+URZ+0x228b0], R101 ;  /* 0x0228b0655800b5a7 */ /* 0x000ea4000806007f */
[----:B--2---:R-:W-:Y:S05]  /*195d0*/  @!P3 BRA `(.L_x_3796) ;  /* 0xfffffffc00f0b947 */ /* 0x004fea000383ffff */
[----:B------:R-:W-:Y:S05]  /*195e0*/  BRA `(.L_x_4005) ;  /* 0xfffffebc00207947 */ /* 0x000fea000383ffff */
.L_x_3804:
[----:B------:R-:W0:Y:S01]  /*195f0*/  S2R R10, SR_TID.X ;  /* 0x00000000000a7919 */ /* 0x000e220000002100 */
[----:B------:R-:W-:Y:S01]  /*19600*/  BSSY B0, `(.L_x_4006) ;  /* 0x000000c000007945 */ /* 0x000fe20003800000 */
[----:B------:R-:W-:Y:S01]  /*19610*/  IMAD.MOV.U32 R12, RZ, RZ, RZ ;  /* 0x000000ffff0c7224 */ /* 0x000fe200078e00ff */
[----:B------:R-:W-:Y:S01]  /*19620*/  MOV R15, 0xffffffff ;  /* 0xffffffff000f7802 */ /* 0x000fe20000000f00 */
[----:B0-----:R-:W-:-:S05]  /*19630*/  VIADD R11, R10, 0xffffff80 ;  /* 0xffffff800a0b7836 */ /* 0x001fca0000000000 */
[----:B------:R-:W-:-:S04]  /*19640*/  SHF.R.S32.HI R10, RZ, 0x1f, R11 ;  /* 0x0000001fff0a7819 */ /* 0x000fc8000001140b */
[----:B------:R-:W-:Y:S01]  /*19650*/  LEA.HI R10, R10, R11, RZ, 0x7 ;  /* 0x0000000b0a0a7211 */ /* 0x000fe200078f38ff */
[----:B------:R-:W-:-:S03]  /*19660*/  IMAD.MOV.U32 R11, RZ, RZ, 0x1f ;  /* 0x0000001fff0b7424 */ /* 0x000fc600078e00ff */
[----:B------:R-:W-:-:S05]  /*19670*/  SHF.R.S32.HI R10, RZ, 0x7, R10 ;  /* 0x00000007ff0a7819 */ /* 0x000fca000001140a */
[----:B------:R-:W-:-:S07]  /*19680*/  IMAD.MOV.U32 R13, RZ, RZ, R10 ;  /* 0x000000ffff0d7224 */ /* 0x000fce00078e000a */
[----:B-----5:R-:W-:Y:S05]  /*19690*/  WARPSYNC.COLLECTIVE R15, `(.L_x_4007) ;  /* 0x000000000f087348 */ /* 0x020fea0003c00000 */
[----:B------:R0:W1:Y:S02]  /*196a0*/  SHFL.IDX P6, R14, R13, R12, R11 ;  /* 0x0000000c0d0e7389 */ /* 0x00006400000c000b */
[----:B01---5:R-:W-:Y:S01]  /*196b0*/  ENDCOLLECTIVE ;  /* 0x000000000000791b */ /* 0x023fe20003800000 */
.L_x_4007:
[----:B------:R-:W-:Y:S05]  /*196c0*/  BSYNC B0 ;  /* 0x0000000000007941 */ /* 0x000fea0003800000 */
.L_x_4006:
[----:B------:R-:W-:Y:S05]  /*196d0*/  BRA `(.L_x_4008) ;  /* 0xfffffec400c07947 */ /* 0x000fea000383ffff */
.L_x_3820:
        /* <DEDUP_REMOVED lines=8> */
.L_x_4010:
[----:B------:R-:W-:Y:S05]  /*19760*/  BSYNC B1 ;  /* 0x0000000000017941 */ /* 0x000fea0003800000 */
.L_x_4009:
[----:B------:R-:W-:Y:S05]  /*19770*/  BRA `(.L_x_4011) ;  /* 0xfffffed400047947 */ /* 0x000fea000383ffff */
.L_x_3821:
        /* <DEDUP_REMOVED lines=8> */
.L_x_4013:
[----:B------:R-:W-:Y:S05]  /*19800*/  BSYNC B1 ;  /* 0x0000000000017941 */ /* 0x000fea0003800000 */
.L_x_4012:
[----:B------:R-:W-:Y:S05]  /*19810*/  BRA `(.L_x_4014) ;  /* 0xfffffed000e47947 */ /* 0x000fea000383ffff */
.L_x_3822:
        /* <DEDUP_REMOVED lines=8> */
.L_x_4016:
[----:B------:R-:W-:Y:S05]  /*198a0*/  BSYNC B1 ;  /* 0x0000000000017941 */ /* 0x000fea0003800000 */
.L_x_4015:
[----:B------:R-:W-:Y:S05]  /*198b0*/  BRA `(.L_x_4017) ;  /* 0xfffffed000c47947 */ /* 0x000fea000383ffff */
.L_x_3823:
[----:B------:R-:W-:Y:S01]  /*198c0*/  BSSY B1, `(.L_x_4018) ;  /* 0x0000008000017945 */ /* 0x000fe20003800000 */
[----:B------:R-:W-:Y:S01]  /*198d0*/  IMAD.MOV.U32 R13, RZ, RZ, R0 ;  /* 0x000000ffff0d7224 */ /* 0x000fe200078e0000 */
[----:B------:R-:W-:Y:S01]  /*198e0*/  MOV R15, 0xffffffff ;  /* 0xffffffff000f7802 */ /* 0x000fe20000000f00 */
[----:B------:R-:W-:Y:S02]  /*198f0*/  IMAD.MOV.U32 R12, RZ, RZ, RZ ;  /* 0x000000ffff0c7224 */ /* 0x000fe400078e00ff */
[----:B------:R-:W-:-:S07]  /*19900*/  IMAD.MOV.U32 R11, RZ, RZ, 0x1c1f ;  /* 0x00001c1fff0b7424 */ /* 0x000fce00078e00ff */
[----:B-----5:R-:W-:Y:S05]  /*19910*/  WARPSYNC.COLLECTIVE R15, `(.L_x_4019) ;  /* 0x000000000f087348 */ /* 0x020fea0003c00000 */
[----:B------:R0:W1:Y:S02]  /*19920*/  SHFL.IDX P6, R14, R13, R12, R11 ;  /* 0x0000000c0d0e7389 */ /* 0x00006400000c000b */
[----:B01---5:R-:W-:Y:S01]  /*19930*/  ENDCOLLECTIVE ;  /* 0x000000000000791b */ /* 0x023fe20003800000 */
.L_x_4019:
[----:B------:R-:W-:Y:S05]  /*19940*/  BSYNC B1 ;  /* 0x0000000000017941 */ /* 0x000fea0003800000 */
.L_x_4018:
[----:B------:R-:W-:Y:S05]  /*19950*/  BRA `(.L_x_4020) ;  /* 0xfffffed000a47947 */ /* 0x000fea000383ffff */
.L_x_3824:
        /* <DEDUP_REMOVED lines=8> */
.L_x_4022:
[----:B------:R-:W-:Y:S05]  /*199e0*/  BSYNC B1 ;  /* 0x0000000000017941 */ /* 0x000fea0003800000 */
.L_x_4021:
[----:B------:R-:W-:Y:S05]  /*199f0*/  BRA `(.L_x_4023) ;  /* 0xfffffed000847947 */ /* 0x000fea000383ffff */
.L_x_3825:
        /* <DEDUP_REMOVED lines=8> */
.L_x_4025:
[----:B------:R-:W-:Y:S05]  /*19a80*/  BSYNC B1 ;  /* 0x0000000000017941 */ /* 0x000fea0003800000 */
.L_x_4024:
[----:B------:R-:W-:Y:S05]  /*19a90*/  BRA `(.L_x_4026) ;  /* 0xfffffed000647947 */ /* 0x000fea000383ffff */
.L_x_3826:
        /* <DEDUP_REMOVED lines=8> */
.L_x_4028:
[----:B------:R-:W-:Y:S05]  /*19b20*/  BSYNC B1 ;  /* 0x0000000000017941 */ /* 0x000fea0003800000 */
.L_x_4027:
[----:B------:R-:W-:Y:S05]  /*19b30*/  BRA `(.L_x_4029) ;  /* 0xfffffed000447947 */ /* 0x000fea000383ffff */
.L_x_3827:
[----:B------:R-:W-:Y:S01]  /*19b40*/  BSSY B1, `(.L_x_4030) ;  /* 0x0000008000017945 */ /* 0x000fe20003800000 */
[----:B------:R-:W-:Y:S01]  /*19b50*/  IMAD.MOV.U32 R13, RZ, RZ, R0 ;  /* 0x000000ffff0d7224 */ /* 0x000fe200078e0000 */
[----:B------:R-:W-:Y:S01]  /*19b60*/  MOV R15, 0xffffffff ;  /* 0xffffffff000f7802 */ /* 0x000fe20000000f00 */
[----:B------:R-:W-:Y:S02]  /*19b70*/  IMAD.MOV.U32 R12, RZ, RZ, 0x1 ;  /* 0x00000001ff0c7424 */ /* 0x000fe400078e00ff */
[----:B------:R-:W-:-:S07]  /*19b80*/  IMAD.MOV.U32 R11, RZ, RZ, 0x1c1f ;  /* 0x00001c1fff0b7424 */ /* 0x000fce00078e00ff */
[----:B-----5:R-:W-:Y:S05]  /*19b90*/  WARPSYNC.COLLECTIVE R15, `(.L_x_4031) ;  /* 0x000000000f087348 */ /* 0x020fea0003c00000 */
[----:B------:R0:W1:Y:S02]  /*19ba0*/  SHFL.IDX P6, R14, R13, R12, R11 ;  /* 0x0000000c0d0e7389 */ /* 0x00006400000c000b */
[----:B01---5:R-:W-:Y:S01]  /*19bb0*/  ENDCOLLECTIVE ;  /* 0x000000000000791b */ /* 0x023fe20003800000 */
.L_x_4031:
[----:B------:R-:W-:Y:S05]  /*19bc0*/  BSYNC B1 ;  /* 0x0000000000017941 */ /* 0x000fea0003800000 */
.L_x_4030:
[----:B------:R-:W-:Y:S05]  /*19bd0*/  BRA `(.L_x_4032) ;  /* 0xfffffed000247947 */ /* 0x000fea000383ffff */
.L_x_3829:
[----:B0-----:R0:W1:Y:S02]  /*19be0*/  SYNCS.PHASECHK.TRANS64.TRYWAIT P2, [R18+URZ+0x22800], R7 ;  /* 0x02280007120075a7 */ /* 0x001064000804017f */
[----:B-1----:R-:W-:Y:S05]  /*19bf0*/  @!P2 NANOSLEEP.SYNCS 0x989680 ;  /* 0x009896800000a95d */ /* 0x002fea0003900000 */
[----:B------:R-:W1:Y:S02]  /*19c00*/  @!P2 SYNCS.PHASECHK.TRANS64 P2, [R18+URZ+0x22800], R7 ;  /* 0x022800071200a5a7 */ /* 0x000e64000804007f */
[----:B-1----:R-:W-:Y:S05]  /*19c10*/  @!P2 BRA `(.L_x_3829) ;  /* 0xfffffffc00f0a947 */ /* 0x002fea000383ffff */
[----:B------:R-:W-:Y:S05]  /*19c20*/  BRA `(.L_x_4033) ;  /* 0xfffffed000ac7947 */ /* 0x000fea000383ffff */
.L_x_3837:
        /* <DEDUP_REMOVED lines=8> */
.L_x_4035:
[----:B------:R-:W-:Y:S05]  /*19cb0*/  BSYNC B1 ;  /* 0x0000000000017941 */ /* 0x000fea0003800000 */
.L_x_4034:
[----:B------:R-:W-:Y:S05]  /*19cc0*/  BRA `(.L_x_4036) ;  /* 0xfffffee000c87947 */ /* 0x000fea000383ffff */
.L_x_3838:
        /* <DEDUP_REMOVED lines=8> */
.L_x_4038:
[----:B------:R-:W-:Y:S05]  /*19d50*/  BSYNC B1 ;  /* 0x0000000000017941 */ /* 0x000fea0003800000 */
.L_x_4037:
[----:B------:R-:W-:Y:S05]  /*19d60*/  BRA `(.L_x_4039) ;  /* 0xfffffee000a87947 */ /* 0x000fea000383ffff */
.L_x_3839:
        /* <DEDUP_REMOVED lines=8> */
.L_x_4041:
[----:B------:R-:W-:Y:S05]  /*19df0*/  BSYNC B1 ;  /* 0x0000000000017941 */ /* 0x000fea0003800000 */
.L_x_4040:
[----:B------:R-:W-:Y:S05]  /*19e00*/  BRA `(.L_x_4042) ;  /* 0xfffffee000887947 */ /* 0x000fea000383ffff */
.L_x_3840:
        /* <DEDUP_REMOVED lines=8> */
.L_x_4044:
[----:B------:R-:W-:Y:S05]  /*19e90*/  BSYNC B1 ;  /* 0x0000000000017941 */ /* 0x000fea0003800000 */
.L_x_4043:
[----:B------:R-:W-:Y:S05]  /*19ea0*/  BRA `(.L_x_4045) ;  /* 0xfffffee000687947 */ /* 0x000fea000383ffff */
.L_x_3841:
        /* <DEDUP_REMOVED lines=8> */
.L_x_4047:
[----:B------:R-:W-:Y:S05]  /*19f30*/  BSYNC B1 ;  /* 0x0000000000017941 */ /* 0x000fea0003800000 */
.L_x_4046:
[----:B------:R-:W-:Y:S05]  /*19f40*/  BRA `(.L_x_4048) ;  /* 0xfffffee000487947 */ /* 0x000fea000383ffff */
.L_x_3842:
        /* <DEDUP_REMOVED lines=8> */
.L_x_4050:
[----:B------:R-:W-:Y:S05]  /*19fd0*/  BSYNC B1 ;  /* 0x0000000000017941 */ /* 0x000fea0003800000 */
.L_x_4049:
[----:B------:R-:W-:Y:S05]  /*19fe0*/  BRA `(.L_x_4051) ;  /* 0xfffffee0002c7947 */ /* 0x000fea000383ffff */
.L_x_3843:
        /* <DEDUP_REMOVED lines=8> */
.L_x_4053:
[----:B------:R-:W-:Y:S05]  /*1a070*/  BSYNC B1 ;  /* 0x0000000000017941 */ /* 0x000fea0003800000 */
.L_x_4052:
[----:B------:R-:W-:Y:S05]  /*1a080*/  BRA `(.L_x_4054) ;  /* 0xfffffee000107947 */ /* 0x000fea000383ffff */
.L_x_3844:
        /* <DEDUP_REMOVED lines=8> */
.L_x_4056:
[----:B------:R-:W-:Y:S05]  /*1a110*/  BSYNC B1 ;  /* 0x0000000000017941 */ /* 0x000fea0003800000 */
.L_x_4055:
[----:B------:R-:W-:Y:S05]  /*1a120*/  BRA `(.L_x_4057) ;  /* 0xfffffedc00f47947 */ /* 0x000fea000383ffff */
.L_x_3846:
[----:B0-----:R0:W1:Y:S02]  /*1a130*/  SYNCS.PHASECHK.TRANS64.TRYWAIT P1, [R18+URZ+0x22800], R3 ;  /* 0x02280003120075a7 */ /* 0x001064000802017f */
[----:B-1----:R-:W-:Y:S05]  /*1a140*/  @!P1 NANOSLEEP.SYNCS 0x989680 ;  /* 0x009896800000995d */ /* 0x002fea0003900000 */
[----:B------:R-:W1:Y:S02]  /*1a150*/  @!P1 SYNCS.PHASECHK.TRANS64 P1, [R18+URZ+0x22800], R3 ;  /* 0x02280003120095a7 */ /* 0x000e64000802007f */
[----:B-1----:R-:W-:Y:S05]  /*1a160*/  @!P1 BRA `(.L_x_3846) ;  /* 0xfffffffc00f09947 */ /* 0x002fea000383ffff */
[----:B------:R-:W-:Y:S05]  /*1a170*/  BRA `(.L_x_4058) ;  /* 0xfffffee000687947 */ /* 0x000fea000383ffff */
.L_x_3852:
[----:B-1----:R1:W2:Y:S02]  /*1a180*/  SYNCS.PHASECHK.TRANS64.TRYWAIT P1, [R13+URZ+0x22830], R14 ;  /* 0x0228300e0d0075a7 */ /* 0x0022a4000802017f */
[----:B--2---:R-:W-:Y:S05]  /*1a190*/  @!P1 NANOSLEEP.SYNCS 0x989680 ;  /* 0x009896800000995d */ /* 0x004fea0003900000 */
[----:B------:R-:W2:Y:S02]  /*1a1a0*/  @!P1 SYNCS.PHASECHK.TRANS64 P1, [R13+URZ+0x22830], R14 ;  /* 0x0228300e0d0095a7 */ /* 0x000ea4000802007f */
[----:B--2---:R-:W-:Y:S05]  /*1a1b0*/  @!P1 BRA `(.L_x_3852) ;  /* 0xfffffffc00f09947 */ /* 0x004fea000383ffff */
[----:B------:R-:W-:Y:S05]  /*1a1c0*/  BRA `(.L_x_3851) ;  /* 0xfffffef000187947 */ /* 0x000fea000383ffff */
.L_x_3857:
[----:B-1----:R1:W2:Y:S02]  /*1a1d0*/  SYNCS.PHASECHK.TRANS64.TRYWAIT P2, [R13+URZ+0x22850], R14 ;  /* 0x0228500e0d0075a7 */ /* 0x0022a4000804017f */
[----:B--2---:R-:W-:Y:S05]  /*1a1e0*/  @!P2 NANOSLEEP.SYNCS 0x989680 ;  /* 0x009896800000a95d */ /* 0x004fea0003900000 */
[----:B------:R-:W2:Y:S02]  /*1a1f0*/  @!P2 SYNCS.PHASECHK.TRANS64 P2, [R13+URZ+0x22850], R14 ;  /* 0x0228500e0d00a5a7 */ /* 0x000ea4000804007f */
[----:B--2---:R-:W-:Y:S05]  /*1a200*/  @!P2 BRA `(.L_x_3857) ;  /* 0xfffffffc00f0a947 */ /* 0x004fea000383ffff */
[----:B------:R-:W-:Y:S05]  /*1a210*/  BRA `(.L_x_3856) ;  /* 0xffffff0c00b47947 */ /* 0x000fea000383ffff */
.L_x_3862:
[----:B-1----:R1:W2:Y:S02]  /*1a220*/  SYNCS.PHASECHK.TRANS64.TRYWAIT P2, [R13+URZ+0x22830], R14 ;  /* 0x0228300e0d0075a7 */ /* 0x0022a4000804017f */
[----:B--2---:R-:W-:Y:S05]  /*1a230*/  @!P2 NANOSLEEP.SYNCS 0x989680 ;  /* 0x009896800000a95d */ /* 0x004fea0003900000 */
[----:B------:R-:W2:Y:S02]  /*1a240*/  @!P2 SYNCS.PHASECHK.TRANS64 P2, [R13+URZ+0x22830], R14 ;  /* 0x0228300e0d00a5a7 */ /* 0x000ea4000804007f */
[----:B--2---:R-:W-:Y:S05]  /*1a250*/  @!P2 BRA `(.L_x_3862) ;  /* 0xfffffffc00f0a947 */ /* 0x004fea000383ffff */
[----:B------:R-:W-:Y:S05]  /*1a260*/  BRA `(.L_x_3861) ;  /* 0xffffff1400087947 */ /* 0x000fea000383ffff */
.L_x_3867:
[----:B-1----:R1:W2:Y:S02]  /*1a270*/  SYNCS.PHASECHK.TRANS64.TRYWAIT P2, [R13+URZ+0x22850], R14 ;  /* 0x0228500e0d0075a7 */ /* 0x0022a4000804017f */
[----:B--2---:R-:W-:Y:S05]  /*1a280*/  @!P2 NANOSLEEP.SYNCS 0x989680 ;  /* 0x009896800000a95d */ /* 0x004fea0003900000 */
[----:B------:R-:W2:Y:S02]  /*1a290*/  @!P2 SYNCS.PHASECHK.TRANS64 P2, [R13+URZ+0x22850], R14 ;  /* 0x0228500e0d00a5a7 */ /* 0x000ea4000804007f */
[----:B--2---:R-:W-:Y:S05]  /*1a2a0*/  @!P2 BRA `(.L_x_3867) ;  /* 0xfffffffc00f0a947 */ /* 0x004fea000383ffff */
[----:B------:R-:W-:Y:S05]  /*1a2b0*/  BRA `(.L_x_3866) ;  /* 0xffffff3800987947 */ /* 0x000fea000383ffff */
.L_x_3873:
[----:B-1----:R1:W2:Y:S02]  /*1a2c0*/  SYNCS.PHASECHK.TRANS64.TRYWAIT P2, [R13+URZ+0x22830], R14 ;  /* 0x0228300e0d0075a7 */ /* 0x0022a4000804017f */
[----:B--2---:R-:W-:Y:S05]  /*1a2d0*/  @!P2 NANOSLEEP.SYNCS 0x989680 ;  /* 0x009896800000a95d */ /* 0x004fea0003900000 */
[----:B------:R-:W2:Y:S02]  /*1a2e0*/  @!P2 SYNCS.PHASECHK.TRANS64 P2, [R13+URZ+0x22830], R14 ;  /* 0x0228300e0d00a5a7 */ /* 0x000ea4000804007f */
[----:B--2---:R-:W-:Y:S05]  /*1a2f0*/  @!P2 BRA `(.L_x_3873) ;  /* 0xfffffffc00f0a947 */ /* 0x004fea000383ffff */
[----:B------:R-:W-:Y:S05]  /*1a300*/  BRA `(.L_x_3872) ;  /* 0xffffff3c00d07947 */ /* 0x000fea000383ffff */
.L_x_3878:
[----:B-1----:R1:W2:Y:S02]  /*1a310*/  SYNCS.PHASECHK.TRANS64.TRYWAIT P2, [R13+URZ+0x22850], R14 ;  /* 0x0228500e0d0075a7 */ /* 0x0022a4000804017f */
[----:B--2---:R-:W-:Y:S05]  /*1a320*/  @!P2 NANOSLEEP.SYNCS 0x989680 ;  /* 0x009896800000a95d */ /* 0x004fea0003900000 */
[----:B------:R-:W2:Y:S02]  /*1a330*/  @!P2 SYNCS.PHASECHK.TRANS64 P2, [R13+URZ+0x22850], R14 ;  /* 0x0228500e0d00a5a7 */ /* 0x000ea4000804007f */
[----:B--2---:R-:W-:Y:S05]  /*1a340*/  @!P2 BRA `(.L_x_3878) ;  /* 0xfffffffc00f0a947 */ /* 0x004fea000383ffff */
[----:B------:R-:W-:Y:S05]  /*1a350*/  BRA `(.L_x_3877) ;  /* 0xffffff5c00ac7947 */ /* 0x000fea000383ffff */
.L_x_3913:
        /* <DEDUP_REMOVED lines=11> */
.L_x_4060:
[----:B------:R-:W-:Y:S05]  /*1a410*/  BSYNC B1 ;  /* 0x0000000000017941 */ /* 0x000fea0003800000 */
.L_x_4059:
[----:B------:R-:W-:Y:S05]  /*1a420*/  BRA `(.L_x_4061) ;  /* 0xffffffa800647947 */ /* 0x000fea000383ffff */
.L_x_3914:
[----:B------:R-:W-:Y:S01]  /*1a430*/  BSSY B1, `(.L_x_4062) ;  /* 0x0000006000017945 */ /* 0x000fe20003800000 */
[----:B------:R-:W-:-:S07]  /*1a440*/  IMAD.MOV.U32 R15, RZ, RZ, -0x1 ;  /* 0xffffffffff0f7424 */ /* 0x000fce00078e00ff */
[----:B------:R-:W-:Y:S05]  /*1a450*/  WARPSYNC.COLLECTIVE R15, `(.L_x_4063) ;  /* 0x000000000f0c7348 */ /* 0x000fea0003c00000 */
[----:B------:R-:W-:Y:S02]  /*1a460*/  ELECT P6, UR62, PT ;  /* 0x00000000003e782f */ /* 0x000fe400038c0000 */
[----:B------:R-:W-:Y:S01]  /*1a470*/  MOV R14, UR62 ;  /* 0x0000003e000e7c02 */ /* 0x000fe20008000f00 */
[----:B------:R-:W-:Y:S10]  /*1a480*/  ENDCOLLECTIVE ;  /* 0x000000000000791b */ /* 0x000ff40003800000 */
.L_x_4063:
[----:B------:R-:W-:Y:S05]  /*1a490*/  BSYNC B1 ;  /* 0x0000000000017941 */ /* 0x000fea0003800000 */
.L_x_4062:
[----:B------:R-:W-:Y:S05]  /*1a4a0*/  BRA `(.L_x_4064) ;  /* 0xffffffa800507947 */ /* 0x000fea000383ffff */
.L_x_3916:
[----:B0-----:R0:W1:Y:S02]  /*1a4b0*/  SYNCS.PHASECHK.TRANS64.TRYWAIT P0, [R9+URZ+0x22820], R5 ;  /* 0x02282005090075a7 */ /* 0x001064000800017f */
[----:B-1----:R-:W-:Y:S05]  /*1a4c0*/  @!P0 NANOSLEEP.SYNCS 0x989680 ;  /* 0x009896800000895d */ /* 0x002fea0003900000 */
[----:B------:R-:W1:Y:S02]  /*1a4d0*/  @!P0 SYNCS.PHASECHK.TRANS64 P0, [R9+URZ+0x22820], R5 ;  /* 0x02282005090085a7 */ /* 0x000e64000800007f */
[----:B-1----:R-:W-:Y:S05]  /*1a4e0*/  @!P0 BRA `(.L_x_3916) ;  /* 0xfffffffc00f08947 */ /* 0x002fea000383ffff */
[----:B------:R-:W-:Y:S05]  /*1a4f0*/  BRA `(.L_x_4065) ;  /* 0xffffffa8006c7947 */ /* 0x000fea000383ffff */
.L_x_3919:
[----:B0-----:R0:W1:Y:S02]  /*1a500*/  SYNCS.PHASECHK.TRANS64.TRYWAIT P0, [R5+URZ+0x228a0], R7 ;  /* 0x0228a007050075a7 */ /* 0x001064000800017f */
[----:B-1----:R-:W-:Y:S05]  /*1a510*/  @!P0 NANOSLEEP.SYNCS 0x989680 ;  /* 0x009896800000895d */ /* 0x002fea0003900000 */
[----:B------:R-:W1:Y:S02]  /*1a520*/  @!P0 SYNCS.PHASECHK.TRANS64 P0, [R5+URZ+0x228a0], R7 ;  /* 0x0228a007050085a7 */ /* 0x000e64000800007f */
[----:B-1----:R-:W-:Y:S05]  /*1a530*/  @!P0 BRA `(.L_x_3919) ;  /* 0xfffffffc00f08947 */ /* 0x002fea000383ffff */
[----:B------:R-:W-:Y:S05]  /*1a540*/  BRA `(.L_x_4066) ;  /* 0xffffffa8007c7947 */ /* 0x000fea000383ffff */
.L_x_3921:
[----:B-1----:R1:W2:Y:S02]  /*1a550*/  SYNCS.PHASECHK.TRANS64.TRYWAIT P0, [R5+URZ+0x228c0], R7 ;  /* 0x0228c007050075a7 */ /* 0x0022a4000800017f */
[----:B--2---:R-:W-:Y:S05]  /*1a560*/  @!P0 NANOSLEEP.SYNCS 0x989680 ;  /* 0x009896800000895d */ /* 0x004fea0003900000 */
[----:B------:R-:W2:Y:S02]  /*1a570*/  @!P0 SYNCS.PHASECHK.TRANS64 P0, [R5+URZ+0x228c0], R7 ;  /* 0x0228c007050085a7 */ /* 0x000ea4000800007f */
[----:B--2---:R-:W-:Y:S05]  /*1a580*/  @!P0 BRA `(.L_x_3921) ;  /* 0xfffffffc00f08947 */ /* 0x004fea000383ffff */
[----:B------:R-:W-:Y:S05]  /*1a590*/  BRA `(.L_x_4067) ;  /* 0xffffffa800e07947 */ /* 0x000fea000383ffff */
.L_x_3925:
[----:B0-----:R0:W1:Y:S02]  /*1a5a0*/  SYNCS.PHASECHK.TRANS64.TRYWAIT P0, [R6+URZ+0x228a0], R7 ;  /* 0x0228a007060075a7 */ /* 0x001064000800017f */
[----:B-1----:R-:W-:Y:S05]  /*1a5b0*/  @!P0 NANOSLEEP.SYNCS 0x989680 ;  /* 0x009896800000895d */ /* 0x002fea0003900000 */
[----:B------:R-:W1:Y:S02]  /*1a5c0*/  @!P0 SYNCS.PHASECHK.TRANS64 P0, [R6+URZ+0x228a0], R7 ;  /* 0x0228a007060085a7 */ /* 0x000e64000800007f */
[----:B-1----:R-:W-:Y:S05]  /*1a5d0*/  @!P0 BRA `(.L_x_3925) ;  /* 0xfffffffc00f08947 */ /* 0x002fea000383ffff */
[----:B------:R-:W-:Y:S05]  /*1a5e0*/  BRA `(.L_x_4068) ;  /* 0xffffffac00d07947 */ /* 0x000fea000383ffff */
.L_x_3927:
[----:B-1----:R1:W2:Y:S02]  /*1a5f0*/  SYNCS.PHASECHK.TRANS64.TRYWAIT P1, [R6+URZ+0x228c0], R7 ;  /* 0x0228c007060075a7 */ /* 0x0022a4000802017f */
[----:B--2---:R-:W-:Y:S05]  /*1a600*/  @!P1 NANOSLEEP.SYNCS 0x989680 ;  /* 0x009896800000995d */ /* 0x004fea0003900000 */
[----:B------:R-:W2:Y:S02]  /*1a610*/  @!P1 SYNCS.PHASECHK.TRANS64 P1, [R6+URZ+0x228c0], R7 ;  /* 0x0228c007060095a7 */ /* 0x000ea4000802007f */
[----:B--2---:R-:W-:Y:S05]  /*1a620*/  @!P1 BRA `(.L_x_3927) ;  /* 0xfffffffc00f09947 */ /* 0x004fea000383ffff */
[----:B------:R-:W-:Y:S05]  /*1a630*/  BRA `(.L_x_4069) ;  /* 0xffffffb0002c7947 */ /* 0x000fea000383ffff */
.L_x_3937:
        /* <DEDUP_REMOVED lines=11> */
.L_x_4071:
[----:B------:R-:W-:Y:S05]  /*1a6f0*/  BSYNC B0 ;  /* 0x0000000000007941 */ /* 0x000fea0003800000 */
.L_x_4070:
[----:B------:R-:W-:Y:S05]  /*1a700*/  BRA `(.L_x_4072) ;  /* 0xffffffb800e07947 */ /* 0x000fea000383ffff */
.L_x_3938:
[----:B------:R-:W-:Y:S01]  /*1a710*/  BSSY B0, `(.L_x_4073) ;  /* 0x0000006000007945 */ /* 0x000fe20003800000 */
[----:B------:R-:W-:-:S07]  /*1a720*/  IMAD.MOV.U32 R15, RZ, RZ, -0x1 ;  /* 0xffffffffff0f7424 */ /* 0x000fce00078e00ff */
[----:B------:R-:W-:Y:S05]  /*1a730*/  WARPSYNC.COLLECTIVE R15, `(.L_x_4074) ;  /* 0x000000000f0c7348 */ /* 0x000fea0003c00000 */
[----:B------:R-:W-:Y:S02]  /*1a740*/  ELECT P6, UR62, PT ;  /* 0x00000000003e782f */ /* 0x000fe400038c0000 */
[----:B------:R-:W-:Y:S01]  /*1a750*/  MOV R14, UR62 ;  /* 0x0000003e000e7c02 */ /* 0x000fe20008000f00 */
[----:B------:R-:W-:Y:S10]  /*1a760*/  ENDCOLLECTIVE ;  /* 0x000000000000791b */ /* 0x000ff40003800000 */
.L_x_4074:
[----:B------:R-:W-:Y:S05]  /*1a770*/  BSYNC B0 ;  /* 0x0000000000007941 */ /* 0x000fea0003800000 */
.L_x_4073:
[----:B------:R-:W-:Y:S05]  /*1a780*/  BRA `(.L_x_4075) ;  /* 0xffffffb800d07947 */ /* 0x000fea000383ffff */
.L_x_3941:
[----:B0-----:R0:W1:Y:S02]  /*1a790*/  SYNCS.PHASECHK.TRANS64.TRYWAIT P0, [R5+URZ+0x22840], R7 ;  /* 0x02284007050075a7 */ /* 0x001064000800017f */
[----:B-1----:R-:W-:Y:S05]  /*1a7a0*/  @!P0 NANOSLEEP.SYNCS 0x989680 ;  /* 0x009896800000895d */ /* 0x002fea0003900000 */
[----:B------:R-:W1:Y:S02]  /*1a7b0*/  @!P0 SYNCS.PHASECHK.TRANS64 P0, [R5+URZ+0x22840], R7 ;  /* 0x02284007050085a7 */ /* 0x000e64000800007f */
[----:B-1----:R-:W-:Y:S05]  /*1a7c0*/  @!P0 BRA `(.L_x_3941) ;  /* 0xfffffffc00f08947 */ /* 0x002fea000383ffff */
[----:B------:R-:W-:Y:S05]  /*1a7d0*/  BRA `(.L_x_4076) ;  /* 0xffffffbc00387947 */ /* 0x000fea000383ffff */
.L_x_3944:
        /* <DEDUP_REMOVED lines=8> */
.L_x_3947:
[----:B0-----:R0:W1:Y:S02]  /*1a860*/  SYNCS.PHASECHK.TRANS64.TRYWAIT P0, [R2+URZ+0x22860], R5 ;  /* 0x02286005020075a7 */ /* 0x001064000800017f */
[----:B-1----:R-:W-:Y:S05]  /*1a870*/  @!P0 NANOSLEEP.SYNCS 0x989680 ;  /* 0x009896800000895d */ /* 0x002fea0003900000 */
[----:B------:R-:W1:Y:S02]  /*1a880*/  @!P0 SYNCS.PHASECHK.TRANS64 P0, [R2+URZ+0x22860], R5 ;  /* 0x02286005020085a7 */ /* 0x000e64000800007f */
[----:B-1----:R-:W-:Y:S05]  /*1a890*/  @!P0 BRA `(.L_x_3947) ;  /* 0xfffffffc00f08947 */ /* 0x002fea000383ffff */
[----:B------:R-:W-:Y:S05]  /*1a8a0*/  BRA `(.L_x_4078) ;  /* 0xffffffc000307947 */ /* 0x000fea000383ffff */
.L_x_3956:
[----:B--2---:R2:W3:Y:S02]  /*1a8b0*/  SYNCS.PHASECHK.TRANS64.TRYWAIT P0, [R3+URZ+0x22840], R5 ;  /* 0x02284005030075a7 */ /* 0x0044e4000800017f */
[----:B---3--:R-:W-:Y:S05]  /*1a8c0*/  @!P0 NANOSLEEP.SYNCS 0x989680 ;  /* 0x009896800000895d */ /* 0x008fea0003900000 */
[----:B------:R-:W3:Y:S02]  /*1a8d0*/  @!P0 SYNCS.PHASECHK.TRANS64 P0, [R3+URZ+0x22840], R5 ;  /* 0x02284005030085a7 */ /* 0x000ee4000800007f */
[----:B---3--:R-:W-:Y:S05]  /*1a8e0*/  @!P0 BRA `(.L_x_3956) ;  /* 0xfffffffc00f08947 */ /* 0x008fea000383ffff */
[----:B------:R-:W-:Y:S05]  /*1a8f0*/  BRA `(.L_x_4079) ;  /* 0xffffffc400a47947 */ /* 0x000fea000383ffff */
.L_x_3958:
[----:B0-----:R0:W3:Y:S02]  /*1a900*/  SYNCS.PHASECHK.TRANS64.TRYWAIT P0, [R3+URZ+0x22860], R5 ;  /* 0x02286005030075a7 */ /* 0x0010e4000800017f */
[----:B---3--:R-:W-:Y:S05]  /*1a910*/  @!P0 NANOSLEEP.SYNCS 0x989680 ;  /* 0x009896800000895d */ /* 0x008fea0003900000 */
[----:B------:R-:W3:Y:S02]  /*1a920*/  @!P0 SYNCS.PHASECHK.TRANS64 P0, [R3+URZ+0x22860], R5 ;  /* 0x02286005030085a7 */ /* 0x000ee4000800007f */
[----:B---3--:R-:W-:Y:S05]  /*1a930*/  @!P0 BRA `(.L_x_3958) ;  /* 0xfffffffc00f08947 */ /* 0x008fea000383ffff */
[----:B------:R-:W-:Y:S05]  /*1a940*/  BRA `(.L_x_4080) ;  /* 0xffffffc800147947 */ /* 0x000fea000383ffff */
.L_x_3963:
[----:B--2---:R2:W3:Y:S02]  /*1a950*/  SYNCS.PHASECHK.TRANS64.TRYWAIT P0, [R2+URZ+0x22840], R3 ;  /* 0x02284003020075a7 */ /* 0x0044e4000800017f */
[----:B---3--:R-:W-:Y:S05]  /*1a960*/  @!P0 NANOSLEEP.SYNCS 0x989680 ;  /* 0x009896800000895d */ /* 0x008fea0003900000 */
[----:B------:R-:W3:Y:S02]  /*1a970*/  @!P0 SYNCS.PHASECHK.TRANS64 P0, [R2+URZ+0x22840], R3 ;  /* 0x02284003020085a7 */ /* 0x000ee4000800007f */
[----:B---3--:R-:W-:Y:S05]  /*1a980*/  @!P0 BRA `(.L_x_3963) ;  /* 0xfffffffc00f08947 */ /* 0x008fea000383ffff */
[----:B------:R-:W-:Y:S05]  /*1a990*/  BRA `(.L_x_4081) ;  /* 0xffffffcc005c7947 */ /* 0x000fea000383ffff */
.L_x_3965:
[----:B0-----:R0:W3:Y:S02]  /*1a9a0*/  SYNCS.PHASECHK.TRANS64.TRYWAIT P1, [R2+URZ+0x22860], R3 ;  /* 0x02286003020075a7 */ /* 0x0010e4000802017f */
[----:B---3--:R-:W-:Y:S05]  /*1a9b0*/  @!P1 NANOSLEEP.SYNCS 0x989680 ;  /* 0x009896800000995d */ /* 0x008fea0003900000 */
[----:B------:R-:W3:Y:S02]  /*1a9c0*/  @!P1 SYNCS.PHASECHK.TRANS64 P1, [R2+URZ+0x22860], R3 ;  /* 0x02286003020095a7 */ /* 0x000ee4000802007f */
[----:B---3--:R-:W-:Y:S05]  /*1a9d0*/  @!P1 BRA `(.L_x_3965) ;  /* 0xfffffffc00f09947 */ /* 0x008fea000383ffff */
[----:B------:R-:W-:Y:S05]  /*1a9e0*/  BRA `(.L_x_4082) ;  /* 0xffffffcc00c87947 */ /* 0x000fea000383ffff */
.L_x_3970:
[----:B---3--:R3:W4:Y:S02]  /*1a9f0*/  SYNCS.PHASECHK.TRANS64.TRYWAIT P0, [R2+URZ+0x22840], R3 ;  /* 0x02284003020075a7 */ /* 0x008724000800017f */
[----:B----4-:R-:W-:Y:S05]  /*1aa00*/  @!P0 NANOSLEEP.SYNCS 0x989680 ;  /* 0x009896800000895d */ /* 0x010fea0003900000 */
[----:B------:R-:W4:Y:S02]  /*1aa10*/  @!P0 SYNCS.PHASECHK.TRANS64 P0, [R2+URZ+0x22840], R3 ;  /* 0x02284003020085a7 */ /* 0x000f24000800007f */
[----:B----4-:R-:W-:Y:S05]  /*1aa20*/  @!P0 BRA `(.L_x_3970) ;  /* 0xfffffffc00f08947 */ /* 0x010fea000383ffff */
[----:B------:R-:W-:Y:S05]  /*1aa30*/  BRA `(.L_x_4083) ;  /* 0xffffffd000f47947 */ /* 0x000fea000383ffff */
.L_x_3972:
[----:B0-----:R0:W2:Y:S02]  /*1aa40*/  SYNCS.PHASECHK.TRANS64.TRYWAIT P1, [R2+URZ+0x22860], R3 ;  /* 0x02286003020075a7 */ /* 0x0010a4000802017f */
[----:B--2---:R-:W-:Y:S05]  /*1aa50*/  @!P1 NANOSLEEP.SYNCS 0x989680 ;  /* 0x009896800000995d */ /* 0x004fea0003900000 */
[----:B------:R-:W2:Y:S02]  /*1aa60*/  @!P1 SYNCS.PHASECHK.TRANS64 P1, [R2+URZ+0x22860], R3 ;  /* 0x02286003020095a7 */ /* 0x000ea4000802007f */
[----:B--2---:R-:W-:Y:S05]  /*1aa70*/  @!P1 BRA `(.L_x_3972) ;  /* 0xfffffffc00f09947 */ /* 0x004fea000383ffff */
[----:B------:R-:W-:Y:S05]  /*1aa80*/  BRA `(.L_x_4084) ;  /* 0xffffffd400647947 */ /* 0x000fea000383ffff */
.L_x_3977:
[----:B------:R-:W-:Y:S01]  /*1aa90*/  BSSY B0, `(.L_x_4085) ;  /* 0x0000008000007945 */ /* 0x000fe20003800000 */
[----:B------:R-:W-:Y:S02]  /*1aaa0*/  IMAD.MOV.U32 R13, RZ, RZ, R16 ;  /* 0x000000ffff0d7224 */ /* 0x000fe400078e0010 */
[----:B------:R-:W-:Y:S02]  /*1aab0*/  IMAD.MOV.U32 R12, RZ, RZ, RZ ;  /* 0x000000ffff0c7224 */ /* 0x000fe400078e00ff */
[----:B------:R-:W-:Y:S02]  /*1aac0*/  IMAD.MOV.U32 R11, RZ, RZ, 0x1f ;  /* 0x0000001fff0b7424 */ /* 0x000fe400078e00ff */
[----:B------:R-:W-:-:S07]  /*1aad0*/  IMAD.MOV.U32 R15, RZ, RZ, -0x1 ;  /* 0xffffffffff0f7424 */ /* 0x000fce00078e00ff */
[----:B01----:R-:W-:Y:S05]  /*1aae0*/  WARPSYNC.COLLECTIVE R15, `(.L_x_4086) ;  /* 0x000000000f087348 */ /* 0x003fea0003c00000 */
[----:B------:R2:W3:Y:S02]  /*1aaf0*/  SHFL.IDX P6, R14, R13, R12, R11 ;  /* 0x0000000c0d0e7389 */ /* 0x0004e400000c000b */
[----:B0123--:R-:W-:Y:S01]  /*1ab00*/  ENDCOLLECTIVE ;  /* 0x000000000000791b */ /* 0x00ffe20003800000 */
.L_x_4086:
[----:B------:R-:W-:Y:S05]  /*1ab10*/  BSYNC B0 ;  /* 0x0000000000007941 */ /* 0x000fea0003800000 */
.L_x_4085:
[----:B------:R-:W-:Y:S01]  /*1ab20*/  MOV R13, R16 ;  /* 0x00000010000d7202 */ /* 0x000fe20000000f00 */
[----:B------:R-:W-:Y:S02]  /*1ab30*/  IMAD.MOV.U32 R12, RZ, RZ, 0x1 ;  /* 0x00000001ff0c7424 */ /* 0x000fe400078e00ff */
[----:B------:R-:W-:Y:S02]  /*1ab40*/  IMAD.MOV.U32 R11, RZ, RZ, 0x1f ;  /* 0x0000001fff0b7424 */ /* 0x000fe400078e00ff */
[----:B------:R-:W-:Y:S02]  /*1ab50*/  IMAD.MOV.U32 R15, RZ, RZ, -0x1 ;  /* 0xffffffffff0f7424 */ /* 0x000fe400078e00ff */
[----:B------:R-:W-:-:S07]  /*1ab60*/  IMAD.MOV.U32 R4, RZ, RZ, R14 ;  /* 0x000000ffff047224 */ /* 0x000fce00078e000e */
[----:B------:R-:W-:Y:S05]  /*1ab70*/  WARPSYNC.COLLECTIVE R15, `(.L_x_4087) ;  /* 0x000000000f087348 */ /* 0x000fea0003c00000 */
[----:B------:R0:W1:Y:S02]  /*1ab80*/  SHFL.IDX P6, R14, R13, R12, R11 ;  /* 0x0000000c0d0e7389 */ /* 0x00006400000c000b */
[----:B01----:R-:W-:Y:S01]  /*1ab90*/  ENDCOLLECTIVE ;  /* 0x000000000000791b */ /* 0x003fe20003800000 */
.L_x_4087:
[----:B------:R-:W-:Y:S01]  /*1aba0*/  IMAD.MOV.U32 R16, RZ, RZ, R14 ;  /* 0x000000ffff107224 */ /* 0x000fe200078e000e */
[----:B------:R-:W-:Y:S06]  /*1abb0*/  BRA `(.L_x_4088) ;  /* 0xffffffd800587947 */ /* 0x000fec000383ffff */
.L_x_3980:
        /* <DEDUP_REMOVED lines=8> */
.L_x_4090:
[----:B------:R-:W-:Y:S05]  /*1ac40*/  BSYNC B0 ;  /* 0x0000000000007941 */ /* 0x000fea0003800000 */
.L_x_4089:
        /* <DEDUP_REMOVED lines=10> */
.L_x_4091:
        /* <DEDUP_REMOVED lines=8> */
.L_x_4092:
        /* <DEDUP_REMOVED lines=8> */
.L_x_4093:
        /* <DEDUP_REMOVED lines=8> */
.L_x_4094:
        /* <DEDUP_REMOVED lines=8> */
.L_x_4095:
[----:B------:R-:W-:Y:S05]  /*1aef0*/  BRA `(.L_x_4096) ;  /* 0xffffffd8001c7947 */ /* 0x000fea000383ffff */
.L_x_3985:
[----:B------:R-:W-:Y:S01]  /*1af00*/  BSSY B0, `(.L_x_4097) ;  /* 0x0000008000007945 */ /* 0x000fe20003800000 */
[----:B-----5:R-:W-:Y:S02]  /*1af10*/  IMAD.MOV.U32 R13, RZ, RZ, R17 ;  /* 0x000000ffff0d7224 */ /* 0x020fe400078e0011 */
[----:B------:R-:W-:Y:S02]  /*1af20*/  IMAD.MOV.U32 R12, RZ, RZ, 0x1 ;  /* 0x00000001ff0c7424 */ /* 0x000fe400078e00ff */
[----:B------:R-:W-:Y:S02]  /*1af30*/  IMAD.MOV.U32 R11, RZ, RZ, RZ ;  /* 0x000000ffff0b7224 */ /* 0x000fe400078e00ff */
[----:B------:R-:W-:-:S07]  /*1af40*/  IMAD.MOV.U32 R15, RZ, RZ, -0x1 ;  /* 0xffffffffff0f7424 */ /* 0x000fce00078e00ff */
[----:B01----:R-:W-:Y:S05]  /*1af50*/  WARPSYNC.COLLECTIVE R15, `(.L_x_4098) ;  /* 0x000000000f087348 */ /* 0x003fea0003c00000 */
[----:B------:R2:W3:Y:S02]  /*1af60*/  SHFL.UP P6, R14, R13, R12, R11 ;  /* 0x0400000c0d0e7389 */ /* 0x0004e400000c000b */
[----:B0123--:R-:W-:Y:S01]  /*1af70*/  ENDCOLLECTIVE ;  /* 0x000000000000791b */ /* 0x00ffe20003800000 */
.L_x_4098:
[----:B------:R-:W-:Y:S05]  /*1af80*/  BSYNC B0 ;  /* 0x0000000000007941 */ /* 0x000fea0003800000 */
.L_x_4097:
        /* <DEDUP_REMOVED lines=10> */
.L_x_4099:
        /* <DEDUP_REMOVED lines=8> */
.L_x_4100:
        /* <DEDUP_REMOVED lines=8> */
.L_x_4101:
        /* <DEDUP_REMOVED lines=8> */
.L_x_4102:
        /* <DEDUP_REMOVED lines=8> */
.L_x_4103:
[----:B------:R-:W-:Y:S05]  /*1b230*/  BRA `(.L_x_4104) ;  /* 0xffffffd800007947 */ /* 0x000fea000383ffff */
.L_x_3987:
[----:B------:R-:W-:Y:S01]  /*1b240*/  BSSY B0, `(.L_x_4105) ;  /* 0x0000006000007945 */ /* 0x000fe20003800000 */
[----:B------:R-:W-:Y:S01]  /*1b250*/  PLOP3.LUT P6, PT, P6, PT, PT, 0x8, 0x0 ;  /* 0x000000000000781c */ /* 0x000fe200037ce170 */
[----:B------:R-:W-:-:S12]  /*1b260*/  IMAD.MOV.U32 R15, RZ, RZ, -0x1 ;  /* 0xffffffffff0f7424 */ /* 0x000fd800078e00ff */
[----:B01----:R-:W-:Y:S05]  /*1b270*/  WARPSYNC.COLLECTIVE R15, `(.L_x_4106) ;  /* 0x000000000f087348 */ /* 0x003fea0003c00000 */
[----:B------:R-:W-:Y:S01]  /*1b280*/  VOTE.ANY R14, PT, P6 ;  /* 0x00000000000e7806 */ /* 0x000fe200030e0100 */
[----:B01----:R-:W-:Y:S06]  /*1b290*/  ENDCOLLECTIVE ;  /* 0x000000000000791b */ /* 0x003fec0003800000 */
.L_x_4106:
[----:B------:R-:W-:Y:S05]  /*1b2a0*/  BSYNC B0 ;  /* 0x0000000000007941 */ /* 0x000fea0003800000 */
.L_x_4105:
[----:B------:R-:W-:Y:S01]  /*1b2b0*/  MOV R3, R14 ;  /* 0x0000000e00037202 */ /* 0x000fe20000000f00 */
[----:B------:R-:W-:Y:S02]  /*1b2c0*/  IMAD.MOV.U32 R13, RZ, RZ, R17 ;  /* 0x000000ffff0d7224 */ /* 0x000fe400078e0011 */
[----:B------:R-:W-:Y:S01]  /*1b2d0*/  IMAD.MOV.U32 R11, RZ, RZ, 0x1f ;  /* 0x0000001fff0b7424 */ /* 0x000fe200078e00ff */
[----:B------:R-:W0:Y:S01]  /*1b2e0*/  POPC R6, R3 ;  /* 0x0000000300067309 */ /* 0x000e220000000000 */
[----:B------:R-:W-:Y:S02]  /*1b2f0*/  IMAD.MOV.U32 R15, RZ, RZ, -0x1 ;  /* 0xffffffffff0f7424 */ /* 0x000fe400078e00ff */
[----:B0-----:R-:W-:-:S07]  /*1b300*/  IMAD.MOV.U32 R12, RZ, RZ, R6 ;  /* 0x000000ffff0c7224 */ /* 0x001fce00078e0006 */
[----:B------:R-:W-:Y:S05]  /*1b310*/  WARPSYNC.COLLECTIVE R15, `(.L_x_4107) ;  /* 0x000000000f087348 */ /* 0x000fea0003c00000 */
[----:B------:R0:W1:Y:S02]  /*1b320*/  SHFL.IDX P6, R14, R13, R12, R11 ;  /* 0x0000000c0d0e7389 */ /* 0x00006400000c000b */
[----:B01----:R-:W-:Y:S01]  /*1b330*/  ENDCOLLECTIVE ;  /* 0x000000000000791b */ /* 0x003fe20003800000 */
.L_x_4107:
[----:B------:R-:W-:Y:S01]  /*1b340*/  IMAD.MOV.U32 R17, RZ, RZ, R14 ;  /* 0x000000ffff117224 */ /* 0x000fe200078e000e */
[----:B------:R-:W-:Y:S06]  /*1b350*/  BRA `(.L_x_4108) ;  /* 0xffffffd400f07947 */ /* 0x000fec000383ffff */
.L_x_3989:
[----:B------:R-:W-:Y:S01]  /*1b360*/  BSSY B0, `(.L_x_4109) ;  /* 0x0000007000007945 */ /* 0x000fe20003800000 */
[----:B------:R-:W-:Y:S02]  /*1b370*/  IMAD.MOV.U32 R13, RZ, RZ, R2 ;  /* 0x000000ffff0d7224 */ /* 0x000fe400078e0002 */
[----:B------:R-:W-:Y:S02]  /*1b380*/  IMAD.MOV.U32 R11, RZ, RZ, 0x1f ;  /* 0x0000001fff0b7424 */ /* 0x000fe400078e00ff */
[----:B------:R-:W-:-:S07]  /*1b390*/  IMAD.MOV.U32 R15, RZ, RZ, -0x1 ;  /* 0xffffffffff0f7424 */ /* 0x000fce00078e00ff */
[----:B0123--:R-:W-:Y:S05]  /*1b3a0*/  WARPSYNC.COLLECTIVE R15, `(.L_x_4110) ;  /* 0x000000000f087348 */ /* 0x00ffea0003c00000 */
[----:B------:R4:W0:Y:S02]  /*1b3b0*/  SHFL.IDX P6, R14, R13, R12, R11 ;  /* 0x0000000c0d0e7389 */ /* 0x00082400000c000b */
[----:B01234-:R-:W-:Y:S01]  /*1b3c0*/  ENDCOLLECTIVE ;  /* 0x000000000000791b */ /* 0x01ffe20003800000 */
.L_x_4110:
[----:B------:R-:W-:Y:S05]  /*1b3d0*/  BSYNC B0 ;  /* 0x0000000000007941 */ /* 0x000fea0003800000 */
.L_x_4109:
[----:B------:R-:W-:Y:S01]  /*1b3e0*/  IMAD.MOV.U32 R7, RZ, RZ, R14 ;  /* 0x000000ffff077224 */ /* 0x000fe200078e000e */
[----:B------:R-:W-:Y:S06]  /*1b3f0*/  BRA `(.L_x_3988) ;  /* 0xffffffd400e47947 */ /* 0x000fec000383ffff */
.L_x_3993:
[----:B-1----:R1:W2:Y:S02]  /*1b400*/  SYNCS.PHASECHK.TRANS64.TRYWAIT P0, [R0+URZ+0x22820], R3 ;  /* 0x02282003000075a7 */ /* 0x0022a4000800017f */
[----:B--2---:R-:W-:Y:S05]  /*1b410*/  @!P0 NANOSLEEP.SYNCS 0x989680 ;  /* 0x009896800000895d */ /* 0x004fea0003900000 */
[----:B------:R-:W2:Y:S02]  /*1b420*/  @!P0 SYNCS.PHASECHK.TRANS64 P0, [R0+URZ+0x22820], R3 ;  /* 0x02282003000085a7 */ /* 0x000ea4000800007f */
[----:B--2---:R-:W-:Y:S05]  /*1b430*/  @!P0 BRA `(.L_x_3993) ;  /* 0xfffffffc00f08947 */ /* 0x004fea000383ffff */
[----:B------:R-:W-:Y:S05]  /*1b440*/  BRA `(.L_x_4111) ;  /* 0xffffffdc00587947 */ /* 0x000fea000383ffff */
.L_x_3994:
        /* <DEDUP_REMOVED lines=11> */
.L_x_4113:
[----:B------:R-:W-:Y:S05]  /*1b500*/  BSYNC B0 ;  /* 0x0000000000007941 */ /* 0x000fea0003800000 */
.L_x_4112:
[----:B------:R-:W-:Y:S05]  /*1b510*/  BRA `(.L_x_4114) ;  /* 0xffffffdc00407947 */ /* 0x000fea000383ffff */
.L_x_3995:
[----:B------:R-:W-:Y:S01]  /*1b520*/  BSSY B0, `(.L_x_4115) ;  /* 0x0000006000007945 */ /* 0x000fe20003800000 */
[----:B------:R-:W-:-:S07]  /*1b530*/  IMAD.MOV.U32 R15, RZ, RZ, -0x1 ;  /* 0xffffffffff0f7424 */ /* 0x000fce00078e00ff */
[----:B012---:R-:W-:Y:S05]  /*1b540*/  WARPSYNC.COLLECTIVE R15, `(.L_x_4116) ;  /* 0x000000000f0c7348 */ /* 0x007fea0003c00000 */
[----:B------:R-:W-:Y:S02]  /*1b550*/  ELECT P6, UR62, PT ;  /* 0x00000000003e782f */ /* 0x000fe400038c0000 */
[----:B------:R-:W-:Y:S01]  /*1b560*/  MOV R14, UR62 ;  /* 0x0000003e000e7c02 */ /* 0x000fe20008000f00 */
[----:B012---:R-:W-:Y:S10]  /*1b570*/  ENDCOLLECTIVE ;  /* 0x000000000000791b */ /* 0x007ff40003800000 */
.L_x_4116:
[----:B------:R-:W-:Y:S05]  /*1b580*/  BSYNC B0 ;  /* 0x0000000000007941 */ /* 0x000fea0003800000 */
.L_x_4115:
[----:B------:R-:W-:Y:S05]  /*1b590*/  BRA `(.L_x_4117) ;  /* 0xffffffdc00347947 */ /* 0x000fea000383ffff */
.L_x_3997:
[----:B-1----:R1:W2:Y:S02]  /*1b5a0*/  SYNCS.PHASECHK.TRANS64.TRYWAIT P0, [R6+URZ], R5 ;  /* 0x00000005060075a7 */ /* 0x0022a4000800017f */
[----:B--2---:R-:W-:Y:S05]  /*1b5b0*/  @!P0 NANOSLEEP.SYNCS 0x989680 ;  /* 0x009896800000895d */ /* 0x004fea0003900000 */
[----:B------:R-:W2:Y:S02]  /*1b5c0*/  @!P0 SYNCS.PHASECHK.TRANS64 P0, [R6+URZ], R5 ;  /* 0x00000005060085a7 */ /* 0x000ea4000800007f */
[----:B--2---:R-:W-:Y:S05]  /*1b5d0*/  @!P0 BRA `(.L_x_3997) ;  /* 0xfffffffc00f08947 */ /* 0x004fea000383ffff */
[----:B------:R-:W-:Y:S05]  /*1b5e0*/  BRA `(.L_x_4118) ;  /* 0xffffffdc00707947 */ /* 0x000fea000383ffff */
.L_x_3998:
[----:B--2---:R2:W3:Y:S02]  /*1b5f0*/  SYNCS.PHASECHK.TRANS64.TRYWAIT P0, [R7+URZ], R2 ;  /* 0x00000002070075a7 */ /* 0x0044e4000800017f */
[----:B---3--:R-:W-:Y:S05]  /*1b600*/  @!P0 NANOSLEEP.SYNCS 0x989680 ;  /* 0x009896800000895d */ /* 0x008fea0003900000 */
[----:B------:R-:W3:Y:S02]  /*1b610*/  @!P0 SYNCS.PHASECHK.TRANS64 P0, [R7+URZ], R2 ;  /* 0x00000002070085a7 */ /* 0x000ee4000800007f */
[----:B---3--:R-:W-:Y:S05]  /*1b620*/  @!P0 BRA `(.L_x_3998) ;  /* 0xfffffffc00f08947 */ /* 0x008fea000383ffff */
[----:B------:R-:W-:Y:S05]  /*1b630*/  BRA `(.L_x_4119) ;  /* 0xffffffdc00647947 */ /* 0x000fea000383ffff */
.L_x_4000:
[----:B---3--:R3:W4:Y:S02]  /*1b640*/  SYNCS.PHASECHK.TRANS64.TRYWAIT P0, [R4+URZ], R5 ;  /* 0x00000005040075a7 */ /* 0x008724000800017f */
[----:B----4-:R-:W-:Y:S05]  /*1b650*/  @!P0 NANOSLEEP.SYNCS 0x989680 ;  /* 0x009896800000895d */ /* 0x010fea0003900000 */
[----:B------:R-:W4:Y:S02]  /*1b660*/  @!P0 SYNCS.PHASECHK.TRANS64 P0, [R4+URZ], R5 ;  /* 0x00000005040085a7 */ /* 0x000f24000800007f */
[----:B----4-:R-:W-:Y:S05]  /*1b670*/  @!P0 BRA `(.L_x_4000) ;  /* 0xfffffffc00f08947 */ /* 0x010fea000383ffff */
[----:B------:R-:W-:Y:S05]  /*1b680*/  BRA `(.L_x_4120) ;  /* 0xffffffdc006c7947 */ /* 0x000fea000383ffff */
.L_x_4121:
        /* <DEDUP_REMOVED lines=15> */
.L_x_4732:


//--------------------- .text._ZN7cutlass13device_kernelIN5flash11enable_sm90INS1_16FlashAttnFwdSm90INS1_25CollectiveMainloopFwdSm90ILi2EN4cute5tupleIJNS5_1CILi1EEES8_S8_EEENS6_IJNS7_ILi128EEENS7_ILi96EEENS7_ILi64EEEEEELi256ENS_10bfloat16_tEfNS_4arch4Sm90ELb1ELb0ELb1ELb1ELb0ELb0ELb1ELb1ELb0ELb0ELb0ELb0EEENS1_21CollectiveEpilogueFwdINS6_IJSA_NS7_ILi256EEESB_EEES9_SE_SG_Li256ELb1ELb0ELb0ELb0EEENS1_36VarlenDynamicPersistentTileSchedulerILi128ELi96ELi256ELi32ELb0ELb0ELb1ELb1ELb1ELb1EEEEEEEEEvNT_6ParamsE --------------------------
	.section	.text._ZN7cutlass13device_kernelIN5flash11enable_sm90INS1_16FlashAttnFwdSm90INS1_25CollectiveMainloopFwdSm90ILi2EN4cute5tupleIJNS5_1CILi1EEES8_S8_EEENS6_IJNS7_ILi128EEENS7_ILi96EEENS7_ILi64EEEEEELi256ENS_10bfloat16_tEfNS_4arch4Sm90ELb1ELb0ELb1ELb1ELb0ELb0ELb1ELb1ELb0ELb0ELb0ELb0EEENS1_21CollectiveEpilogueFwdINS6_IJSA_NS7_ILi256EEESB_EEES9_SE_SG_Li256ELb1ELb0ELb0ELb0EEENS1_36VarlenDynamicPersistentTileSchedulerILi128ELi96ELi256ELi32ELb0ELb0ELb1ELb1ELb1ELb1EEEEEEEEEvNT_6ParamsE,"ax",@progbits
	.align	128
.text._ZN7cutlass13device_kernelIN5flash11enable_sm90INS1_16FlashAttnFwdSm90INS1_25CollectiveMainloopFwdSm90ILi2EN4cute5tupleIJNS5_1CILi1EEES8_S8_EEENS6_IJNS7_ILi128EEENS7_ILi96EEENS7_ILi64EEEEEELi256ENS_10bfloat16_tEfNS_4arch4Sm90ELb1ELb0ELb1ELb1ELb0ELb0ELb1ELb1ELb0ELb0ELb0ELb0EEENS1_21CollectiveEpilogueFwdINS6_IJSA_NS7_ILi256EEESB_EEES9_SE_SG_Li256ELb1ELb0ELb0ELb0EEENS1_36VarlenDynamicPersistentTileSchedulerILi128ELi96ELi256ELi32ELb0ELb0ELb1ELb1ELb1ELb1EEEEEEEEEvNT_6ParamsE:
        .type           _ZN7cutlass13device_kernelIN5flash11enable_sm90INS1_16FlashAttnFwdSm90INS1_25CollectiveMainloopFwdSm90ILi2EN4cute5tupleIJNS5_1CILi1EEES8_S8_EEENS6_IJNS7_ILi128EEENS7_ILi96EEENS7_ILi64EEEEEELi256ENS_10bfloat16_tEfNS_4arch4Sm90ELb1ELb0ELb1ELb1ELb0ELb0ELb1ELb1ELb0ELb0ELb0ELb0EEENS1_21CollectiveEpilogueFwdINS6_IJSA_NS7_ILi256EEESB_EEES9_SE_SG_Li256ELb1ELb0ELb0ELb0EEENS1_36VarlenDynamicPersistentTileSchedulerILi128ELi96ELi256ELi32ELb0ELb0ELb1ELb1ELb1ELb1EEEEEEEEEvNT_6ParamsE,@function
        .size           _ZN7cutlass13device_kernelIN5flash11enable_sm90INS1_16FlashAttnFwdSm90INS1_25CollectiveMainloopFwdSm90ILi2EN4cute5tupleIJNS5_1CILi1EEES8_S8_EEENS6_IJNS7_ILi128EEENS7_ILi96EEENS7_ILi64EEEEEELi256ENS_10bfloat16_tEfNS_4arch4Sm90ELb1ELb0ELb1ELb1ELb0ELb0ELb1ELb1ELb0ELb0ELb0ELb0EEENS1_21CollectiveEpilogueFwdINS6_IJSA_NS7_ILi256EEESB_EEES9_SE_SG_Li256ELb1ELb0ELb0ELb0EEENS1_36VarlenDynamicPersistentTileSchedulerILi128ELi96ELi256ELi32ELb0ELb0ELb1ELb1ELb1ELb1EEEEEEEEEvNT_6ParamsE,(.L_x_4733 - _ZN7cutlass13device_kernelIN5flash11enable_sm90INS1_16FlashAttnFwdSm90INS1_25CollectiveMainloopFwdSm90ILi2EN4cute5tupleIJNS5_1CILi1EEES8_S8_EEENS6_IJNS7_ILi128EEENS7_ILi96EEENS7_ILi64EEEEEELi256ENS_10bfloat16_tEfNS_4arch4Sm90ELb1ELb0ELb1ELb1ELb0ELb0ELb1ELb1ELb0ELb0ELb0ELb0EEENS1_21CollectiveEpilogueFwdINS6_IJSA_NS7_ILi256EEESB_EEES9_SE_SG_Li256ELb1ELb0ELb0ELb0EEENS1_36VarlenDynamicPersistentTileSchedulerILi128ELi96ELi256ELi32ELb0ELb0ELb1ELb1ELb1ELb1EEEEEEEEEvNT_6ParamsE)
        .other          _ZN7cutlass13device_kernelIN5flash11enable_sm90INS1_16FlashAttnFwdSm90INS1_25CollectiveMainloopFwdSm90ILi2EN4cute5tupleIJNS5_1CILi1EEES8_S8_EEENS6_IJNS7_ILi128EEENS7_ILi96EEENS7_ILi64EEEEEELi256ENS_10bfloat16_tEfNS_4arch4Sm90ELb1ELb0ELb1ELb1ELb0ELb0ELb1ELb1ELb0ELb0ELb0ELb0EEENS1_21CollectiveEpilogueFwdINS6_IJSA_NS7_ILi256EEESB_EEES9_SE_SG_Li256ELb1ELb0ELb0ELb0EEENS1_36VarlenDynamicPersistentTileSchedulerILi128ELi96ELi256ELi32ELb0ELb0ELb1ELb1ELb1ELb1EEEEEEEEEvNT_6ParamsE,@"STO_CUDA_ENTRY STV_DEFAULT"
_ZN7cutlass13device_kernelIN5flash11enable_sm90INS1_16FlashAttnFwdSm90INS1_25CollectiveMainloopFwdSm90ILi2EN4cute5tupleIJNS5_1CILi1EEES8_S8_EEENS6_IJNS7_ILi128EEENS7_ILi96EEENS7_ILi64EEEEEELi256ENS_10bfloat16_tEfNS_4arch4Sm90ELb1ELb0ELb1ELb1ELb0ELb0ELb1ELb1ELb0ELb0ELb0ELb0EEENS1_21CollectiveEpilogueFwdINS6_IJSA_NS7_ILi256EEESB_EEES9_SE_SG_Li256ELb1ELb0ELb0ELb0EEENS1_36VarlenDynamicPersistentTileSchedulerILi128ELi96ELi256ELi32ELb0ELb0ELb1ELb1ELb1ELb1EEEEEEEEEvNT_6ParamsE:
        /* <DEDUP_REMOVED lines=24> */
.L_x_4123:
[----:B------:R-:W-:Y:S05]  /*0180*/  BSYNC B0 ;  /* 0x0000000000007941 */ /* 0x000fea0003800000 */
.L_x_4122:
        /* <DEDUP_REMOVED lines=43> */
.L_x_4124:
        /* <DEDUP_REMOVED lines=22> */
.L_x_4125:
        /* <DEDUP_REMOVED lines=18> */
.L_x_4126:
        /* <DEDUP_REMOVED lines=22> */
.L_x_4127:
        /* <DEDUP_REMOVED lines=22> */
.L_x_4128:
[----:B0-----:R-:W-:Y:S01]  /*0980*/  UMOV UR4, 0x1 ;  /* 0x0000000100047882 */ /* 0x001fe20000000000 */
[----:B------:R-:W-:Y:S01]  /*0990*/  PLOP3.LUT P0, PT, PT, PT, UP0, 0x80, 0x0 ;  /* 0x000000000000781c */ /* 0x000fe20003f0f008 */
[----:B------:R-:W-:Y:S01]  /*09a0*/  USEL UR4, UR4, 0x2, !UP0 ;  /* 0x0000000204047887 */ /* 0x000fe2000c000000 */
[----:B------:R-:W-:-:S05]  /*09b0*/  NOP ;  /* 0x0000000000007918 */ /* 0x000fca0000000000 */
[----:B------:R-:W-:-:S05]  /*09c0*/  IMAD.U32 R2, RZ, RZ, UR4 ;  /* 0x00000004ff027e24 */ /* 0x000fca000f8e00ff */
[----:B------:R0:W-:Y:S01]  /*09d0*/  STL [R1+0x24], R2 ;  /* 0x0000240201007387 */ /* 0x0001e20000100800 */
[----:B-123--:R-:W-:Y:S06]  /*09e0*/  BAR.SYNC.DEFER_BLOCKING 0x0 ;  /* 0x0000000000007b1d */ /* 0x00efec0000010000 */
[----:B------:R-:W-:Y:S05]  /*09f0*/  @!P0 BRA `(.L_x_4129) ;  /* 0x000000c800fc8947 */ /* 0x000fea0003800000 */
.L_x_4130:
        /* <DEDUP_REMOVED lines=20> */
[----:B------:R-:W-:Y:S01]  /*0b40*/  IMAD.MOV.U32 R219, RZ, RZ, RZ ;  /* 0x000000ffffdb7224 */ /* 0x000fe200078e00ff */
[----:B------:R-:W-:Y:S01]  /*0b50*/  R2UR UR5, R14 ;  /* 0x000000000e0572ca */ /* 0x000fe200000e0000 */
[----:B------:R-:W0:Y:S01]  /*0b60*/  S2R R0, SR_TID.X ;  /* 0x0000000000007919 */ /* 0x000e220000002100 */
[----:B------:R-:W-:Y:S01]  /*0b70*/  UMOV UR37, URZ ;  /* 0x0000003f00257c82 */ /* 0x000fe20008000000 */
[----:B------:R-:W-:Y:S01]  /*0b80*/  UMOV UR36, URZ ;  /* 0x0000003f00247c82 */ /* 0x000fe20008000000 */
[----:B0-----:R-:W-:-:S05]  /*0b90*/  VIADD R233, R0, 0xffffff80 ;  /* 0xffffff8000e97836 */ /* 0x001fca0000000000 */
[----:B------:R-:W-:-:S04]  /*0ba0*/  SHF.R.S32.HI R0, RZ, 0x1f, R233 ;  /* 0x0000001fff007819 */ /* 0x000fc800000114e9 */
[-C--:B------:R-:W-:Y:S02]  /*0bb0*/  LEA.HI R3, R0, R233.reuse, RZ, 0x4 ;  /* 0x000000e900037211 */ /* 0x080fe400078f20ff */
[----:B--2---:R-:W-:Y:S02]  /*0bc0*/  R2UR UR4, R2 ;  /* 0x00000000020472ca */ /* 0x004fe400000e0000 */
[----:B------:R-:W-:-:S04]  /*0bd0*/  LEA.HI R2, R0, R233, RZ, 0x7 ;  /* 0x000000e900027211 */ /* 0x000fc800078f38ff */
[----:B------:R-:W-:Y:S02]  /*0be0*/  LOP3.LUT R220, R2, 0xffffff80, RZ, 0xc0, !PT ;  /* 0xffffff8002dc7812 */ /* 0x000fe400078ec0ff */
[----:B------:R-:W-:-:S03]  /*0bf0*/  SHF.R.S32.HI R221, RZ, 0x7, R2 ;  /* 0x00000007ffdd7819 */ /* 0x000fc60000011402 */
[----:B------:R-:W-:Y:S01]  /*0c00*/  IMAD.IADD R220, R233, 0x1, -R220 ;  /* 0x00000001e9dc7824 */ /* 0x000fe200078e0adc */
[----:B------:R-:W-:Y:S01]  /*0c10*/  LEA.HI R2, R2, R221, RZ, 0x1 ;  /* 0x000000dd02027211 */ /* 0x000fe200078f08ff */
[----:B------:R-:W-:-:S03]  /*0c20*/  ULOP3.LUT UR4, UR4, 0x1, URZ, 0xfc, !UPT ;  /* 0x0000000104047892 */ /* 0x000fc6000f8efc3f */
[----:B------:R-:W-:Y:S02]  /*0c30*/  SHF.R.S32.HI R7, RZ, 0x1f, R220 ;  /* 0x0000001fff077819 */ /* 0x000fe400000114dc */
[----:B------:R-:W-:Y:S01]  /*0c40*/  LOP3.LUT R2, R2, 0x3fffffe, RZ, 0xc0, !PT ;  /* 0x03fffffe02027812 */ /* 0x000fe200078ec0ff */
[----:B------:R-:W-:Y:S01]  /*0c50*/  IMAD.U32 R232, RZ, RZ, UR4 ;  /* 0x00000004ffe87e24 */ /* 0x000fe2000f8e00ff */
[CC--:B------:R-:W-:Y:S02]  /*0c60*/  LEA.HI R8, R7.reuse, R220.reuse, RZ, 0x2 ;  /* 0x000000dc07087211 */ /* 0x0c0fe400078f10ff */
[----:B------:R-:W-:Y:S01]  /*0c70*/  LEA.HI R7, R7, R220, RZ, 0x5 ;  /* 0x000000dc07077211 */ /* 0x000fe200078f28ff */
[----:B------:R-:W-:Y:S01]  /*0c80*/  IMAD.IADD R206, R221, 0x1, -R2 ;  /* 0x00000001ddce7824 */ /* 0x000fe200078e0a02 */
[--C-:B------:R-:W-:Y:S02]  /*0c90*/  SHF.R.S32.HI R5, RZ, 0x2, R8.reuse ;  /* 0x00000002ff057819 */ /* 0x100fe40000011408 */
[----:B------:R-:W-:-:S02]  /*0ca0*/  SHF.R.S32.HI R4, RZ, 0x1f, R8 ;  /* 0x0000001fff047819 */ /* 0x000fc40000011408 */
        /* <DEDUP_REMOVED lines=8> */
[----:B------:R-:W-:Y:S01]  /*0d30*/  SHF.R.S32.HI R6, RZ, 0x4, R3 ;  /* 0x00000004ff067819 */ /* 0x000fe20000011403 */
[----:B------:R-:W-:Y:S01]  /*0d40*/  IMAD.SHL.U32 R5, R4, 0x20, RZ ;  /* 0x0000002004057824 */ /* 0x000fe200078e00ff */
[----:B------:R-:W-:Y:S01]  /*0d50*/  LOP3.LUT R4, R3, 0x3fffff0, RZ, 0xc0, !PT ;  /* 0x03fffff003047812 */ /* 0x000fe200078ec0ff */
[----:B------:R-:W-:Y:S01]  /*0d60*/  IMAD R7, R7, 0x10, R10 ;  /* 0x0000001007077824 */ /* 0x000fe200078e020a */
[----:B------:R-:W-:-:S02]  /*0d70*/  LEA.HI R3, R3, R6, RZ, 0x1 ;  /* 0x0000000603037211 */ /* 0x000fc400078f08ff */
[----:B------:R-:W-:Y:S01]  /*0d80*/  LOP3.LUT R5, R5, 0xfffffc00, RZ, 0xc0, !PT ;  /* 0xfffffc0005057812 */ /* 0x000fe200078ec0ff */
[----:B------:R-:W-:Y:S01]  /*0d90*/  IMAD.IADD R4, R233, 0x1, -R4 ;  /* 0x00000001e9047824 */ /* 0x000fe200078e0a04 */
[----:B------:R-:W-:Y:S02]  /*0da0*/  LOP3.LUT R3, R3, 0x1ffffffe, RZ, 0xc0, !PT ;  /* 0x1ffffffe03037812 */ /* 0x000fe400078ec0ff */
[----:B------:R-:W-:Y:S01]  /*0db0*/  LOP3.LUT R2, R0, 0x1ffffff8, RZ, 0xc0, !PT ;  /* 0x1ffffff800027812 */ /* 0x000fe200078ec0ff */
[----:B------:R-:W-:Y:S01]  /*0dc0*/  IMAD R4, R4, 0x40, R5 ;  /* 0x0000004004047824 */ /* 0x000fe200078e0205 */
[----:B------:R-:W-:Y:S01]  /*0dd0*/  LEA R206, R206, R7, 0x6 ;  /* 0x00000007cece7211 */ /* 0x000fe200078e30ff */
[----:B------:R-:W-:Y:S01]  /*0de0*/  IMAD.IADD R3, R6, 0x1, -R3 ;  /* 0x0000000106037824 */ /* 0x000fe200078e0a03 */
[----:B------:R-:W-:Y:S01]  /*0df0*/  SHF.R.S32.HI R202, RZ, 0x3, R0 ;  /* 0x00000003ffca7819 */ /* 0x000fe20000011400 */
[----:B------:R-:W-:Y:S02]  /*0e00*/  IMAD.IADD R2, R233, 0x1, -R2 ;  /* 0x00000001e9027824 */ /* 0x000fe400078e0a02 */
[----:B------:R-:W-:-:S02]  /*0e10*/  IMAD R231, R3, 0x8, R4 ;  /* 0x0000000803e77824 */ /* 0x000fc400078e0204 */
[----:B------:R-:W-:Y:S02]  /*0e20*/  IMAD.MOV.U32 R7, RZ, RZ, R15 ;  /* 0x000000ffff077224 */ /* 0x000fe400078e000f */
[----:B------:R-:W-:-:S07]  /*0e30*/  IMAD.SHL.U32 R200, R2, 0x8, RZ ;  /* 0x0000000802c87824 */ /* 0x000fce00078e00ff */
.L_x_4185:
[----:B0-----:R-:W0:Y:S01]  /*0e40*/  LDC.64 R2, c[0x0][0xd60] ;  /* 0x00035800ff027b82 */ /* 0x001e220000000a00 */
[----:B------:R-:W-:Y:S01]  /*0e50*/  ULDC.64 UR10, c[0x0][0x208] ;  /* 0x00008200000a7ab9 */ /* 0x000fe20000000a00 */
[----:B------:R-:W-:Y:S01]  /*0e60*/  ULDC.64 UR6, c[0x0][0xb20] ;  /* 0x0002c80000067ab9 */ /* 0x000fe20000000a00 */
[----:B------:R-:W-:Y:S01]  /*0e70*/  ULDC.64 UR8, c[0x0][0xb10] ;  /* 0x0002c40000087ab9 */ /* 0x000fe20000000a00 */
[----:B0-----:R-:W-:-:S05]  /*0e80*/  IMAD.WIDE R2, R7, 0x4, R2 ;  /* 0x0000000407027825 */ /* 0x001fca00078e0202 */
[----:B--2---:R-:W2:Y:S01]  /*0e90*/  LDG.E R207, desc[UR10][R2.64] ;  /* 0x0000000a02cf7981 */ /* 0x004ea2000c1e1900 */
[----:B------:R-:W-:Y:S02]  /*0ea0*/  ISETP.NE.U32.AND P0, PT, RZ, UR6, PT ;  /* 0x00000006ff007c0c */ /* 0x000fe4000bf05070 */
[----:B------:R-:W-:Y:S02]  /*0eb0*/  ISETP.NE.U32.AND P1, PT, RZ, UR8, PT ;  /* 0x00000008ff007c0c */ /* 0x000fe4000bf25070 */
[----:B------:R-:W-:Y:S02]  /*0ec0*/  ISETP.NE.AND.EX P0, PT, RZ, UR7, PT, P0 ;  /* 0x00000007ff007c0c */ /* 0x000fe4000bf05300 */
[----:B------:R-:W-:Y:S02]  /*0ed0*/  ISETP.NE.AND.EX P1, PT, RZ, UR9, PT, P1 ;  /* 0x00000009ff007c0c */ /* 0x000fe4000bf25310 */
[----:B--2---:R-:W-:-:S09]  /*0ee0*/  SHF.R.S32.HI R208, RZ, 0x1f, R207 ;  /* 0x0000001fffd07819 */ /* 0x004fd200000114cf */
[----:B---34-:R-:W-:-:S04]  /*0ef0*/  @P0 LEA R4, P2, R207, UR6, 0x2 ;  /* 0x00000006cf040c11 */ /* 0x018fc8000f8410ff */
[C---:B------:R-:W-:Y:S01]  /*0f00*/  @P0 LEA.HI.X R5, R207.reuse, UR7, R208, 0x2, P2 ;  /* 0x00000007cf050c11 */ /* 0x040fe200090f14d0 */
[----:B------:R-:W-:Y:S01]  /*0f10*/  ULDC.64 UR6, c[0x0][0x3f8] ;  /* 0x0000fe0000067ab9 */ /* 0x000fe20000000a00 */
[----:B------:R-:W-:-:S03]  /*0f20*/  @P1 LEA R6, P2, R207, UR8, 0x2 ;  /* 0x00000008cf061c11 */ /* 0x000fc6000f8410ff */
[----:B------:R-:W2:Y:S01]  /*0f30*/  @P0 LDG.E R4, desc[UR10][R4.64] ;  /* 0x0000000a04040981 */ /* 0x000ea2000c1e1900 */
[----:B------:R-:W-:-:S05]  /*0f40*/  @P1 LEA.HI.X R7, R207, UR9, R208, 0x2, P2 ;  /* 0x00000009cf071c11 */ /* 0x000fca00090f14d0 */
[----:B------:R-:W3:Y:S01]  /*0f50*/  @P1 LDG.E R6, desc[UR10][R6.64] ;  /* 0x0000000a06061981 */ /* 0x000ee2000c1e1900 */
[----:B------:R-:W-:Y:S01]  /*0f60*/  ULDC UR8, c[0x0][0x288] ;  /* 0x0000a20000087ab9 */ /* 0x000fe20000000800 */
[----:B------:R-:W-:Y:S01]  /*0f70*/  UISETP.NE.U32.AND UP0, UPT, UR6, URZ, UPT ;  /* 0x0000003f0600728c */ /* 0x000fe2000bf05070 */
[----:B------:R-:W-:Y:S01]  /*0f80*/  IMAD.U32 R209, RZ, RZ, UR5 ;  /* 0x00000005ffd17e24 */ /* 0x000fe2000f8e00ff */
[----:B------:R-:W-:Y:S01]  /*0f90*/  ULDC.64 UR10, c[0x0][0xb18] ;  /* 0x0002c600000a7ab9 */ /* 0x000fe20000000a00 */
[----:B------:R-:W-:Y:S01]  /*0fa0*/  ULDC UR6, c[0x0][0x404] ;  /* 0x0001010000067ab9 */ /* 0x000fe20000000800 */
[----:B------:R-:W-:Y:S01]  /*0fb0*/  UISETP.NE.AND.EX UP0, UPT, UR7, URZ, UPT, UP0 ;  /* 0x0000003f0700728c */ /* 0x000fe2000bf05300 */
[----:B------:R-:W-:Y:S01]  /*0fc0*/  ISETP.NE.U32.AND P2, PT, RZ, UR10, PT ;  /* 0x0000000aff007c0c */ /* 0x000fe2000bf45070 */
[----:B------:R-:W-:Y:S01]  /*0fd0*/  UMOV UR4, URZ ;  /* 0x0000003f00047c82 */ /* 0x000fe20008000000 */
[----:B------:R-:W-:Y:S01]  /*0fe0*/  ULDC UR7, c[0x0][0x2e0] ;  /* 0x0000b80000077ab9 */ /* 0x000fe20000000800 */
[----:B------:R-:W-:Y:S01]  /*0ff0*/  USEL UR6, UR6, 0x1, UP0 ;  /* 0x0000000106067887 */ /* 0x000fe20008000000 */
[----:B------:R-:W-:-:S03]  /*1000*/  ISETP.NE.AND.EX P2, PT, RZ, UR11, PT, P2 ;  /* 0x0000000bff007c0c */ /* 0x000fc6000bf45320 */
[----:B------:R-:W-:Y:S01]  /*1010*/  UIMAD UR6, UR6, UR7, URZ ;  /* 0x00000007060672a4 */ /* 0x000fe2000f8e023f */
[----:B--2---:R-:W-:Y:S02]  /*1020*/  @P0 R2UR UR4, R4 ;  /* 0x00000000040402ca */ /* 0x004fe400000e0000 */
[----:B---3--:R-:W-:-:S13]  /*1030*/  @P1 R2UR UR8, R6 ;  /* 0x00000000060812ca */ /* 0x008fda00000e0000 */
[----:B------:R-:W-:Y:S01]  /*1040*/  IMAD.U32 R201, RZ, RZ, UR8 ;  /* 0x00000008ffc97e24 */ /* 0x000fe2000f8e00ff */
[----:B-1---5:R-:W-:Y:S06]  /*1050*/  @P1 BRA `(.L_x_4131) ;  /* 0x0000000000341947 */ /* 0x022fec0003800000 */
[----:B------:R-:W-:Y:S02]  /*1060*/  ULDC.64 UR8, c[0x0][0xaf8] ;  /* 0x0002be0000087ab9 */ /* 0x000fe40000000a00 */
[----:B------:R-:W-:-:S04]  /*1070*/  ISETP.NE.U32.AND P0, PT, RZ, UR8, PT ;  /* 0x00000008ff007c0c */ /* 0x000fc8000bf05070 */
[----:B------:R-:W-:-:S13]  /*1080*/  ISETP.NE.AND.EX P0, PT, RZ, UR9, PT, P0 ;  /* 0x00000009ff007c0c */ /* 0x000fda000bf05300 */
[----:B------:R-:W-:Y:S05]  /*1090*/  @!P0 BRA `(.L_x_4131) ;  /* 0x0000000000248947 */ /* 0x000fea0003800000 */
[----:B------:R-:W0:Y:S01]  /*10a0*/  LDC.64 R2, c[0x0][0xaf8] ;  /* 0x0002be00ff027b82 */ /* 0x000e220000000a00 */
[----:B------:R-:W-:Y:S01]  /*10b0*/  ULDC.64 UR8, c[0x0][0x208] ;  /* 0x0000820000087ab9 */ /* 0x000fe20000000a00 */
[----:B0-----:R-:W-:-:S05]  /*10c0*/  IMAD.WIDE R2, R207, 0x4, R2 ;  /* 0x00000004cf027825 */ /* 0x001fca00078e0202 */
[----:B------:R-:W2:Y:S04]  /*10d0*/  LDG.E R4, desc[UR8][R2.64] ;  /* 0x0000000802047981 */ /* 0x000ea8000c1e1900 */
[----:B------:R-:W3:Y:S01]  /*10e0*/  LDG.E R0, desc[UR8][R2.64+0x4] ;  /* 0x0000040802007981 */ /* 0x000ee2000c1e1900 */
[----:B--2---:R-:W-:Y:S02]  /*10f0*/  R2UR UR5, R4 ;  /* 0x00000000040572ca */ /* 0x004fe400000e0000 */
[----:B---3--:R-:W-:-:S13]  /*1100*/  R2UR UR7, R0 ;  /* 0x00000000000772ca */ /* 0x008fda00000e0000 */
[----:B------:R-:W-:-:S06]  /*1110*/  UIADD3 UR5, -UR5, UR7, URZ ;  /* 0x0000000705057290 */ /* 0x000fcc000fffe13f */
[----:B------:R-:W-:-:S07]  /*1120*/  IMAD.U32 R201, RZ, RZ, UR5 ;  /* 0x00000005ffc97e24 */ /* 0x000fce000f8e00ff */
.L_x_4131:
[----:B------:R-:W-:Y:S01]  /*1130*/  IMAD.U32 R218, RZ, RZ, UR61 ;  /* 0x0000003dffda7e24 */ /* 0x000fe2000f8e00ff */
[----:B------:R-:W-:Y:S06]  /*1140*/  @!P2 BRA `(.L_x_4132) ;  /* 0x000000000018a947 */ /* 0x000fec0003800000 */
[----:B------:R-:W-:Y:S01]  /*1150*/  LEA R2, P0, R207, UR10, 0x2 ;  /* 0x0000000acf027c11 */ /* 0x000fe2000f8010ff */
[----:B------:R-:W-:-:S03]  /*1160*/  ULDC.64 UR6, c[0x0][0x208] ;  /* 0x0000820000067ab9 */ /* 0x000fc60000000a00 */
[----:B------:R-:W-:-:S05]  /*1170*/  LEA.HI.X R3, R207, UR11, R208, 0x2, P0 ;  /* 0x0000000bcf037c11 */ /* 0x000fca00080f14d0 */
[----:B------:R-:W2:Y:S02]  /*1180*/  LDG.E R2, desc[UR6][R2.64] ;  /* 0x0000000602027981 */ /* 0x000ea4000c1e1900 */
[----:B--2---:R-:W-:Y:S01]  /*1190*/  R2UR UR6, R2 ;  /* 0x00000000020672ca */ /* 0x004fe200000e0000 */
[----:B------:R-:W-:-:S14]  /*11a0*/  BRA `(.L_x_4133) ;  /* 0x0000000000307947 */ /* 0x000fdc0003800000 */
.L_x_4132:
        /* <DEDUP_REMOVED lines=11> */
[----:B------:R-:W-:-:S12]  /*1260*/  UIADD3 UR6, -UR6, UR5, URZ ;  /* 0x0000000506067290 */ /* 0x000fd8000fffe13f */
.L_x_4133:
[----:B------:R-:W-:Y:S01]  /*1270*/  R2UR UR7, R201 ;  /* 0x00000000c90772ca */ /* 0x000fe200000e0000 */
[----:B------:R-:W-:Y:S01]  /*1280*/  UIADD3 UR6, -UR4, UR6, URZ ;  /* 0x0000000604067290 */ /* 0x000fe2000fffe13f */
[----:B------:R-:W-:Y:S01]  /*1290*/  PLOP3.LUT P0, PT, PT, PT, PT, 0x80, 0x0 ;  /* 0x000000000000781c */ /* 0x000fe20003f0f070 */
[----:B------:R-:W-:Y:S01]  /*12a0*/  ULEA UR5, UR61, 0xdf, 0x7 ;  /* 0x000000df3d057891 */ /* 0x000fe2000f8e383f */
[----:B------:R-:W-:Y:S01]  /*12b0*/  CS2R R2, SRZ ;  /* 0x0000000000027805 */ /* 0x000fe2000001ff00 */
[----:B------:R-:W-:Y:S01]  /*12c0*/  UIADD3 UR4, UR6, 0x5f, URZ ;  /* 0x0000005f06047890 */ /* 0x000fe2000fffe03f */
[----:B------:R-:W-:Y:S01]  /*12d0*/  MOV R0, RZ ;  /* 0x000000ff00007202 */ /* 0x000fe20000000f00 */
[----:B------:R-:W-:Y:S01]  /*12e0*/  IMAD.U32 R204, RZ, RZ, UR6 ;  /* 0x00000006ffcc7e24 */ /* 0x000fe2000f8e00ff */
[----:B------:R-:W-:Y:S01]  /*12f0*/  CS2R R148, SRZ ;  /* 0x0000000000947805 */ /* 0x000fe2000001ff00 */
[----:B------:R-:W-:Y:S01]  /*1300*/  IMAD.MOV.U32 R150, RZ, RZ, RZ ;  /* 0x000000ffff967224 */ /* 0x000fe200078e00ff */
[----:B------:R-:W-:-:S02]  /*1310*/  CS2R R146, SRZ ;  /* 0x0000000000927805 */ /* 0x000fc4000001ff00 */
[----:B------:R-:W-:Y:S02]  /*1320*/  CS2R R144, SRZ ;  /* 0x0000000000907805 */ /* 0x000fe4000001ff00 */
        /* <DEDUP_REMOVED lines=69> */
[----:B------:R-:W-:Y:S01]  /*1780*/  CS2R R28, SRZ ;  /* 0x00000000001c7805 */ /* 0x000fe2000001ff00 */
[----:B------:R-:W-:Y:S01]  /*1790*/  IMAD.MOV.U32 R12, RZ, RZ, RZ ;  /* 0x000000ffff0c7224 */ /* 0x000fe200078e00ff */
[----:B------:R-:W-:Y:S01]  /*17a0*/  CS2R R24, SRZ ;  /* 0x0000000000187805 */ /* 0x000fe2000001ff00 */
        /* <DEDUP_REMOVED lines=40> */
.L_x_4135:
[----:B------:R-:W0:Y:S01]  /*1a30*/  S2R R3, SR_CgaCtaId ;  /* 0x0000000000037919 */ /* 0x000e220000008800 */
[----:B------:R-:W-:Y:S02]  /*1a40*/  LEA.HI R0, R219, R219, RZ, 0x1 ;  /* 0x000000dbdb007211 */ /* 0x000fe400078f08ff */
[----:B------:R-:W-:Y:S01]  /*1a50*/  MOV R2, 0x400 ;  /* 0x0000040000027802 */ /* 0x000fe20000000f00 */
[----:B------:R-:W1:Y:S01]  /*1a60*/  S2R R16, SR_TID.X ;  /* 0x0000000000107919 */ /* 0x000e620000002100 */
[----:B------:R-:W-:-:S05]  /*1a70*/  LOP3.LUT R0, R0, 0xfffffffe, RZ, 0xc0, !PT ;  /* 0xfffffffe00007812 */ /* 0x000fca00078ec0ff */
[----:B------:R-:W-:Y:S01]  /*1a80*/  IMAD.IADD R0, R219, 0x1, -R0 ;  /* 0x00000001db007824 */ /* 0x000fe200078e0a00 */
[----:B0-----:R-:W-:-:S04]  /*1a90*/  LEA R5, R3, R2, 0x18 ;  /* 0x0000000203057211 */ /* 0x001fc800078ec0ff */
[----:B------:R-:W-:Y:S02]  /*1aa0*/  SHF.L.U32 R2, R0, 0x1f, RZ ;  /* 0x0000001f00027819 */ /* 0x000fe400000006ff */
[----:B-1----:R-:W-:Y:S02]  /*1ab0*/  SHF.R.U32.HI R16, RZ, 0x7, R16 ;  /* 0x00000007ff107819 */ /* 0x002fe40000011610 */
[----:B------:R-:W0:Y:S03]  /*1ac0*/  SYNCS.PHASECHK.TRANS64.TRYWAIT P0, [R5+URZ+0x32400], R2 ;  /* 0x03240002050075a7 */ /* 0x000e26000800017f */
[----:B------:R-:W-:Y:S01]  /*1ad0*/  VIADD R168, R16, 0x8 ;  /* 0x0000000810a87836 */ /* 0x000fe20000000000 */
[----:B0-----:R-:W-:Y:S06]  /*1ae0*/  @!P0 BRA `(.L_x_4136) ;  /* 0x0000010800808947 */ /* 0x001fec0003800000 */
.L_x_4271:
[----:B------:R-:W-:Y:S05]  /*1af0*/  WARPSYNC.ALL ;  /* 0x0000000000007948 */ /* 0x000fea0003800000 */
[----:B------:R-:W-:Y:S01]  /*1b00*/  R2UR UR4, R232 ;  /* 0x00000000e80472ca */ /* 0x000fe200000e0000 */
[----:B------:R1:W-:-:S12]  /*1b10*/  BAR.SYNC.DEFER_BLOCKING R168, 0x100 ;  /* 0x000400a80000751d */ /* 0x0003d80000010000 */
[----:B------:R-:W-:-:S05]  /*1b20*/  IMAD.U32 R0, RZ, RZ, UR4 ;  /* 0x00000004ff007e24 */ /* 0x000fca000f8e00ff */
[----:B------:R-:W-:-:S13]  /*1b30*/  ISETP.NE.AND P0, PT, R0, 0x3, PT ;  /* 0x000000030000780c */ /* 0x000fda0003f05270 */
[----:B-1----:R-:W-:Y:S05]  /*1b40*/  @!P0 BRA `(.L_x_4137) ;  /* 0x0000000000048947 */ /* 0x002fea0003800000 */
[----:B------:R-:W-:Y:S01]  /*1b50*/  BPT.TRAP 0x1 ;  /* 0x000000040000795c */ /* 0x000fe20000300000 */
.L_x_4137:
[----:B------:R-:W-:Y:S02]  /*1b60*/  IMAD.U32 R3, RZ, RZ, UR37 ;  /* 0x00000025ff037e24 */ /* 0x000fe4000f8e00ff */
[----:B------:R-:W-:-:S03]  /*1b70*/  IMAD.U32 R0, RZ, RZ, UR36 ;  /* 0x00000024ff007e24 */ /* 0x000fc6000f8e00ff */
[----:B------:R-:W-:Y:S01]  /*1b80*/  SHF.L.U32 R3, R3, 0x1f, RZ ;  /* 0x0000001f03037819 */ /* 0x000fe200000006ff */
[----:B------:R-:W-:-:S04]  /*1b90*/  IMAD R0, R0, 0x8, R5 ;  /* 0x0000000800007824 */ /* 0x000fc800078e0205 */
[----:B------:R1:W2:Y:S01]  /*1ba0*/  SYNCS.PHASECHK.TRANS64.TRYWAIT P1, [R0+URZ+0x32430], R3 ;  /* 0x03243003000075a7 */ /* 0x0002a2000802017f */
[----:B------:R-:W-:Y:S05]  /*1bb0*/  @!P0 BRA `(.L_x_4138) ;  /* 0x0000000000048947 */ /* 0x000fea0003800000 */
[----:B------:R-:W-:Y:S01]  /*1bc0*/  BPT.TRAP 0x1 ;  /* 0x000000040000795c */ /* 0x000fe20000300000 */
.L_x_4138:
[----:B--2---:R-:W-:Y:S05]  /*1bd0*/  @P1 BRA `(.L_x_4139) ;  /* 0x0000000000081947 */ /* 0x004fea0003800000 */
[----:B------:R-:W2:Y:S02]  /*1be0*/  SYNCS.PHASECHK.TRANS64.TRYWAIT P1, [R0+URZ+0x32430], R3 ;  /* 0x03243003000075a7 */ /* 0x000ea4000802017f */
[----:B--2---:R-:W-:Y:S05]  /*1bf0*/  @!P1 BRA `(.L_x_4140) ;  /* 0x0000010800509947 */ /* 0x004fea0003800000 */
.L_x_4139:
[----:B------:R-:W-:Y:S01]  /*1c00*/  R2UR UR4, R5 ;  /* 0x00000000050472ca */ /* 0x000fe200000e0000 */
[----:B------:R-:W-:Y:S01]  /*1c10*/  WARPGROUP.ARRIVE ;  /* 0x00000000000079c5 */ /* 0x000fe20000000000 */
[----:B------:R-:W-:Y:S01]  /*1c20*/  UMOV UR8, UR38 ;  /* 0x0000002600087c82 */ /* 0x000fe20008000000 */
[----:B------:R-:W-:Y:S01]  /*1c30*/  UMOV UR9, 0x40000040 ;  /* 0x4000004000097882 */ /* 0x000fe20000000000 */
[----:B------:R-:W-:Y:S01]  /*1c40*/  UMOV UR11, 0x40000040 ;  /* 0x40000040000b7882 */ /* 0x000fe20000000000 */
[----:B------:R-:W-:-:S08]  /*1c50*/  UIADD3 UR5, UR38, 0x2, URZ ;  /* 0x0000000226057890 */ /* 0x000fd0000fffe03f */
[----:B------:R-:W-:-:S04]  /*1c60*/  UIADD3 UR4, UR4, 0x1c400, URZ ;  /* 0x0001c40004047890 */ /* 0x000fc8000fffe03f */
[----:B------:R-:W-:-:S04]  /*1c70*/  USHF.R.U32.HI UR4, URZ, 0x4, UR4 ;  /* 0x000000043f047899 */ /* 0x000fc80008011604 */
        /* <DEDUP_REMOVED lines=40> */
.L_x_4272:
[----:B------:R-:W-:Y:S05]  /*1f00*/  @!P0 BRA `(.L_x_4142) ;  /* 0x0000000000048947 */ /* 0x000fea0003800000 */
[----:B------:R-:W-:Y:S01]  /*1f10*/  BPT.TRAP 0x1 ;  /* 0x000000040000795c */ /* 0x000fe20000300000 */
.L_x_4142:
[----:B------:R4:W0:Y:S01]  /*1f20*/  SYNCS.PHASECHK.TRANS64.TRYWAIT P1, [R0+URZ+0x32450], R3 ;  /* 0x03245003000075a7 */ /* 0x000822000802017f */
[----:B------:R-:W-:Y:S05]  /*1f30*/  @!P0 BRA `(.L_x_4143) ;  /* 0x0000000000048947 */ /* 0x000fea0003800000 */
[----:B------:R-:W-:Y:S01]  /*1f40*/  BPT.TRAP 0x1 ;  /* 0x000000040000795c */ /* 0x000fe20000300000 */
.L_x_4143:
[----:B0-----:R-:W-:Y:S05]  /*1f50*/  @P1 BRA `(.L_x_4144) ;  /* 0x0000000000081947 */ /* 0x001fea0003800000 */
[----:B------:R-:W0:Y:S02]  /*1f60*/  SYNCS.PHASECHK.TRANS64.TRYWAIT P1, [R0+URZ+0x32450], R3 ;  /* 0x03245003000075a7 */ /* 0x000e24000802017f */
[----:B0-----:R-:W-:Y:S05]  /*1f70*/  @!P1 BRA `(.L_x_4145) ;  /* 0x0000010400989947 */ /* 0x001fea0003800000 */
.L_x_4144:
[----:B------:R-:W-:Y:S01]  /*1f80*/  R2UR UR4, R5 ;  /* 0x00000000050472ca */ /* 0x000fe200000e0000 */
[----:B------:R-:W-:Y:S01]  /*1f90*/  WARPGROUP.ARRIVE ;  /* 0x00000000000079c5 */ /* 0x000fe20000000000 */
[----:B------:R-:W-:Y:S01]  /*1fa0*/  UMOV UR9, 0x40000040 ;  /* 0x4000004000097882 */ /* 0x000fe20000000000 */
[----:B------:R-:W-:Y:S01]  /*1fb0*/  UMOV UR11, 0x40000040 ;  /* 0x40000040000b7882 */ /* 0x000fe20000000000 */
[----:B------:R-:W-:Y:S01]  /*1fc0*/  IMAD.U32 R11, RZ, RZ, UR9 ;  /* 0x00000009ff0b7e24 */ /* 0x000fe2000f8e00ff */
        /* <DEDUP_REMOVED lines=8> */
[----:B------:R-:W-:Y:S01]  /*2050*/  UIADD3 UR4, UR4, 0x400, URZ ;  /* 0x0000040004047890 */ /* 0x000fe2000fffe03f */
[----:B------:R-:W-:Y:S01]  /*2060*/  R2UR UR53, R204 ;  /* 0x00000000cc3572ca */ /* 0x000fe200000e0000 */
[----:B------:R-:W-:Y:S01]  /*2070*/  UMOV UR29, 0x40000040 ;  /* 0x40000040001d7882 */ /* 0x000fe20000000000 */
[----:B------:R-:W-:Y:S01]  /*2080*/  UMOV UR31, 0x40000040 ;  /* 0x40000040001f7882 */ /* 0x000fe20000000000 */
[----:B------:R-:W-:Y:S01]  /*2090*/  USHF.R.U32.HI UR4, URZ, 0x4, UR4 ;  /* 0x000000043f047899 */ /* 0x000fe20008011604 */
[----:B------:R-:W-:Y:S01]  /*20a0*/  R2UR UR54, R201 ;  /* 0x00000000c93672ca */ /* 0x000fe200000e0000 */
[----:B------:R-:W-:Y:S01]  /*20b0*/  UMOV UR33, 0x40000040 ;  /* 0x4000004000217882 */ /* 0x000fe20000000000 */
[----:B------:R-:W-:Y:S01]  /*20c0*/  UMOV UR35, 0x40000040 ;  /* 0x4000004000237882 */ /* 0x000fe20000000000 */
[----:B------:R-:W-:Y:S01]  /*20d0*/  ULOP3.LUT UR38, UR4, 0x3fff, URZ, 0xc0, !UPT ;  /* 0x00003fff04267892 */ /* 0x000fe2000f8ec03f */
[----:B------:R-:W-:Y:S01]  /*20e0*/  IMAD.U32 R13, RZ, RZ, UR61 ;  /* 0x0000003dff0d7e24 */ /* 0x000fe2000f8e00ff */
[----:B------:R-:W-:Y:S01]  /*20f0*/  ULOP3.LUT UR4, UR40, 0x10000, URZ, 0xfc, !UPT ;  /* 0x0001000028047892 */ /* 0x000fe2000f8efc3f */
[----:B------:R-:W0:Y:S01]  /*2100*/  S2R R74, SR_TID.X ;  /* 0x00000000004a7919 */ /* 0x000e220000002100 */
[----:B------:R-:W-:Y:S01]  /*2110*/  ULOP3.LUT UR39, UR38, 0x10000, URZ, 0xfc, !UPT ;  /* 0x0001000026277892 */ /* 0x000fe2000f8efc3f */
[----:B------:R-:W-:Y:S01]  /*2120*/  IMAD R20, R13, 0x80, R206 ;  /* 0x000000800d147824 */ /* 0x000fe200078e02ce */
[----:B------:R-:W-:-:S02]  /*2130*/  UIADD3 UR6, UR4, 0x2, URZ ;  /* 0x0000000204067890 */ /* 0x000fc4000fffe03f */
[----:B------:R-:W-:Y:S01]  /*2140*/  UIMAD UR5, UR36, 0xc00, UR39 ;  /* 0x00000c00240578a4 */ /* 0x000fe2000f8e0227 */
[----:B------:R-:W-:Y:S01]  /*2150*/  UMOV UR8, UR4 ;  /* 0x0000000400087c82 */ /* 0x000fe20008000000 */
[----:B------:R-:W-:Y:S01]  /*2160*/  UIADD3 UR12, UR4, 0x404, URZ ;  /* 0x00000404040c7890 */ /* 0x000fe2000fffe03f */
[----:B------:R-:W-:Y:S01]  /*2170*/  IMAD.U32 R10, RZ, RZ, UR8 ;  /* 0x00000008ff0a7e24 */ /* 0x000fe2000f8e00ff */
[----:B------:R-:W-:-:S03]  /*2180*/  UIADD3 UR7, UR5, 0x2, URZ ;  /* 0x0000000205077890 */ /* 0x000fc6000fffe03f */
[----:B------:R-:W-:Y:S01]  /*2190*/  UMOV UR10, UR5 ;  /* 0x00000005000a7c82 */ /* 0x000fe20008000000 */
[----:B------:R-:W-:Y:S01]  /*21a0*/  UIADD3 UR14, UR5, 0x304, URZ ;  /* 0x00000304050e7890 */ /* 0x000fe2000fffe03f */
        /* <DEDUP_REMOVED lines=9> */
[----:B------:R-:W-:-:S02]  /*2240*/  UIADD3 UR16, UR4, 0x406, URZ ;  /* 0x0000040604107890 */ /* 0x000fc4000fffe03f */
[----:B------:R-:W-:Y:S02]  /*2250*/  UIADD3 UR18, UR5, 0x306, URZ ;  /* 0x0000030605127890 */ /* 0x000fe4000fffe03f */
[----:B------:R-:W-:Y:S02]  /*2260*/  UIADD3 UR20, UR4, 0x800, URZ ;  /* 0x0000080004147890 */ /* 0x000fe4000fffe03f */
[----:B------:R-:W-:Y:S02]  /*2270*/  UIADD3 UR22, UR5, 0x600, URZ ;  /* 0x0000060005167890 */ /* 0x000fe4000fffe03f */
[----:B------:R-:W-:Y:S02]  /*2280*/  UIADD3 UR24, UR4, 0x802, URZ ;  /* 0x0000080204187890 */ /* 0x000fe4000fffe03f */
[----:B------:R-:W-:Y:S02]  /*2290*/  UIADD3 UR26, UR5, 0x602, URZ ;  /* 0x00000602051a7890 */ /* 0x000fe4000fffe03f */
[----:B------:R-:W-:-:S02]  /*22a0*/  UIADD3 UR28, UR4, 0x804, URZ ;  /* 0x00000804041c7890 */ /* 0x000fc4000fffe03f */
[----:B------:R-:W-:Y:S02]  /*22b0*/  UIADD3 UR30, UR5, 0x604, URZ ;  /* 0x00000604051e7890 */ /* 0x000fe4000fffe03f */
[----:B------:R-:W-:Y:S02]  /*22c0*/  UIADD3 UR32, UR4, 0x806, URZ ;  /* 0x0000080604207890 */ /* 0x000fe4000fffe03f */
[----:B------:R-:W-:Y:S02]  /*22d0*/  UIADD3 UR34, UR5, 0x606, URZ ;  /* 0x0000060605227890 */ /* 0x000fe4000fffe03f */
        /* <DEDUP_REMOVED lines=16> */
[----:B------:R-:W-:Y:S01]  /*23e0*/  ULOP3.LUT UR38, UR38, 0x3000000, URZ, 0xfc, !UPT ;  /* 0x0300000026267892 */ /* 0x000fe2000f8efc3f */
        /* <DEDUP_REMOVED lines=21> */
[----:B---3--:R-:W-:Y:S01]  /*2540*/  IMAD.U32 R5, RZ, RZ, UR9 ;  /* 0x00000009ff057e24 */ /* 0x008fe2000f8e00ff */
        /* <DEDUP_REMOVED lines=8> */
[----:B-12-4-:R-:W-:Y:S01]  /*25d0*/  MOV R3, UR9 ;  /* 0x0000000900037c02 */ /* 0x016fe20008000f00 */
        /* <DEDUP_REMOVED lines=8> */
[----:B------:R-:W-:Y:S01]  /*2660*/  UIMAD UR4, UR52, -0x60, UR53 ;  /* 0xffffffa0340478a4 */ /* 0x000fe2000f8e0235 */
[----:B------:R-:W-:-:S03]  /*2670*/  ULDC UR5, c[0x0][0xad0] ;  /* 0x0002b40000057ab9 */ /* 0x000fc60000000800 */
[----:B------:R-:W-:Y:S02]  /*2680*/  UIADD3 UR6, -UR54, 0x61, UR4 ;  /* 0x0000006136067890 */ /* 0x000fe4000fffe104 */
[----:B------:R-:W-:-:S04]  /*2690*/  UIADD3 UR4, UR4, 0x60, URZ ;  /* 0x0000006004047890 */ /* 0x000fc8000fffe03f */
[----:B------:R-:W-:Y:S02]  /*26a0*/  IMAD.U32 R72, RZ, RZ, UR6 ;  /* 0x00000006ff487e24 */ /* 0x000fe4000f8e00ff */
[----:B------:R-:W-:Y:S01]  /*26b0*/  IMAD.U32 R12, RZ, RZ, UR4 ;  /* 0x00000004ff0c7e24 */ /* 0x000fe2000f8e00ff */
[----:B------:R-:W-:Y:S01]  /*26c0*/  ULDC UR4, c[0x0][0xa80] ;  /* 0x0002a00000047ab9 */ /* 0x000fe20000000800 */
[C---:B------:R-:W-:Y:S02]  /*26d0*/  IMAD R13, R205.reuse, -0x2, R72 ;  /* 0xfffffffecd0d7824 */ /* 0x040fe400078e0248 */
[----:B------:R-:W-:-:S03]  /*26e0*/  IMAD R12, R205, -0x2, R12 ;  /* 0xfffffffecd0c7824 */ /* 0x000fc600078e020c */
[----:B------:R-:W-:Y:S02]  /*26f0*/  IADD3 R21, R13, 0x8, R20 ;  /* 0x000000080d157810 */ /* 0x000fe40007ffe014 */
[----:B------:R-:W-:Y:S02]  /*2700*/  VIADDMNMX R13, R20, R13, R12, PT ;  /* 0x0000000d140d7246 */ /* 0x000fe4000380010c */
[----:B------:R-:W-:Y:S02]  /*2710*/  VIMNMX R12, R12, R21, PT ;  /* 0x000000150c0c7248 */ /* 0x000fe40003fe0100 */
[C---:B------:R-:W-:Y:S02]  /*2720*/  ISETP.GT.AND P5, PT, R13.reuse, RZ, PT ;  /* 0x000000ff0d00720c */ /* 0x040fe40003fa4270 */
[C---:B------:R-:W-:Y:S02]  /*2730*/  ISETP.GT.AND P6, PT, R13.reuse, 0x1, PT ;  /* 0x000000010d00780c */ /* 0x040fe40003fc4270 */
[----:B------:R-:W-:-:S02]  /*2740*/  ISETP.GT.AND P1, PT, R13, 0x8, PT ;  /* 0x000000080d00780c */ /* 0x000fc40003f24270 */
[C---:B------:R-:W-:Y:S02]  /*2750*/  ISETP.GT.AND P2, PT, R13.reuse, 0x9, PT ;  /* 0x000000090d00780c */ /* 0x040fe40003f44270 */
[C---:B------:R-:W-:Y:S02]  /*2760*/  ISETP.GT.AND P3, PT, R13.reuse, 0x10, PT ;  /* 0x000000100d00780c */ /* 0x040fe40003f64270 */
[----:B------:R-:W-:Y:S01]  /*2770*/  ISETP.GT.AND P4, PT, R13, 0x11, PT ;  /* 0x000000110d00780c */ /* 0x000fe20003f84270 */
        /* <DEDUP_REMOVED lines=60> */
[----:B-1----:R-:W-:Y:S01]  /*2b40*/  FSEL R21, R24, -INF , P5 ;  /* 0xff80000018157808 */ /* 0x002fe20002800000 */
[----:B------:R-:W-:Y:S01]  /*2b50*/  FMUL.FTZ R65, R65, UR5 ;  /* 0x0000000541417c20 */ /* 0x000fe20008410000 */
[----:B------:R-:W-:Y:S01]  /*2b60*/  FMUL.FTZ R30, R30, UR5 ;  /* 0x000000051e1e7c20 */ /* 0x000fe20008410000 */
[----:B------:R-:W-:Y:S01]  /*2b70*/  ISETP.GT.AND P5, PT, R13, 0x18, PT ;  /* 0x000000180d00780c */ /* 0x000fe20003fa4270 */
[----:B------:R-:W1:Y:S01]  /*2b80*/  MUFU.TANH R36, R36 ;  /* 0x0000002400247308 */ /* 0x000e620000002400 */
        /* <DEDUP_REMOVED lines=42> */
[----:B------:R-:W-:-:S05]  /*2e30*/  ISETP.GT.AND P1, PT, R13, 0x38, PT ;  /* 0x000000380d00780c */ /* 0x000fca0003f24270 */
[----:B------:R-:W1:Y:S01]  /*2e40*/  MUFU.TANH R32, R32 ;  /* 0x0000002000207308 */ /* 0x000e620000002400 */
[----:B--2---:R-:W-:Y:S02]  /*2e50*/  FSEL R165, R48, -INF , P5 ;  /* 0xff80000030a57808 */ /* 0x004fe40002800000 */
[----:B------:R-:W-:-:S05]  /*2e60*/  ISETP.GT.AND P5, PT, R13, 0x48, PT ;  /* 0x000000480d00780c */ /* 0x000fca0003fa4270 */
[----:B------:R-:W2:Y:S01]  /*2e70*/  MUFU.TANH R33, R33 ;  /* 0x0000002100217308 */ /* 0x000ea20000002400 */
[----:B---3--:R-:W-:Y:S02]  /*2e80*/  FSEL R161, R49, -INF , P6 ;  /* 0xff80000031a17808 */ /* 0x008fe40003000000 */
[----:B------:R-:W-:-:S05]  /*2e90*/  ISETP.GT.AND P6, PT, R13, 0x49, PT ;  /* 0x000000490d00780c */ /* 0x000fca0003fc4270 */
[----:B------:R-:W3:Y:S01]  /*2ea0*/  MUFU.TANH R41, R41 ;  /* 0x0000002900297308 */ /* 0x000ee20000002400 */
[----:B-1----:R-:W-:Y:S02]  /*2eb0*/  FSEL R223, R32, -INF , P3 ;  /* 0xff80000020df7808 */ /* 0x002fe40001800000 */
[----:B------:R-:W-:Y:S02]  /*2ec0*/  ISETP.GT.AND P3, PT, R13, 0x28, PT ;  /* 0x000000280d00780c */ /* 0x000fe40003f64270 */
[----:B------:R-:W-:-:S03]  /*2ed0*/  FMNMX.FTZ R20, R223, R20, !PT ;  /* 0x00000014df147209 */ /* 0x000fc60007810000 */
[----:B------:R-:W1:Y:S01]  /*2ee0*/  MUFU.TANH R52, R52 ;  /* 0x0000003400347308 */ /* 0x000e620000002400 */
        /* <DEDUP_REMOVED lines=13> */
[----:B------:R-:W-:Y:S02]  /*2fc0*/  ISETP.GT.AND P5, PT, R12, RZ, PT ;  /* 0x000000ff0c00720c */ /* 0x000fe40003fa4270 */
        /* <DEDUP_REMOVED lines=37> */
[----:B------:R-:W-:Y:S01]  /*3220*/  FMNMX.FTZ R20, R157, R20, !PT ;  /* 0x000000149d147209 */ /* 0x000fe20007810000 */
[----:B------:R-:W2:Y:S01]  /*3230*/  MUFU.TANH R68, R68 ;  /* 0x0000004400447308 */ /* 0x000ea20000002400 */
[----:B---3--:R-:W-:Y:S02]  /*3240*/  FSEL R187, R65, -INF , P2 ;  /* 0xff80000041bb7808 */ /* 0x008fe40001000000 */
[----:B------:R-:W-:-:S02]  /*3250*/  ISETP.GT.AND P2, PT, R12, 0x9, PT ;  /* 0x000000090c00780c */ /* 0x000fc40003f44270 */
[----:B------:R-:W-:-:S03]  /*3260*/  FMNMX.FTZ R20, R225, R20, !PT ;  /* 0x00000014e1147209 */ /* 0x000fc60007810000 */
[----:B------:R-:W3:Y:S01]  /*3270*/  MUFU.TANH R31, R31 ;  /* 0x0000001f001f7308 */ /* 0x000ee20000002400 */
[----:B-1----:R-:W-:Y:S02]  /*3280*/  FSEL R30, R30, -INF , P1 ;  /* 0xff8000001e1e7808 */ /* 0x002fe40000800000 */
[----:B------:R-:W-:Y:S02]  /*3290*/  ISETP.GT.AND P1, PT, R12, 0x19, PT ;  /* 0x000000190c00780c */ /* 0x000fe40003f24270 */
[----:B------:R-:W-:Y:S02]  /*32a0*/  FMNMX.FTZ R13, R30, R13, !PT ;  /* 0x0000000d1e0d7209 */ /* 0x000fe40007810000 */
[----:B------:R-:W-:Y:S01]  /*32b0*/  FMNMX.FTZ R20, R227, R20, !PT ;  /* 0x00000014e3147209 */ /* 0x000fe20007810000 */
[----:B------:R-:W1:Y:S01]  /*32c0*/  MUFU.TANH R34, R34 ;  /* 0x0000002200227308 */ /* 0x000e620000002400 */
[----:B--2---:R-:W-:Y:S02]  /*32d0*/  FSEL R189, R68, -INF , P3 ;  /* 0xff80000044bd7808 */ /* 0x004fe40001800000 */
[----:B------:R-:W-:-:S02]  /*32e0*/  ISETP.GT.AND P3, PT, R12, 0x10, PT ;  /* 0x000000100c00780c */ /* 0x000fc40003f64270 */
[----:B------:R-:W-:-:S03]  /*32f0*/  FMNMX.FTZ R20, R181, R20, !PT ;  /* 0x00000014b5147209 */ /* 0x000fc60007810000 */
[----:B------:R-:W2:Y:S01]  /*3300*/  MUFU.TANH R35, R35 ;  /* 0x0000002300237308 */ /* 0x000ea20000002400 */
[----:B---3--:R-:W-:Y:S02]  /*3310*/  FSEL R28, R31, -INF , P2 ;  /* 0xff8000001f1c7808 */ /* 0x008fe40001000000 */
[----:B------:R-:W-:Y:S02]  /*3320*/  ISETP.GT.AND P2, PT, R12, 0x20, PT ;  /* 0x000000200c00780c */ /* 0x000fe40003f44270 */
[----:B------:R-:W-:Y:S02]  /*3330*/  FMNMX.FTZ R13, R28, R13, !PT ;  /* 0x0000000d1c0d7209 */ /* 0x000fe40007810000 */
[----:B------:R-:W-:Y:S01]  /*3340*/  FMNMX.FTZ R20, R187, R20, !PT ;  /* 0x00000014bb147209 */ /* 0x000fe20007810000 */
[----:B------:R-:W3:Y:S01]  /*3350*/  MUFU.TANH R38, R38 ;  /* 0x0000002600267308 */ /* 0x000ee20000002400 */
[----:B-1----:R-:W-:Y:S02]  /*3360*/  FSEL R170, R34, -INF , P3 ;  /* 0xff80000022aa7808 */ /* 0x002fe40001800000 */
[----:B------:R-:W-:-:S02]  /*3370*/  ISETP.GT.AND P3, PT, R12, 0x21, PT ;  /* 0x000000210c00780c */ /* 0x000fc40003f64270 */
[----:B------:R-:W-:Y:S02]  /*3380*/  FMNMX.FTZ R13, R170, R13, !PT ;  /* 0x0000000daa0d7209 */ /* 0x000fe40007810000 */
[----:B------:R-:W-:Y:S01]  /*3390*/  FMNMX.FTZ R20, R189, R20, !PT ;  /* 0x00000014bd147209 */ /* 0x000fe20007810000 */
        /* <DEDUP_REMOVED lines=59> */
[----:B--2---:R-:W-:Y:S01]  /*3750*/  FSEL R178, R63, -INF , P3 ;  /* 0xff8000003fb27808 */ /* 0x004fe20001800000 */
[----:B------:R-:W2:Y:S03]  /*3760*/  SHFL.BFLY PT, R32, R27, 0x2, 0x1f ;  /* 0x0c401f001b207f89 */ /* 0x000ea600000e0000 */
[----:B------:R-:W-:-:S03]  /*3770*/  FMNMX.FTZ R20, R178, R13, !PT ;  /* 0x0000000db2147209 */ /* 0x000fc60007810000 */
[----:B------:R-:W4:Y:S01]  /*3780*/  MUFU.TANH R70, R70 ;  /* 0x0000004600467308 */ /* 0x000f220000002400 */
[----:B---3--:R-:W-:-:S04]  /*3790*/  FSEL R193, R66, -INF , P5 ;  /* 0xff80000042c17808 */ /* 0x008fc80002800000 */
[----:B------:R-:W-:-:S03]  /*37a0*/  FMNMX.FTZ R20, R193, R20, !PT ;  /* 0x00000014c1147209 */ /* 0x000fc60007810000 */
[----:B------:R-:W3:Y:S01]  /*37b0*/  MUFU.TANH R71, R71 ;  /* 0x0000004700477308 */ /* 0x000ee20000002400 */
[----:B-1----:R-:W-:Y:S02]  /*37c0*/  FSEL R195, R67, -INF , P1 ;  /* 0xff80000043c37808 */ /* 0x002fe40000800000 */
[----:B------:R-:W-:Y:S02]  /*37d0*/  ISETP.GT.AND P1, PT, R12, 0x59, PT ;  /* 0x000000590c00780c */ /* 0x000fe40003f24270 */
[----:B------:R-:W-:Y:S02]  /*37e0*/  FMNMX.FTZ R20, R195, R20, !PT ;  /* 0x00000014c3147209 */ /* 0x000fe40007810000 */
[----:B----4-:R-:W-:Y:S02]  /*37f0*/  FSEL R197, R70, -INF , P2 ;  /* 0xff80000046c57808 */ /* 0x010fe40001000000 */
[----:B--2---:R-:W-:Y:S02]  /*3800*/  FMNMX.FTZ R32, R27, R32, !PT ;  /* 0x000000201b207209 */ /* 0x004fe40007810000 */
[----:B------:R-:W-:-:S03]  /*3810*/  FMNMX.FTZ R20, R197, R20, !PT ;  /* 0x00000014c5147209 */ /* 0x000fc60007810000 */
[----:B------:R-:W1:Y:S01]  /*3820*/  SHFL.BFLY PT, R13, R32, 0x1, 0x1f ;  /* 0x0c201f00200d7f89 */ /* 0x000e6200000e0000 */
[----:B---3--:R-:W-:-:S04]  /*3830*/  FSEL R199, R71, -INF , P1 ;  /* 0xff80000047c77808 */ /* 0x008fc80000800000 */
[----:B------:R-:W-:Y:S01]  /*3840*/  FMNMX.FTZ R12, R199, R20, !PT ;  /* 0x00000014c70c7209 */ /* 0x000fe20007810000 */
[----:B------:R-:W-:Y:S01]  /*3850*/  IMAD.U32 R20, RZ, RZ, UR4 ;  /* 0x00000004ff147e24 */ /* 0x000fe2000f8e00ff */
[----:B------:R-:W-:-:S03]  /*3860*/  UIMAD UR4, UR36, 0xc00, UR38 ;  /* 0x00000c00240478a4 */ /* 0x000fc6000f8e0226 */
[----:B------:R-:W2:Y:S04]  /*3870*/  SHFL.BFLY PT, R31, R12, 0x2, 0x1f ;  /* 0x0c401f000c1f7f89 */ /* 0x000ea800000e0000 */
[----:B------:R-:W-:Y:S01]  /*3880*/  UMOV UR6, UR4 ;  /* 0x0000000400067c82 */ /* 0x000fe20008000000 */
        /* <DEDUP_REMOVED lines=17> */
[----:B------:R-:W-:-:S03]  /*39a0*/  FFMA.FTZ R159, R159, R20, -R164 ;  /* 0x000000149f9f7223 */ /* 0x000fc600000108a4 */
[----:B------:R-:W2:Y:S01]  /*39b0*/  MUFU.EX2 R12, R12 ;  /* 0x0000000c000c7308 */ /* 0x000ea20000000800 */
[----:B-1----:R-:W-:-:S07]  /*39c0*/  FMNMX.FTZ R21, R31, R34, !PT ;  /* 0x000000221f157209 */ /* 0x002fce0007810000 */
[----:B------:R-:W-:Y:S01]  /*39d0*/  MUFU.EX2 R160, R160 ;  /* 0x000000a000a07308 */ /* 0x000fe20000000800 */
[C---:B------:R-:W-:Y:S01]  /*39e0*/  FSETP.NEU.FTZ.AND P1, PT, R21.reuse, -INF , PT ;  /* 0xff8000001500780b */ /* 0x040fe20003f3d000 */
[----:B------:R-:W-:-:S06]  /*39f0*/  FMUL.FTZ R211, R21, R20 ;  /* 0x0000001415d37220 */ /* 0x000fcc0000410000 */
[----:B------:R-:W1:Y:S01]  /*3a00*/  MUFU.EX2 R169, R169 ;  /* 0x000000a900a97308 */ /* 0x000e620000000800 */
[----:B------:R-:W-:Y:S02]  /*3a10*/  FSEL R211, R211, RZ, P1 ;  /* 0x000000ffd3d37208 */ /* 0x000fe40000800000 */
[----:B0-----:R-:W-:Y:S02]  /*3a20*/  LOP3.LUT P1, RZ, R74, 0x7f, RZ, 0xc0, !PT ;  /* 0x0000007f4aff7812 */ /* 0x001fe4000782c0ff */
        /* <DEDUP_REMOVED lines=10> */
[----:B------:R-:W-:Y:S01]  /*3ad0*/  FFMA.FTZ R192, R177, R20, -R164 ;  /* 0x00000014b1c07223 */ /* 0x000fe200000108a4 */
[----:B------:R-:W-:Y:S01]  /*3ae0*/  @!P1 VIADD R24, R0, 0x32440 ;  /* 0x0003244000189836 */ /* 0x000fe20000000000 */
[----:B-1----:R-:W-:Y:S01]  /*3af0*/  F2FP.BF16.F32.PACK_AB R154, R169, R160 ;  /* 0x000000a0a99a723e */ /* 0x002fe200000010ff */
[-CC-:B------:R-:W-:Y:S01]  /*3b00*/  FFMA.FTZ R177, R210, R20.reuse, -R211.reuse ;  /* 0x00000014d2b17223 */ /* 0x180fe200000108d3 */
[-CC-:B------:R-:W-:Y:S01]  /*3b10*/  FFMA.FTZ R194, R194, R20.reuse, -R211.reuse ;  /* 0x00000014c2c27223 */ /* 0x180fe200000108d3 */
[----:B------:R-:W0:Y:S01]  /*3b20*/  MUFU.EX2 R158, R158 ;  /* 0x0000009e009e7308 */ /* 0x000e220000000800 */
        /* <DEDUP_REMOVED lines=10> */
[--C-:B------:R-:W-:Y:S01]  /*3bd0*/  FFMA.FTZ R225, R174, R20, -R211.reuse ;  /* 0x00000014aee17223 */ /* 0x100fe200000108d3 */
[----:B------:R-:W4:Y:S01]  /*3be0*/  MUFU.EX2 R171, R171 ;  /* 0x000000ab00ab7308 */ /* 0x000f220000000800 */
[----:B0-----:R-:W-:Y:S01]  /*3bf0*/  F2FP.BF16.F32.PACK_AB R153, R175, R158 ;  /* 0x0000009eaf99723e */ /* 0x001fe200000010ff */
[-CC-:B---3--:R-:W-:Y:S01]  /*3c00*/  FFMA.FTZ R168, R217, R20.reuse, -R164.reuse ;  /* 0x00000014d9a87223 */ /* 0x188fe200000108a4 */
        /* <DEDUP_REMOVED lines=12> */
[--C-:B------:R-:W-:Y:S01]  /*3cd0*/  FFMA.FTZ R174, R176, R20, -R211.reuse ;  /* 0x00000014b0ae7223 */ /* 0x100fe200000108d3 */
[----:B------:R-:W0:Y:S01]  /*3ce0*/  MUFU.EX2 R213, R213 ;  /* 0x000000d500d57308 */ /* 0x000e220000000800 */
[----:B----4-:R-:W-:Y:S01]  /*3cf0*/  F2FP.BF16.F32.PACK_AB R155, R171, R162 ;  /* 0x000000a2ab9b723e */ /* 0x010fe200000010ff */
[-CC-:B------:R-:W-:Y:S01]  /*3d00*/  FFMA.FTZ R227, R178, R20.reuse, -R211.reuse ;  /* 0x00000014b2e37223 */ /* 0x180fe200000108d3 */
[-CC-:B------:R-:W-:Y:S01]  /*3d10*/  FFMA.FTZ R176, R181, R20.reuse, -R164.reuse ;  /* 0x00000014b5b07223 */ /* 0x180fe200000108a4 */
[-CC-:B------:R-:W-:Y:S01]  /*3d20*/  FFMA.FTZ R181, R187, R20.reuse, -R164.reuse ;  /* 0x00000014bbb57223 */ /* 0x180fe200000108a4 */
[----:B--2---:R-:W-:Y:S01]  /*3d30*/  WARPGROUP.ARRIVE ;  /* 0x00000000000079c5 */ /* 0x004fe20000000000 */
[-CC-:B------:R-:W-:Y:S01]  /*3d40*/  FFMA.FTZ R178, R189, R20.reuse, -R164.reuse ;  /* 0x00000014bdb27223 */ /* 0x180fe200000108a4 */
[-C--:B------:R-:W-:Y:S01]  /*3d50*/  FFMA.FTZ R187, R191, R20.reuse, -R164 ;  /* 0x00000014bfbb7223 */ /* 0x080fe200000108a4 */
[----:B------:R-:W-:Y:S01]  /*3d60*/  MUFU.EX2 R168, R168 ;  /* 0x000000a800a87308 */ /* 0x000fe20000000800 */
[-CC-:B------:R-:W-:Y:S01]  /*3d70*/  FFMA.FTZ R164, R193, R20.reuse, -R211.reuse ;  /* 0x00000014c1a47223 */ /* 0x180fe200000108d3 */
[-CC-:B------:R-:W-:Y:S01]  /*3d80*/  FFMA.FTZ R189, R195, R20.reuse, -R211.reuse ;  /* 0x00000014c3bd7223 */ /* 0x180fe200000108d3 */
[----:B------:R-:W-:Y:S01]  /*3d90*/  HGMMA.64x256x16.F32.BF16 R24, R152, gdesc[UR4].tnspB, RZ, !UPT, gsb0 ;  /* 0x43e0000498187df0 */ /* 0x000fe2000c0018ff */
[----:B------:R-:W-:Y:S01]  /*3da0*/  UIADD3 UR6, UR4, 0x80, URZ ;  /* 0x0000008004067890 */ /* 0x000fe2000fffe03f */
[-CC-:B------:R-:W-:Y:S01]  /*3db0*/  FFMA.FTZ R191, R197, R20.reuse, -R211.reuse ;  /* 0x00000014c5bf7223 */ /* 0x180fe200000108d3 */
[----:B------:R-:W-:Y:S01]  /*3dc0*/  UMOV UR7, 0x40000040 ;  /* 0x4000004000077882 */ /* 0x000fe20000000000 */
[----:B------:R-:W-:Y:S01]  /*3dd0*/  FFMA.FTZ R212, R199, R20, -R211 ;  /* 0x00000014c7d47223 */ /* 0x000fe200000108d3 */
[----:B------:R-:W-:Y:S01]  /*3de0*/  MUFU.EX2 R215, R215 ;  /* 0x000000d700d77308 */ /* 0x000fe20000000800 */
[----:B------:R-:W-:Y:S01]  /*3df0*/  FADD.FTZ R167, R167, R12 ;  /* 0x0000000ca7a77221 */ /* 0x000fe20000010000 */
[----:B------:R-:W-:Y:S01]  /*3e00*/  FADD.FTZ R175, R158, R175 ;  /* 0x000000af9eaf7221 */ /* 0x000fe20000010000 */
[----:B------:R-:W-:-:S02]  /*3e10*/  @!P1 VIADD R0, R0, 0x32460 ;  /* 0x0003246000009836 */ /* 0x000fc40000000000 */
[----:B------:R-:W-:Y:S01]  /*3e20*/  FADD.FTZ R160, R160, R167 ;  /* 0x000000a7a0a07221 */ /* 0x000fe20000010000 */
[----:B------:R-:W-:Y:S02]  /*3e30*/  FADD.FTZ R162, R162, R175 ;  /* 0x000000afa2a27221 */ /* 0x000fe40000010000 */
[----:B------:R-:W-:Y:S01]  /*3e40*/  MUFU.EX2 R170, R170 ;  /* 0x000000aa00aa7308 */ /* 0x000fe20000000800 */
[----:B------:R-:W-:Y:S01]  /*3e50*/  FADD.FTZ R169, R169, R160 ;  /* 0x000000a0a9a97221 */ /* 0x000fe20000010000 */
[----:B------:R-:W-:Y:S01]  /*3e60*/  FADD.FTZ R171, R171, R162 ;  /* 0x000000a2abab7221 */ /* 0x000fe20000010000 */
[----:B------:R-:W-:-:S05]  /*3e70*/  @!P1 PRMT R0, RZ, 0x654, R0 ;  /* 0x00000654ff009816 */ /* 0x000fca0000000000 */
        /* <DEDUP_REMOVED lines=103> */
[----:B------:R-:W-:-:S04]  /*44f0*/  UIADD3 UR4, UR53, -UR54, URZ ;  /* 0x8000003635047290 */ /* 0x000fc8000fffe03f */
[----:B------:R-:W-:-:S04]  /*4500*/  ULEA UR4, UR61, UR4, 0x7 ;  /* 0x000000043d047291 */ /* 0x000fc8000f8e383f */
[----:B------:R-:W-:-:S04]  /*4510*/  UIMAD.WIDE UR4, UR4, 0x2aaaaaab, URZ ;  /* 0x2aaaaaab040478a5 */ /* 0x000fc8000f8e023f */
[----:B------:R-:W-:-:S04]  /*4520*/  USHF.R.U32.HI UR4, URZ, 0x1f, UR5 ;  /* 0x0000001f3f047899 */ /* 0x000fc80008011605 */
[----:B------:R-:W-:-:S06]  /*4530*/  ULEA.HI.SX32 UR4, UR5, UR4, 0x1c ;  /* 0x0000000405047291 */ /* 0x000fcc000f8fe23f */
[----:B------:R-:W-:Y:S01]  /*4540*/  VIMNMX R210, RZ, UR4, !PT ;  /* 0x00000004ffd27c48 */ /* 0x000fe2000ffe0100 */
        /* <DEDUP_REMOVED lines=8> */
[----:B------:R-:W-:-:S03]  /*45d0*/  FADD.FTZ R164, R189, R164 ;  /* 0x000000a4bda47221 */ /* 0x000fc60000010000 */
[----:B------:R-:W-:Y:S01]  /*45e0*/  WARPGROUP.ARRIVE ;  /* 0x00000000000079c5 */ /* 0x000fe20000000000 */
[----:B------:R-:W-:-:S04]  /*45f0*/  FADD.FTZ R191, R191, R164 ;  /* 0x000000a4bfbf7221 */ /* 0x000fc80000010000 */
[----:B------:R-:W-:Y:S01]  /*4600*/  FADD.FTZ R12, R212, R191 ;  /* 0x000000bfd40c7221 */ /* 0x000fe20000010000 */
[----:B------:R-:W-:Y:S01]  /*4610*/  HGMMA.64x256x16.F32.BF16 R24, R152, gdesc[UR4].tnspB, R24, gsb0 ;  /* 0x43e0000498187df0 */ /* 0x000fe20008001818 */
[----:B------:R-:W-:-:S06]  /*4620*/  UIADD3 UR7, UR52, -0x2, URZ ;  /* 0xfffffffe34077890 */ /* 0x000fcc000fffe03f */
[----:B------:R-:W-:Y:S01]  /*4630*/  ISETP.LE.AND P2, PT, R210, UR7, PT ;  /* 0x00000007d2007c0c */ /* 0x000fe2000bf43270 */
[----:B------:R-:W-:Y:S02]  /*4640*/  WARPGROUP.DEPBAR.LE gsb0, 0x0 ;  /* 0x00008000000079c5 */ /* 0x000fe40000010000 */
[----:B------:R0:W-:Y:S02]  /*4650*/  @!P1 SYNCS.ARRIVE.TRANS64.RED.A1T0 RZ, [R0+URZ], RZ ;  /* 0x000000ff00ff99a7 */ /* 0x0001e4000810043f */
[----:B0-----:R-:W-:-:S04]  /*4660*/  FADD.FTZ R0, R178, R181 ;  /* 0x000000b5b2007221 */ /* 0x001fc80000010000 */
[----:B------:R-:W-:-:S04]  /*4670*/  FADD.FTZ R0, R187, R0 ;  /* 0x00000000bb007221 */ /* 0x000fc80000010000 */
[----:B------:R-:W-:Y:S05]  /*4680*/  @!P2 BRA `(.L_x_4146) ;  /* 0x000000300008a947 */ /* 0x000fea0003800000 */
[----:B------:R-:W-:Y:S02]  /*4690*/  IMAD.MOV.U32 R211, RZ, RZ, R21 ;  /* 0x000000ffffd37224 */ /* 0x000fe400078e0015 */
[----:B------:R-:W-:-:S07]  /*46a0*/  IMAD.MOV.U32 R212, RZ, RZ, R13 ;  /* 0x000000ffffd47224 */ /* 0x000fce00078e000d */
.L_x_4155:
[----:B------:R-:W-:-:S04]  /*46b0*/  UIADD3 UR36, UR36, 0x1, URZ ;  /* 0x0000000124247890 */ /* 0x000fc8000fffe03f */
[----:B------:R-:W-:-:S04]  /*46c0*/  UISETP.NE.AND UP0, UPT, UR36, 0x2, UPT ;  /* 0x000000022400788c */ /* 0x000fc8000bf05270 */
[----:B------:R-:W-:Y:S02]  /*46d0*/  USEL UR4, URZ, 0x1, UP0 ;  /* 0x000000013f047887 */ /* 0x000fe40008000000 */
[----:B------:R-:W-:Y:S02]  /*46e0*/  USEL UR36, UR36, URZ, UP0 ;  /* 0x0000003f24247287 */ /* 0x000fe40008000000 */
[----:B------:R-:W-:Y:S01]  /*46f0*/  ULOP3.LUT UR37, UR37, UR4, URZ, 0x3c, !UPT ;  /* 0x0000000425257292 */ /* 0x000fe2000f8e3c3f */
[----:B0-----:R-:W-:Y:S11]  /*4700*/  @!P0 BRA `(.L_x_4147) ;  /* 0x0000000000048947 */ /* 0x001ff60003800000 */
[----:B------:R-:W-:Y:S01]  /*4710*/  BPT.TRAP 0x1 ;  /* 0x000000040000795c */ /* 0x000fe20000300000 */
.L_x_4147:
        /* <DEDUP_REMOVED lines=9> */
.L_x_4148:
[----:B-1----:R-:W-:Y:S05]  /*47b0*/  @P2 BRA `(.L_x_4149) ;  /* 0x0000000000082947 */ /* 0x002fea0003800000 */
[----:B------:R-:W1:Y:S02]  /*47c0*/  SYNCS.PHASECHK.TRANS64.TRYWAIT P2, [UR4+0x32430], R13 ;  /* 0x0324300dff0075a7 */ /* 0x000e640008040144 */
[----:B-1----:R-:W-:Y:S05]  /*47d0*/  @!P2 BRA `(.L_x_4150) ;  /* 0x000000dc0094a947 */ /* 0x002fea0003800000 */
.L_x_4149:
[----:B------:R-:W-:Y:S01]  /*47e0*/  R2UR UR52, R22 ;  /* 0x00000000163472ca */ /* 0x000fe200000e0000 */
[----:B------:R-:W-:Y:S01]  /*47f0*/  UIMAD UR5, UR36, 0x300, UR60 ;  /* 0x00000300240578a4 */ /* 0x000fe2000f8e023c */
[----:B------:R-:W-:Y:S01]  /*4800*/  R2UR UR53, R23 ;  /* 0x00000000173572ca */ /* 0x000fe200000e0000 */
[----:B------:R-:W-:Y:S01]  /*4810*/  WARPGROUP.ARRIVE ;  /* 0x00000000000079c5 */ /* 0x000fe20000000000 */
        /* <DEDUP_REMOVED lines=27> */
.L_x_4151:
[----:B------:R2:W3:Y:S01]  /*49d0*/  SYNCS.PHASECHK.TRANS64.TRYWAIT P2, [UR4+0x32450], R13 ;  /* 0x0324500dff0075a7 */ /* 0x0004e20008040144 */
[----:B------:R-:W-:Y:S05]  /*49e0*/  @!P0 BRA `(.L_x_4152) ;  /* 0x0000000000048947 */ /* 0x000fea0003800000 */
[----:B------:R-:W-:Y:S01]  /*49f0*/  BPT.TRAP 0x1 ;  /* 0x000000040000795c */ /* 0x000fe20000300000 */
.L_x_4152:
[----:B---3--:R-:W-:Y:S05]  /*4a00*/  @P2 BRA `(.L_x_4153) ;  /* 0x0000000000082947 */ /* 0x008fea0003800000 */
[----:B------:R-:W3:Y:S02]  /*4a10*/  SYNCS.PHASECHK.TRANS64.TRYWAIT P2, [UR4+0x32450], R13 ;  /* 0x0324500dff0075a7 */ /* 0x000ee40008040144 */
[----:B---3--:R-:W-:Y:S05]  /*4a20*/  @!P2 BRA `(.L_x_4154) ;  /* 0x000000dc0018a947 */ /* 0x008fea0003800000 */
.L_x_4153:
[----:B------:R-:W-:Y:S01]  /*4a30*/  R2UR UR52, R10 ;  /* 0x000000000a3472ca */ /* 0x000fe200000e0000 */
[----:B------:R-:W-:Y:S01]  /*4a40*/  UIMAD UR5, UR36, 0xc00, UR39 ;  /* 0x00000c00240578a4 */ /* 0x000fe2000f8e0227 */
[----:B------:R-:W-:Y:S01]  /*4a50*/  R2UR UR53, R11 ;  /* 0x000000000b3572ca */ /* 0x000fe200000e0000 */
[----:B------:R-:W-:Y:S01]  /*4a60*/  WARPGROUP.ARRIVE ;  /* 0x00000000000079c5 */ /* 0x000fe20000000000 */
[----:B------:R-:W-:Y:S01]  /*4a70*/  UMOV UR55, 0x40000040 ;  /* 0x4000004000377882 */ /* 0x000fe20000000000 */
[----:B------:R-:W-:Y:S01]  /*4a80*/  UIADD3 UR10, UR5, 0x302, URZ ;  /* 0x00000302050a7890 */ /* 0x000fe2000fffe03f */
[----:B------:R-:W-:Y:S01]  /*4a90*/  R2UR UR59, R204 ;  /* 0x00000000cc3b72ca */ /* 0x000fe200000e0000 */
[----:B------:R-:W-:Y:S01]  /*4aa0*/  UMOV UR11, 0x40000040 ;  /* 0x40000040000b7882 */ /* 0x000fe20000000000 */
[----:B------:R-:W-:Y:S01]  /*4ab0*/  UMOV UR54, UR5 ;  /* 0x0000000500367c82 */ /* 0x000fe20008000000 */
[----:B------:R-:W-:Y:S01]  /*4ac0*/  UIADD3 UR14, UR5, 0x304, URZ ;  /* 0x00000304050e7890 */ /* 0x000fe2000fffe03f */
[----:B------:R-:W-:Y:S01]  /*4ad0*/  R2UR UR58, R201 ;  /* 0x00000000c93a72ca */ /* 0x000fe200000e0000 */
[----:B------:R-:W-:Y:S01]  /*4ae0*/  UMOV UR15, 0x40000040 ;  /* 0x40000040000f7882 */ /* 0x000fe20000000000 */
[----:B------:R-:W-:Y:S01]  /*4af0*/  UIADD3 UR18, UR5, 0x306, URZ ;  /* 0x0000030605127890 */ /* 0x000fe2000fffe03f */
[----:B------:R-:W3:Y:S01]  /*4b00*/  S2R R234, SR_TID.X ;  /* 0x0000000000ea7919 */ /* 0x000ee20000002100 */
        /* <DEDUP_REMOVED lines=20> */
[----:B------:R-:W-:Y:S01]  /*4c50*/  ULDC UR6, c[0x0][0xad0] ;  /* 0x0002b40000067ab9 */ /* 0x000fe20000000800 */
[----:B---3--:R-:W-:Y:S01]  /*4c60*/  SHF.R.U32.HI R234, RZ, 0x7, R234 ;  /* 0x00000007ffea7819 */ /* 0x008fe200000116ea */
        /* <DEDUP_REMOVED lines=25> */
[----:B------:R-:W-:Y:S01]  /*4e00*/  UMOV UR55, 0x40000040 ;  /* 0x4000004000377882 */ /* 0x000fe20000000000 */
[----:B------:R-:W-:Y:S01]  /*4e10*/  UMOV UR52, UR56 ;  /* 0x0000003800347c82 */ /* 0x000fe20008000000 */
[----:B------:R-:W-:Y:S01]  /*4e20*/  UMOV UR53, UR57 ;  /* 0x0000003900357c82 */ /* 0x000fe20008000000 */
[----:B------:R-:W-:-:S04]  /*4e30*/  USHF.L.U32 UR5, UR61, 0x7, URZ ;  /* 0x000000073d057899 */ /* 0x000fc8000800063f */
[----:B------:R-:W-:-:S04]  /*4e40*/  UIMAD UR5, UR7, -0x60, UR5 ;  /* 0xffffffa0070578a4 */ /* 0x000fc8000f8e0205 */
[----:B------:R-:W-:-:S04]  /*4e50*/  UIADD3 UR5, UR5, 0x1, UR59 ;  /* 0x0000000105057890 */ /* 0x000fc8000fffe03b */
[----:B------:R-:W-:Y:S01]  /*4e60*/  UIADD3 UR5, UR5, -UR58, URZ ;  /* 0x8000003a05057290 */ /* 0x000fe2000fffe03f */
        /* <DEDUP_REMOVED lines=37> */
[----:B012---:R-:W-:Y:S01]  /*50c0*/  FMUL.FTZ R13, R154, UR6 ;  /* 0x000000069a0d7c20 */ /* 0x007fe20008410000 */
[----:B------:R-:W-:Y:S01]  /*50d0*/  FMUL.FTZ R153, R153, UR6 ;  /* 0x0000000699997c20 */ /* 0x000fe20008410000 */
[----:B------:R-:W-:Y:S01]  /*50e0*/  FMUL.FTZ R20, R155, UR6 ;  /* 0x000000069b147c20 */ /* 0x000fe20008410000 */
[----:B------:R-:W-:Y:S01]  /*50f0*/  FMUL.FTZ R154, R156, UR6 ;  /* 0x000000069c9a7c20 */ /* 0x000fe20008410000 */
[----:B------:R-:W-:Y:S01]  /*5100*/  FMUL.FTZ R152, R157, UR6 ;  /* 0x000000069d987c20 */ /* 0x000fe20008410000 */
[----:B------:R-:W-:Y:S01]  /*5110*/  FMUL.FTZ R155, R158, UR6 ;  /* 0x000000069e9b7c20 */ /* 0x000fe20008410000 */
[----:B------:R-:W-:Y:S01]  /*5120*/  FMUL.FTZ R213, R162, UR6 ;  /* 0x00000006a2d57c20 */ /* 0x000fe20008410000 */
[----:B------:R-:W-:Y:S01]  /*5130*/  FMUL.FTZ R158, R169, UR6 ;  /* 0x00000006a99e7c20 */ /* 0x000fe20008410000 */
[----:B------:R-:W-:Y:S01]  /*5140*/  IMAD.MOV.U32 R162, RZ, RZ, -0x2 ;  /* 0xfffffffeffa27424 */ /* 0x000fe200078e00ff */
[----:B------:R-:W0:Y:S01]  /*5150*/  MUFU.TANH R222, R222 ;  /* 0x000000de00de7308 */ /* 0x000e220000002400 */
[----:B------:R-:W-:Y:S01]  /*5160*/  FMUL.FTZ R217, R161, UR6 ;  /* 0x00000006a1d97c20 */ /* 0x000fe20008410000 */
[----:B------:R-:W-:Y:S01]  /*5170*/  FMUL.FTZ R214, R163, UR6 ;  /* 0x00000006a3d67c20 */ /* 0x000fe20008410000 */
[----:B------:R-:W-:Y:S01]  /*5180*/  FMUL.FTZ R216, R164, UR6 ;  /* 0x00000006a4d87c20 */ /* 0x000fe20008410000 */
[----:B------:R-:W-:Y:S01]  /*5190*/  FMUL.FTZ R215, R165, UR6 ;  /* 0x00000006a5d77c20 */ /* 0x000fe20008410000 */
[----:B------:R-:W-:Y:S01]  /*51a0*/  FMUL.FTZ R157, R168, UR6 ;  /* 0x00000006a89d7c20 */ /* 0x000fe20008410000 */
[----:B------:R-:W-:-:S02]  /*51b0*/  IMAD R163, R205, R162, UR5 ;  /* 0x00000005cda37e24 */ /* 0x000fc4000f8e02a2 */
        /* <DEDUP_REMOVED lines=8> */
[----:B------:R-:W-:Y:S01]  /*5240*/  IADD3 R166, R206, R163, RZ ;  /* 0x000000a3cea67210 */ /* 0x000fe20007ffe0ff */
        /* <DEDUP_REMOVED lines=10> */
[C---:B------:R-:W-:Y:S01]  /*52f0*/  ISETP.GT.AND P3, PT, R166.reuse, 0x10, PT ;  /* 0x00000010a600780c */ /* 0x040fe20003f64270 */
[----:B------:R-:W-:Y:S01]  /*5300*/  FMUL.FTZ R227, R171, UR6 ;  /* 0x00000006abe37c20 */ /* 0x000fe20008410000 */
[----:B------:R-:W-:Y:S01]  /*5310*/  ISETP.GT.AND P6, PT, R166, RZ, PT ;  /* 0x000000ffa600720c */ /* 0x000fe20003fc4270 */
[----:B------:R-:W-:Y:S01]  /*5320*/  FMUL.FTZ R169, R192, UR6 ;  /* 0x00000006c0a97c20 */ /* 0x000fe20008410000 */
[C---:B------:R-:W-:Y:S01]  /*5330*/  ISETP.GT.AND P5, PT, R166.reuse, 0x1, PT ;  /* 0x00000001a600780c */ /* 0x040fe20003fa4270 */
[----:B------:R-:W-:Y:S01]  /*5340*/  FMUL.FTZ R180, R193, UR6 ;  /* 0x00000006c1b47c20 */ /* 0x000fe20008410000 */
[----:B------:R-:W4:Y:S01]  /*5350*/  MUFU.TANH R152, R152 ;  /* 0x0000009800987308 */ /* 0x000f220000002400 */
[C---:B------:R-:W-:Y:S01]  /*5360*/  ISETP.GT.AND P2, PT, R166.reuse, 0x8, PT ;  /* 0x00000008a600780c */ /* 0x040fe20003f44270 */
[----:B------:R-:W-:Y:S01]  /*5370*/  FMUL.FTZ R229, R175, UR6 ;  /* 0x00000006afe57c20 */ /* 0x000fe20008410000 */
[----:B------:R-:W-:Y:S01]  /*5380*/  ISETP.GT.AND P4, PT, R166, 0x9, PT ;  /* 0x00000009a600780c */ /* 0x000fe20003f84270 */
[----:B------:R-:W-:Y:S01]  /*5390*/  FMUL.FTZ R181, R196, UR6 ;  /* 0x00000006c4b57c20 */ /* 0x000fe20008410000 */
[----:B0-----:R-:W-:Y:S01]  /*53a0*/  FSEL R222, R222, -INF , P3 ;  /* 0xff800000dede7808 */ /* 0x001fe20001800000 */
[----:B------:R-:W-:Y:S01]  /*53b0*/  FMUL.FTZ R175, R197, UR6 ;  /* 0x00000006c5af7c20 */ /* 0x000fe20008410000 */
[----:B------:R-:W-:Y:S01]  /*53c0*/  ISETP.GT.AND P3, PT, R166, 0x21, PT ;  /* 0x00000021a600780c */ /* 0x000fe20003f64270 */
[----:B------:R-:W0:Y:S01]  /*53d0*/  MUFU.TANH R158, R158 ;  /* 0x0000009e009e7308 */ /* 0x000e220000002400 */
[----:B-1----:R-:W-:Y:S01]  /*53e0*/  FSEL R21, R21, -INF , P6 ;  /* 0xff80000015157808 */ /* 0x002fe20003000000 */
[----:B------:R-:W-:Y:S01]  /*53f0*/  FMUL.FTZ R223, R179, UR6 ;  /* 0x00000006b3df7c20 */ /* 0x000fe20008410000 */
[----:B--2---:R-:W-:Y:S01]  /*5400*/  FSEL R153, R153, -INF , P5 ;  /* 0xff80000099997808 */ /* 0x004fe20002800000 */
[----:B------:R-:W-:Y:S01]  /*5410*/  FMUL.FTZ R226, R178, UR6 ;  /* 0x00000006b2e27c20 */ /* 0x000fe20008410000 */
[----:B---3--:R-:W-:Y:S01]  /*5420*/  FSEL R154, R154, -INF , P2 ;  /* 0xff8000009a9a7808 */ /* 0x008fe20001000000 */
[----:B------:R-:W-:Y:S01]  /*5430*/  FMUL.FTZ R224, R182, UR6 ;  /* 0x00000006b6e07c20 */ /* 0x000fe20008410000 */
[----:B------:R-:W-:Y:S01]  /*5440*/  ISETP.GT.AND P6, PT, R166, 0x11, PT ;  /* 0x00000011a600780c */ /* 0x000fe20003fc4270 */
[----:B------:R-:W1:Y:S01]  /*5450*/  MUFU.TANH R217, R217 ;  /* 0x000000d900d97308 */ /* 0x000e620000002400 */
[----:B----4-:R-:W-:Y:S01]  /*5460*/  FSEL R152, R152, -INF , P4 ;  /* 0xff80000098987808 */ /* 0x010fe20002000000 */
[----:B------:R-:W-:Y:S01]  /*5470*/  FMUL.FTZ R225, R183, UR6 ;  /* 0x00000006b7e17c20 */ /* 0x000fe20008410000 */
[----:B------:R-:W-:Y:S01]  /*5480*/  ISETP.GT.AND P5, PT, R166, 0x18, PT ;  /* 0x00000018a600780c */ /* 0x000fe20003fa4270 */
[----:B------:R-:W-:Y:S01]  /*5490*/  FMUL.FTZ R186, R186, UR6 ;  /* 0x00000006baba7c20 */ /* 0x000fe20008410000 */
[C---:B------:R-:W-:Y:S01]  /*54a0*/  ISETP.GT.AND P2, PT, R166.reuse, 0x19, PT ;  /* 0x00000019a600780c */ /* 0x040fe20003f44270 */
[----:B------:R-:W-:Y:S01]  /*54b0*/  FMUL.FTZ R187, R187, UR6 ;  /* 0x00000006bbbb7c20 */ /* 0x000fe20008410000 */
[----:B------:R-:W-:Y:S01]  /*54c0*/  ISETP.GT.AND P4, PT, R166, 0x20, PT ;  /* 0x00000020a600780c */ /* 0x000fe20003f84270 */
[----:B------:R-:W2:Y:S01]  /*54d0*/  MUFU.TANH R216, R216 ;  /* 0x000000d800d87308 */ /* 0x000ea20000002400 */
[----:B0-----:R-:W-:Y:S01]  /*54e0*/  FSEL R171, R158, -INF , P3 ;  /* 0xff8000009eab7808 */ /* 0x001fe20001800000 */
[----:B------:R-:W-:Y:S01]  /*54f0*/  FMUL.FTZ R190, R190, UR6 ;  /* 0x00000006bebe7c20 */ /* 0x000fe20008410000 */
[----:B------:R-:W-:Y:S01]  /*5500*/  ISETP.GT.AND P3, PT, R166, 0x38, PT ;  /* 0x00000038a600780c */ /* 0x000fe20003f64270 */
[----:B------:R-:W-:Y:S01]  /*5510*/  FMUL.FTZ R191, R191, UR6 ;  /* 0x00000006bfbf7c20 */ /* 0x000fe20008410000 */
[----:B------:R-:W-:Y:S01]  /*5520*/  FMUL.FTZ R195, R195, UR6 ;  /* 0x00000006c3c37c20 */ /* 0x000fe20008410000 */
[----:B------:R-:W-:-:S02]  /*5530*/  VIADD R189, R234, 0x8 ;  /* 0x00000008eabd7836 */ /* 0x000fc40000000000 */
[----:B------:R-:W0:Y:S01]  /*5540*/  MUFU.TANH R215, R215 ;  /* 0x000000d700d77308 */ /* 0x000e220000002400 */
[----:B-1----:R-:W-:Y:S02]  /*5550*/  FSEL R217, R217, -INF , P6 ;  /* 0xff800000d9d97808 */ /* 0x002fe40003000000 */
[----:B------:R-:W-:-:S05]  /*5560*/  ISETP.GT.AND P6, PT, R166, 0x28, PT ;  /* 0x00000028a600780c */ /* 0x000fca0003fc4270 */
[----:B------:R-:W1:Y:S01]  /*5570*/  MUFU.TANH R157, R157 ;  /* 0x0000009d009d7308 */ /* 0x000e620000002400 */
[----:B--2---:R-:W-:Y:S02]  /*5580*/  FSEL R216, R216, -INF , P5 ;  /* 0xff800000d8d87808 */ /* 0x004fe40002800000 */
[----:B------:R-:W-:-:S05]  /*5590*/  ISETP.GT.AND P5, PT, R166, 0x29, PT ;  /* 0x00000029a600780c */ /* 0x000fca0003fa4270 */
[----:B------:R-:W2:Y:S01]  /*55a0*/  MUFU.TANH R162, R162 ;  /* 0x000000a200a27308 */ /* 0x000ea20000002400 */
[----:B0-----:R-:W-:Y:S02]  /*55b0*/  FSEL R215, R215, -INF , P2 ;  /* 0xff800000d7d77808 */ /* 0x001fe40001000000 */
[----:B------:R-:W-:-:S05]  /*55c0*/  ISETP.GT.AND P2, PT, R166, 0x30, PT ;  /* 0x00000030a600780c */ /* 0x000fca0003f44270 */
        /* <DEDUP_REMOVED lines=27> */
[----:B0-----:R-:W-:Y:S01]  /*5780*/  FSEL R158, R167, -INF , P5 ;  /* 0xff800000a79e7808 */ /* 0x001fe20002800000 */
[----:B------:R-:W-:Y:S01]  /*5790*/  FMUL.FTZ R167, R199, UR6 ;  /* 0x00000006c7a77c20 */ /* 0x000fe20008410000 */
[----:B------:R-:W-:Y:S02]  /*57a0*/  ISETP.GT.AND P5, PT, R166, 0x51, PT ;  /* 0x00000051a600780c */ /* 0x000fe40003fa4270 */
[----:B------:R-:W-:-:S03]  /*57b0*/  FMNMX.FTZ R177, R152, R177, !PT ;  /* 0x000000b198b17209 */ /* 0x000fc60007810000 */
[----:B------:R-:W0:Y:S01]  /*57c0*/  MUFU.TANH R169, R169 ;  /* 0x000000a900a97308 */ /* 0x000e220000002400 */
[----:B-1----:R-:W-:Y:S01]  /*57d0*/  FSEL R157, R170, -INF , P2 ;  /* 0xff800000aa9d7808 */ /* 0x002fe20001000000 */
[----:B------:R-:W-:Y:S01]  /*57e0*/  FMUL.FTZ R170, R198, UR6 ;  /* 0x00000006c6aa7c20 */ /* 0x000fe20008410000 */
[----:B------:R-:W-:Y:S02]  /*57f0*/  ISETP.GT.AND P2, PT, R166, 0x58, PT ;  /* 0x00000058a600780c */ /* 0x000fe40003f44270 */
[----:B------:R-:W-:-:S03]  /*5800*/  FMNMX.FTZ R178, R222, R177, !PT ;  /* 0x000000b1deb27209 */ /* 0x000fc60007810000 */
[----:B------:R-:W1:Y:S01]  /*5810*/  MUFU.TANH R13, R13 ;  /* 0x0000000d000d7308 */ /* 0x000e620000002400 */
[----:B--2---:R-:W-:Y:S01]  /*5820*/  FSEL R159, R174, -INF , P4 ;  /* 0xff800000ae9f7808 */ /* 0x004fe20002000000 */
[----:B------:R-:W-:Y:S01]  /*5830*/  FMUL.FTZ R174, R194, UR6 ;  /* 0x00000006c2ae7c20 */ /* 0x000fe20008410000 */
[C---:B------:R-:W-:Y:S01]  /*5840*/  ISETP.GT.AND P4, PT, R166.reuse, 0x59, PT ;  /* 0x00000059a600780c */ /* 0x040fe20003f84270 */
[----:B------:R-:W-:-:S04]  /*5850*/  VIADD R166, R166, 0x8 ;  /* 0x00000008a6a67836 */ /* 0x000fc80000000000 */
[----:B------:R-:W2:Y:S01]  /*5860*/  MUFU.TANH R20, R20 ;  /* 0x0000001400147308 */ /* 0x000ea20000002400 */
[C---:B------:R-:W-:Y:S02]  /*5870*/  ISETP.GT.AND P3, PT, R166.reuse, RZ, PT ;  /* 0x000000ffa600720c */ /* 0x040fe40003f64270 */
[----:B0-----:R-:W-:Y:S02]  /*5880*/  FSEL R179, R169, -INF , P6 ;  /* 0xff800000a9b37808 */ /* 0x001fe40003000000 */
[----:B------:R-:W-:-:S03]  /*5890*/  ISETP.GT.AND P6, PT, R166, 0x1, PT ;  /* 0x00000001a600780c */ /* 0x000fc60003fc4270 */
[----:B------:R-:W0:Y:S01]  /*58a0*/  MUFU.TANH R180, R180 ;  /* 0x000000b400b47308 */ /* 0x000e220000002400 */
[----:B-1----:R-:W-:Y:S02]  /*58b0*/  FSEL R168, R13, -INF , P3 ;  /* 0xff8000000da87808 */ /* 0x002fe40001800000 */
[----:B------:R-:W-:Y:S02]  /*58c0*/  FMNMX.FTZ R13, R217, R178, !PT ;  /* 0x000000b2d90d7209 */ /* 0x000fe40007810000 */
[----:B------:R-:W-:Y:S02]  /*58d0*/  ISETP.GT.AND P3, PT, R166, 0x10, PT ;  /* 0x00000010a600780c */ /* 0x000fe40003f64270 */
[----:B------:R-:W-:Y:S01]  /*58e0*/  FMNMX.FTZ R178, R216, R13, !PT ;  /* 0x0000000dd8b27209 */ /* 0x000fe20007810000 */
[----:B------:R-:W1:Y:S01]  /*58f0*/  MUFU.TANH R181, R181 ;  /* 0x000000b500b57308 */ /* 0x000e620000002400 */
[----:B--2---:R-:W-:Y:S02]  /*5900*/  FSEL R169, R20, -INF , P6 ;  /* 0xff80000014a97808 */ /* 0x004fe40003000000 */
[----:B------:R-:W-:-:S02]  /*5910*/  FMNMX.FTZ R20, R168, R211, !PT ;  /* 0x000000d3a8147209 */ /* 0x000fc40007810000 */
[----:B------:R-:W-:Y:S02]  /*5920*/  FMNMX.FTZ R178, R215, R178, !PT ;  /* 0x000000b2d7b27209 */ /* 0x000fe40007810000 */
[----:B------:R-:W-:Y:S01]  /*5930*/  FMNMX.FTZ R20, R169, R20, !PT ;  /* 0x00000014a9147209 */ /* 0x000fe20007810000 */
[----:B------:R-:W2:Y:S01]  /*5940*/  MUFU.TANH R155, R155 ;  /* 0x0000009b009b7308 */ /* 0x000ea20000002400 */
[----:B0-----:R-:W-:Y:S02]  /*5950*/  FSEL R180, R180, -INF , P5 ;  /* 0xff800000b4b47808 */ /* 0x001fe40002800000 */
[C---:B------:R-:W-:Y:S02]  /*5960*/  ISETP.GT.AND P5, PT, R166.reuse, 0x8, PT ;  /* 0x00000008a600780c */ /* 0x040fe40003fa4270 */
[----:B------:R-:W-:Y:S02]  /*5970*/  ISETP.GT.AND P6, PT, R166, 0x11, PT ;  /* 0x00000011a600780c */ /* 0x000fe40003fc4270 */
[----:B------:R-:W-:Y:S01]  /*5980*/  FMNMX.FTZ R178, R173, R178, !PT ;  /* 0x000000b2adb27209 */ /* 0x000fe20007810000 */
[----:B------:R-:W0:Y:S01]  /*5990*/  MUFU.TANH R156, R156 ;  /* 0x0000009c009c7308 */ /* 0x000e220000002400 */
[----:B-1----:R-:W-:-:S02]  /*59a0*/  FSEL R181, R181, -INF , P2 ;  /* 0xff800000b5b57808 */ /* 0x002fc40001000000 */
[----:B------:R-:W-:-:S05]  /*59b0*/  ISETP.GT.AND P2, PT, R166, 0x9, PT ;  /* 0x00000009a600780c */ /* 0x000fca0003f44270 */
        /* <DEDUP_REMOVED lines=8> */
[----:B------:R-:W0:Y:S01]  /*5a40*/  MUFU.TANH R165, R165 ;  /* 0x000000a500a57308 */ /* 0x000e220000002400 */
        /* <DEDUP_REMOVED lines=8> */
[----:B0-----:R-:W-:Y:S02]  /*5ad0*/  FSEL R194, R165, -INF , P5 ;  /* 0xff800000a5c27808 */ /* 0x001fe40002800000 */
[----:B------:R-:W-:Y:S02]  /*5ae0*/  FMNMX.FTZ R165, R171, R178, !PT ;  /* 0x000000b2aba57209 */ /* 0x000fe40007810000 */
[----:B------:R-:W-:Y:S02]  /*5af0*/  FMNMX.FTZ R13, R194, R13, !PT ;  /* 0x0000000dc20d7209 */ /* 0x000fe40007810000 */
[----:B------:R-:W-:Y:S01]  /*5b00*/  FMNMX.FTZ R165, R172, R165, !PT ;  /* 0x000000a5aca57209 */ /* 0x000fe20007810000 */
[----:B------:R-:W0:Y:S01]  /*5b10*/  MUFU.TANH R227, R227 ;  /* 0x000000e300e37308 */ /* 0x000e220000002400 */
[----:B-1----:R-:W-:Y:S02]  /*5b20*/  FSEL R196, R164, -INF , P2 ;  /* 0xff800000a4c47808 */ /* 0x002fe40001000000 */
[----:B------:R-:W-:-:S02]  /*5b30*/  FMNMX.FTZ R20, R176, R165, !PT ;  /* 0x000000a5b0147209 */ /* 0x000fc40007810000 */
[----:B------:R-:W-:Y:S02]  /*5b40*/  FMNMX.FTZ R13, R196, R13, !PT ;  /* 0x0000000dc40d7209 */ /* 0x000fe40007810000 */
[----:B------:R-:W-:Y:S01]  /*5b50*/  FMNMX.FTZ R165, R161, R20, !PT ;  /* 0x00000014a1a57209 */ /* 0x000fe20007810000 */
[----:B------:R-:W1:Y:S01]  /*5b60*/  MUFU.TANH R228, R228 ;  /* 0x000000e400e47308 */ /* 0x000e620000002400 */
[----:B--2---:R-:W-:Y:S02]  /*5b70*/  FSEL R230, R230, -INF , P3 ;  /* 0xff800000e6e67808 */ /* 0x004fe40001800000 */
[----:B------:R-:W-:Y:S02]  /*5b80*/  ISETP.GT.AND P5, PT, R166, 0x28, PT ;  /* 0x00000028a600780c */ /* 0x000fe40003fa4270 */
[----:B------:R-:W-:Y:S02]  /*5b90*/  FMNMX.FTZ R20, R230, R13, !PT ;  /* 0x0000000de6147209 */ /* 0x000fe40007810000 */
[----:B------:R-:W-:Y:S01]  /*5ba0*/  ISETP.GT.AND P2, PT, R166, 0x29, PT ;  /* 0x00000029a600780c */ /* 0x000fe20003f44270 */
[----:B------:R-:W2:Y:S01]  /*5bb0*/  MUFU.TANH R229, R229 ;  /* 0x000000e500e57308 */ /* 0x000ea20000002400 */
[----:B0-----:R-:W-:-:S02]  /*5bc0*/  FSEL R227, R227, -INF , P6 ;  /* 0xff800000e3e37808 */ /* 0x001fc40003000000 */
[----:B------:R-:W-:Y:S02]  /*5bd0*/  FMNMX.FTZ R165, R160, R165, !PT ;  /* 0x000000a5a0a57209 */ /* 0x000fe40007810000 */
[----:B------:R-:W-:Y:S02]  /*5be0*/  FMNMX.FTZ R13, R227, R20, !PT ;  /* 0x00000014e30d7209 */ /* 0x000fe40007810000 */
[----:B------:R-:W-:Y:S01]  /*5bf0*/  ISETP.GT.AND P3, PT, R166, 0x30, PT ;  /* 0x00000030a600780c */ /* 0x000fe20003f64270 */
[----:B------:R-:W0:Y:S01]  /*5c00*/  MUFU.TANH R226, R226 ;  /* 0x000000e200e27308 */ /* 0x000e220000002400 */
[----:B-1----:R-:W-:Y:S02]  /*5c10*/  FSEL R228, R228, -INF , P5 ;  /* 0xff800000e4e47808 */ /* 0x002fe40002800000 */
[----:B------:R-:W-:Y:S02]  /*5c20*/  FMNMX.FTZ R164, R162, R165, !PT ;  /* 0x000000a5a2a47209 */ /* 0x000fe40007810000 */
[----:B------:R-:W-:-:S02]  /*5c30*/  FMNMX.FTZ R20, R228, R13, !PT ;  /* 0x0000000de4147209 */ /* 0x000fc40007810000 */
[C---:B------:R-:W-:Y:S01]  /*5c40*/  ISETP.GT.AND P6, PT, R166.reuse, 0x31, PT ;  /* 0x00000031a600780c */ /* 0x040fe20003fc4270 */
[----:B------:R-:W1:Y:S01]  /*5c50*/  MUFU.TANH R223, R223 ;  /* 0x000000df00df7308 */ /* 0x000e620000002400 */
[----:B--2---:R-:W-:Y:S02]  /*5c60*/  FSEL R229, R229, -INF , P2 ;  /* 0xff800000e5e57808 */ /* 0x004fe40001000000 */
[----:B------:R-:W-:Y:S02]  /*5c70*/  FMNMX.FTZ R165, R163, R164, !PT ;  /* 0x000000a4a3a57209 */ /* 0x000fe40007810000 */
        /* <DEDUP_REMOVED lines=11> */
[----:B------:R-:W-:Y:S01]  /*5d30*/  ISETP.GT.AND P3, PT, R166, 0x40, PT ;  /* 0x00000040a600780c */ /* 0x000fe20003f64270 */
        /* <DEDUP_REMOVED lines=23> */
[----:B------:R-:W-:-:S03]  /*5eb0*/  FMNMX.FTZ R13, R213, R20, !PT ;  /* 0x00000014d50d7209 */ /* 0x000fc60007810000 */
[----:B------:R-:W0:Y:S01]  /*5ec0*/  MUFU.TANH R174, R174 ;  /* 0x000000ae00ae7308 */ /* 0x000e220000002400 */
[----:B-1----:R-:W-:Y:S02]  /*5ed0*/  FSEL R214, R191, -INF , P2 ;  /* 0xff800000bfd67808 */ /* 0x002fe40001000000 */
[----:B------:R-:W-:Y:S02]  /*5ee0*/  ISETP.GT.AND P2, PT, R166, 0x51, PT ;  /* 0x00000051a600780c */ /* 0x000fe40003f44270 */
[----:B------:R-:W-:-:S03]  /*5ef0*/  FMNMX.FTZ R20, R214, R13, !PT ;  /* 0x0000000dd6147209 */ /* 0x000fc60007810000 */
[----:B------:R-:W1:Y:S01]  /*5f00*/  MUFU.TANH R184, R195 ;  /* 0x000000c300b87308 */ /* 0x000e620000002400 */
[----:B--2---:R-:W-:Y:S01]  /*5f10*/  FSEL R182, R175, -INF , P4 ;  /* 0xff800000afb67808 */ /* 0x004fe20002000000 */
[----:B------:R-:W-:Y:S01]  /*5f20*/  IMAD.U32 R175, RZ, RZ, UR4 ;  /* 0x00000004ffaf7e24 */ /* 0x000fe2000f8e00ff */
[----:B------:R-:W-:Y:S02]  /*5f30*/  UIMAD UR4, UR36, 0xc00, UR38 ;  /* 0x00000c00240478a4 */ /* 0x000fe4000f8e0226 */
[----:B------:R-:W-:-:S03]  /*5f40*/  FMNMX.FTZ R165, R182, R165, !PT ;  /* 0x000000a5b6a57209 */ /* 0x000fc60007810000 */
[----:B------:R-:W2:Y:S01]  /*5f50*/  MUFU.TANH R170, R170 ;  /* 0x000000aa00aa7308 */ /* 0x000ea20000002400 */
[----:B0-----:R-:W-:Y:S01]  /*5f60*/  FSEL R183, R174, -INF , P3 ;  /* 0xff800000aeb77808 */ /* 0x001fe20001800000 */
[----:B------:R-:W-:Y:S01]  /*5f70*/  UMOV UR10, UR4 ;  /* 0x00000004000a7c82 */ /* 0x000fe20008000000 */
[----:B------:R-:W-:Y:S01]  /*5f80*/  ISETP.GT.AND P3, PT, R166, 0x58, PT ;  /* 0x00000058a600780c */ /* 0x000fe20003f64270 */
[----:B------:R-:W0:Y:S01]  /*5f90*/  SHFL.BFLY PT, R174, R165, 0x2, 0x1f ;  /* 0x0c401f00a5ae7f89 */ /* 0x000e2200000e0000 */
[----:B------:R-:W-:-:S03]  /*5fa0*/  FMNMX.FTZ R13, R183, R20, !PT ;  /* 0x00000014b70d7209 */ /* 0x000fc60007810000 */
[----:B------:R-:W3:Y:S01]  /*5fb0*/  MUFU.TANH R167, R167 ;  /* 0x000000a700a77308 */ /* 0x000ee20000002400 */
[----:B-1----:R-:W-:Y:S02]  /*5fc0*/  FSEL R184, R184, -INF , P2 ;  /* 0xff800000b8b87808 */ /* 0x002fe40001000000 */
[----:B------:R-:W-:Y:S02]  /*5fd0*/  ISETP.GT.AND P2, PT, R166, 0x59, PT ;  /* 0x00000059a600780c */ /* 0x000fe40003f44270 */
[----:B------:R-:W-:Y:S02]  /*5fe0*/  FMNMX.FTZ R20, R184, R13, !PT ;  /* 0x0000000db8147209 */ /* 0x000fe40007810000 */
[----:B--2---:R-:W-:-:S04]  /*5ff0*/  FSEL R185, R170, -INF , P3 ;  /* 0xff800000aab97808 */ /* 0x004fc80001800000 */
[----:B------:R-:W-:Y:S02]  /*6000*/  FMNMX.FTZ R13, R185, R20, !PT ;  /* 0x00000014b90d7209 */ /* 0x000fe40007810000 */
[----:B------:R-:W1:Y:S01]  /*6010*/  LDC R20, c[0x0][0xa80] ;  /* 0x0002a000ff147b82 */ /* 0x000e620000000800 */
[----:B---3--:R-:W-:Y:S02]  /*6020*/  FSEL R186, R167, -INF , P2 ;  /* 0xff800000a7ba7808 */ /* 0x008fe40001000000 */
[----:B0-----:R-:W-:Y:S02]  /*6030*/  FMNMX.FTZ R174, R165, R174, !PT ;  /* 0x000000aea5ae7209 */ /* 0x001fe40007810000 */
[----:B------:R-:W-:-:S03]  /*6040*/  FMNMX.FTZ R164, R186, R13, !PT ;  /* 0x0000000dbaa47209 */ /* 0x000fc60007810000 */
[----:B------:R-:W0:Y:S04]  /*6050*/  SHFL.BFLY PT, R13, R174, 0x1, 0x1f ;  /* 0x0c201f00ae0d7f89 */ /* 0x000e2800000e0000 */
[----:B------:R-:W2:Y:S01]  /*6060*/  SHFL.BFLY PT, R167, R164, 0x2, 0x1f ;  /* 0x0c401f00a4a77f89 */ /* 0x000ea200000e0000 */
[----:B0-----:R-:W-:Y:S02]  /*6070*/  FMNMX.FTZ R13, R174, R13, !PT ;  /* 0x0000000dae0d7209 */ /* 0x001fe40007810000 */
[----:B--2---:R-:W-:-:S03]  /*6080*/  FMNMX.FTZ R167, R164, R167, !PT ;  /* 0x000000a7a4a77209 */ /* 0x004fc60007810000 */
[C---:B-1----:R-:W-:Y:S01]  /*6090*/  FMUL.FTZ R187, R13.reuse, R20 ;  /* 0x000000140dbb7220 */ /* 0x042fe20000410000 */
[----:B------:R-:W-:Y:S01]  /*60a0*/  FSETP.NEU.FTZ.AND P2, PT, R13, -INF , PT ;  /* 0xff8000000d00780b */ /* 0x000fe20003f5d000 */
[----:B------:R-:W0:Y:S03]  /*60b0*/  SHFL.BFLY PT, R166, R167, 0x1, 0x1f ;  /* 0x0c201f00a7a67f89 */ /* 0x000e2600000e0000 */
[----:B------:R-:W-:-:S05]  /*60c0*/  FSEL R187, R187, RZ, P2 ;  /* 0x000000ffbbbb7208 */ /* 0x000fca0001000000 */
[-CC-:B------:R-:W-:Y:S01]  /*60d0*/  FFMA.FTZ R170, R21, R20.reuse, -R187.reuse ;  /* 0x0000001415aa7223 */ /* 0x180fe200000108bb */
[-CC-:B------:R-:W-:Y:S01]  /*60e0*/  FFMA.FTZ R165, R153, R20.reuse, -R187.reuse ;  /* 0x0000001499a57223 */ /* 0x180fe200000108bb */
[----:B------:R-:W-:Y:S01]  /*60f0*/  FSEL R153, R13, RZ, P2 ;  /* 0x000000ff0d997208 */ /* 0x000fe20001000000 */
[-CC-:B------:R-:W-:Y:S01]  /*6100*/  FFMA.FTZ R190, R217, R20.reuse, -R187.reuse ;  /* 0x00000014d9be7223 */ /* 0x180fe200000108bb */
[----:B------:R1:W-:Y:S01]  /*6110*/  MUFU.EX2 R164, R170 ;  /* 0x000000aa00a47308 */ /* 0x0003e20000000800 */
[-CC-:B------:R-:W-:Y:S01]  /*6120*/  FFMA.FTZ R191, R216, R20.reuse, -R187.reuse ;  /* 0x00000014d8bf7223 */ /* 0x180fe200000108bb */
[-CC-:B------:R-:W-:Y:S01]  /*6130*/  FFMA.FTZ R195, R215, R20.reuse, -R187.reuse ;  /* 0x00000014d7c37223 */ /* 0x180fe200000108bb */
[----:B------:R-:W-:Y:S01]  /*6140*/  FADD.FTZ R153, -R153, R212 ;  /* 0x000000d499997221 */ /* 0x000fe20000010100 */
[-CC-:B------:R-:W-:Y:S01]  /*6150*/  FFMA.FTZ R173, R173, R20.reuse, -R187.reuse ;  /* 0x00000014adad7223 */ /* 0x180fe200000108bb */
[-CC-:B------:R-:W-:Y:S01]  /*6160*/  FFMA.FTZ R171, R171, R20.reuse, -R187.reuse ;  /* 0x00000014abab7223 */ /* 0x180fe200000108bb */
[-CC-:B------:R-:W-:Y:S01]  /*6170*/  FFMA.FTZ R172, R172, R20.reuse, -R187.reuse ;  /* 0x00000014acac7223 */ /* 0x180fe200000108bb */
[-C--:B------:R-:W-:Y:S01]  /*6180*/  FMUL.FTZ R177, R153, R20.reuse ;  /* 0x0000001499b17220 */ /* 0x080fe20000410000 */
        /* <DEDUP_REMOVED lines=8> */
[-CC-:B------:R-:W-:Y:S01]  /*6210*/  FFMA.FTZ R166, R154, R20.reuse, -R187.reuse ;  /* 0x000000149aa67223 */ /* 0x180fe200000108bb */
[----:B------:R-:W0:Y:S01]  /*6220*/  MUFU.EX2 R177, R177 ;  /* 0x000000b100b17308 */ /* 0x000e220000000800 */
[C---:B------:R-:W-:Y:S01]  /*6230*/  FSETP.NEU.FTZ.AND P3, PT, R21.reuse, -INF , PT ;  /* 0xff8000001500780b */ /* 0x040fe20003f7d000 */
[-C--:B------:R-:W-:Y:S01]  /*6240*/  FMUL.FTZ R188, R21, R20.reuse ;  /* 0x0000001415bc7220 */ /* 0x080fe20000410000 */
[-CC-:B------:R-:W-:Y:S01]  /*6250*/  FFMA.FTZ R158, R158, R20.reuse, -R187.reuse ;  /* 0x000000149e9e7223 */ /* 0x180fe200000108bb */
[-CC-:B------:R-:W-:Y:S01]  /*6260*/  FFMA.FTZ R157, R157, R20.reuse, -R187.reuse ;  /* 0x000000149d9d7223 */ /* 0x180fe200000108bb */
[----:B------:R-:W-:Y:S01]  /*6270*/  FSEL R152, R21, RZ, P3 ;  /* 0x000000ff15987208 */ /* 0x000fe20001800000 */
[-CC-:B------:R-:W-:Y:S01]  /*6280*/  FFMA.FTZ R159, R159, R20.reuse, -R187.reuse ;  /* 0x000000149f9f7223 */ /* 0x180fe200000108bb */
[----:B------:R-:W-:Y:S01]  /*6290*/  FSEL R188, R188, RZ, P3 ;  /* 0x000000ffbcbc7208 */ /* 0x000fe20001800000 */
[----:B------:R-:W-:Y:S01]  /*62a0*/  MUFU.EX2 R166, R166 ;  /* 0x000000a600a67308 */ /* 0x000fe20000000800 */
[-CC-:B------:R-:W-:Y:S01]  /*62b0*/  FFMA.FTZ R179, R179, R20.reuse, -R187.reuse ;  /* 0x00000014b3b37223 */ /* 0x180fe200000108bb */
[-CC-:B------:R-:W-:Y:S01]  /*62c0*/  FFMA.FTZ R180, R180, R20.reuse, -R187.reuse ;  /* 0x00000014b4b47223 */ /* 0x180fe200000108bb */
[-C--:B------:R-:W-:Y:S01]  /*62d0*/  FFMA.FTZ R181, R181, R20.reuse, -R187 ;  /* 0x00000014b5b57223 */ /* 0x080fe200000108bb */
[----:B-1----:R-:W-:Y:S01]  /*62e0*/  FFMA.FTZ R170, R155, R20, -R188 ;  /* 0x000000149baa7223 */ /* 0x002fe200000108bc */
[----:B------:R-:W-:Y:S01]  /*62f0*/  FADD.FTZ R155, -R152, R211 ;  /* 0x000000d3989b7221 */ /* 0x000fe20000010100 */
[----:B------:R-:W-:-:S02]  /*6300*/  @!P1 VIADD R152, R175, 0x32440 ;  /* 0x00032440af989836 */ /* 0x000fc40000000000 */
[-CC-:B------:R-:W-:Y:S01]  /*6310*/  FFMA.FTZ R174, R156, R20.reuse, -R188.reuse ;  /* 0x000000149cae7223 */ /* 0x180fe200000108bc */
[----:B------:R-:W-:Y:S01]  /*6320*/  IADD3 R156, -R234, 0xb, RZ ;  /* 0x0000000bea9c7810 */ /* 0x000fe20007ffe1ff */
[-C--:B------:R-:W-:Y:S01]  /*6330*/  FMUL.FTZ R178, R155, R20.reuse ;  /* 0x000000149bb27220 */ /* 0x080fe20000410000 */
[-C--:B------:R-:W-:Y:S01]  /*6340*/  FFMA.FTZ R168, R168, R20.reuse, -R188 ;  /* 0x00000014a8a87223 */ /* 0x080fe200000108bc */
[----:B------:R-:W-:Y:S01]  /*6350*/  @!P1 PRMT R152, RZ, 0x654, R152 ;  /* 0x00000654ff989816 */ /* 0x000fe20000000098 */
[--C-:B------:R-:W-:Y:S01]  /*6360*/  FFMA.FTZ R169, R169, R20, -R188.reuse ;  /* 0x00000014a9a97223 */ /* 0x100fe200000108bc */
[----:B------:R1:W-:Y:S06]  /*6370*/  BAR.ARV R156, 0x100 ;  /* 0x0004009c0000751d */ /* 0x0003ec0000002000 */
[----:B------:R2:W-:Y:S01]  /*6380*/  @!P1 SYNCS.ARRIVE.TRANS64.RED.A1T0 RZ, [R152+URZ], RZ ;  /* 0x000000ff98ff99a7 */ /* 0x0005e2000810043f */
[----:B------:R-:W3:Y:S01]  /*6390*/  MUFU.EX2 R178, R178 ;  /* 0x000000b200b27308 */ /* 0x000ee20000000800 */
[----:B------:R4:W-:Y:S01]  /*63a0*/  BAR.SYNC.DEFER_BLOCKING R189, 0x100 ;  /* 0x000400bd0000751d */ /* 0x0009e20000010000 */
[-C--:B0-----:R-:W-:Y:S01]  /*63b0*/  FMUL.FTZ R24, R24, R177.reuse ;  /* 0x000000b118187220 */ /* 0x081fe20000410000 */
        /* <DEDUP_REMOVED lines=133> */
[--C-:B----4-:R-:W-:Y:S01]  /*6c10*/  FFMA.FTZ R189, R222, R20, -R187.reuse ;  /* 0x00000014debd7223 */ /* 0x110fe200000108bb */
[----:B0-----:R-:W-:Y:S01]  /*6c20*/  F2FP.BF16.F32.PACK_AB R154, R167, R166 ;  /* 0x000000a6a79a723e */ /* 0x001fe200000010ff */
[--C-:B------:R-:W-:Y:S01]  /*6c30*/  FFMA.FTZ R192, R192, R20, -R188.reuse ;  /* 0x00000014c0c07223 */ /* 0x100fe200000108bc */
[----:B-----5:R-:W-:Y:S01]  /*6c40*/  F2FP.BF16.F32.PACK_AB R153, R169, R168 ;  /* 0x000000a8a999723e */ /* 0x020fe200000010ff */
[--C-:B------:R-:W-:Y:S01]  /*6c50*/  FFMA.FTZ R193, R193, R20, -R188.reuse ;  /* 0x00000014c1c17223 */ /* 0x100fe200000108bc */
[----:B-1----:R-:W-:Y:S01]  /*6c60*/  F2FP.BF16.F32.PACK_AB R155, R174, R170 ;  /* 0x000000aaae9b723e */ /* 0x002fe200000010ff */
[-CC-:B------:R-:W-:Y:S01]  /*6c70*/  FFMA.FTZ R194, R194, R20.reuse, -R188.reuse ;  /* 0x00000014c2c27223 */ /* 0x180fe200000108bc */
[-CC-:B------:R-:W-:Y:S01]  /*6c80*/  FFMA.FTZ R196, R196, R20.reuse, -R188.reuse ;  /* 0x00000014c4c47223 */ /* 0x180fe200000108bc */
[----:B------:R-:W-:Y:S01]  /*6c90*/  MUFU.EX2 R189, R189 ;  /* 0x000000bd00bd7308 */ /* 0x000fe20000000800 */
[----:B------:R-:W-:Y:S01]  /*6ca0*/  WARPGROUP.ARRIVE ;  /* 0x00000000000079c5 */ /* 0x000fe20000000000 */
[-CC-:B------:R-:W-:Y:S01]  /*6cb0*/  FFMA.FTZ R211, R230, R20.reuse, -R188.reuse ;  /* 0x00000014e6d37223 */ /* 0x180fe200000108bc */
[-CC-:B------:R-:W-:Y:S01]  /*6cc0*/  FFMA.FTZ R212, R227, R20.reuse, -R188.reuse ;  /* 0x00000014e3d47223 */ /* 0x180fe200000108bc */
[-CC-:B------:R-:W-:Y:S01]  /*6cd0*/  FFMA.FTZ R215, R228, R20.reuse, -R188.reuse ;  /* 0x00000014e4d77223 */ /* 0x180fe200000108bc */
[-CC-:B------:R-:W-:Y:S01]  /*6ce0*/  FFMA.FTZ R216, R229, R20.reuse, -R188.reuse ;  /* 0x00000014e5d87223 */ /* 0x180fe200000108bc */
[-CC-:B------:R-:W-:Y:S01]  /*6cf0*/  FFMA.FTZ R222, R223, R20.reuse, -R188.reuse ;  /* 0x00000014dfde7223 */ /* 0x180fe200000108bc */
[----:B------:R-:W-:Y:S01]  /*6d00*/  HGMMA.64x256x16.F32.BF16 R24, R152, gdesc[UR8].tnspB, R24, gsb0 ;  /* 0x43e0000898187df0 */ /* 0x000fe20008001818 */
[----:B------:R-:W0:Y:S01]  /*6d10*/  MUFU.EX2 R190, R190 ;  /* 0x000000be00be7308 */ /* 0x000e220000000800 */
[----:B------:R-:W-:Y:S01]  /*6d20*/  UIADD3 UR10, UR4, 0x80, URZ ;  /* 0x00000080040a7890 */ /* 0x000fe2000fffe03f */
[-CC-:B------:R-:W-:Y:S01]  /*6d30*/  FFMA.FTZ R223, R224, R20.reuse, -R188.reuse ;  /* 0x00000014e0df7223 */ /* 0x180fe200000108bc */
[----:B------:R-:W-:Y:S01]  /*6d40*/  UMOV UR11, 0x40000040 ;  /* 0x40000040000b7882 */ /* 0x000fe20000000000 */
        /* <DEDUP_REMOVED lines=8> */
[-C--:B------:R-:W-:Y:S01]  /*6dd0*/  FFMA.FTZ R182, R182, R20.reuse, -R187 ;  /* 0x00000014b6b67223 */ /* 0x080fe200000108bb */
[-CC-:B------:R-:W-:Y:S01]  /*6de0*/  FFMA.FTZ R183, R183, R20.reuse, -R188.reuse ;  /* 0x00000014b7b77223 */ /* 0x180fe200000108bc */
[-CC-:B------:R-:W-:Y:S01]  /*6df0*/  FFMA.FTZ R184, R184, R20.reuse, -R188.reuse ;  /* 0x00000014b8b87223 */ /* 0x180fe200000108bc */
[-CC-:B------:R-:W-:Y:S01]  /*6e00*/  FFMA.FTZ R185, R185, R20.reuse, -R188.reuse ;  /* 0x00000014b9b97223 */ /* 0x180fe200000108bc */
[----:B------:R-:W-:Y:S01]  /*6e10*/  MUFU.EX2 R195, R195 ;  /* 0x000000c300c37308 */ /* 0x000fe20000000800 */
[----:B------:R-:W-:Y:S01]  /*6e20*/  FFMA.FTZ R186, R186, R20, -R188 ;  /* 0x00000014baba7223 */ /* 0x000fe200000108bc */
[----:B------:R-:W-:Y:S01]  /*6e30*/  FFMA.FTZ R0, R177, R0, R164 ;  /* 0x00000000b1007223 */ /* 0x000fe200000100a4 */
[----:B------:R-:W-:Y:S01]  /*6e40*/  FFMA.FTZ R12, R178, R12, R168 ;  /* 0x0000000cb20c7223 */ /* 0x000fe200000100a8 */
[----:B------:R-:W-:Y:S01]  /*6e50*/  ISETP.LT.AND P2, PT, R210, UR7, PT ;  /* 0x00000007d2007c0c */ /* 0x000fe2000bf41270 */
[----:B------:R-:W-:-:S02]  /*6e60*/  @!P1 VIADD R175, R175, 0x32460 ;  /* 0x00032460afaf9836 */ /* 0x000fc40000000000 */
[----:B------:R-:W-:Y:S01]  /*6e70*/  FADD.FTZ R165, R165, R0 ;  /* 0x00000000a5a57221 */ /* 0x000fe20000010000 */
[----:B------:R-:W-:Y:S01]  /*6e80*/  FADD.FTZ R169, R169, R12 ;  /* 0x0000000ca9a97221 */ /* 0x000fe20000010000 */
[----:B------:R-:W-:Y:S01]  /*6e90*/  MUFU.EX2 R192, R192 ;  /* 0x000000c000c07308 */ /* 0x000fe20000000800 */
[----:B------:R-:W-:Y:S01]  /*6ea0*/  UIADD3 UR7, UR7, -0x1, URZ ;  /* 0xffffffff07077890 */ /* 0x000fe2000fffe03f */
[----:B------:R-:W-:Y:S01]  /*6eb0*/  FADD.FTZ R166, R166, R165 ;  /* 0x000000a5a6a67221 */ /* 0x000fe20000010000 */
[----:B------:R-:W-:Y:S01]  /*6ec0*/  FADD.FTZ R169, R170, R169 ;  /* 0x000000a9aaa97221 */ /* 0x000fe20000010000 */
[----:B------:R-:W-:Y:S02]  /*6ed0*/  @!P1 PRMT R175, RZ, 0x654, R175 ;  /* 0x00000654ffaf9816 */ /* 0x000fe400000000af */
[----:B------:R-:W-:Y:S01]  /*6ee0*/  FADD.FTZ R166, R167, R166 ;  /* 0x000000a6a7a67221 */ /* 0x000fe20000010000 */
[----:B------:R-:W-:Y:S01]  /*6ef0*/  FADD.FTZ R169, R174, R169 ;  /* 0x000000a9aea97221 */ /* 0x000fe20000010000 */
[----:B------:R-:W1:Y:S08]  /*6f00*/  MUFU.EX2 R193, R193 ;  /* 0x000000c100c17308 */ /* 0x000e700000000800 */
[----:B------:R-:W-:Y:S08]  /*6f10*/  MUFU.EX2 R194, R194 ;  /* 0x000000c200c27308 */ /* 0x000ff00000000800 */
[----:B------:R-:W2:Y:S08]  /*6f20*/  MUFU.EX2 R196, R196 ;  /* 0x000000c400c47308 */ /* 0x000eb00000000800 */
[----:B------:R-:W3:Y:S08]  /*6f30*/  MUFU.EX2 R173, R173 ;  /* 0x000000ad00ad7308 */ /* 0x000ef00000000800 */
        /* <DEDUP_REMOVED lines=27> */
[----:B0-----:R-:W-:-:S05]  /*70f0*/  F2FP.BF16.F32.PACK_AB R152, R190, R189 ;  /* 0x000000bdbe98723e */ /* 0x001fca00000010ff */
[----:B------:R-:W-:Y:S01]  /*7100*/  MUFU.EX2 R182, R182 ;  /* 0x000000b600b67308 */ /* 0x000fe20000000800 */
[----:B-1----:R-:W-:Y:S01]  /*7110*/  F2FP.BF16.F32.PACK_AB R153, R193, R192 ;  /* 0x000000c0c199723e */ /* 0x002fe200000010ff */
[----:B------:R-:W-:Y:S01]  /*7120*/  FADD.FTZ R189, R189, R166 ;  /* 0x000000a6bdbd7221 */ /* 0x000fe20000010000 */
[----:B------:R-:W-:Y:S01]  /*7130*/  F2FP.BF16.F32.PACK_AB R154, R195, R191 ;  /* 0x000000bfc39a723e */ /* 0x000fe200000010ff */
[----:B------:R-:W-:Y:S01]  /*7140*/  FADD.FTZ R192, R192, R169 ;  /* 0x000000a9c0c07221 */ /* 0x000fe20000010000 */
[----:B--2---:R-:W-:Y:S01]  /*7150*/  F2FP.BF16.F32.PACK_AB R155, R196, R194 ;  /* 0x000000c2c49b723e */ /* 0x004fe200000010ff */
        /* <DEDUP_REMOVED lines=8> */
[----:B------:R-:W0:Y:S01]  /*71e0*/  MUFU.EX2 R184, R184 ;  /* 0x000000b800b87308 */ /* 0x000e220000000800 */
[----:B------:R-:W-:Y:S01]  /*71f0*/  UMOV UR11, 0x40000040 ;  /* 0x40000040000b7882 */ /* 0x000fe20000000000 */
[----:B------:R-:W-:Y:S01]  /*7200*/  FADD.FTZ R190, R195, R190 ;  /* 0x000000bec3be7221 */ /* 0x000fe20000010000 */
[----:B------:R-:W-:-:S03]  /*7210*/  FADD.FTZ R196, R196, R193 ;  /* 0x000000c1c4c47221 */ /* 0x000fc60000010000 */
[----:B---3--:R-:W-:Y:S02]  /*7220*/  FADD.FTZ R190, R173, R190 ;  /* 0x000000beadbe7221 */ /* 0x008fe40000010000 */
[----:B------:R-:W-:Y:S08]  /*7230*/  MUFU.EX2 R185, R185 ;  /* 0x000000b900b97308 */ /* 0x000ff00000000800 */
[----:B------:R-:W1:Y:S01]  /*7240*/  MUFU.EX2 R186, R186 ;  /* 0x000000ba00ba7308 */ /* 0x000e620000000800 */
[----:B------:R-:W-:-:S02]  /*7250*/  WARPGROUP.DEPBAR.LE gsb0, 0x0 ;  /* 0x00008000000079c5 */ /* 0x000fc40000010000 */
[C---:B----4-:R-:W-:Y:S01]  /*7260*/  F2FP.BF16.F32.PACK_AB R152, R171.reuse, R173 ;  /* 0x000000adab98723e */ /* 0x050fe200000010ff */
[----:B------:R-:W-:Y:S01]  /*7270*/  FADD.FTZ R171, R171, R190 ;  /* 0x000000beabab7221 */ /* 0x000fe20000010000 */
[----:B-----5:R-:W-:Y:S01]  /*7280*/  F2FP.BF16.F32.PACK_AB R153, R212, R211 ;  /* 0x000000d3d499723e */ /* 0x020fe200000010ff */
[----:B------:R-:W-:Y:S01]  /*7290*/  FADD.FTZ R211, R211, R196 ;  /* 0x000000c4d3d37221 */ /* 0x000fe20000010000 */
[----:B------:R-:W-:Y:S01]  /*72a0*/  F2FP.BF16.F32.PACK_AB R154, R176, R172 ;  /* 0x000000acb09a723e */ /* 0x000fe200000010ff */
[----:B------:R-:W-:Y:S01]  /*72b0*/  FADD.FTZ R171, R172, R171 ;  /* 0x000000abacab7221 */ /* 0x000fe20000010000 */
[----:B------:R-:W-:Y:S01]  /*72c0*/  F2FP.BF16.F32.PACK_AB R155, R216, R215 ;  /* 0x000000d7d89b723e */ /* 0x000fe200000010ff */
[----:B------:R-:W-:Y:S01]  /*72d0*/  FADD.FTZ R212, R212, R211 ;  /* 0x000000d3d4d47221 */ /* 0x000fe20000010000 */
[----:B------:R-:W-:Y:S02]  /*72e0*/  IMAD.MOV.U32 R211, RZ, RZ, R21 ;  /* 0x000000ffffd37224 */ /* 0x000fe400078e0015 */
[----:B------:R-:W-:Y:S01]  /*72f0*/  FADD.FTZ R176, R176, R171 ;  /* 0x000000abb0b07221 */ /* 0x000fe20000010000 */
[----:B------:R-:W-:Y:S01]  /*7300*/  WARPGROUP.ARRIVE ;  /* 0x00000000000079c5 */ /* 0x000fe20000000000 */
[----:B------:R-:W-:Y:S01]  /*7310*/  FADD.FTZ R215, R215, R212 ;  /* 0x000000d4d7d77221 */ /* 0x000fe20000010000 */
[----:B------:R-:W-:-:S03]  /*7320*/  IMAD.MOV.U32 R212, RZ, RZ, R13 ;  /* 0x000000ffffd47224 */ /* 0x000fc600078e000d */
[----:B------:R-:W-:Y:S01]  /*7330*/  FADD.FTZ R216, R216, R215 ;  /* 0x000000d7d8d87221 */ /* 0x000fe20000010000 */
        /* <DEDUP_REMOVED lines=55> */
.L_x_4146:
[----:B------:R-:W-:-:S13]  /*76b0*/  ISETP.LE.AND P2, PT, RZ, UR7, PT ;  /* 0x00000007ff007c0c */ /* 0x000fda000bf43270 */
[----:B------:R-:W-:Y:S05]  /*76c0*/  @!P2 BRA `(.L_x_4156) ;  /* 0x00000028004ca947 */ /* 0x000fea0003800000 */
[----:B------:R-:W-:Y:S01]  /*76d0*/  IMAD.MOV.U32 R204, RZ, RZ, R21 ;  /* 0x000000ffffcc7224 */ /* 0x000fe200078e0015 */
[----:B------:R-:W-:Y:S01]  /*76e0*/  ULDC UR4, c[0x0][0xad0] ;  /* 0x0002b40000047ab9 */ /* 0x000fe20000000800 */
[----:B------:R-:W-:-:S07]  /*76f0*/  IMAD.MOV.U32 R201, RZ, RZ, R13 ;  /* 0x000000ffffc97224 */ /* 0x000fce00078e000d */
.L_x_4165:
[----:B------:R-:W-:-:S04]  /*7700*/  UIADD3 UR36, UR36, 0x1, URZ ;  /* 0x0000000124247890 */ /* 0x000fc8000fffe03f */
[----:B------:R-:W-:-:S04]  /*7710*/  UISETP.NE.AND UP0, UPT, UR36, 0x2, UPT ;  /* 0x000000022400788c */ /* 0x000fc8000bf05270 */
[----:B------:R-:W-:Y:S02]  /*7720*/  USEL UR5, URZ, 0x1, UP0 ;  /* 0x000000013f057887 */ /* 0x000fe40008000000 */
[----:B------:R-:W-:Y:S02]  /*7730*/  USEL UR36, UR36, URZ, UP0 ;  /* 0x0000003f24247287 */ /* 0x000fe40008000000 */
[----:B------:R-:W-:Y:S01]  /*7740*/  ULOP3.LUT UR37, UR37, UR5, URZ, 0x3c, !UPT ;  /* 0x0000000525257292 */ /* 0x000fe2000f8e3c3f */
[----:B------:R-:W-:Y:S11]  /*7750*/  @!P0 BRA `(.L_x_4157) ;  /* 0x0000000000048947 */ /* 0x000ff60003800000 */
[----:B------:R-:W-:Y:S01]  /*7760*/  BPT.TRAP 0x1 ;  /* 0x000000040000795c */ /* 0x000fe20000300000 */
.L_x_4157:
[----:B------:R-:W1:Y:S01]  /*7770*/  S2UR UR6, SR_CgaCtaId ;  /* 0x00000000000679c3 */ /* 0x000e620000008800 */
[----:B------:R-:W-:Y:S01]  /*7780*/  UMOV UR5, 0x400 ;  /* 0x0000040000057882 */ /* 0x000fe20000000000 */
[----:B------:R-:W-:-:S05]  /*7790*/  IMAD.U32 R13, RZ, RZ, UR37 ;  /* 0x00000025ff0d7e24 */ /* 0x000fca000f8e00ff */
[----:B------:R-:W-:Y:S01]  /*77a0*/  SHF.L.U32 R13, R13, 0x1f, RZ ;  /* 0x0000001f0d0d7819 */ /* 0x000fe200000006ff */
[----:B-1----:R-:W-:-:S04]  /*77b0*/  ULEA UR5, UR6, UR5, 0x18 ;  /* 0x0000000506057291 */ /* 0x002fc8000f8ec03f */
[----:B------:R-:W-:-:S09]  /*77c0*/  ULEA UR5, UR36, UR5, 0x3 ;  /* 0x0000000524057291 */ /* 0x000fd2000f8e183f */
[----:B------:R1:W2:Y:S01]  /*77d0*/  SYNCS.PHASECHK.TRANS64.TRYWAIT P2, [UR5+0x32430], R13 ;  /* 0x0324300dff0075a7 */ /* 0x0002a20008040145 */
[----:B------:R-:W-:Y:S05]  /*77e0*/  @!P0 BRA `(.L_x_4158) ;  /* 0x0000000000048947 */ /* 0x000fea0003800000 */
[----:B------:R-:W-:Y:S01]  /*77f0*/  BPT.TRAP 0x1 ;  /* 0x000000040000795c */ /* 0x000fe20000300000 */
.L_x_4158:
[----:B--2---:R-:W-:Y:S05]  /*7800*/  @P2 BRA `(.L_x_4159) ;  /* 0x0000000000082947 */ /* 0x004fea0003800000 */
[----:B------:R-:W2:Y:S02]  /*7810*/  SYNCS.PHASECHK.TRANS64.TRYWAIT P2, [UR5+0x32430], R13 ;  /* 0x0324300dff0075a7 */ /* 0x000ea40008040145 */
[----:B--2---:R-:W-:Y:S05]  /*7820*/  @!P2 BRA `(.L_x_4160) ;  /* 0x000000ac00b0a947 */ /* 0x004fea0003800000 */
.L_x_4159:
[----:B------:R-:W-:Y:S01]  /*7830*/  R2UR UR52, R22 ;  /* 0x00000000163472ca */ /* 0x000fe200000e0000 */
[----:B------:R-:W-:Y:S01]  /*7840*/  UIMAD UR6, UR36, 0x300, UR60 ;  /* 0x00000300240678a4 */ /* 0x000fe2000f8e023c */
[----:B------:R-:W-:Y:S01]  /*7850*/  R2UR UR53, R23 ;  /* 0x00000000173572ca */ /* 0x000fe200000e0000 */
[----:B0-----:R-:W-:Y:S01]  /*7860*/  WARPGROUP.ARRIVE ;  /* 0x00000000000079c5 */ /* 0x001fe20000000000 */
        /* <DEDUP_REMOVED lines=27> */
.L_x_4161:
[----:B------:R0:W3:Y:S01]  /*7a20*/  SYNCS.PHASECHK.TRANS64.TRYWAIT P2, [UR5+0x32450], R13 ;  /* 0x0324500dff0075a7 */ /* 0x0000e20008040145 */
[----:B------:R-:W-:Y:S05]  /*7a30*/  @!P0 BRA `(.L_x_4162) ;  /* 0x0000000000048947 */ /* 0x000fea0003800000 */
[----:B------:R-:W-:Y:S01]  /*7a40*/  BPT.TRAP 0x1 ;  /* 0x000000040000795c */ /* 0x000fe20000300000 */
.L_x_4162:
[----:B---3--:R-:W-:Y:S05]  /*7a50*/  @P2 BRA `(.L_x_4163) ;  /* 0x0000000000082947 */ /* 0x008fea0003800000 */
[----:B------:R-:W3:Y:S02]  /*7a60*/  SYNCS.PHASECHK.TRANS64.TRYWAIT P2, [UR5+0x32450], R13 ;  /* 0x0324500dff0075a7 */ /* 0x000ee40008040145 */
[----:B---3--:R-:W-:Y:S05]  /*7a70*/  @!P2 BRA `(.L_x_4164) ;  /* 0x000000ac0034a947 */ /* 0x008fea0003800000 */
.L_x_4163:
        /* <DEDUP_REMOVED lines=10> */
[----:B------:R-:W-:Y:S01]  /*7b20*/  IMAD.U32 R215, RZ, RZ, UR5 ;  /* 0x00000005ffd77e24 */ /* 0x000fe2000f8e00ff */
[----:B------:R-:W-:Y:S01]  /*7b30*/  UMOV UR15, 0x40000040 ;  /* 0x40000040000f7882 */ /* 0x000fe20000000000 */
[----:B------:R-:W-:Y:S01]  /*7b40*/  UIADD3 UR18, UR6, 0x306, URZ ;  /* 0x0000030606127890 */ /* 0x000fe2000fffe03f */
[----:B------:R-:W-:Y:S01]  /*7b50*/  ISETP.LT.AND P2, PT, RZ, UR7, PT ;  /* 0x00000007ff007c0c */ /* 0x000fe2000bf41270 */
        /* <DEDUP_REMOVED lines=21> */
[----:B------:R-:W-:Y:S01]  /*7cb0*/  UIADD3 UR7, UR7, -0x1, URZ ;  /* 0xffffffff07077890 */ /* 0x000fe2000fffe03f */
        /* <DEDUP_REMOVED lines=28> */
[----:B------:R-:W-:Y:S01]  /*7e80*/  UIMAD UR6, UR36, 0xc00, UR38 ;  /* 0x00000c00240678a4 */ /* 0x000fe2000f8e0226 */
[----:B------:R-:W-:Y:S02]  /*7e90*/  WARPGROUP.DEPBAR.LE gsb0, 0x0 ;  /* 0x00008000000079c5 */ /* 0x000fe40000010000 */
        /* <DEDUP_REMOVED lines=58> */
[----:B012---:R-:W-:Y:S01]  /*8240*/  FMNMX.FTZ R13, R21, R201, !PT ;  /* 0x000000c9150d7209 */ /* 0x007fe20007810000 */
[----:B------:R-:W-:Y:S01]  /*8250*/  FMUL.FTZ R166, R170, UR4 ;  /* 0x00000004aaa67c20 */ /* 0x000fe20008410000 */
[----:B------:R-:W-:Y:S01]  /*8260*/  FMUL.FTZ R170, R176, UR4 ;  /* 0x00000004b0aa7c20 */ /* 0x000fe20008410000 */
[----:B------:R-:W-:Y:S01]  /*8270*/  FMUL.FTZ R167, R167, UR4 ;  /* 0x00000004a7a77c20 */ /* 0x000fe20008410000 */
[----:B------:R-:W-:Y:S01]  /*8280*/  FMUL.FTZ R172, R177, UR4 ;  /* 0x00000004b1ac7c20 */ /* 0x000fe20008410000 */
[----:B------:R-:W-:Y:S01]  /*8290*/  FMUL.FTZ R177, R180, UR4 ;  /* 0x00000004b4b17c20 */ /* 0x000fe20008410000 */
[----:B------:R-:W-:Y:S01]  /*82a0*/  FMUL.FTZ R180, R185, UR4 ;  /* 0x00000004b9b47c20 */ /* 0x000fe20008410000 */
[----:B------:R-:W0:Y:S01]  /*82b0*/  MUFU.TANH R156, R156 ;  /* 0x0000009c009c7308 */ /* 0x000e220000002400 */
[----:B---3--:R-:W-:Y:S01]  /*82c0*/  FMNMX.FTZ R20, R152, R13, !PT ;  /* 0x0000000d98147209 */ /* 0x008fe20007810000 */
[----:B------:R-:W-:Y:S01]  /*82d0*/  FMUL.FTZ R185, R188, UR4 ;  /* 0x00000004bcb97c20 */ /* 0x000fe20008410000 */
        /* <DEDUP_REMOVED lines=102> */
[----:B0-----:R-:W-:Y:S02]  /*8940*/  FMNMX.FTZ R13, R191, R20, !PT ;  /* 0x00000014bf0d7209 */ /* 0x001fe40007810000 */
[----:B------:R-:W0:Y:S05]  /*8950*/  LDC R20, c[0x0][0xa80] ;  /* 0x0002a000ff147b82 */ /* 0x000e2a0000000800 */
[----:B------:R-:W3:Y:S01]  /*8960*/  MUFU.TANH R196, R196 ;  /* 0x000000c400c47308 */ /* 0x000ee20000002400 */
[----:B-1----:R-:W-:-:S05]  /*8970*/  FMNMX.FTZ R194, R193, R194, !PT ;  /* 0x000000c2c1c27209 */ /* 0x002fca0007810000 */
[----:B------:R-:W1:Y:S02]  /*8980*/  SHFL.BFLY PT, R197, R194, 0x2, 0x1f ;  /* 0x0c401f00c2c57f89 */ /* 0x000e6400000e0000 */
[----:B------:R-:W4:Y:S01]  /*8990*/  MUFU.TANH R198, R198 ;  /* 0x000000c600c67308 */ /* 0x000f220000002400 */
[----:B--2---:R-:W-:-:S07]  /*89a0*/  FMNMX.FTZ R13, R190, R13, !PT ;  /* 0x0000000dbe0d7209 */ /* 0x004fce0007810000 */
[----:B------:R-:W2:Y:S01]  /*89b0*/  MUFU.TANH R212, R212 ;  /* 0x000000d400d47308 */ /* 0x000ea20000002400 */
[----:B---3--:R-:W-:-:S04]  /*89c0*/  FMNMX.FTZ R13, R196, R13, !PT ;  /* 0x0000000dc40d7209 */ /* 0x008fc80007810000 */
[----:B----4-:R-:W-:Y:S02]  /*89d0*/  FMNMX.FTZ R13, R198, R13, !PT ;  /* 0x0000000dc60d7209 */ /* 0x010fe40007810000 */
[----:B-1----:R-:W-:Y:S02]  /*89e0*/  FMNMX.FTZ R197, R194, R197, !PT ;  /* 0x000000c5c2c57209 */ /* 0x002fe40007810000 */
[----:B--2---:R-:W-:-:S03]  /*89f0*/  FMNMX.FTZ R195, R212, R13, !PT ;  /* 0x0000000dd4c37209 */ /* 0x004fc60007810000 */
[----:B------:R-:W1:Y:S04]  /*8a00*/  SHFL.BFLY PT, R214, R197, 0x1, 0x1f ;  /* 0x0c201f00c5d67f89 */ /* 0x000e6800000e0000 */
[----:B------:R-:W2:Y:S01]  /*8a10*/  SHFL.BFLY PT, R216, R195, 0x2, 0x1f ;  /* 0x0c401f00c3d87f89 */ /* 0x000ea200000e0000 */
[----:B-1----:R-:W-:Y:S02]  /*8a20*/  FMNMX.FTZ R13, R197, R214, !PT ;  /* 0x000000d6c50d7209 */ /* 0x002fe40007810000 */
[----:B--2---:R-:W-:-:S03]  /*8a30*/  FMNMX.FTZ R216, R195, R216, !PT ;  /* 0x000000d8c3d87209 */ /* 0x004fc60007810000 */
[----:B------:R-:W-:Y:S02]  /*8a40*/  FADD.FTZ R201, -R13, R201 ;  /* 0x000000c90dc97221 */ /* 0x000fe40000010100 */
[----:B------:R-:W1:Y:S02]  /*8a50*/  SHFL.BFLY PT, R199, R216, 0x1, 0x1f ;  /* 0x0c201f00d8c77f89 */ /* 0x000e6400000e0000 */
[-C--:B0-----:R-:W-:Y:S01]  /*8a60*/  FMUL.FTZ R194, R201, R20.reuse ;  /* 0x00000014c9c27220 */ /* 0x081fe20000410000 */
[----:B------:R-:W-:-:S04]  /*8a70*/  FMUL.FTZ R201, R13, R20 ;  /* 0x000000140dc97220 */ /* 0x000fc80000410000 */
[-CC-:B------:R-:W-:Y:S01]  /*8a80*/  FFMA.FTZ R214, R21, R20.reuse, -R201.reuse ;  /* 0x0000001415d67223 */ /* 0x180fe200000108c9 */
[-CC-:B------:R-:W-:Y:S01]  /*8a90*/  FFMA.FTZ R197, R152, R20.reuse, -R201.reuse ;  /* 0x0000001498c57223 */ /* 0x180fe200000108c9 */
[-CC-:B------:R-:W-:Y:S01]  /*8aa0*/  FFMA.FTZ R152, R155, R20.reuse, -R201.reuse ;  /* 0x000000149b987223 */ /* 0x180fe200000108c9 */
[-CC-:B------:R-:W-:Y:S01]  /*8ab0*/  FFMA.FTZ R213, R156, R20.reuse, -R201.reuse ;  /* 0x000000149cd57223 */ /* 0x180fe200000108c9 */
[----:B------:R0:W-:Y:S01]  /*8ac0*/  MUFU.EX2 R195, R214 ;  /* 0x000000d600c37308 */ /* 0x0001e20000000800 */
[----:B------:R-:W-:Y:S01]  /*8ad0*/  IADD3 R156, -R222, 0xb, RZ ;  /* 0x0000000bde9c7810 */ /* 0x000fe20007ffe1ff */
        /* <DEDUP_REMOVED lines=12> */
[----:B-1----:R-:W-:Y:S01]  /*8ba0*/  FMNMX.FTZ R21, R216, R199, !PT ;  /* 0x000000c7d8157209 */ /* 0x002fe20007810000 */
[-CC-:B------:R-:W-:Y:S01]  /*8bb0*/  FFMA.FTZ R170, R170, R20.reuse, -R201.reuse ;  /* 0x00000014aaaa7223 */ /* 0x180fe200000108c9 */
[----:B------:R1:W-:Y:S01]  /*8bc0*/  MUFU.EX2 R199, R152 ;  /* 0x0000009800c77308 */ /* 0x0003e20000000800 */
[-CC-:B------:R-:W-:Y:S01]  /*8bd0*/  FFMA.FTZ R178, R178, R20.reuse, -R201.reuse ;  /* 0x00000014b2b27223 */ /* 0x180fe200000108c9 */
[-CC-:B------:R-:W-:Y:S01]  /*8be0*/  FFMA.FTZ R186, R186, R20.reuse, -R201.reuse ;  /* 0x00000014baba7223 */ /* 0x180fe200000108c9 */
[CC--:B------:R-:W-:Y:S01]  /*8bf0*/  FMUL.FTZ R217, R21.reuse, R20.reuse ;  /* 0x0000001415d97220 */ /* 0x0c0fe20000410000 */
[----:B------:R-:W-:Y:S01]  /*8c00*/  FADD.FTZ R155, -R21, R204 ;  /* 0x000000cc159b7221 */ /* 0x000fe20000010100 */
[----:B------:R-:W-:-:S02]  /*8c10*/  FFMA.FTZ R193, R193, R20, -R201 ;  /* 0x00000014c1c17223 */ /* 0x000fc400000108c9 */
[-CC-:B0-----:R-:W-:Y:S01]  /*8c20*/  FFMA.FTZ R214, R153, R20.reuse, -R217.reuse ;  /* 0x0000001499d67223 */ /* 0x181fe200000108d9 */
[----:B------:R-:W-:Y:S01]  /*8c30*/  VIADD R153, R222, 0x8 ;  /* 0x00000008de997836 */ /* 0x000fe20000000000 */
[----:B-1----:R-:W-:Y:S01]  /*8c40*/  @!P1 IADD3 R152, R215, 0x32440, RZ ;  /* 0x00032440d7989810 */ /* 0x002fe20007ffe0ff */
[-C--:B------:R-:W-:Y:S01]  /*8c50*/  FMUL.FTZ R155, R155, R20.reuse ;  /* 0x000000149b9b7220 */ /* 0x080fe20000410000 */
[-CC-:B------:R-:W-:Y:S01]  /*8c60*/  FFMA.FTZ R216, R154, R20.reuse, -R217.reuse ;  /* 0x000000149ad87223 */ /* 0x180fe200000108d9 */
[-CC-:B------:R-:W-:Y:S01]  /*8c70*/  FFMA.FTZ R210, R210, R20.reuse, -R217.reuse ;  /* 0x00000014d2d27223 */ /* 0x180fe200000108d9 */
[----:B------:R-:W-:Y:S01]  /*8c80*/  @!P1 PRMT R152, RZ, 0x654, R152 ;  /* 0x00000654ff989816 */ /* 0x000fe20000000098 */
[--C-:B------:R-:W-:Y:S01]  /*8c90*/  FFMA.FTZ R211, R211, R20, -R217.reuse ;  /* 0x00000014d3d37223 */ /* 0x100fe200000108d9 */
[----:B------:R1:W-:Y:S06]  /*8ca0*/  BAR.ARV R156, 0x100 ;  /* 0x0004009c0000751d */ /* 0x0003ec0000002000 */
[----:B------:R0:W-:Y:S01]  /*8cb0*/  @!P1 SYNCS.ARRIVE.TRANS64.RED.A1T0 RZ, [R152+URZ], RZ ;  /* 0x000000ff98ff99a7 */ /* 0x0001e2000810043f */
[----:B------:R-:W3:Y:S01]  /*8cc0*/  MUFU.EX2 R204, R155 ;  /* 0x0000009b00cc7308 */ /* 0x000ee20000000800 */
[-C--:B--2---:R-:W-:Y:S01]  /*8cd0*/  FMUL.FTZ R24, R24, R194.reuse ;  /* 0x000000c218187220 */ /* 0x084fe20000410000 */
        /* <DEDUP_REMOVED lines=134> */
[----:B0-----:R-:W-:Y:S01]  /*9540*/  F2FP.BF16.F32.PACK_AB R152, R197, R195 ;  /* 0x000000c3c598723e */ /* 0x001fe200000010ff */
[-CC-:B------:R-:W-:Y:S01]  /*9550*/  FFMA.FTZ R159, R159, R20.reuse, -R217.reuse ;  /* 0x000000149f9f7223 */ /* 0x180fe200000108d9 */
[----:B--2---:R-:W-:Y:S01]  /*9560*/  F2FP.BF16.F32.PACK_AB R154, R213, R199 ;  /* 0x000000c7d59a723e */ /* 0x004fe200000010ff */
[--C-:B------:R-:W-:Y:S01]  /*9570*/  FFMA.FTZ R160, R160, R20, -R217.reuse ;  /* 0x00000014a0a07223 */ /* 0x100fe200000108d9 */
[----:B----4-:R-:W-:Y:S01]  /*9580*/  F2FP.BF16.F32.PACK_AB R153, R216, R214 ;  /* 0x000000d6d899723e */ /* 0x010fe200000010ff */
[--C-:B------:R-:W-:Y:S01]  /*9590*/  FFMA.FTZ R165, R165, R20, -R217.reuse ;  /* 0x00000014a5a57223 */ /* 0x100fe200000108d9 */
[----:B-----5:R-:W-:Y:S01]  /*95a0*/  F2FP.BF16.F32.PACK_AB R155, R211, R210 ;  /* 0x000000d2d39b723e */ /* 0x020fe200000010ff */
[-CC-:B------:R-:W-:Y:S01]  /*95b0*/  FFMA.FTZ R167, R167, R20.reuse, -R217.reuse ;  /* 0x00000014a7a77223 */ /* 0x180fe200000108d9 */
[----:B------:R-:W-:Y:S01]  /*95c0*/  MUFU.EX2 R157, R157 ;  /* 0x0000009d009d7308 */ /* 0x000fe20000000800 */
[-CC-:B------:R-:W-:Y:S01]  /*95d0*/  FFMA.FTZ R166, R166, R20.reuse, -R217.reuse ;  /* 0x00000014a6a67223 */ /* 0x180fe200000108d9 */
        /* <DEDUP_REMOVED lines=11> */
[-C--:B------:R-:W-:Y:S01]  /*9690*/  FFMA.FTZ R181, R183, R20.reuse, -R217 ;  /* 0x00000014b7b57223 */ /* 0x080fe200000108d9 */
[-CC-:B------:R-:W-:Y:S01]  /*96a0*/  FFMA.FTZ R183, R180, R20.reuse, -R201.reuse ;  /* 0x00000014b4b77223 */ /* 0x180fe200000108c9 */
[-CC-:B------:R-:W-:Y:S01]  /*96b0*/  FFMA.FTZ R180, R185, R20.reuse, -R201.reuse ;  /* 0x00000014b9b47223 */ /* 0x180fe200000108c9 */
[-C--:B------:R-:W-:Y:S01]  /*96c0*/  FFMA.FTZ R185, R187, R20.reuse, -R201 ;  /* 0x00000014bbb97223 */ /* 0x080fe200000108c9 */
[----:B------:R-:W-:Y:S01]  /*96d0*/  MUFU.EX2 R161, R161 ;  /* 0x000000a100a17308 */ /* 0x000fe20000000800 */
[-CC-:B------:R-:W-:Y:S01]  /*96e0*/  FFMA.FTZ R187, R184, R20.reuse, -R217.reuse ;  /* 0x00000014b8bb7223 */ /* 0x180fe200000108d9 */
[-CC-:B------:R-:W-:Y:S01]  /*96f0*/  FFMA.FTZ R184, R189, R20.reuse, -R217.reuse ;  /* 0x00000014bdb87223 */ /* 0x180fe200000108d9 */
[-CC-:B------:R-:W-:Y:S01]  /*9700*/  FFMA.FTZ R182, R182, R20.reuse, -R217.reuse ;  /* 0x00000014b6b67223 */ /* 0x180fe200000108d9 */
[-C--:B------:R-:W-:Y:S01]  /*9710*/  FFMA.FTZ R189, R191, R20.reuse, -R217 ;  /* 0x00000014bfbd7223 */ /* 0x080fe200000108d9 */
[-CC-:B------:R-:W-:Y:S01]  /*9720*/  FFMA.FTZ R191, R188, R20.reuse, -R201.reuse ;  /* 0x00000014bcbf7223 */ /* 0x180fe200000108c9 */
[-C--:B------:R-:W-:Y:S01]  /*9730*/  FFMA.FTZ R188, R192, R20.reuse, -R201 ;  /* 0x00000014c0bc7223 */ /* 0x080fe200000108c9 */
[-CC-:B------:R-:W-:Y:S01]  /*9740*/  FFMA.FTZ R190, R190, R20.reuse, -R217.reuse ;  /* 0x00000014bebe7223 */ /* 0x180fe200000108d9 */
[----:B------:R-:W2:Y:S01]  /*9750*/  MUFU.EX2 R163, R163 ;  /* 0x000000a300a37308 */ /* 0x000ea20000000800 */
[-CC-:B------:R-:W-:Y:S01]  /*9760*/  FFMA.FTZ R201, R196, R20.reuse, -R217.reuse ;  /* 0x00000014c4c97223 */ /* 0x180fe200000108d9 */
[-CC-:B------:R-:W-:Y:S01]  /*9770*/  FFMA.FTZ R192, R198, R20.reuse, -R217.reuse ;  /* 0x00000014c6c07223 */ /* 0x180fe200000108d9 */
[----:B------:R-:W-:Y:S01]  /*9780*/  FFMA.FTZ R217, R212, R20, -R217 ;  /* 0x00000014d4d97223 */ /* 0x000fe200000108d9 */
[----:B------:R-:W-:Y:S01]  /*9790*/  FFMA.FTZ R0, R194, R0, R195 ;  /* 0x00000000c2007223 */ /* 0x000fe200000100c3 */
[----:B------:R-:W-:-:S03]  /*97a0*/  @!P1 VIADD R215, R215, 0x32460 ;  /* 0x00032460d7d79836 */ /* 0x000fc60000000000 */
[----:B------:R-:W-:Y:S01]  /*97b0*/  MUFU.EX2 R159, R159 ;  /* 0x0000009f009f7308 */ /* 0x000fe20000000800 */
[----:B------:R-:W-:Y:S01]  /*97c0*/  FADD.FTZ R0, R197, R0 ;  /* 0x00000000c5007221 */ /* 0x000fe20000010000 */
[----:B------:R-:W-:-:S03]  /*97d0*/  @!P1 PRMT R215, RZ, 0x654, R215 ;  /* 0x00000654ffd79816 */ /* 0x000fc600000000d7 */
[----:B------:R-:W-:-:S03]  /*97e0*/  FADD.FTZ R0, R199, R0 ;  /* 0x00000000c7007221 */ /* 0x000fc60000010000 */
[----:B------:R-:W3:Y:S01]  /*97f0*/  MUFU.EX2 R160, R160 ;  /* 0x000000a000a07308 */ /* 0x000ee20000000800 */
[----:B------:R-:W-:-:S07]  /*9800*/  FADD.FTZ R0, R213, R0 ;  /* 0x00000000d5007221 */ /* 0x000fce0000010000 */
[----:B------:R-:W-:Y:S08]  /*9810*/  MUFU.EX2 R165, R165 ;  /* 0x000000a500a57308 */ /* 0x000ff00000000800 */
[----:B------:R-:W4:Y:S08]  /*9820*/  MUFU.EX2 R167, R167 ;  /* 0x000000a700a77308 */ /* 0x000f300000000800 */
[----:B------:R-:W5:Y:S08]  /*9830*/  MUFU.EX2 R162, R162 ;  /* 0x000000a200a27308 */ /* 0x000f700000000800 */
[----:B------:R-:W1:Y:S08]  /*9840*/  MUFU.EX2 R164, R164 ;  /* 0x000000a400a47308 */ /* 0x000e700000000800 */
[----:B------:R-:W-:Y:S08]  /*9850*/  MUFU.EX2 R169, R169 ;  /* 0x000000a900a97308 */ /* 0x000ff00000000800 */
        /* <DEDUP_REMOVED lines=23> */
[----:B------:R-:W-:Y:S01]  /*99d0*/  MUFU.EX2 R188, R188 ;  /* 0x000000bc00bc7308 */ /* 0x000fe20000000800 */
[----:B------:R-:W-:-:S02]  /*99e0*/  WARPGROUP.DEPBAR.LE gsb0, 0x0 ;  /* 0x00008000000079c5 */ /* 0x000fc40000010000 */
[----:B0-----:R-:W-:-:S05]  /*99f0*/  F2FP.BF16.F32.PACK_AB R152, R158, R157 ;  /* 0x0000009d9e98723e */ /* 0x001fca00000010ff */
[----:B------:R-:W0:Y:S01]  /*9a00*/  MUFU.EX2 R193, R193 ;  /* 0x000000c100c17308 */ /* 0x000e220000000800 */
[----:B--2---:R-:W-:Y:S01]  /*9a10*/  F2FP.BF16.F32.PACK_AB R154, R163, R161 ;  /* 0x000000a1a39a723e */ /* 0x004fe200000010ff */
[----:B------:R-:W-:Y:S01]  /*9a20*/  FADD.FTZ R157, R157, R0 ;  /* 0x000000009d9d7221 */ /* 0x000fe20000010000 */
[----:B---3--:R-:W-:Y:S02]  /*9a30*/  F2FP.BF16.F32.PACK_AB R153, R160, R159 ;  /* 0x0000009fa099723e */ /* 0x008fe400000010ff */
[----:B----4-:R-:W-:Y:S01]  /*9a40*/  F2FP.BF16.F32.PACK_AB R155, R167, R165 ;  /* 0x000000a5a79b723e */ /* 0x010fe200000010ff */
[----:B------:R-:W-:Y:S02]  /*9a50*/  FADD.FTZ R158, R158, R157 ;  /* 0x0000009d9e9e7221 */ /* 0x000fe40000010000 */
[----:B------:R-:W-:Y:S01]  /*9a60*/  MUFU.EX2 R190, R190 ;  /* 0x000000be00be7308 */ /* 0x000fe20000000800 */
[----:B------:R-:W-:Y:S01]  /*9a70*/  WARPGROUP.ARRIVE ;  /* 0x00000000000079c5 */ /* 0x000fe20000000000 */
[----:B------:R-:W-:-:S04]  /*9a80*/  FADD.FTZ R158, R161, R158 ;  /* 0x0000009ea19e7221 */ /* 0x000fc80000010000 */
[----:B------:R-:W-:Y:S01]  /*9a90*/  FADD.FTZ R163, R163, R158 ;  /* 0x0000009ea3a37221 */ /* 0x000fe20000010000 */
[----:B------:R-:W-:Y:S01]  /*9aa0*/  HGMMA.64x256x16.F32.BF16 R24, R152, gdesc[UR8].tnspB, R24, gsb0 ;  /* 0x43e0000898187df0 */ /* 0x000fe20008001818 */
[----:B------:R-:W-:Y:S01]  /*9ab0*/  UIADD3 UR10, UR6, 0x100, URZ ;  /* 0x00000100060a7890 */ /* 0x000fe2000fffe03f */
[----:B------:R-:W2:Y:S01]  /*9ac0*/  MUFU.EX2 R201, R201 ;  /* 0x000000c900c97308 */ /* 0x000ea20000000800 */
[----:B------:R-:W-:Y:S01]  /*9ad0*/  UMOV UR11, 0x40000040 ;  /* 0x40000040000b7882 */ /* 0x000fe20000000000 */
[----:B-----5:R-:W-:-:S06]  /*9ae0*/  FADD.FTZ R163, R162, R163 ;  /* 0x000000a3a2a37221 */ /* 0x020fcc0000010000 */
[----:B------:R-:W-:Y:S08]  /*9af0*/  MUFU.EX2 R192, R192 ;  /* 0x000000c000c07308 */ /* 0x000ff00000000800 */
[----:B------:R-:W3:Y:S01]  /*9b00*/  MUFU.EX2 R217, R217 ;  /* 0x000000d900d97308 */ /* 0x000ee20000000800 */
[----:B------:R-:W-:Y:S02]  /*9b10*/  WARPGROUP.DEPBAR.LE gsb0, 0x0 ;  /* 0x00008000000079c5 */ /* 0x000fe40000010000 */
[C---:B-1----:R-:W-:Y:S01]  /*9b20*/  F2FP.BF16.F32.PACK_AB R152, R164.reuse, R162 ;  /* 0x000000a2a498723e */ /* 0x042fe200000010ff */
[----:B------:R-:W-:Y:S01]  /*9b30*/  FADD.FTZ R164, R164, R163 ;  /* 0x000000a3a4a47221 */ /* 0x000fe20000010000 */
[----:B------:R-:W-:-:S02]  /*9b40*/  F2FP.BF16.F32.PACK_AB R154, R171, R169 ;  /* 0x000000a9ab9a723e */ /* 0x000fc400000010ff */
[----:B------:R-:W-:Y:S01]  /*9b50*/  F2FP.BF16.F32.PACK_AB R153, R168, R166 ;  /* 0x000000a6a899723e */ /* 0x000fe200000010ff */
[----:B------:R-:W-:Y:S01]  /*9b60*/  FADD.FTZ R164, R169, R164 ;  /* 0x000000a4a9a47221 */ /* 0x000fe20000010000 */
[----:B------:R-:W-:-:S03]  /*9b70*/  F2FP.BF16.F32.PACK_AB R155, R175, R173 ;  /* 0x000000adaf9b723e */ /* 0x000fc600000010ff */
[----:B------:R-:W-:Y:S01]  /*9b80*/  FADD.FTZ R171, R171, R164 ;  /* 0x000000a4abab7221 */ /* 0x000fe20000010000 */
[----:B------:R-:W-:-:S06]  /*9b90*/  WARPGROUP.ARRIVE ;  /* 0x00000000000079c5 */ /* 0x000fcc0000000000 */
        /* <DEDUP_REMOVED lines=9> */
[----:B------:R-:W-:-:S03]  /*9c30*/  F2FP.BF16.F32.PACK_AB R155, R181, R176 ;  /* 0x000000b0b59b723e */ /* 0x000fc600000010ff */
[----:B------:R-:W-:Y:S01]  /*9c40*/  FADD.FTZ R172, R172, R223 ;  /* 0x000000dfacac7221 */ /* 0x000fe20000010000 */
[----:B------:R-:W-:-:S03]  /*9c50*/  WARPGROUP.ARRIVE ;  /* 0x00000000000079c5 */ /* 0x000fc60000000000 */
[----:B------:R-:W-:-:S10]  /*9c60*/  FADD.FTZ R177, R177, R172 ;  /* 0x000000acb1b17221 */ /* 0x000fd40000010000 */
[----:B------:R-:W-:Y:S01]  /*9c70*/  HGMMA.64x256x16.F32.BF16 R24, R152, gdesc[UR8].tnspB, R24, gsb0 ;  /* 0x43e0000898187df0 */ /* 0x000fe20008001818 */
[----:B------:R-:W-:Y:S01]  /*9c80*/  UIADD3 UR10, UR6, 0x200, URZ ;  /* 0x00000200060a7890 */ /* 0x000fe2000fffe03f */
        /* <DEDUP_REMOVED lines=11> */
[----:B------:R-:W-:-:S09]  /*9d40*/  FADD.FTZ R185, R185, R180 ;  /* 0x000000b4b9b97221 */ /* 0x000fd20000010000 */
[----:B------:R-:W-:Y:S01]  /*9d50*/  HGMMA.64x256x16.F32.BF16 R24, R152, gdesc[UR8].tnspB, R24, gsb0 ;  /* 0x43e0000898187df0 */ /* 0x000fe20008001818 */
[----:B------:R-:W-:Y:S01]  /*9d60*/  UMOV UR10, UR6 ;  /* 0x00000006000a7c82 */ /* 0x000fe20008000000 */
[----:B------:R-:W-:Y:S01]  /*9d70*/  UMOV UR11, 0x40000040 ;  /* 0x40000040000b7882 */ /* 0x000fe20000000000 */
[----:B------:R-:W-:Y:S02]  /*9d80*/  WARPGROUP.DEPBAR.LE gsb0, 0x0 ;  /* 0x00008000000079c5 */ /* 0x000fe40000010000 */
[----:B------:R-:W-:Y:S01]  /*9d90*/  F2FP.BF16.F32.PACK_AB R152, R191, R186 ;  /* 0x000000babf98723e */ /* 0x000fe200000010ff */
[----:B------:R-:W-:Y:S01]  /*9da0*/  FADD.FTZ R186, R186, R185 ;  /* 0x000000b9baba7221 */ /* 0x000fe20000010000 */
[----:B0-----:R-:W-:Y:S02]  /*9db0*/  F2FP.BF16.F32.PACK_AB R154, R193, R188 ;  /* 0x000000bcc19a723e */ /* 0x001fe400000010ff */
[----:B--2---:R-:W-:Y:S01]  /*9dc0*/  F2FP.BF16.F32.PACK_AB R153, R201, R190 ;  /* 0x000000bec999723e */ /* 0x004fe200000010ff */
[----:B------:R-:W-:Y:S01]  /*9dd0*/  FADD.FTZ R191, R191, R186 ;  /* 0x000000babfbf7221 */ /* 0x000fe20000010000 */
[----:B---3--:R-:W-:-:S03]  /*9de0*/  F2FP.BF16.F32.PACK_AB R155, R217, R192 ;  /* 0x000000c0d99b723e */ /* 0x008fc600000010ff */
[----:B------:R-:W-:Y:S01]  /*9df0*/  FADD.FTZ R0, R188, R191 ;  /* 0x000000bfbc007221 */ /* 0x000fe20000010000 */
[----:B------:R-:W-:-:S03]  /*9e00*/  WARPGROUP.ARRIVE ;  /* 0x00000000000079c5 */ /* 0x000fc60000000000 */
[----:B------:R-:W-:-:S10]  /*9e10*/  FADD.FTZ R0, R193, R0 ;  /* 0x00000000c1007221 */ /* 0x000fd40000010000 */
[----:B------:R-:W-:Y:S03]  /*9e20*/  HGMMA.64x256x16.F32.BF16 R24, R152, gdesc[UR8].tnspB, R24, gsb0 ;  /* 0x43e0000898187df0 */ /* 0x000fe60008001818 */
[----:B------:R-:W-:Y:S02]  /*9e30*/  WARPGROUP.DEPBAR.LE gsb0, 0x0 ;  /* 0x00008000000079c5 */ /* 0x000fe40000010000 */
[----:B------:R-:W-:Y:S01]  /*9e40*/  FFMA.FTZ R153, R204, R12, R214 ;  /* 0x0000000ccc997223 */ /* 0x000fe200000100d6 */
[----:B------:R1:W-:Y:S01]  /*9e50*/  @!P1 SYNCS.ARRIVE.TRANS64.RED.A1T0 RZ, [R215+URZ], RZ ;  /* 0x000000ffd7ff99a7 */ /* 0x0003e2000810043f */
[----:B------:R-:W-:Y:S02]  /*9e60*/  IMAD.MOV.U32 R204, RZ, RZ, R21 ;  /* 0x000000ffffcc7224 */ /* 0x000fe400078e0015 */
[----:B------:R-:W-:-:S04]  /*9e70*/  FADD.FTZ R153, R216, R153 ;  /* 0x00000099d8997221 */ /* 0x000fc80000010000 */
        /* <DEDUP_REMOVED lines=20> */
[----:B------:R-:W-:Y:S01]  /*9fc0*/  FADD.FTZ R12, R192, R201 ;  /* 0x000000c9c00c7221 */ /* 0x000fe20000010000 */
[----:B------:R-:W-:-:S03]  /*9fd0*/  IMAD.MOV.U32 R201, RZ, RZ, R13 ;  /* 0x000000ffffc97224 */ /* 0x000fc600078e000d */
[----:B------:R-:W-:Y:S01]  /*9fe0*/  FADD.FTZ R12, R217, R12 ;  /* 0x0000000cd90c7221 */ /* 0x000fe20000010000 */
[----:B-1----:R-:W-:Y:S06]  /*9ff0*/  @P2 BRA `(.L_x_4165) ;  /* 0xffffffd400c02947 */ /* 0x002fec000383ffff */
.L_x_4156:
[----:B------:R-:W1:Y:S01]  /*a000*/  SHFL.BFLY PT, R5, R12, 0x2, 0x1f ;  /* 0x0c401f000c057f89 */ /* 0x000e6200000e0000 */
[----:B------:R-:W-:Y:S01]  /*a010*/  UIADD3 UR36, UR36, 0x1, URZ ;  /* 0x0000000124247890 */ /* 0x000fe2000fffe03f */
[----:B------:R2:W-:Y:S06]  /*a020*/  BAR.ARV R156, 0x100 ;  /* 0x0004009c0000751d */ /* 0x0005ec0000002000 */
[----:B------:R-:W-:Y:S02]  /*a030*/  UISETP.NE.AND UP0, UPT, UR36, 0x2, UPT ;  /* 0x000000022400788c */ /* 0x000fe4000bf05270 */
[----:B------:R-:W-:Y:S06]  /*a040*/  BAR.ARV 0x8, 0x120 ;  /* 0x0204800000007b1d */ /* 0x000fec0000002000 */
[----:B------:R-:W-:Y:S01]  /*a050*/  USEL UR4, URZ, 0x1, UP0 ;  /* 0x000000013f047887 */ /* 0x000fe20008000000 */
[----:B------:R-:W-:Y:S01]  /*a060*/  PLOP3.LUT P0, PT, PT, PT, PT, 0x8, 0x0 ;  /* 0x000000000000781c */ /* 0x000fe20003f0e170 */
[----:B------:R-:W3:Y:S01]  /*a070*/  SHFL.BFLY PT, R3, R0, 0x2, 0x1f ;  /* 0x0c401f0000037f89 */ /* 0x000ee200000e0000 */
[----:B------:R-:W-:Y:S01]  /*a080*/  VIADD R219, R219, 0x1 ;  /* 0x00000001dbdb7836 */ /* 0x000fe20000000000 */
[----:B------:R-:W-:Y:S01]  /*a090*/  USEL UR36, UR36, URZ, UP0 ;  /* 0x0000003f24247287 */ /* 0x000fe20008000000 */
[----:B-1----:R-:W-:Y:S01]  /*a0a0*/  FADD.FTZ R5, R5, R12 ;  /* 0x0000000c05057221 */ /* 0x002fe20000010000 */
[----:B------:R-:W-:-:S04]  /*a0b0*/  ULOP3.LUT UR37, UR37, UR4, URZ, 0x3c, !UPT ;  /* 0x0000000425257292 */ /* 0x000fc8000f8e3c3f */
[----:B------:R-:W1:Y:S01]  /*a0c0*/  SHFL.BFLY PT, R4, R5, 0x1, 0x1f ;  /* 0x0c201f0005047f89 */ /* 0x000e6200000e0000 */
[----:B---3--:R-:W-:Y:S01]  /*a0d0*/  FADD.FTZ R3, R3, R0 ;  /* 0x0000000003037221 */ /* 0x008fe20000010000 */
[----:B------:R-:W-:-:S04]  /*a0e0*/  IMAD.MOV.U32 R0, RZ, RZ, RZ ;  /* 0x000000ffff007224 */ /* 0x000fc800078e00ff */
[----:B------:R-:W3:Y:S01]  /*a0f0*/  SHFL.BFLY PT, R2, R3, 0x1, 0x1f ;  /* 0x0c201f0003027f89 */ /* 0x000ee200000e0000 */
[----:B-1----:R-:W-:-:S05]  /*a100*/  FADD.FTZ R6, R5, R4 ;  /* 0x0000000405067221 */ /* 0x002fca0000010000 */
[----:B------:R-:W-:-:S13]  /*a110*/  FSETP.NE.FTZ.AND P2, PT, R6, RZ, PT ;  /* 0x000000ff0600720b */ /* 0x000fda0003f55000 */
[----:B------:R-:W1:Y:S01]  /*a120*/  @P2 MUFU.RCP R0, R6 ;  /* 0x0000000600002308 */ /* 0x000e620000001000 */
[----:B------:R-:W-:Y:S01]  /*a130*/  @P2 FMUL.FTZ R11, R20, 0.69314718246459960938 ;  /* 0x3f317218140b2820 */ /* 0x000fe20000410000 */
[----:B---3--:R-:W-:Y:S01]  /*a140*/  FADD.FTZ R7, R3, R2 ;  /* 0x0000000203077221 */ /* 0x008fe20000010000 */
[----:B------:R-:W-:Y:S02]  /*a150*/  IMAD.MOV.U32 R2, RZ, RZ, RZ ;  /* 0x000000ffff027224 */ /* 0x000fe400078e00ff */
[----:B------:R-:W-:Y:S02]  /*a160*/  IMAD.MOV.U32 R3, RZ, RZ, -0x800000 ;  /* 0xff800000ff037424 */ /* 0x000fe400078e00ff */
[----:B------:R-:W-:Y:S01]  /*a170*/  FSETP.NE.FTZ.AND P1, PT, R7, RZ, PT ;  /* 0x000000ff0700720b */ /* 0x000fe20003f35000 */
[----:B------:R-:W3:Y:S01]  /*a180*/  @P2 MUFU.LG2 R6, R6 ;  /* 0x0000000600062308 */ /* 0x000ee20000000c00 */
[-C--:B-1----:R-:W-:Y:S01]  /*a190*/  FMUL.FTZ R9, R75, R0.reuse ;  /* 0x000000004b097220 */ /* 0x082fe20000410000 */
[-C--:B------:R-:W-:Y:S01]  /*a1a0*/  FMUL.FTZ R8, R83, R0.reuse ;  /* 0x0000000053087220 */ /* 0x080fe20000410000 */
[----:B------:R-:W-:-:S09]  /*a1b0*/  FMUL.FTZ R12, R27, R0 ;  /* 0x000000001b0c7220 */ /* 0x000fd20000410000 */
[----:B------:R-:W1:Y:S01]  /*a1c0*/  @P1 MUFU.LG2 R5, R7 ;  /* 0x0000000700051308 */ /* 0x000e620000000c00 */
[----:B------:R-:W-:Y:S01]  /*a1d0*/  @P1 FMUL.FTZ R4, R20, 0.69314718246459960938 ;  /* 0x3f31721814041820 */ /* 0x000fe20000410000 */
[-C--:B------:R-:W-:Y:S01]  /*a1e0*/  FMUL.FTZ R161, R35, R0.reuse ;  /* 0x0000000023a17220 */ /* 0x080fe20000410000 */
[-C--:B------:R-:W-:Y:S01]  /*a1f0*/  FMUL.FTZ R159, R43, R0.reuse ;  /* 0x000000002b9f7220 */ /* 0x080fe20000410000 */
[-C--:B------:R-:W-:Y:S01]  /*a200*/  FMUL.FTZ R157, R51, R0.reuse ;  /* 0x00000000339d7220 */ /* 0x080fe20000410000 */
[----:B---3--:R-:W-:Y:S01]  /*a210*/  @P2 FMUL.FTZ R6, R6, 0.69314718246459960938 ;  /* 0x3f31721806062820 */ /* 0x008fe20000410000 */
[-C--:B------:R-:W-:Y:S01]  /*a220*/  FMUL.FTZ R155, R59, R0.reuse ;  /* 0x000000003b9b7220 */ /* 0x080fe20000410000 */
[-C--:B------:R-:W-:Y:S01]  /*a230*/  FMUL.FTZ R153, R67, R0.reuse ;  /* 0x0000000043997220 */ /* 0x080fe20000410000 */
[----:B------:R-:W3:Y:S01]  /*a240*/  @P1 MUFU.RCP R2, R7 ;  /* 0x0000000700021308 */ /* 0x000ee20000001000 */
        /* <DEDUP_REMOVED lines=14> */
[-C--:B--2---:R-:W-:Y:S01]  /*a330*/  FMUL.FTZ R156, R55, R0.reuse ;  /* 0x00000000379c7220 */ /* 0x084fe20000410000 */
        /* <DEDUP_REMOVED lines=109> */
.L_x_4134:
[----:B------:R-:W1:Y:S01]  /*aa10*/  S2R R4, SR_CgaCtaId ;  /* 0x0000000000047919 */ /* 0x000e620000008800 */
[----:B------:R-:W-:Y:S01]  /*aa20*/  MOV R151, 0x400 ;  /* 0x0000040000977802 */ /* 0x000fe20000000f00 */
[----:B------:R-:W-:Y:S01]  /*aa30*/  BSSY B0, `(.L_x_4166) ;  /* 0x00002b7000007945 */ /* 0x000fe20003800000 */
[----:B------:R-:W-:Y:S02]  /*aa40*/  BAR.SYNC.DEFER_BLOCKING 0x5, 0x120 ;  /* 0x0144800000007b1d */ /* 0x000fe40000010000 */
[----:B-1----:R-:W-:-:S05]  /*aa50*/  LEA R151, R4, R151, 0x18 ;  /* 0x0000009704977211 */ /* 0x002fca00078ec0ff */
[----:B------:R-:W1:Y:S02]  /*aa60*/  LDS.128 R4, [R151+0x324d0] ;  /* 0x0324d00097047984 */ /* 0x000e640000000c00 */
[----:B-1----:R-:W-:Y:S02]  /*aa70*/  R2UR UR61, R5 ;  /* 0x00000000053d72ca */ /* 0x002fe400000e0000 */
[----:B------:R-:W-:Y:S01]  /*aa80*/  R2UR UR5, R6 ;  /* 0x00000000060572ca */ /* 0x000fe200000e0000 */
[----:B------:R-:W-:Y:S06]  /*aa90*/  BAR.ARV 0x4, 0x120 ;  /* 0x0104800000007b1d */ /* 0x000fec0000002000 */
[----:B------:R-:W-:Y:S08]  /*aaa0*/  @P0 BRA `(.L_x_4167) ;  /* 0x0000001c00980947 */ /* 0x000ff00003800000 */
[----:B------:R-:W1:Y:S01]  /*aab0*/  S2R R6, SR_SWINHI ;  /* 0x0000000000067919 */ /* 0x000e620000002f00 */
[----:B------:R-:W-:Y:S01]  /*aac0*/  F2FP.BF16.F32.PACK_AB R24, R25, R24 ;  /* 0x000000181918723e */ /* 0x000fe200000010ff */
[----:B------:R-:W-:Y:S01]  /*aad0*/  ULDC.64 UR6, c[0x0][0xce0] ;  /* 0x0003380000067ab9 */ /* 0x000fe20000000a00 */
[----:B------:R-:W-:Y:S01]  /*aae0*/  F2FP.BF16.F32.PACK_AB R25, R12, R26 ;  /* 0x0000001a0c19723e */ /* 0x000fe200000010ff */
[----:B------:R-:W-:Y:S01]  /*aaf0*/  ULDC.64 UR8, c[0x0][0x208] ;  /* 0x0000820000087ab9 */ /* 0x000fe20000000a00 */
        /* <DEDUP_REMOVED lines=14> */
[----:B------:R-:W-:Y:S02]  /*abe0*/  MOV R4, R151 ;  /* 0x0000009700047202 */ /* 0x000fe40000000f00 */
[----:B-1----:R-:W-:-:S02]  /*abf0*/  MOV R5, R6 ;  /* 0x0000000600057202 */ /* 0x002fc40000000f00 */
[----:B------:R-:W-:Y:S02]  /*ac00*/  F2FP.BF16.F32.PACK_AB R51, R156, R51 ;  /* 0x000000339c33723e */ /* 0x000fe400000010ff */
[----:B------:R-:W-:Y:S01]  /*ac10*/  F2FP.BF16.F32.PACK_AB R57, R155, R58 ;  /* 0x0000003a9b39723e */ /* 0x000fe200000010ff */
[----:B------:R-:W-:Y:S01]  /*ac20*/  IMAD.WIDE R102, R231, 0x2, R4 ;  /* 0x00000002e7667825 */ /* 0x000fe200078e0204 */
[----:B------:R-:W-:Y:S02]  /*ac30*/  F2FP.BF16.F32.PACK_AB R64, R65, R64 ;  /* 0x000000404140723e */ /* 0x000fe400000010ff */
[----:B------:R-:W-:Y:S02]  /*ac40*/  F2FP.BF16.F32.PACK_AB R58, R61, R60 ;  /* 0x0000003c3d3a723e */ /* 0x000fe400000010ff */
[C---:B------:R-:W-:Y:S02]  /*ac50*/  IADD3 R179, P5, R102.reuse, 0x4040, RZ ;  /* 0x0000404066b37810 */ /* 0x040fe40007fbe0ff */
        /* <DEDUP_REMOVED lines=10> */
[----:B------:R-:W-:Y:S01]  /*ad00*/  IMAD.X R17, RZ, RZ, R103, P0 ;  /* 0x000000ffff117224 */ /* 0x000fe200000e0667 */
[----:B------:R-:W-:-:S02]  /*ad10*/  LOP3.LUT R11, R102, 0x380, RZ, 0xc0, !PT ;  /* 0x00000380660b7812 */ /* 0x000fc400078ec0ff */
[C---:B0-----:R-:W-:Y:S02]  /*ad20*/  IADD3 R175, P3, R102.reuse, 0x4000, RZ ;  /* 0x0000400066af7810 */ /* 0x041fe40007f7e0ff */
[C---:B------:R-:W-:Y:S02]  /*ad30*/  IADD3 R177, P6, R102.reuse, 0x4020, RZ ;  /* 0x0000402066b17810 */ /* 0x040fe40007fde0ff */
[----:B------:R-:W-:Y:S01]  /*ad40*/  IADD3 R183, P1, R102, 0x8000, RZ ;  /* 0x0000800066b77810 */ /* 0x000fe20007f3e0ff */
[--C-:B------:R-:W-:Y:S01]  /*ad50*/  IMAD.X R21, RZ, RZ, R103.reuse, P3 ;  /* 0x000000ffff157224 */ /* 0x100fe200018e0667 */
[----:B------:R-:W-:Y:S01]  /*ad60*/  LOP3.LUT R14, R169, 0x380, RZ, 0xc0, !PT ;  /* 0x00000380a90e7812 */ /* 0x000fe200078ec0ff */
[--C-:B------:R-:W-:Y:S01]  /*ad70*/  IMAD.X R23, RZ, RZ, R103.reuse, P6 ;  /* 0x000000ffff177224 */ /* 0x100fe200030e0667 */
[----:B------:R-:W-:Y:S01]  /*ad80*/  LOP3.LUT R12, R6, 0x380, RZ, 0xc0, !PT ;  /* 0x00000380060c7812 */ /* 0x000fe200078ec0ff */
[----:B------:R-:W-:Y:S01]  /*ad90*/  IMAD.X R47, RZ, RZ, R103, P1 ;  /* 0x000000ffff2f7224 */ /* 0x000fe200008e0667 */
[----:B------:R-:W-:-:S02]  /*ada0*/  LOP3.LUT R16, R171, 0x380, RZ, 0xc0, !PT ;  /* 0x00000380ab107812 */ /* 0x000fc400078ec0ff */
[----:B------:R-:W-:Y:S02]  /*adb0*/  LOP3.LUT R98, R167, 0x380, RZ, 0xc0, !PT ;  /* 0x00000380a7627812 */ /* 0x000fe400078ec0ff */
[----:B------:R-:W-:Y:S02]  /*adc0*/  LOP3.LUT R18, R173, 0x380, RZ, 0xc0, !PT ;  /* 0x00000380ad127812 */ /* 0x000fe400078ec0ff */
[----:B------:R-:W-:Y:S02]  /*add0*/  SHF.R.U64 R11, R11, 0x3, RZ ;  /* 0x000000030b0b7819 */ /* 0x000fe400000012ff */
[----:B------:R-:W-:Y:S02]  /*ade0*/  LOP3.LUT R20, R175, 0x380, RZ, 0xc0, !PT ;  /* 0x00000380af147812 */ /* 0x000fe400078ec0ff */
[----:B------:R-:W-:Y:S02]  /*adf0*/  IADD3 R185, P0, R102, 0x8020, RZ ;  /* 0x0000802066b97810 */ /* 0x000fe40007f1e0ff */
[----:B------:R-:W-:-:S02]  /*ae00*/  IADD3.X R19, RZ, R103, RZ, P4, !PT ;  /* 0x00000067ff137210 */ /* 0x000fc400027fe4ff */
[----:B------:R-:W-:Y:S01]  /*ae10*/  SHF.R.U64 R14, R14, 0x3, RZ ;  /* 0x000000030e0e7819 */ /* 0x000fe200000012ff */
[--C-:B------:R-:W-:Y:S01]  /*ae20*/  IMAD.X R55, RZ, RZ, R103.reuse, P0 ;  /* 0x000000ffff377224 */ /* 0x100fe200000e0667 */
[----:B------:R-:W-:Y:S02]  /*ae30*/  LOP3.LUT R22, R177, 0x380, RZ, 0xc0, !PT ;  /* 0x00000380b1167812 */ /* 0x000fe400078ec0ff */
[----:B------:R-:W-:Y:S02]  /*ae40*/  SHF.R.U64 R29, R12, 0x3, RZ ;  /* 0x000000030c1d7819 */ /* 0x000fe400000012ff */
[----:B------:R-:W-:Y:S02]  /*ae50*/  IADD3 R187, P4, R102, 0x8040, RZ ;  /* 0x0000804066bb7810 */ /* 0x000fe40007f9e0ff */
[----:B------:R-:W-:Y:S02]  /*ae60*/  SHF.R.U64 R16, R16, 0x3, RZ ;  /* 0x0000000310107819 */ /* 0x000fe400000012ff */
[----:B------:R-:W-:Y:S01]  /*ae70*/  LOP3.LUT R30, R179, 0x380, RZ, 0xc0, !PT ;  /* 0x00000380b31e7812 */ /* 0x000fe200078ec0ff */
[----:B------:R-:W-:Y:S01]  /*ae80*/  IMAD.X R63, RZ, RZ, R103, P4 ;  /* 0x000000ffff3f7224 */ /* 0x000fe200020e0667 */
[----:B------:R-:W-:-:S02]  /*ae90*/  SHF.R.U64 R12, R98, 0x3, RZ ;  /* 0x00000003620c7819 */ /* 0x000fc400000012ff */
[C---:B------:R-:W-:Y:S02]  /*aea0*/  IADD3 R189, P3, R102.reuse, 0x8060, RZ ;  /* 0x0000806066bd7810 */ /* 0x040fe40007f7e0ff */
[C---:B------:R-:W-:Y:S02]  /*aeb0*/  IADD3 R191, P6, R102.reuse, 0xc000, RZ ;  /* 0x0000c00066bf7810 */ /* 0x040fe40007fde0ff */
[----:B------:R-:W-:Y:S01]  /*aec0*/  IADD3 R166, P1, R102, 0xc060, RZ ;  /* 0x0000c06066a67810 */ /* 0x000fe20007f3e0ff */
[--C-:B------:R-:W-:Y:S01]  /*aed0*/  IMAD.X R71, RZ, RZ, R103.reuse, P3 ;  /* 0x000000ffff477224 */ /* 0x100fe200018e0667 */
[----:B------:R-:W-:Y:S01]  /*aee0*/  SHF.R.U64 R18, R18, 0x3, RZ ;  /* 0x0000000312127819 */ /* 0x000fe200000012ff */
[--C-:B------:R-:W-:Y:S01]  /*aef0*/  IMAD.X R95, RZ, RZ, R103.reuse, P6 ;  /* 0x000000ffff5f7224 */ /* 0x100fe200030e0667 */
[----:B------:R-:W-:Y:S02]  /*af00*/  LOP3.LUT R38, R181, 0x380, RZ, 0xc0, !PT ;  /* 0x00000380b5267812 */ /* 0x000fe400078ec0ff */
[----:B------:R-:W-:Y:S01]  /*af10*/  LOP3.LUT R102, R11, R102, RZ, 0x3c, !PT ;  /* 0x000000660b667212 */ /* 0x000fe200078e3cff */
[----:B------:R-:W-:Y:S01]  /*af20*/  IMAD.X R11, RZ, RZ, R103, P2 ;  /* 0x000000ffff0b7224 */ /* 0x000fe200010e0667 */
        /* <DEDUP_REMOVED lines=8> */
[----:B------:R-:W-:Y:S02]  /*afb0*/  LOP3.LUT R10, R12, R167, RZ, 0x3c, !PT ;  /* 0x000000a70c0a7212 */ /* 0x000fe400078e3cff */
[----:B------:R-:W-:Y:S02]  /*afc0*/  LOP3.LUT R18, R18, R173, RZ, 0x3c, !PT ;  /* 0x000000ad12127212 */ /* 0x000fe400078e3cff */
[----:B------:R-:W-:Y:S02]  /*afd0*/  SHF.R.U64 R38, R38, 0x3, RZ ;  /* 0x0000000326267819 */ /* 0x000fe400000012ff */
[----:B------:R-:W-:Y:S02]  /*afe0*/  LOP3.LUT R70, R189, 0x380, RZ, 0xc0, !PT ;  /* 0x00000380bd467812 */ /* 0x000fe400078ec0ff */
[----:B------:R-:W-:-:S02]  /*aff0*/  LOP3.LUT R20, R20, R175, RZ, 0x3c, !PT ;  /* 0x000000af14147212 */ /* 0x000fc400078e3cff */
[----:B------:R-:W-:Y:S02]  /*b000*/  SHF.R.U64 R46, R46, 0x3, RZ ;  /* 0x000000032e2e7819 */ /* 0x000fe400000012ff */
[----:B------:R-:W-:Y:S02]  /*b010*/  LOP3.LUT R94, R191, 0x380, RZ, 0xc0, !PT ;  /* 0x00000380bf5e7812 */ /* 0x000fe400078ec0ff */
[----:B------:R-:W-:Y:S01]  /*b020*/  MOV R102, R102 ;  /* 0x0000006600667202 */ /* 0x000fe20000000f00 */
[----:B------:R-:W-:Y:S01]  /*b030*/  BAR.SYNC.DEFER_BLOCKING 0x1, 0x100 ;  /* 0x0044000000007b1d */ /* 0x000fe20000010000 */
[----:B------:R-:W-:Y:S02]  /*b040*/  LOP3.LUT R22, R22, R177, RZ, 0x3c, !PT ;  /* 0x000000b116167212 */ /* 0x000fe400078e3cff */
[----:B------:R-:W-:Y:S02]  /*b050*/  SHF.R.U64 R54, R54, 0x3, RZ ;  /* 0x0000000336367819 */ /* 0x000fe400000012ff */
[----:B------:R-:W-:-:S02]  /*b060*/  MOV R15, R14 ;  /* 0x0000000e000f7202 */ /* 0x000fc40000000f00 */
[----:B------:R-:W-:Y:S02]  /*b070*/  IADD3.X R13, RZ, R103, RZ, P1, !PT ;  /* 0x00000067ff0d7210 */ /* 0x000fe40000ffe4ff */
[----:B------:R-:W-:Y:S02]  /*b080*/  LOP3.LUT R30, R30, R179, RZ, 0x3c, !PT ;  /* 0x000000b31e1e7212 */ /* 0x000fe400078e3cff */
[----:B------:R-:W-:Y:S02]  /*b090*/  SHF.R.U64 R62, R62, 0x3, RZ ;  /* 0x000000033e3e7819 */ /* 0x000fe400000012ff */
[----:B------:R-:W-:Y:S02]  /*b0a0*/  LOP3.LUT R98, R29, R6, RZ, 0x3c, !PT ;  /* 0x000000061d627212 */ /* 0x000fe400078e3cff */
[----:B------:R-:W-:Y:S02]  /*b0b0*/  MOV R16, R16 ;  /* 0x0000001000107202 */ /* 0x000fe40000000f00 */
[----:B------:R-:W-:-:S02]  /*b0c0*/  LOP3.LUT R38, R38, R181, RZ, 0x3c, !PT ;  /* 0x000000b526267212 */ /* 0x000fc400078e3cff */
[----:B------:R-:W-:Y:S02]  /*b0d0*/  SHF.R.U64 R70, R70, 0x3, RZ ;  /* 0x0000000346467819 */ /* 0x000fe400000012ff */
[----:B------:R-:W-:Y:S02]  /*b0e0*/  LOP3.LUT R103, R166, 0x380, RZ, 0xc0, !PT ;  /* 0x00000380a6677812 */ /* 0x000fe400078ec0ff */
[----:B------:R-:W-:Y:S01]  /*b0f0*/  MOV R18, R18 ;  /* 0x0000001200127202 */ /* 0x000fe20000000f00 */
[----:B------:R-:W-:Y:S01]  /*b100*/  STSM.16.M88.4 [R102], R24 ;  /* 0x0000001866007844 */ /* 0x000fe20000000200 */
[----:B------:R-:W-:Y:S02]  /*b110*/  MOV R6, R10 ;  /* 0x0000000a00067202 */ /* 0x000fe40000000f00 */
[----:B------:R-:W-:Y:S01]  /*b120*/  LOP3.LUT R46, R46, R183, RZ, 0x3c, !PT ;  /* 0x000000b72e2e7212 */ /* 0x000fe200078e3cff */
[----:B------:R-:W0:Y:S01]  /*b130*/  LDC.64 R10, c[0x0][0xcd8] ;  /* 0x00033600ff0a7b82 */ /* 0x000e220000000a00 */
[----:B------:R-:W-:Y:S01]  /*b140*/  SHF.R.U64 R94, R94, 0x3, RZ ;  /* 0x000000035e5e7819 */ /* 0x000fe200000012ff */
[----:B------:R-:W-:Y:S01]  /*b150*/  STSM.16.M88.4 [R15], R32 ;  /* 0x000000200f007844 */ /* 0x000fe20000000200 */
[----:B------:R-:W-:-:S02]  /*b160*/  MOV R20, R20 ;  /* 0x0000001400147202 */ /* 0x000fc40000000f00 */
[----:B------:R-:W-:Y:S01]  /*b170*/  F2FP.BF16.F32.PACK_AB R59, R154, R59 ;  /* 0x0000003b9a3b723e */ /* 0x000fe200000010ff */
[----:B------:R1:W-:Y:S01]  /*b180*/  STSM.16.M88.4 [R16], R40 ;  /* 0x0000002810007844 */ /* 0x0003e20000000200 */
[----:B------:R-:W-:Y:S02]  /*b190*/  F2FP.BF16.F32.PACK_AB R65, R153, R66 ;  /* 0x000000429941723e */ /* 0x000fe400000010ff */
[----:B------:R-:W-:Y:S01]  /*b1a0*/  F2FP.BF16.F32.PACK_AB R72, R73, R72 ;  /* 0x000000484948723e */ /* 0x000fe200000010ff */
[----:B------:R2:W-:Y:S01]  /*b1b0*/  STSM.16.M88.4 [R18], R48 ;  /* 0x0000003012007844 */ /* 0x0005e20000000200 */
[----:B------:R-:W-:Y:S02]  /*b1c0*/  LOP3.LUT R54, R54, R185, RZ, 0x3c, !PT ;  /* 0x000000b936367212 */ /* 0x000fe400078e3cff */
[----:B------:R-:W-:Y:S01]  /*b1d0*/  MOV R22, R22 ;  /* 0x0000001600167202 */ /* 0x000fe20000000f00 */
[----:B------:R2:W-:Y:S01]  /*b1e0*/  STSM.16.M88.4 [R20], R56 ;  /* 0x0000003814007844 */ /* 0x0005e20000000200 */
[----:B------:R-:W-:-:S02]  /*b1f0*/  F2FP.BF16.F32.PACK_AB R66, R69, R68 ;  /* 0x000000444542723e */ /* 0x000fc400000010ff */
[----:B------:R-:W-:Y:S02]  /*b200*/  F2FP.BF16.F32.PACK_AB R67, R152, R67 ;  /* 0x000000439843723e */ /* 0x000fe400000010ff */
[----:B------:R-:W-:Y:S01]  /*b210*/  F2FP.BF16.F32.PACK_AB R73, R9, R74 ;  /* 0x0000004a0949723e */ /* 0x000fe200000010ff */
[----:B------:R-:W-:Y:S01]  /*b220*/  IMAD.SHL.U32 R9, R207, 0x4, RZ ;  /* 0x00000004cf097824 */ /* 0x000fe200078e00ff */
[----:B------:R-:W-:Y:S01]  /*b230*/  F2FP.BF16.F32.PACK_AB R80, R81, R80 ;  /* 0x000000505150723e */ /* 0x000fe200000010ff */
[----:B------:R2:W-:Y:S01]  /*b240*/  STSM.16.M88.4 [R22], R64 ;  /* 0x0000004016007844 */ /* 0x0005e20000000200 */
[----:B------:R-:W-:Y:S02]  /*b250*/  LOP3.LUT R62, R62, R187, RZ, 0x3c, !PT ;  /* 0x000000bb3e3e7212 */ /* 0x000fe400078e3cff */
[----:B------:R-:W-:Y:S02]  /*b260*/  MOV R30, R30 ;  /* 0x0000001e001e7202 */ /* 0x000fe40000000f00 */
[----:B------:R-:W-:-:S02]  /*b270*/  F2FP.BF16.F32.PACK_AB R74, R77, R76 ;  /* 0x0000004c4d4a723e */ /* 0x000fc400000010ff */
[----:B------:R-:W-:Y:S02]  /*b280*/  F2FP.BF16.F32.PACK_AB R75, R79, R75 ;  /* 0x0000004b4f4b723e */ /* 0x000fe400000010ff */
[----:B------:R-:W-:Y:S02]  /*b290*/  F2FP.BF16.F32.PACK_AB R81, R8, R82 ;  /* 0x000000520851723e */ /* 0x000fe400000010ff */
[----:B------:R-:W-:Y:S01]  /*b2a0*/  LOP3.LUT R70, R70, R189, RZ, 0x3c, !PT ;  /* 0x000000bd46467212 */ /* 0x000fe200078e3cff */
[----:B------:R2:W-:Y:S01]  /*b2b0*/  STSM.16.M88.4 [R30], R72 ;  /* 0x000000481e007844 */ /* 0x0005e20000000200 */
[----:B------:R-:W-:Y:S02]  /*b2c0*/  SHF.R.U64 R103, R103, 0x3, RZ ;  /* 0x0000000367677819 */ /* 0x000fe400000012ff */
[----:B------:R-:W-:Y:S02]  /*b2d0*/  MOV R38, R38 ;  /* 0x0000002600267202 */ /* 0x000fe40000000f00 */
[----:B------:R-:W-:-:S02]  /*b2e0*/  F2FP.BF16.F32.PACK_AB R82, R85, R84 ;  /* 0x000000545552723e */ /* 0x000fc400000010ff */
[----:B------:R-:W-:Y:S02]  /*b2f0*/  F2FP.BF16.F32.PACK_AB R83, R83, R86 ;  /* 0x000000565353723e */ /* 0x000fe400000010ff */
[----:B------:R-:W-:Y:S02]  /*b300*/  LOP3.LUT R94, R94, R191, RZ, 0x3c, !PT ;  /* 0x000000bf5e5e7212 */ /* 0x000fe400078e3cff */
        /* <DEDUP_REMOVED lines=44> */
[----:B------:R-:W-:Y:S01]  /*b5d0*/  MOV R12, R12 ;  /* 0x0000000c000c7202 */ /* 0x000fe20000000f00 */
[----:B------:R2:W-:Y:S01]  /*b5e0*/  STSM.16.M88.4 [R6], R136 ;  /* 0x0000008806007844 */ /* 0x0005e20000000200 */
[----:B------:R-:W-:Y:S02]  /*b5f0*/  F2FP.BF16.F32.PACK_AB R146, R149, R148 ;  /* 0x000000949592723e */ /* 0x000fe400000010ff */
[----:B------:R-:W-:Y:S02]  /*b600*/  F2FP.BF16.F32.PACK_AB R147, R0, R150 ;  /* 0x000000960093723e */ /* 0x000fe400000010ff */
[----:B------:R-:W-:-:S02]  /*b610*/  ISETP.NE.U32.AND P2, PT, RZ, UR6, PT ;  /* 0x00000006ff007c0c */ /* 0x000fc4000bf45070 */
[----:B0-----:R-:W-:Y:S01]  /*b620*/  ISETP.NE.U32.AND P3, PT, R10, RZ, PT ;  /* 0x000000ff0a00720c */ /* 0x001fe20003f65070 */
[----:B------:R2:W-:Y:S01]  /*b630*/  STSM.16.M88.4 [R12], R144 ;  /* 0x000000900c007844 */ /* 0x0005e20000000200 */
[----:B------:R-:W-:Y:S01]  /*b640*/  BAR.SYNC.DEFER_BLOCKING 0x1, 0x100 ;  /* 0x0044000000007b1d */ /* 0x000fe20000010000 */
[----:B------:R-:W-:Y:S02]  /*b650*/  ISETP.NE.AND.EX P2, PT, RZ, UR7, PT, P2 ;  /* 0x00000007ff007c0c */ /* 0x000fe4000bf45320 */
[----:B-1----:R-:W-:Y:S02]  /*b660*/  SHF.L.U64.HI R16, R207, 0x2, R208 ;  /* 0x00000002cf107819 */ /* 0x002fe400000102d0 */
[----:B------:R-:W-:Y:S02]  /*b670*/  IADD3 R10, P0, R9, R10, RZ ;  /* 0x0000000a090a7210 */ /* 0x000fe40007f1e0ff */
[----:B------:R-:W-:-:S03]  /*b680*/  ISETP.NE.AND.EX P3, PT, R11, RZ, PT, P3 ;  /* 0x000000ff0b00720c */ /* 0x000fc60003f65330 */
[----:B------:R-:W-:-:S04]  /*b690*/  IMAD.X R11, R16, 0x1, R11, P0 ;  /* 0x00000001100b7824 */ /* 0x000fc800000e060b */
[----:B------:R-:W-:-:S04]  /*b6a0*/  @P2 IADD3 R8, P0, R9, UR6, RZ ;  /* 0x0000000609082c10 */ /* 0x000fc8000ff1e0ff */
[----:B------:R-:W-:Y:S02]  /*b6b0*/  @P2 IADD3.X R9, R16, UR7, RZ, P0, !PT ;  /* 0x0000000710092c10 */ /* 0x000fe400087fe4ff */
[----:B------:R-:W3:Y:S04]  /*b6c0*/  @P3 LDG.E R0, desc[UR8][R10.64] ;  /* 0x000000080a003981 */ /* 0x000ee8000c1e1900 */
[----:B------:R-:W4:Y:S01]  /*b6d0*/  @P2 LDG.E R8, desc[UR8][R8.64] ;  /* 0x0000000808082981 */ /* 0x000f22000c1e1900 */
[----:B------:R-:W-:Y:S01]  /*b6e0*/  IMAD R13, R202, 0x40, R200 ;  /* 0x00000040ca0d7824 */ /* 0x000fe200078e02c8 */
[----:B------:R-:W-:Y:S01]  /*b6f0*/  UMOV UR4, URZ ;  /* 0x0000003f00047c82 */ /* 0x000fe20008000000 */
[----:B------:R-:W-:Y:S02]  /*b700*/  ULDC UR10, c[0x0][0xb88] ;  /* 0x0002e200000a7ab9 */ /* 0x000fe40000000800 */
[----:B------:R-:W-:-:S03]  /*b710*/  IMAD.WIDE R4, R13, 0x2, R4 ;  /* 0x000000020d047825 */ /* 0x000fc600078e0204 */
[C---:B------:R-:W-:Y:S02]  /*b720*/  IADD3 R17, P0, R4.reuse, 0x1000, RZ ;  /* 0x0000100004117810 */ /* 0x040fe40007f1e0ff */
[----:B------:R-:W-:Y:S02]  /*b730*/  IADD3 R13, P1, R4, 0x2000, RZ ;  /* 0x00002000040d7810 */ /* 0x000fe40007f3e0ff */
[----:B------:R-:W-:Y:S02]  /*b740*/  LOP3.LUT R16, R17, 0x380, RZ, 0xc0, !PT ;  /* 0x0000038011107812 */ /* 0x000fe400078ec0ff */
[----:B---3--:R-:W-:Y:S02]  /*b750*/  @P3 R2UR UR4, R0 ;  /* 0x00000000000432ca */ /* 0x008fe400000e0000 */
[----:B----4-:R-:W-:Y:S01]  /*b760*/  @P2 R2UR UR10, R8 ;  /* 0x00000000080a22ca */ /* 0x010fe200000e0000 */
[----:B--2---:R-:W-:-:S14]  /*b770*/  @P2 BRA `(.L_x_4168) ;  /* 0x00000000001c2947 */ /* 0x004fdc0003800000 */
[----:B------:R-:W-:Y:S05]  /*b780*/  @!P3 BRA `(.L_x_4168) ;  /* 0x000000000018b947 */ /* 0x000fea0003800000 */
[----:B------:R-:W-:Y:S02]  /*b790*/  ULDC.64 UR6, c[0x0][0x208] ;  /* 0x0000820000067ab9 */ /* 0x000fe40000000a00 */
[----:B------:R-:W2:Y:S04]  /*b7a0*/  LDG.E R6, desc[UR6][R10.64] ;  /* 0x000000060a067981 */ /* 0x000ea8000c1e1900 */
[----:B------:R-:W3:Y:S01]  /*b7b0*/  LDG.E R0, desc[UR6][R10.64+0x4] ;  /* 0x000004060a007981 */ /* 0x000ee2000c1e1900 */
[----:B--2---:R-:W-:Y:S02]  /*b7c0*/  R2UR UR6, R6 ;  /* 0x00000000060672ca */ /* 0x004fe400000e0000 */
[----:B---3--:R-:W-:-:S13]  /*b7d0*/  R2UR UR10, R0 ;  /* 0x00000000000a72ca */ /* 0x008fda00000e0000 */
[----:B------:R-:W-:-:S12]  /*b7e0*/  UIADD3 UR10, -UR6, UR10, URZ ;  /* 0x0000000a060a7290 */ /* 0x000fd8000fffe13f */
.L_x_4168:
[----:B------:R-:W-:Y:S01]  /*b7f0*/  R2UR UR16, R209 ;  /* 0x00000000d11072ca */ /* 0x000fe200000e0000 */
[----:B------:R-:W-:Y:S01]  /*b800*/  ULDC.64 UR12, c[0x0][0xc70] ;  /* 0x00031c00000c7ab9 */ /* 0x000fe20000000a00 */
[----:B------:R-:W-:Y:S01]  /*b810*/  USHF.R.S32.HI UR9, URZ, 0x1f, UR4 ;  /* 0x0000001f3f097899 */ /* 0x000fe20008011404 */
[----:B------:R-:W-:Y:S01]  /*b820*/  R2UR UR15, R218 ;  /* 0x00000000da0f72ca */ /* 0x000fe200000e0000 */
[----:B------:R-:W-:Y:S01]  /*b830*/  UMOV UR8, UR4 ;  /* 0x0000000400087c82 */ /* 0x000fe20008000000 */
[----:B------:R-:W-:Y:S01]  /*b840*/  IADD3 R11, P2, R4, 0x3000, RZ ;  /* 0x00003000040b7810 */ /* 0x000fe20007f5e0ff */
[----:B------:R-:W-:Y:S01]  /*b850*/  ULDC.64 UR18, c[0x0][0x208] ;  /* 0x0000820000127ab9 */ /* 0x000fe20000000a00 */
[----:B------:R-:W-:Y:S02]  /*b860*/  SEL R73, R207, RZ, !P3 ;  /* 0x000000ffcf497207 */ /* 0x000fe40005800000 */
[----:B------:R-:W-:Y:S02]  /*b870*/  SEL R208, R208, RZ, !P3 ;  /* 0x000000ffd0d07207 */ /* 0x000fe40005800000 */
[----:B------:R-:W-:-:S02]  /*b880*/  LOP3.LUT R10, R11, 0x380, RZ, 0xc0, !PT ;  /* 0x000003800b0a7812 */ /* 0x000fc400078ec0ff */
[----:B------:R-:W-:Y:S01]  /*b890*/  USHF.R.S32.HI UR14, URZ, 0x1f, UR16 ;  /* 0x0000001f3f0e7899 */ /* 0x000fe20008011410 */
[----:B------:R-:W-:Y:S01]  /*b8a0*/  LOP3.LUT R12, R13, 0x380, RZ, 0xc0, !PT ;  /* 0x000003800d0c7812 */ /* 0x000fe200078ec0ff */
[----:B------:R-:W-:Y:S01]  /*b8b0*/  UIMAD.WIDE.U32 UR6, UR16, UR12, UR8 ;  /* 0x0000000c100672a5 */ /* 0x000fe2000f8e0008 */
[----:B------:R-:W-:Y:S01]  /*b8c0*/  IMAD.U32 R15, RZ, RZ, UR15 ;  /* 0x0000000fff0f7e24 */ /* 0x000fe2000f8e00ff */
[----:B------:R-:W-:Y:S01]  /*b8d0*/  UIMAD UR11, UR14, UR12, URZ ;  /* 0x0000000c0e0b72a4 */ /* 0x000fe2000f8e023f */
[----:B------:R-:W-:Y:S02]  /*b8e0*/  SHF.R.U64 R10, R10, 0x3, RZ ;  /* 0x000000030a0a7819 */ /* 0x000fe400000012ff */
[----:B------:R-:W-:Y:S01]  /*b8f0*/  IMAD R15, R15, 0x80, R206 ;  /* 0x000000800f0f7824 */ /* 0x000fe200078e02ce */
[----:B------:R-:W-:Y:S01]  /*b900*/  UIMAD UR8, UR16, UR13, UR11 ;  /* 0x0000000d100872a4 */ /* 0x000fe2000f8e020b */
[----:B------:R-:W-:Y:S01]  /*b910*/  IMAD.U32 R9, RZ, RZ, UR7 ;  /* 0x00000007ff097e24 */ /* 0x000fe2000f8e00ff */
[----:B------:R-:W-:Y:S01]  /*b920*/  LOP3.LUT R10, R10, R11, RZ, 0x3c, !PT ;  /* 0x0000000b0a0a7212 */ /* 0x000fe200078e3cff */
[----:B------:R-:W-:Y:S01]  /*b930*/  IMAD.U32 R8, RZ, RZ, UR6 ;  /* 0x00000006ff087e24 */ /* 0x000fe2000f8e00ff */
[----:B------:R-:W-:Y:S01]  /*b940*/  UIADD3 UR8, UR7, UR8, URZ ;  /* 0x0000000807087290 */ /* 0x000fe2000fffe03f */
[----:B------:R-:W-:Y:S01]  /*b950*/  SHF.R.S32.HI R11, RZ, 0x1f, R15 ;  /* 0x0000001fff0b7819 */ /* 0x000fe2000001140f */
[----:B------:R-:W-:Y:S01]  /*b960*/  ULDC.64 UR12, c[0x0][0xba0] ;  /* 0x0002e800000c7ab9 */ /* 0x000fe20000000a00 */
[----:B------:R-:W-:Y:S01]  /*b970*/  ULDC.64 UR6, c[0x0][0xc78] ;  /* 0x00031e0000067ab9 */ /* 0x000fe20000000a00 */
[----:B------:R-:W-:Y:S01]  /*b980*/  SHF.R.U64 R16, R16, 0x3, RZ ;  /* 0x0000000310107819 */ /* 0x000fe200000012ff */
[----:B------:R-:W-:Y:S01]  /*b990*/  IMAD R0, R208, UR6, RZ ;  /* 0x00000006d0007c24 */ /* 0x000fe2000f8e02ff */
[----:B------:R-:W-:Y:S01]  /*b9a0*/  SHF.R.U64 R12, R12, 0x3, RZ ;  /* 0x000000030c0c7819 */ /* 0x000fe200000012ff */
[----:B------:R-:W-:Y:S01]  /*b9b0*/  IMAD.U32 R9, RZ, RZ, UR8 ;  /* 0x00000008ff097e24 */ /* 0x000fe2000f8e00ff */
[----:B------:R-:W-:Y:S01]  /*b9c0*/  LOP3.LUT R16, R16, R17, RZ, 0x3c, !PT ;  /* 0x0000001110107212 */ /* 0x000fe200078e3cff */
[C---:B------:R-:W-:Y:S01]  /*b9d0*/  IMAD R6, R73.reuse, UR7, R0 ;  /* 0x0000000749067c24 */ /* 0x040fe2000f8e0200 */
[C---:B------:R-:W-:Y:S01]  /*b9e0*/  IADD3 R57, P6, R4.reuse, 0x4000, RZ ;  /* 0x0000400004397810 */ /* 0x040fe20007fde0ff */
[----:B------:R-:W-:Y:S01]  /*b9f0*/  IMAD.WIDE.U32 R8, R73, UR6, R8 ;  /* 0x0000000649087c25 */ /* 0x000fe2000f8e0008 */
[----:B------:R-:W-:Y:S01]  /*ba00*/  ULDC.64 UR6, c[0x0][0xc40] ;  /* 0x0003100000067ab9 */ /* 0x000fe20000000a00 */
[----:B------:R-:W-:-:S02]  /*ba10*/  IADD3 R41, P5, R4, 0x5000, RZ ;  /* 0x0000500004297810 */ /* 0x000fc40007fbe0ff */
[----:B------:R-:W-:Y:S01]  /*ba20*/  IMAD.X R17, RZ, RZ, R5, P0 ;  /* 0x000000ffff117224 */ /* 0x000fe200000e0605 */
[----:B------:R-:W-:Y:S02]  /*ba30*/  IADD3 R0, P3, R15, R8, RZ ;  /* 0x000000080f007210 */ /* 0x000fe40007f7e0ff */
[----:B------:R-:W-:Y:S02]  /*ba40*/  IADD3 R65, P0, R4, 0x8000, RZ ;  /* 0x0000800004417810 */ /* 0x000fe40007f1e0ff */
[----:B------:R-:W-:Y:S02]  /*ba50*/  IADD3.X R11, R11, R9, R6, P3, !PT ;  /* 0x000000090b0b7210 */ /* 0x000fe40001ffe406 */
[----:B------:R-:W-:Y:S02]  /*ba60*/  LEA R26, P3, R0, UR6, 0x2 ;  /* 0x00000006001a7c11 */ /* 0x000fe4000f8610ff */
[----:B------:R-:W-:Y:S02]  /*ba70*/  IADD3 R29, P4, R4, 0x6000, RZ ;  /* 0x00006000041d7810 */ /* 0x000fe40007f9e0ff */
[----:B------:R-:W-:Y:S01]  /*ba80*/  LEA.HI.X R27, R0, UR7, R11, 0x2, P3 ;  /* 0x00000007001b7c11 */ /* 0x000fe200098f140b */
[--C-:B------:R-:W-:Y:S01]  /*ba90*/  IMAD.X R11, RZ, RZ, R5.reuse, P2 ;  /* 0x000000ffff0b7224 */ /* 0x100fe200010e0605 */
[----:B------:R-:W-:Y:S01]  /*baa0*/  IADD3 R21, P3, R4, 0x7000, RZ ;  /* 0x0000700004157810 */ /* 0x000fe20007f7e0ff */
[----:B------:R-:W-:Y:S01]  /*bab0*/  VIADD R0, R15, 0x8 ;  /* 0x000000080f007836 */ /* 0x000fe20000000000 */
[----:B------:R-:W-:Y:S01]  /*bac0*/  LOP3.LUT R12, R12, R13, RZ, 0x3c, !PT ;  /* 0x0000000d0c0c7212 */ /* 0x000fe200078e3cff */
[----:B------:R-:W-:Y:S01]  /*bad0*/  IMAD.X R13, RZ, RZ, R5, P1 ;  /* 0x000000ffff0d7224 */ /* 0x000fe200008e0605 */
[----:B------:R-:W-:-:S02]  /*bae0*/  IADD3 R37, P2, R4, 0xa000, RZ ;  /* 0x0000a00004257810 */ /* 0x000fc40007f5e0ff */
[----:B------:R-:W-:Y:S02]  /*baf0*/  IADD3 R53, P1, R4, 0x9000, RZ ;  /* 0x0000900004357810 */ /* 0x000fe40007f3e0ff */
[----:B------:R-:W-:Y:S02]  /*bb00*/  LOP3.LUT R64, R65, 0x380, RZ, 0xc0, !PT ;  /* 0x0000038041407812 */ /* 0x000fe400078ec0ff */
[----:B------:R-:W-:Y:S02]  /*bb10*/  LOP3.LUT R56, R57, 0x380, RZ, 0xc0, !PT ;  /* 0x0000038039387812 */ /* 0x000fe400078ec0ff */
[----:B------:R-:W-:Y:S02]  /*bb20*/  LOP3.LUT R40, R41, 0x380, RZ, 0xc0, !PT ;  /* 0x0000038029287812 */ /* 0x000fe400078ec0ff */
[----:B------:R-:W-:Y:S02]  /*bb30*/  LOP3.LUT R28, R29, 0x380, RZ, 0xc0, !PT ;  /* 0x000003801d1c7812 */ /* 0x000fe400078ec0ff */
        /* <DEDUP_REMOVED lines=8> */
[----:B------:R-:W-:Y:S02]  /*bbc0*/  SHF.R.U64 R36, R36, 0x3, RZ ;  /* 0x0000000324247819 */ /* 0x000fe400000012ff */
[----:B------:R-:W-:Y:S02]  /*bbd0*/  SHF.R.U64 R52, R52, 0x3, RZ ;  /* 0x0000000334347819 */ /* 0x000fe400000012ff */
[----:B------:R-:W-:Y:S01]  /*bbe0*/  LOP3.LUT R64, R64, R65, RZ, 0x3c, !PT ;  /* 0x0000004140407212 */ /* 0x000fe200078e3cff */
[--C-:B------:R-:W-:Y:S01]  /*bbf0*/  IMAD.X R65, RZ, RZ, R5.reuse, P0 ;  /* 0x000000ffff417224 */ /* 0x100fe200000e0605 */
[----:B------:R-:W-:Y:S02]  /*bc00*/  LOP3.LUT R56, R56, R57, RZ, 0x3c, !PT ;  /* 0x0000003938387212 */ /* 0x000fe400078e3cff */
        /* <DEDUP_REMOVED lines=8> */
[----:B------:R-:W-:-:S02]  /*bc90*/  IADD3.X R57, RZ, R5, RZ, P6, !PT ;  /* 0x00000005ff397210 */ /* 0x000fc400037fe4ff */
[----:B------:R-:W-:Y:S02]  /*bca0*/  LOP3.LUT P0, RZ, R220, 0x3, RZ, 0xc0, !PT ;  /* 0x00000003dcff7812 */ /* 0x000fe4000780c0ff */
[C---:B------:R-:W-:Y:S02]  /*bcb0*/  IADD3 R25, P6, R4.reuse, 0xb000, RZ ;  /* 0x0000b00004197810 */ /* 0x040fe40007fde0ff */
[C---:B------:R-:W-:Y:S02]  /*bcc0*/  IADD3 R69, P5, R4.reuse, 0xc000, RZ ;  /* 0x0000c00004457810 */ /* 0x040fe40007fbe0ff */
[C---:B------:R-:W-:Y:S02]  /*bcd0*/  IADD3 R61, P4, R4.reuse, 0xd000, RZ ;  /* 0x0000d000043d7810 */ /* 0x040fe40007f9e0ff */
[----:B------:R-:W-:Y:S02]  /*bce0*/  IADD3 R49, P3, R4, 0xe000, RZ ;  /* 0x0000e00004317810 */ /* 0x000fe40007f7e0ff */
[----:B------:R-:W-:Y:S01]  /*bcf0*/  LOP3.LUT R52, R52, R53, RZ, 0x3c, !PT ;  /* 0x0000003534347212 */ /* 0x000fe200078e3cff */
[----:B------:R-:W-:Y:S01]  /*bd00*/  IMAD.X R53, RZ, RZ, R5, P1 ;  /* 0x000000ffff357224 */ /* 0x000fe200008e0605 */
[----:B------:R-:W-:-:S02]  /*bd10*/  IADD3 R9, P2, R4, 0xf000, RZ ;  /* 0x0000f00004097810 */ /* 0x000fc40007f5e0ff */
[----:B------:R-:W-:Y:S02]  /*bd20*/  ISETP.GE.OR P1, PT, R15, UR10, P0 ;  /* 0x0000000a0f007c0c */ /* 0x000fe40008726670 */
[----:B------:R-:W-:Y:S02]  /*bd30*/  LOP3.LUT R24, R25, 0x380, RZ, 0xc0, !PT ;  /* 0x0000038019187812 */ /* 0x000fe400078ec0ff */
[----:B------:R-:W-:Y:S02]  /*bd40*/  LOP3.LUT R68, R69, 0x380, RZ, 0xc0, !PT ;  /* 0x0000038045447812 */ /* 0x000fe400078ec0ff */
[----:B------:R-:W-:Y:S02]  /*bd50*/  LOP3.LUT R60, R61, 0x380, RZ, 0xc0, !PT ;  /* 0x000003803d3c7812 */ /* 0x000fe400078ec0ff */
[----:B------:R-:W-:Y:S02]  /*bd60*/  LOP3.LUT R48, R49, 0x380, RZ, 0xc0, !PT ;  /* 0x0000038031307812 */ /* 0x000fe400078ec0ff */
[----:B------:R-:W-:-:S02]  /*bd70*/  ISETP.GE.OR P0, PT, R0, UR10, P0 ;  /* 0x0000000a00007c0c */ /* 0x000fc40008706670 */
[----:B------:R-:W-:Y:S01]  /*bd80*/  LOP3.LUT R0, R9, 0x380, RZ, 0xc0, !PT ;  /* 0x0000038009007812 */ /* 0x000fe200078ec0ff */
[----:B------:R-:W-:Y:S01]  /*bd90*/  @!P1 STG.E desc[UR18][R26.64], R3 ;  /* 0x000000031a009986 */ /* 0x000fe2000c101912 */
[----:B------:R-:W-:Y:S02]  /*bda0*/  LOP3.LUT R15, R4, 0x380, RZ, 0xc0, !PT ;  /* 0x00000380040f7812 */ /* 0x000fe400078ec0ff */
[----:B------:R-:W-:Y:S02]  /*bdb0*/  SHF.R.U64 R24, R24, 0x3, RZ ;  /* 0x0000000318187819 */ /* 0x000fe400000012ff */
[----:B------:R-:W-:Y:S02]  /*bdc0*/  SHF.R.U64 R68, R68, 0x3, RZ ;  /* 0x0000000344447819 */ /* 0x000fe400000012ff */
[----:B------:R-:W-:Y:S02]  /*bdd0*/  SHF.R.U64 R60, R60, 0x3, RZ ;  /* 0x000000033c3c7819 */ /* 0x000fe400000012ff */
[----:B------:R-:W-:Y:S01]  /*bde0*/  SHF.R.U64 R48, R48, 0x3, RZ ;  /* 0x0000000330307819 */ /* 0x000fe200000012ff */
[----:B------:R0:W-:Y:S01]  /*bdf0*/  @!P0 STG.E desc[UR18][R26.64+0x20], R2 ;  /* 0x000020021a008986 */ /* 0x0001e2000c101912 */
[----:B------:R-:W-:-:S02]  /*be00*/  SHF.R.U64 R0, R0, 0x3, RZ ;  /* 0x0000000300007819 */ /* 0x000fc400000012ff */
[----:B------:R-:W-:Y:S01]  /*be10*/  SHF.R.U64 R15, R15, 0x3, RZ ;  /* 0x000000030f0f7819 */ /* 0x000fe200000012ff */
[----:B------:R-:W5:Y:S01]  /*be20*/  LD.E.128 R16, desc[UR18][R16.64] ;  /* 0x0000001210107980 */ /* 0x000f62000c101d00 */
        /* <DEDUP_REMOVED lines=8> */
[----:B------:R-:W-:Y:S01]  /*beb0*/  IADD3.X R33, RZ, R5, RZ, P2, !PT ;  /* 0x00000005ff217210 */ /* 0x000fe200017fe4ff */
[----:B------:R-:W5:Y:S01]  /*bec0*/  LD.E.128 R56, desc[UR18][R56.64] ;  /* 0x0000001238387980 */ /* 0x000f62000c101d00 */
[----:B------:R-:W-:-:S02]  /*bed0*/  LOP3.LUT R32, R0, R9, RZ, 0x3c, !PT ;  /* 0x0000000900207212 */ /* 0x000fc400078e3cff */
[----:B------:R-:W-:Y:S01]  /*bee0*/  LOP3.LUT R4, R15, R4, RZ, 0x3c, !PT ;  /* 0x000000040f047212 */ /* 0x000fe200078e3cff */
[----:B------:R-:W5:Y:S01]  /*bef0*/  LD.E.128 R8, desc[UR18][R10.64] ;  /* 0x000000120a087980 */ /* 0x000f62000c101d00 */
[----:B------:R-:W-:-:S03]  /*bf00*/  UIMAD UR6, UR9, UR12, URZ ;  /* 0x0000000c090672a4 */ /* 0x000fc6000f8e023f */
[----:B------:R1:W5:Y:S01]  /*bf10*/  LD.E.128 R44, desc[UR18][R4.64] ;  /* 0x00000012042c7980 */ /* 0x000362000c101d00 */
[----:B------:R-:W-:-:S03]  /*bf20*/  SHF.R.S32.HI R201, RZ, 0x1f, R200 ;  /* 0x0000001fffc97819 */ /* 0x000fc600000114c8 */
        /* <DEDUP_REMOVED lines=12> */
[----:B------:R-:W-:Y:S01]  /*bff0*/  IMAD.U32 R3, RZ, RZ, UR12 ;  /* 0x0000000cff037e24 */ /* 0x000fe2000f8e00ff */
[----:B------:R-:W-:Y:S01]  /*c000*/  UIMAD UR10, UR15, -0x80, UR10 ;  /* 0xffffff800f0a78a4 */ /* 0x000fe2000f8e020a */
[----:B------:R-:W-:Y:S01]  /*c010*/  @!PT LDS RZ, [RZ] ;  /* 0x00000000fffff984 */ /* 0x000fe20000000800 */
[----:B------:R-:W-:Y:S01]  /*c020*/  @!PT LDS RZ, [RZ] ;  /* 0x00000000fffff984 */ /* 0x000fe20000000800 */
[----:B------:R-:W-:Y:S01]  /*c030*/  @!PT LDS RZ, [RZ] ;  /* 0x00000000fffff984 */ /* 0x000fe20000000800 */
[----:B------:R-:W-:Y:S01]  /*c040*/  @!PT LDS RZ, [RZ] ;  /* 0x00000000fffff984 */ /* 0x000fe20000000800 */
[----:B------:R0:W-:Y:S06]  /*c050*/  MEMBAR.ALL.CTA ;  /* 0x0000000000007992 */ /* 0x0001ec0000008000 */
[----:B0-----:R-:W0:Y:S01]  /*c060*/  FENCE.VIEW.ASYNC.S ;  /* 0x00000000000073c6 */ /* 0x001e220000000000 */
[----:B------:R-:W-:-:S02]  /*c070*/  UIMAD UR6, UR4, UR13, UR6 ;  /* 0x0000000d040672a4 */ /* 0x000fc4000f8e0206 */
[----:B------:R-:W-:Y:S01]  /*c080*/  IMAD.WIDE.U32 R2, R3, UR4, R200 ;  /* 0x0000000403027c25 */ /* 0x000fe2000f8e00c8 */
[----:B------:R-:W-:Y:S02]  /*c090*/  ULDC.64 UR8, c[0x0][0xbe0] ;  /* 0x0002f80000087ab9 */ /* 0x000fe40000000a00 */
[----:B------:R-:W-:Y:S02]  /*c0a0*/  UIMAD UR4, UR14, UR8, URZ ;  /* 0x000000080e0472a4 */ /* 0x000fe4000f8e023f */
[----:B-1----:R-:W-:Y:S01]  /*c0b0*/  IMAD.U32 R5, RZ, RZ, UR8 ;  /* 0x00000008ff057e24 */ /* 0x002fe2000f8e00ff */
[C---:B------:R-:W-:Y:S01]  /*c0c0*/  ISETP.GE.AND P3, PT, R202.reuse, UR10, PT ;  /* 0x0000000aca007c0c */ /* 0x040fe2000bf66270 */
[----:B------:R-:W-:Y:S01]  /*c0d0*/  VIADD R3, R3, UR6 ;  /* 0x0000000603037c36 */ /* 0x000fe20008000000 */
[----:B------:R-:W-:Y:S01]  /*c0e0*/  UIMAD UR4, UR16, UR9, UR4 ;  /* 0x00000009100472a4 */ /* 0x000fe2000f8e0204 */
[----:B------:R-:W-:Y:S01]  /*c0f0*/  VIADD R0, R202, 0x20 ;  /* 0x00000020ca007836 */ /* 0x000fe20000000000 */
[----:B------:R-:W-:Y:S01]  /*c100*/  ULDC.64 UR6, c[0x0][0xbe8] ;  /* 0x0002fa0000067ab9 */ /* 0x000fe20000000a00 */
[----:B------:R-:W-:-:S04]  /*c110*/  IMAD.WIDE.U32 R2, R5, UR16, R2 ;  /* 0x0000001005027c25 */ /* 0x000fc8000f8e0002 */
[----:B------:R-:W-:Y:S01]  /*c120*/  VIADD R151, R151, 0x32420 ;  /* 0x0003242097977836 */ /* 0x000fe20000000000 */
[----:B------:R-:W-:Y:S01]  /*c130*/  ISETP.GE.AND P0, PT, R0, UR10, PT ;  /* 0x0000000a00007c0c */ /* 0x000fe2000bf06270 */
[----:B------:R-:W-:Y:S02]  /*c140*/  VIADD R5, R202, 0x60 ;  /* 0x00000060ca057836 */ /* 0x000fe40000000000 */
[----:B------:R-:W-:Y:S01]  /*c150*/  IMAD R0, R208, UR6, RZ ;  /* 0x00000006d0007c24 */ /* 0x000fe2000f8e02ff */
[----:B------:R-:W-:Y:S01]  /*c160*/  PRMT R151, RZ, 0x654, R151 ;  /* 0x00000654ff977816 */ /* 0x000fe20000000097 */
[----:B------:R-:W-:Y:S01]  /*c170*/  VIADD R3, R3, UR4 ;  /* 0x0000000403037c36 */ /* 0x000fe20008000000 */
[----:B------:R-:W-:Y:S01]  /*c180*/  ISETP.GE.AND P2, PT, R5, UR10, PT ;  /* 0x0000000a05007c0c */ /* 0x000fe2000bf46270 */
[----:B------:R-:W-:Y:S01]  /*c190*/  VIADD R4, R202, 0x40 ;  /* 0x00000040ca047836 */ /* 0x000fe20000000000 */
[----:B------:R-:W-:Y:S01]  /*c1a0*/  SHF.R.S32.HI R203, RZ, 0x1f, R202 ;  /* 0x0000001fffcb7819 */ /* 0x000fe200000114ca */
[C---:B------:R-:W-:Y:S01]  /*c1b0*/  IMAD R75, R73.reuse, UR7, R0 ;  /* 0x00000007494b7c24 */ /* 0x040fe2000f8e0200 */
[----:B0-----:R0:W-:Y:S01]  /*c1c0*/  SYNCS.ARRIVE.TRANS64.RED.A1T0 RZ, [R151+URZ], RZ ;  /* 0x000000ff97ff79a7 */ /* 0x0011e2000810043f */
[----:B------:R-:W-:Y:S01]  /*c1d0*/  IMAD.U32 R5, RZ, RZ, UR15 ;  /* 0x0000000fff057e24 */ /* 0x000fe2000f8e00ff */
[----:B------:R-:W-:Y:S01]  /*c1e0*/  BSSY B1, `(.L_x_4169) ;  /* 0x000001d000017945 */ /* 0x000fe20003800000 */
[----:B------:R-:W-:Y:S01]  /*c1f0*/  IMAD.WIDE.U32 R72, R73, UR6, R2 ;  /* 0x0000000649487c25 */ /* 0x000fe2000f8e0002 */
[----:B------:R-:W-:-:S03]  /*c200*/  ISETP.GE.AND P1, PT, R4, UR10, PT ;  /* 0x0000000a04007c0c */ /* 0x000fc6000bf26270 */
[----:B------:R-:W-:-:S04]  /*c210*/  IMAD.WIDE R4, R5, 0x80, R202 ;  /* 0x0000008005047825 */ /* 0x000fc800078e02ca */
[----:B------:R-:W-:Y:S01]  /*c220*/  IMAD.IADD R77, R73, 0x1, R75 ;  /* 0x00000001494d7824 */ /* 0x000fe200078e024b */
[----:B0-----:R-:W-:Y:S06]  /*c230*/  @P3 BRA `(.L_x_4170) ;  /* 0x00000000005c3947 */ /* 0x001fec0003800000 */
[----:B------:R-:W-:Y:S01]  /*c240*/  ULDC.64 UR6, c[0x0][0xbd8] ;  /* 0x0002f60000067ab9 */ /* 0x000fe20000000a00 */
[----:B------:R-:W-:Y:S01]  /*c250*/  MOV R2, R72 ;  /* 0x0000004800027202 */ /* 0x000fe20000000f00 */
[----:B------:R-:W-:Y:S01]  /*c260*/  IMAD R75, R5, UR6, RZ ;  /* 0x00000006054b7c24 */ /* 0x000fe2000f8e02ff */
[----:B------:R-:W-:Y:S01]  /*c270*/  ULDC UR4, c[0x0][0xb8c] ;  /* 0x0002e30000047ab9 */ /* 0x000fe20000000800 */
[----:B------:R-:W-:Y:S01]  /*c280*/  IMAD.MOV.U32 R3, RZ, RZ, R77 ;  /* 0x000000ffff037224 */ /* 0x000fe200078e004d */
[C---:B------:R-:W-:Y:S01]  /*c290*/  ISETP.GE.AND P4, PT, R200.reuse, UR4, PT ;  /* 0x00000004c8007c0c */ /* 0x040fe2000bf86270 */
[----:B------:R-:W-:Y:S01]  /*c2a0*/  VIADD R0, R200, 0x40 ;  /* 0x00000040c8007836 */ /* 0x000fe20000000000 */
[----:B------:R-:W-:Y:S01]  /*c2b0*/  ULDC.64 UR8, c[0x0][0x208] ;  /* 0x0000820000087ab9 */ /* 0x000fe20000000a00 */
        /* <DEDUP_REMOVED lines=15> */
.L_x_4170:
[----:B------:R-:W-:Y:S05]  /*c3b0*/  BSYNC B1 ;  /* 0x0000000000017941 */ /* 0x000fea0003800000 */
.L_x_4169:
        /* <DEDUP_REMOVED lines=13> */
[----:B------:R-:W-:Y:S01]  /*c490*/  IMAD R0, R0, UR6, RZ ;  /* 0x0000000600007c24 */ /* 0x000fe2000f8e02ff */
[----:B------:R-:W-:Y:S01]  /*c4a0*/  ULDC.64 UR8, c[0x0][0x208] ;  /* 0x0000820000087ab9 */ /* 0x000fe20000000a00 */
[----:B------:R-:W-:-:S02]  /*c4b0*/  VIADD R6, R200, 0xc0 ;  /* 0x000000c0c8067836 */ /* 0x000fc40000000000 */
        /* <DEDUP_REMOVED lines=11> */
.L_x_4172:
[----:B------:R-:W-:Y:S05]  /*c570*/  BSYNC B1 ;  /* 0x0000000000017941 */ /* 0x000fea0003800000 */
.L_x_4171:
[----:B------:R-:W-:Y:S04]  /*c580*/  BSSY B1, `(.L_x_4173) ;  /* 0x000001b000017945 */ /* 0x000fe80003800000 */
[----:B------:R-:W-:Y:S05]  /*c590*/  @P1 BRA `(.L_x_4174) ;  /* 0x0000000000641947 */ /* 0x000fea0003800000 */
[----:B-1---5:R-:W-:Y:S01]  /*c5a0*/  IADD3 R17, P0, R4, 0x40, RZ ;  /* 0x0000004004117810 */ /* 0x022fe20007f1e0ff */
        /* <DEDUP_REMOVED lines=24> */
.L_x_4174:
[----:B------:R-:W-:Y:S05]  /*c730*/  BSYNC B1 ;  /* 0x0000000000017941 */ /* 0x000fea0003800000 */
.L_x_4173:
[----:B------:R-:W-:Y:S05]  /*c740*/  @P2 BRA `(.L_x_4175) ;  /* 0x0000000c00942947 */ /* 0x000fea0003800000 */
[----:B--2--5:R-:W-:Y:S01]  /*c750*/  IADD3 R13, P0, R4, 0x60, RZ ;  /* 0x00000060040d7810 */ /* 0x024fe20007f1e0ff */
[----:B------:R-:W-:Y:S01]  /*c760*/  VIADD R0, R200, 0x40 ;  /* 0x00000040c8007836 */ /* 0x000fe20000000000 */
[----:B------:R-:W-:Y:S01]  /*c770*/  ULDC.64 UR6, c[0x0][0xbd8] ;  /* 0x0002f60000067ab9 */ /* 0x000fe20000000a00 */
[----:B------:R-:W-:Y:S01]  /*c780*/  IMAD.MOV.U32 R2, RZ, RZ, R72 ;  /* 0x000000ffff027224 */ /* 0x000fe200078e0048 */
[----:B------:R-:W-:Y:S01]  /*c790*/  ULDC UR4, c[0x0][0xb8c] ;  /* 0x0002e30000047ab9 */ /* 0x000fe20000000800 */
[----:B------:R-:W-:Y:S01]  /*c7a0*/  IMAD.X R4, RZ, RZ, R5, P0 ;  /* 0x000000ffff047224 */ /* 0x000fe200000e0605 */
        /* <DEDUP_REMOVED lines=19> */
[----:B------:R-:W-:Y:S02]  /*c8e0*/  ULDC.64 UR6, c[0x0][0x208] ;  /* 0x0000820000067ab9 */ /* 0x000fe40000000a00 */
[----:B------:R3:W-:Y:S01]  /*c8f0*/  STG.E.128 desc[UR6][R4.64+0x180], R32 ;  /* 0x0001802004007986 */ /* 0x0007e2000c101d06 */
[----:B------:R-:W-:Y:S05]  /*c900*/  BRA `(.L_x_4175) ;  /* 0x0000000c00247947 */ /* 0x000fea0003800000 */
.L_x_4167:
[----:B------:R-:W1:Y:S01]  /*c910*/  LDC.64 R4, c[0x0][0xcd8] ;  /* 0x00033600ff047b82 */ /* 0x000e620000000a00 */
[----:B------:R-:W-:Y:S01]  /*c920*/  ULDC.64 UR6, c[0x0][0xce0] ;  /* 0x0003380000067ab9 */ /* 0x000fe20000000a00 */
[C---:B------:R-:W-:Y:S01]  /*c930*/  IMAD.SHL.U32 R3, R207.reuse, 0x4, RZ ;  /* 0x00000004cf037824 */ /* 0x040fe200078e00ff */
[----:B------:R-:W-:Y:S01]  /*c940*/  ISETP.NE.U32.AND P0, PT, RZ, UR6, PT ;  /* 0x00000006ff007c0c */ /* 0x000fe2000bf05070 */
[----:B------:R-:W-:Y:S01]  /*c950*/  ULDC.64 UR8, c[0x0][0x208] ;  /* 0x0000820000087ab9 */ /* 0x000fe20000000a00 */
[----:B------:R-:W-:Y:S02]  /*c960*/  SHF.L.U64.HI R0, R207, 0x2, R208 ;  /* 0x00000002cf007819 */ /* 0x000fe400000102d0 */
[----:B------:R-:W-:-:S13]  /*c970*/  ISETP.NE.AND.EX P1, PT, RZ, UR7, PT, P0 ;  /* 0x00000007ff007c0c */ /* 0x000fda000bf25300 */
[C---:B------:R-:W-:Y:S02]  /*c980*/  @P1 IADD3 R2, P3, R3.reuse, UR6, RZ ;  /* 0x0000000603021c10 */ /* 0x040fe4000ff7e0ff */
[----:B-1----:R-:W-:Y:S02]  /*c990*/  ISETP.NE.U32.AND P0, PT, R4, RZ, PT ;  /* 0x000000ff0400720c */ /* 0x002fe40003f05070 */
[----:B------:R-:W-:Y:S02]  /*c9a0*/  IADD3 R4, P2, R3, R4, RZ ;  /* 0x0000000403047210 */ /* 0x000fe40007f5e0ff */
[C---:B------:R-:W-:Y:S02]  /*c9b0*/  @P1 IADD3.X R3, R0.reuse, UR7, RZ, P3, !PT ;  /* 0x0000000700031c10 */ /* 0x040fe40009ffe4ff */
[----:B------:R-:W-:Y:S01]  /*c9c0*/  ISETP.NE.AND.EX P0, PT, R5, RZ, PT, P0 ;  /* 0x000000ff0500720c */ /* 0x000fe20003f05300 */
[----:B------:R-:W-:Y:S02]  /*c9d0*/  IMAD.MOV.U32 R9, RZ, RZ, RZ ;  /* 0x000000ffff097224 */ /* 0x000fe400078e00ff */
[----:B------:R-:W2:Y:S01]  /*c9e0*/  @P1 LDG.E R2, desc[UR8][R2.64] ;  /* 0x0000000802021981 */ /* 0x000ea2000c1e1900 */
[----:B------:R-:W-:Y:S01]  /*c9f0*/  IMAD.X R5, R0, 0x1, R5, P2 ;  /* 0x0000000100057824 */ /* 0x000fe200010e0605 */
[----:B------:R-:W-:Y:S01]  /*ca00*/  ULDC UR4, c[0x0][0xb88] ;  /* 0x0002e20000047ab9 */ /* 0x000fe20000000800 */
[----:B------:R-:W-:-:S07]  /*ca10*/  ISETP.GT.AND P2, PT, R233, 0x7f, PT ;  /* 0x0000007fe900780c */ /* 0x000fce0003f44270 */
[----:B------:R1:W5:Y:S01]  /*ca20*/  @P0 LDG.E R9, desc[UR8][R4.64] ;  /* 0x0000000804090981 */ /* 0x000362000c1e1900 */
[----:B--2---:R-:W-:Y:S01]  /*ca30*/  @P1 R2UR UR4, R2 ;  /* 0x00000000020412ca */ /* 0x004fe200000e0000 */
[----:B-1----:R-:W-:-:S14]  /*ca40*/  @P1 BRA `(.L_x_4176) ;  /* 0x00000000001c1947 */ /* 0x002fdc0003800000 */
[----:B------:R-:W-:Y:S05]  /*ca50*/  @!P0 BRA `(.L_x_4176) ;  /* 0x0000000000188947 */ /* 0x000fea0003800000 */
[----:B------:R-:W-:Y:S02]  /*ca60*/  ULDC.64 UR6, c[0x0][0x208] ;  /* 0x0000820000067ab9 */ /* 0x000fe40000000a00 */
[----:B------:R-:W2:Y:S04]  /*ca70*/  LDG.E R2, desc[UR6][R4.64] ;  /* 0x0000000604027981 */ /* 0x000ea8000c1e1900 */
[----:B------:R-:W3:Y:S01]  /*ca80*/  LDG.E R0, desc[UR6][R4.64+0x4] ;  /* 0x0000040604007981 */ /* 0x000ee2000c1e1900 */
[----:B--2---:R-:W-:Y:S02]  /*ca90*/  R2UR UR6, R2 ;  /* 0x00000000020672ca */ /* 0x004fe400000e0000 */
[----:B---3--:R-:W-:-:S13]  /*caa0*/  R2UR UR4, R0 ;  /* 0x00000000000472ca */ /* 0x008fda00000e0000 */
[----:B------:R-:W-:-:S12]  /*cab0*/  UIADD3 UR4, -UR6, UR4, URZ ;  /* 0x0000000406047290 */ /* 0x000fd8000fffe13f */
.L_x_4176:
[----:B------:R-:W-:Y:S01]  /*cac0*/  R2UR UR6, R209 ;  /* 0x00000000d10672ca */ /* 0x000fe200000e0000 */
[----:B------:R-:W-:Y:S01]  /*cad0*/  BSSY B1, `(.L_x_4177) ;  /* 0x0000022000017945 */ /* 0x000fe20003800000 */
[----:B------:R-:W-:Y:S02]  /*cae0*/  SHF.R.S32.HI R201, RZ, 0x1f, R200 ;  /* 0x0000001fffc97819 */ /* 0x000fe400000114c8 */
[----:B------:R-:W-:Y:S02]  /*caf0*/  SEL R207, R207, RZ, !P0 ;  /* 0x000000ffcfcf7207 */ /* 0x000fe40004000000 */
[----:B------:R-:W-:Y:S02]  /*cb00*/  SEL R208, R208, RZ, !P0 ;  /* 0x000000ffd0d07207 */ /* 0x000fe40004000000 */
[----:B-----5:R-:W-:-:S05]  /*cb10*/  SHF.R.S32.HI R6, RZ, 0x1f, R9 ;  /* 0x0000001fff067819 */ /* 0x020fca0000011409 */
[----:B------:R-:W-:Y:S01]  /*cb20*/  USHF.R.S32.HI UR7, URZ, 0x1f, UR6 ;  /* 0x0000001f3f077899 */ /* 0x000fe20008011406 */
[----:B------:R-:W-:Y:S11]  /*cb30*/  @P2 BRA `(.L_x_4178) ;  /* 0x00000000006c2947 */ /* 0x000ff60003800000 */
[----:B------:R-:W1:Y:S01]  /*cb40*/  S2R R2, SR_TID.X ;  /* 0x0000000000027919 */ /* 0x000e620000002100 */
[----:B------:R-:W-:-:S13]  /*cb50*/  R2UR UR6, R218 ;  /* 0x00000000da0672ca */ /* 0x000fda00000e0000 */
[----:B------:R-:W-:-:S04]  /*cb60*/  IMAD.U32 R0, RZ, RZ, UR6 ;  /* 0x00000006ff007e24 */ /* 0x000fc8000f8e00ff */
[----:B-1----:R-:W-:-:S04]  /*cb70*/  IMAD R0, R0, 0x80, R2 ;  /* 0x0000008000007824 */ /* 0x002fc800078e0202 */
[----:B------:R-:W-:-:S05]  /*cb80*/  VIADD R0, R0, 0xffffff80 ;  /* 0xffffff8000007836 */ /* 0x000fca0000000000 */
[----:B------:R-:W-:-:S13]  /*cb90*/  ISETP.GE.AND P0, PT, R0, UR4, PT ;  /* 0x0000000400007c0c */ /* 0x000fda000bf06270 */
[----:B------:R-:W-:Y:S05]  /*cba0*/  @P0 BRA `(.L_x_4178) ;  /* 0x0000000000500947 */ /* 0x000fea0003800000 */
[----:B------:R-:W-:Y:S01]  /*cbb0*/  R2UR UR10, R209 ;  /* 0x00000000d10a72ca */ /* 0x000fe200000e0000 */
[----:B------:R-:W-:Y:S01]  /*cbc0*/  ULDC.64 UR8, c[0x0][0xc70] ;  /* 0x00031c0000087ab9 */ /* 0x000fe20000000a00 */
[C---:B------:R-:W-:Y:S01]  /*cbd0*/  IADD3 R2, P0, R0.reuse, R9, RZ ;  /* 0x0000000900027210 */ /* 0x040fe20007f1e0ff */
[----:B------:R-:W-:Y:S02]  /*cbe0*/  UIMAD UR6, UR7, UR8, URZ ;  /* 0x00000008070672a4 */ /* 0x000fe4000f8e023f */
[----:B------:R-:W-:Y:S01]  /*cbf0*/  IMAD.U32 R5, RZ, RZ, UR8 ;  /* 0x00000008ff057e24 */ /* 0x000fe2000f8e00ff */
[----:B------:R-:W-:-:S07]  /*cc00*/  LEA.HI.X.SX32 R3, R0, R6, 0x1, P0 ;  /* 0x0000000600037211 */ /* 0x000fce00000f0eff */
[----:B------:R-:W-:Y:S02]  /*cc10*/  UIMAD UR6, UR10, UR9, UR6 ;  /* 0x000000090a0672a4 */ /* 0x000fe4000f8e0206 */
[----:B------:R-:W-:Y:S01]  /*cc20*/  IMAD.WIDE.U32 R2, R5, UR10, R2 ;  /* 0x0000000a05027c25 */ /* 0x000fe2000f8e0002 */
[----:B------:R-:W-:Y:S01]  /*cc30*/  ULDC.64 UR8, c[0x0][0xc78] ;  /* 0x00031e0000087ab9 */ /* 0x000fe20000000a00 */
[----:B------:R-:W-:Y:S02]  /*cc40*/  ULDC.64 UR10, c[0x0][0x208] ;  /* 0x00008200000a7ab9 */ /* 0x000fe40000000a00 */
[----:B------:R-:W-:Y:S02]  /*cc50*/  IMAD R0, R208, UR8, RZ ;  /* 0x00000008d0007c24 */ /* 0x000fe4000f8e02ff */
[----:B------:R-:W-:Y:S02]  /*cc60*/  VIADD R3, R3, UR6 ;  /* 0x0000000603037c36 */ /* 0x000fe40008000000 */
[----:B------:R-:W-:-:S02]  /*cc70*/  IMAD R5, R207, UR9, R0 ;  /* 0x00000009cf057c24 */ /* 0x000fc4000f8e0200 */
[----:B------:R-:W-:Y:S01]  /*cc80*/  IMAD.WIDE.U32 R2, R207, UR8, R2 ;  /* 0x00000008cf027c25 */ /* 0x000fe2000f8e0002 */
[----:B------:R-:W-:-:S03]  /*cc90*/  ULDC.64 UR8, c[0x0][0xc40] ;  /* 0x0003100000087ab9 */ /* 0x000fc60000000a00 */
[----:B------:R-:W-:Y:S01]  /*cca0*/  IMAD.IADD R3, R3, 0x1, R5 ;  /* 0x0000000103037824 */ /* 0x000fe200078e0205 */
[----:B------:R-:W-:-:S04]  /*ccb0*/  LEA R4, P0, R2, UR8, 0x2 ;  /* 0x0000000802047c11 */ /* 0x000fc8000f8010ff */
[----:B------:R-:W-:Y:S01]  /*ccc0*/  LEA.HI.X R5, R2, UR9, R3, 0x2, P0 ;  /* 0x0000000902057c11 */ /* 0x000fe200080f1403 */
[----:B------:R-:W-:-:S05]  /*ccd0*/  IMAD.MOV.U32 R3, RZ, RZ, -0x800000 ;  /* 0xff800000ff037424 */ /* 0x000fca00078e00ff */
[----:B------:R1:W-:Y:S03]  /*cce0*/  STG.E desc[UR10][R4.64], R3 ;  /* 0x0000000304007986 */ /* 0x0003e6000c10190a */
.L_x_4178:
[----:B------:R-:W-:Y:S05]  /*ccf0*/  BSYNC B1 ;  /* 0x0000000000017941 */ /* 0x000fea0003800000 */
.L_x_4177:
[----:B------:R-:W-:Y:S01]  /*cd00*/  R2UR UR10, R218 ;  /* 0x00000000da0a72ca */ /* 0x000fe200000e0000 */
[----:B------:R-:W-:Y:S01]  /*cd10*/  ULDC.64 UR8, c[0x0][0xba0] ;  /* 0x0002e80000087ab9 */ /* 0x000fe20000000a00 */
[----:B------:R-:W-:Y:S01]  /*cd20*/  R2UR UR11, R209 ;  /* 0x00000000d10b72ca */ /* 0x000fe200000e0000 */
[----:B------:R-:W-:Y:S01]  /*cd30*/  IMAD R0, R6, UR8, RZ ;  /* 0x0000000806007c24 */ /* 0x000fe2000f8e02ff */
[----:B------:R-:W-:Y:S01]  /*cd40*/  BSSY B1, `(.L_x_4179) ;  /* 0x0000032000017945 */ /* 0x000fe20003800000 */
[----:B-1----:R-:W-:-:S04]  /*cd50*/  IMAD.WIDE.U32 R2, R9, UR8, R200 ;  /* 0x0000000809027c25 */ /* 0x002fc8000f8e00c8 */
[----:B------:R-:W-:Y:S01]  /*cd60*/  IMAD R9, R9, UR9, R0 ;  /* 0x0000000909097c24 */ /* 0x000fe2000f8e0200 */
[----:B------:R-:W-:Y:S01]  /*cd70*/  ULDC.64 UR8, c[0x0][0xbe0] ;  /* 0x0002f80000087ab9 */ /* 0x000fe20000000a00 */
[C---:B------:R-:W-:Y:S01]  /*cd80*/  VIADD R0, R202.reuse, 0x20 ;  /* 0x00000020ca007836 */ /* 0x040fe20000000000 */
[----:B------:R-:W-:Y:S02]  /*cd90*/  UIMAD UR6, UR7, UR8, URZ ;  /* 0x00000008070672a4 */ /* 0x000fe4000f8e023f */
[----:B------:R-:W-:Y:S01]  /*cda0*/  IMAD.U32 R5, RZ, RZ, UR8 ;  /* 0x00000008ff057e24 */ /* 0x000fe2000f8e00ff */
[----:B------:R-:W-:Y:S01]  /*cdb0*/  UIMAD UR4, UR10, -0x80, UR4 ;  /* 0xffffff800a0478a4 */ /* 0x000fe2000f8e0204 */
[----:B------:R-:W-:Y:S01]  /*cdc0*/  IADD3 R3, R3, R9, RZ ;  /* 0x0000000903037210 */ /* 0x000fe20007ffe0ff */
[----:B------:R-:W-:Y:S01]  /*cdd0*/  UIMAD UR6, UR11, UR9, UR6 ;  /* 0x000000090b0672a4 */ /* 0x000fe2000f8e0206 */
[C---:B------:R-:W-:Y:S01]  /*cde0*/  VIADD R4, R202.reuse, 0x40 ;  /* 0x00000040ca047836 */ /* 0x040fe20000000000 */
[----:B------:R-:W-:Y:S01]  /*cdf0*/  SHF.R.S32.HI R9, RZ, 0x1f, R202 ;  /* 0x0000001fff097819 */ /* 0x000fe200000114ca */
[----:B------:R-:W-:Y:S01]  /*ce00*/  IMAD.U32 R13, RZ, RZ, UR10 ;  /* 0x0000000aff0d7e24 */ /* 0x000fe2000f8e00ff */
[----:B------:R-:W-:Y:S01]  /*ce10*/  ISETP.GE.AND P2, PT, R202, UR4, PT ;  /* 0x00000004ca007c0c */ /* 0x000fe2000bf46270 */
[----:B------:R-:W-:Y:S01]  /*ce20*/  IMAD.WIDE.U32 R2, R5, UR11, R2 ;  /* 0x0000000b05027c25 */ /* 0x000fe2000f8e0002 */
[----:B------:R-:W-:-:S02]  /*ce30*/  ISETP.GE.AND P1, PT, R0, UR4, PT ;  /* 0x0000000400007c0c */ /* 0x000fc4000bf26270 */
[----:B------:R-:W-:Y:S01]  /*ce40*/  ISETP.GE.AND P0, PT, R4, UR4, PT ;  /* 0x0000000404007c0c */ /* 0x000fe2000bf06270 */
[----:B------:R-:W-:Y:S01]  /*ce50*/  VIADD R3, R3, UR6 ;  /* 0x0000000603037c36 */ /* 0x000fe20008000000 */
[----:B------:R-:W-:Y:S01]  /*ce60*/  ULDC.64 UR6, c[0x0][0xbe8] ;  /* 0x0002fa0000067ab9 */ /* 0x000fe20000000a00 */
[----:B------:R-:W-:Y:S02]  /*ce70*/  IMAD.MOV.U32 R8, RZ, RZ, R202 ;  /* 0x000000ffff087224 */ /* 0x000fe400078e00ca */
        /* <DEDUP_REMOVED lines=15> */
[----:B------:R-:W-:Y:S01]  /*cf70*/  VIADD R0, R200, 0xc0 ;  /* 0x000000c0c8007836 */ /* 0x000fe20000000000 */
[----:B------:R-:W-:Y:S01]  /*cf80*/  MOV R2, R4 ;  /* 0x0000000400027202 */ /* 0x000fe20000000f00 */
[----:B------:R-:W-:Y:S01]  /*cf90*/  IMAD R11, R8, UR9, R11 ;  /* 0x00000009080b7c24 */ /* 0x000fe2000f8e020b */
[----:B------:R-:W-:Y:S01]  /*cfa0*/  ISETP.GE.AND P3, PT, R200, UR6, PT ;  /* 0x00000006c8007c0c */ /* 0x000fe2000bf66270 */
[----:B------:R-:W-:Y:S01]  /*cfb0*/  ULDC.64 UR10, c[0x0][0x208] ;  /* 0x00008200000a7ab9 */ /* 0x000fe20000000a00 */
        /* <DEDUP_REMOVED lines=10> */
.L_x_4180:
[----:B------:R-:W-:Y:S05]  /*d060*/  BSYNC B1 ;  /* 0x0000000000017941 */ /* 0x000fea0003800000 */
.L_x_4179:
[----:B------:R-:W-:Y:S01]  /*d070*/  BSSY B1, `(.L_x_4181) ;  /* 0x000001c000017945 */ /* 0x000fe20003800000 */
[----:B------:R-:W-:-:S03]  /*d080*/  ISETP.GE.AND P2, PT, R6, UR4, PT ;  /* 0x0000000406007c0c */ /* 0x000fc6000bf46270 */
[----:B------:R-:W-:Y:S10]  /*d090*/  @P1 BRA `(.L_x_4182) ;  /* 0x0000000000641947 */ /* 0x000ff40003800000 */
[----:B-1----:R-:W-:Y:S01]  /*d0a0*/  IADD3 R11, P1, R8, 0x20, RZ ;  /* 0x00000020080b7810 */ /* 0x002fe20007f3e0ff */
        /* <DEDUP_REMOVED lines=24> */
.L_x_4182:
[----:B------:R-:W-:Y:S05]  /*d230*/  BSYNC B1 ;  /* 0x0000000000017941 */ /* 0x000fea0003800000 */
.L_x_4181:
[----:B------:R-:W-:Y:S04]  /*d240*/  BSSY B1, `(.L_x_4183) ;  /* 0x000001b000017945 */ /* 0x000fe80003800000 */
[----:B------:R-:W-:Y:S05]  /*d250*/  @P0 BRA `(.L_x_4184) ;  /* 0x0000000000640947 */ /* 0x000fea0003800000 */
[----:B-12---:R-:W-:Y:S01]  /*d260*/  IADD3 R11, P0, R8, 0x40, RZ ;  /* 0x00000040080b7810 */ /* 0x006fe20007f1e0ff */
[C---:B------:R-:W-:Y:S01]  /*d270*/  VIADD R2, R200.reuse, 0x40 ;  /* 0x00000040c8027836 */ /* 0x040fe20000000000 */
[----:B------:R-:W-:Y:S01]  /*d280*/  ULDC UR6, c[0x0][0xb8c] ;  /* 0x0002e30000067ab9 */ /* 0x000fe20000000800 */
[----:B------:R-:W-:Y:S01]  /*d290*/  VIADD R3, R200, 0x80 ;  /* 0x00000080c8037836 */ /* 0x000fe20000000000 */
[----:B------:R-:W-:Y:S01]  /*d2a0*/  IADD3.X R0, RZ, R9, RZ, P0, !PT ;  /* 0x00000009ff007210 */ /* 0x000fe200007fe4ff */
[----:B------:R-:W-:Y:S01]  /*d2b0*/  ULDC.64 UR8, c[0x0][0xbd8] ;  /* 0x0002f60000087ab9 */ /* 0x000fe20000000a00 */
        /* <DEDUP_REMOVED lines=19> */
.L_x_4184:
[----:B------:R-:W-:Y:S05]  /*d3f0*/  BSYNC B1 ;  /* 0x0000000000017941 */ /* 0x000fea0003800000 */
.L_x_4183:
        /* <DEDUP_REMOVED lines=10> */
[----:B------:R-:W-:Y:S01]  /*d4a0*/  ULDC.64 UR8, c[0x0][0x208] ;  /* 0x0000820000087ab9 */ /* 0x000fe20000000a00 */
        /* <DEDUP_REMOVED lines=15> */
.L_x_4175:
[----:B------:R-:W-:Y:S05]  /*d5a0*/  BSYNC B0 ;  /* 0x0000000000007941 */ /* 0x000fea0003800000 */
.L_x_4166:
[----:B------:R-:W-:Y:S02]  /*d5b0*/  ULDC UR4, c[0x0][0xd14] ;  /* 0x0003450000047ab9 */ /* 0x000fe40000000800 */
[----:B------:R-:W-:-:S13]  /*d5c0*/  ISETP.GE.AND P0, PT, R7, UR4, PT ;  /* 0x0000000407007c0c */ /* 0x000fda000bf06270 */
[----:B------:R-:W-:Y:S05]  /*d5d0*/  @!P0 BRA `(.L_x_4185) ;  /* 0xffffff3800188947 */ /* 0x000fea000383ffff */
[----:B------:R-:W-:Y:S05]  /*d5e0*/  EXIT ;  /* 0x000000000000794d */ /* 0x000fea0003800000 */
.L_x_4129:
        /* <DEDUP_REMOVED lines=10> */
[----:B------:R-:W-:Y:S01]  /*d690*/  ULDC.64 UR6, c[0x0][0x208] ;  /* 0x0000820000067ab9 */ /* 0x000fe20000000a00 */
        /* <DEDUP_REMOVED lines=9> */
[----:B------:R-:W0:Y:S01]  /*d730*/  S2UR UR6, SR_CTAID.X ;  /* 0x00000000000679c3 */ /* 0x000e220000002500 */
[----:B------:R-:W-:Y:S01]  /*d740*/  ISETP.GE.U32.AND P0, PT, R7, 0x2, PT ;  /* 0x000000020700780c */ /* 0x000fe20003f06070 */
[----:B------:R-:W-:Y:S01]  /*d750*/  IMAD.MOV.U32 R16, RZ, RZ, RZ ;  /* 0x000000ffff107224 */ /* 0x000fe200078e00ff */
        /* <DEDUP_REMOVED lines=39> */
.L_x_4190:
[----:B------:R-:W-:Y:S01]  /*d9d0*/  VIADD R6, R6, 0x1f ;  /* 0x0000001f06067836 */ /* 0x000fe20000000000 */
[----:B------:R-:W-:-:S04]  /*d9e0*/  MOV R19, UR7 ;  /* 0x0000000700137c02 */ /* 0x000fc80008000f00 */
        /* <DEDUP_REMOVED lines=10> */
[----:B------:R-:W0:Y:S01]  /*da90*/  LDC.64 R2, c[0x0][0xd58] ;  /* 0x00035600ff027b82 */ /* 0x000e220000000a00 */
[----:B------:R-:W-:Y:S01]  /*daa0*/  ULDC.64 UR8, c[0x0][0x208] ;  /* 0x0000820000087ab9 */ /* 0x000fe20000000a00 */
[----:B0-----:R-:W-:-:S05]  /*dab0*/  IMAD.WIDE R2, R7, 0x4, R2 ;  /* 0x0000000407027825 */ /* 0x001fca00078e0202 */
[----:B------:R0:W5:Y:S02]  /*dac0*/  LDG.E R10, desc[UR8][R2.64] ;  /* 0x00000008020a7981 */ /* 0x000164000c1e1900 */
.L_x_4189:
[----:B------:R-:W-:Y:S05]  /*dad0*/  BSYNC B0 ;  /* 0x0000000000007941 */ /* 0x000fea0003800000 */
.L_x_4188:
        /* <DEDUP_REMOVED lines=25> */
.L_x_4186:
[----:B------:R-:W-:Y:S01]  /*dc70*/  IMAD.IADD R7, R5, 0x1, -R2 ;  /* 0x0000000105077824 */ /* 0x000fe200078e0a02 */
[----:B------:R-:W-:-:S03]  /*dc80*/  ULDC.64 UR8, c[0x0][0x208] ;  /* 0x0000820000087ab9 */ /* 0x000fc60000000a00 */
        /* <DEDUP_REMOVED lines=17> */
[----:B------:R-:W-:-:S05]  /*dda0*/  IADD3 R5, R5, -0x1, RZ ;  /* 0xffffffff05057810 */ /* 0x000fca0007ffe0ff */
[----:B------:R2:W3:Y:S02]  /*ddb0*/  SHFL.IDX PT, R16, R4, R5, 0x1f ;  /* 0x00001f0504107589 */ /* 0x0004e400000e0000 */
.L_x_4191:
        /* <DEDUP_REMOVED lines=32> */
[----:B-1----:R-:W-:Y:S01]  /*dfc0*/  MOV R2, RZ ;  /* 0x000000ff00027202 */ /* 0x002fe20000000f00 */
        /* <DEDUP_REMOVED lines=23> */
.L_x_4187:
[----:B------:R-:W-:Y:S02]  /*e140*/  IMAD.MOV.U32 R17, RZ, RZ, RZ ;  /* 0x000000ffff117224 */ /* 0x000fe400078e00ff */
[----:B------:R-:W-:Y:S02]  /*e150*/  IMAD.U32 R16, RZ, RZ, UR6 ;  /* 0x00000006ff107e24 */ /* 0x000fe4000f8e00ff */
[----:B------:R-:W-:-:S07]  /*e160*/  IMAD.MOV.U32 R18, RZ, RZ, RZ ;  /* 0x000000ffff127224 */ /* 0x000fce00078e00ff */
.L_x_4192:
[----:B------:R-:W1:Y:S01]  /*e170*/  S2R R2, SR_TID.X ;  /* 0x0000000000027919 */ /* 0x000e620000002100 */
[----:B------:R-:W-:Y:S01]  /*e180*/  UMOV UR50, URZ ;  /* 0x0000003f00327c82 */ /* 0x000fe20008000000 */
        /* <DEDUP_REMOVED lines=8> */
[----:B------:R-:W-:Y:S02]  /*e210*/  ISETP.GE.AND P0, PT, R19, UR5, PT ;  /* 0x0000000513007c0c */ /* 0x000fe4000bf06270 */
[----:B-1----:R-:W-:-:S05]  /*e220*/  MOV R0, 0x1 ;  /* 0x0000000100007802 */ /* 0x002fca0000000f00 */
[----:B------:R1:W-:Y:S06]  /*e230*/  STL [R1+0x4], R0 ;  /* 0x0000040001007387 */ /* 0x0003ec0000100800 */
[----:B------:R-:W-:Y:S05]  /*e240*/  @P0 BRA `(.L_x_4193) ;  /* 0x0000003c00b40947 */ /* 0x000fea0003800000 */
[----:B-1----:R-:W-:Y:S01]  /*e250*/  IMAD.MOV.U32 R0, RZ, RZ, 0x1 ;  /* 0x00000001ff007424 */ /* 0x002fe200078e00ff */
[----:B------:R1:W-:Y:S01]  /*e260*/  STL [R1], RZ ;  /* 0x000000ff01007387 */ /* 0x0003e20000100800 */
[----:B------:R-:W-:Y:S01]  /*e270*/  ULDC UR51, c[0x0][0xc] ;  /* 0x0000030000337ab9 */ /* 0x000fe20000000800 */
[----:B------:R-:W-:Y:S01]  /*e280*/  ULDC.64 UR48, c[0x0][0x198] ;  /* 0x0000660000307ab9 */ /* 0x000fe20000000a00 */
[----:B------:R-:W-:Y:S01]  /*e290*/  UMOV UR50, URZ ;  /* 0x0000003f00327c82 */ /* 0x000fe20008000000 */
[----:B------:R1:W-:Y:S04]  /*e2a0*/  STL [R1+0x4], R0 ;  /* 0x0000040001007387 */ /* 0x0003e80000100800 */
.L_x_4259:
[----:B--2---:R-:W2:Y:S01]  /*e2b0*/  LDC.64 R2, c[0x0][0xd60] ;  /* 0x00035800ff027b82 */ /* 0x004ea20000000a00 */
[----:B------:R-:W-:Y:S01]  /*e2c0*/  ULDC.64 UR4, c[0x0][0x208] ;  /* 0x0000820000047ab9 */ /* 0x000fe20000000a00 */
[----:B--2---:R-:W-:-:S05]  /*e2d0*/  IMAD.WIDE R2, R19, 0x4, R2 ;  /* 0x0000000413027825 */ /* 0x004fca00078e0202 */
[----:B------:R-:W2:Y:S01]  /*e2e0*/  LDG.E R5, desc[UR4][R2.64] ;  /* 0x0000000402057981 */ /* 0x000ea2000c1e1900 */
[----:B------:R-:W-:Y:S05]  /*e2f0*/  YIELD ;  /* 0x0000000000007946 */ /* 0x000fea0003800000 */
[----:B------:R-:W-:Y:S01]  /*e300*/  ULDC.64 UR4, c[0x0][0xb20] ;  /* 0x0002c80000047ab9 */ /* 0x000fe20000000a00 */
[----:B-1----:R-:W-:Y:S01]  /*e310*/  IMAD.MOV.U32 R0, RZ, RZ, RZ ;  /* 0x000000ffff007224 */ /* 0x002fe200078e00ff */
[----:B------:R-:W-:Y:S01]  /*e320*/  ISETP.NE.U32.AND P0, PT, RZ, UR4, PT ;  /* 0x00000004ff007c0c */ /* 0x000fe2000bf05070 */
[----:B------:R-:W-:Y:S01]  /*e330*/  ULDC.64 UR8, c[0x0][0x208] ;  /* 0x0000820000087ab9 */ /* 0x000fe20000000a00 */
[----:B------:R-:W-:Y:S01]  /*e340*/  IMAD.MOV.U32 R8, RZ, RZ, RZ ;  /* 0x000000ffff087224 */ /* 0x000fe200078e00ff */
[----:B------:R-:W-:Y:S01]  /*e350*/  ULDC.64 UR6, c[0x0][0xb00] ;  /* 0x0002c00000067ab9 */ /* 0x000fe20000000a00 */
[----:B------:R-:W-:-:S02]  /*e360*/  ISETP.NE.AND.EX P0, PT, RZ, UR5, PT, P0 ;  /* 0x00000005ff007c0c */ /* 0x000fc4000bf05300 */
        /* <DEDUP_REMOVED lines=23> */
[----:B------:R-:W-:-:S04]  /*e4e0*/  ISETP.NE.U32.AND P0, PT, RZ, UR6, PT ;  /* 0x00000006ff007c0c */ /* 0x000fc8000bf05070 */
[----:B------:R-:W-:Y:S01]  /*e4f0*/  ISETP.NE.AND.EX P0, PT, RZ, UR7, PT, P0 ;  /* 0x00000007ff007c0c */ /* 0x000fe2000bf05300 */
[----:B--2---:R1:W-:Y:S02]  /*e500*/  STL [R1+0x20], R8 ;  /* 0x0000200801007387 */ /* 0x0043e40000100800 */
[----:B-1----:R-:W-:Y:S01]  /*e510*/  IMAD.U32 R8, RZ, RZ, UR4 ;  /* 0x00000004ff087e24 */ /* 0x002fe2000f8e00ff */
[----:B------:R-:W-:Y:S02]  /*e520*/  ULDC.64 UR4, c[0x0][0x3f8] ;  /* 0x0000fe0000047ab9 */ /* 0x000fe40000000a00 */
[----:B------:R-:W-:-:S03]  /*e530*/  UISETP.NE.U32.AND UP0, UPT, UR4, URZ, UPT ;  /* 0x0000003f0400728c */ /* 0x000fc6000bf05070 */
[----:B------:R-:W-:Y:S01]  /*e540*/  ULDC UR4, c[0x0][0x404] ;  /* 0x0001010000047ab9 */ /* 0x000fe20000000800 */
[----:B------:R-:W-:Y:S01]  /*e550*/  UISETP.NE.AND.EX UP0, UPT, UR5, URZ, UPT, UP0 ;  /* 0x0000003f0500728c */ /* 0x000fe2000bf05300 */
[----:B------:R1:W5:Y:S02]  /*e560*/  @P1 LDG.E R8, desc[UR8][R6.64] ;  /* 0x0000000806081981 */ /* 0x000364000c1e1900 */
[----:B------:R-:W-:Y:S01]  /*e570*/  ULDC UR5, c[0x0][0x2e0] ;  /* 0x0000b80000057ab9 */ /* 0x000fe20000000800 */
[----:B------:R-:W-:-:S04]  /*e580*/  USEL UR4, UR4, 0x1, UP0 ;  /* 0x0000000104047887 */ /* 0x000fc80008000000 */
[----:B------:R-:W-:-:S06]  /*e590*/  UIMAD UR4, UR4, UR5, URZ ;  /* 0x00000005040472a4 */ /* 0x000fcc000f8e023f */
[----:B-1----:R-:W-:Y:S01]  /*e5a0*/  IMAD.U32 R6, RZ, RZ, UR4 ;  /* 0x00000004ff067e24 */ /* 0x002fe2000f8e00ff */
[----:B------:R-:W-:Y:S06]  /*e5b0*/  @P1 BRA `(.L_x_4194) ;  /* 0x0000000000141947 */ /* 0x000fec0003800000 */
[----:B------:R-:W-:Y:S05]  /*e5c0*/  @!P2 BRA `(.L_x_4194) ;  /* 0x000000000010a947 */ /* 0x000fea0003800000 */
[----:B------:R-:W-:Y:S02]  /*e5d0*/  ULDC.64 UR4, c[0x0][0x208] ;  /* 0x0000820000047ab9 */ /* 0x000fe40000000a00 */
[----:B-----5:R-:W2:Y:S04]  /*e5e0*/  LDG.E R8, desc[UR4][R2.64] ;  /* 0x0000000402087981 */ /* 0x020ea8000c1e1900 */
[----:B------:R-:W2:Y:S02]  /*e5f0*/  LDG.E R7, desc[UR4][R2.64+0x4] ;  /* 0x0000040402077981 */ /* 0x000ea4000c1e1900 */
[----:B--2---:R-:W-:-:S07]  /*e600*/  IMAD.IADD R8, R7, 0x1, -R8 ;  /* 0x0000000107087824 */ /* 0x004fce00078e0a08 */
.L_x_4194:
[----:B------:R-:W-:Y:S01]  /*e610*/  IMAD.MOV.U32 R3, RZ, RZ, RZ ;  /* 0x000000ffff037224 */ /* 0x000fe200078e00ff */
[----:B------:R-:W-:-:S05]  /*e620*/  ULDC.64 UR4, c[0x0][0x208] ;  /* 0x0000820000047ab9 */ /* 0x000fca0000000a00 */
[----:B------:R-:W2:Y:S01]  /*e630*/  @P0 LDG.E R3, desc[UR4][R4.64] ;  /* 0x0000000404030981 */ /* 0x000ea2000c1e1900 */
[----:B------:R-:W-:Y:S02]  /*e640*/  ULDC.64 UR4, c[0x0][0xb18] ;  /* 0x0002c60000047ab9 */ /* 0x000fe40000000a00 */
[----:B------:R-:W-:-:S04]  /*e650*/  ISETP.NE.U32.AND P1, PT, RZ, UR4, PT ;  /* 0x00000004ff007c0c */ /* 0x000fc8000bf25070 */
[----:B------:R-:W-:Y:S01]  /*e660*/  ISETP.NE.AND.EX P1, PT, RZ, UR5, PT, P1 ;  /* 0x00000005ff007c0c */ /* 0x000fe2000bf25310 */
[----:B--2--5:R-:W-:-:S05]  /*e670*/  IMAD.IADD R2, R3, 0x1, R0 ;  /* 0x0000000103027824 */ /* 0x024fca00078e0200 */
[----:B------:R1:W-:Y:S07]  /*e680*/  STL [R1+0x8], R2 ;  /* 0x0000080201007387 */ /* 0x0003ee0000100800 */
[----:B------:R-:W-:Y:S05]  /*e690*/  @!P1 BRA `(.L_x_4195) ;  /* 0x0000000000149947 */ /* 0x000fea0003800000 */
[----:B-1----:R-:W-:Y:S01]  /*e6a0*/  IADD3 R2, P0, R10, UR4, RZ ;  /* 0x000000040a027c10 */ /* 0x002fe2000ff1e0ff */
[----:B------:R-:W-:-:S03]  /*e6b0*/  ULDC.64 UR6, c[0x0][0x208] ;  /* 0x0000820000067ab9 */ /* 0x000fc60000000a00 */
[----:B------:R-:W-:-:S05]  /*e6c0*/  IADD3.X R3, R9, UR5, RZ, P0, !PT ;  /* 0x0000000509037c10 */ /* 0x000fca00087fe4ff */
[----:B------:R2:W5:Y:S01]  /*e6d0*/  LDG.E R6, desc[UR6][R2.64] ;  /* 0x0000000602067981 */ /* 0x000562000c1e1900 */
[----:B------:R-:W-:Y:S05]  /*e6e0*/  BRA `(.L_x_4196) ;  /* 0x0000000000147947 */ /* 0x000fea0003800000 */
.L_x_4195:
[----:B------:R-:W-:Y:S05]  /*e6f0*/  @!P0 BRA `(.L_x_4196) ;  /* 0x0000000000108947 */ /* 0x000fea0003800000 */
[----:B------:R-:W-:Y:S02]  /*e700*/  ULDC.64 UR4, c[0x0][0x208] ;  /* 0x0000820000047ab9 */ /* 0x000fe40000000a00 */
[----:B------:R-:W2:Y:S04]  /*e710*/  LDG.E R3, desc[UR4][R4.64] ;  /* 0x0000000404037981 */ /* 0x000ea8000c1e1900 */
[----:B------:R-:W2:Y:S02]  /*e720*/  LDG.E R6, desc[UR4][R4.64+0x4] ;  /* 0x0000040404067981 */ /* 0x000ea4000c1e1900 */
[----:B--2---:R-:W-:-:S07]  /*e730*/  IMAD.IADD R6, R6, 0x1, -R3 ;  /* 0x0000000106067824 */ /* 0x004fce00078e0a03 */
.L_x_4196:
[----:B--2--5:R-:W-:Y:S01]  /*e740*/  IMAD.IADD R3, R6, 0x1, -R0 ;  /* 0x0000000106037824 */ /* 0x024fe200078e0a00 */
[----:B------:R-:W-:Y:S01]  /*e750*/  LEA R0, R17, 0xdf, 0x7 ;  /* 0x000000df11007811 */ /* 0x000fe200078e38ff */
[----:B------:R-:W-:Y:S03]  /*e760*/  BSSY B6, `(.L_x_4197) ;  /* 0x00002d7000067945 */ /* 0x000fe60003800000 */
[C---:B------:R-:W-:Y:S02]  /*e770*/  IADD3 R0, R3.reuse, R0, -R8 ;  /* 0x0000000003007210 */ /* 0x040fe40007ffe808 */
[----:B------:R-:W-:-:S03]  /*e780*/  IADD3 R3, R3, 0x5f, RZ ;  /* 0x0000005f03037810 */ /* 0x000fc60007ffe0ff */
[----:B-1----:R-:W-:-:S04]  /*e790*/  IMAD.HI R2, R0, 0x2aaaaaab, RZ ;  /* 0x2aaaaaab00027827 */ /* 0x002fc800078e02ff */
[----:B------:R-:W-:-:S05]  /*e7a0*/  IMAD.HI R3, R3, 0x2aaaaaab, RZ ;  /* 0x2aaaaaab03037827 */ /* 0x000fca00078e02ff */
[----:B------:R-:W-:-:S04]  /*e7b0*/  SHF.R.U32.HI R0, RZ, 0x1f, R3 ;  /* 0x0000001fff007819 */ /* 0x000fc80000011603 */
[----:B------:R-:W-:Y:S02]  /*e7c0*/  LEA.HI.SX32 R0, R3, R0, 0x1c ;  /* 0x0000000003007211 */ /* 0x000fe400078fe2ff */
[----:B------:R-:W-:-:S04]  /*e7d0*/  SHF.R.U32.HI R3, RZ, 0x1f, R2 ;  /* 0x0000001fff037819 */ /* 0x000fc80000011602 */
        /* <DEDUP_REMOVED lines=12> */
[----:B------:R-:W1:Y:S01]  /*e8a0*/  FLO.U32 R0, UR4 ;  /* 0x0000000400007d00 */ /* 0x000e6200080e0000 */
[----:B------:R-:W-:-:S07]  /*e8b0*/  ULDC.64 UR6, c[0x0][0x208] ;  /* 0x0000820000067ab9 */ /* 0x000fce0000000a00 */
        /* <DEDUP_REMOVED lines=9> */
.L_x_4198:
        /* <DEDUP_REMOVED lines=23> */
.L_x_4200:
        /* <DEDUP_REMOVED lines=10> */
[----:B------:R-:W-:Y:S02]  /*eb60*/  IMAD.U32 R5, RZ, RZ, UR7 ;  /* 0x00000007ff057e24 */ /* 0x000fe4000f8e00ff */
[----:B------:R-:W-:Y:S02]  /*eb70*/  IMAD.U32 R6, RZ, RZ, UR8 ;  /* 0x00000008ff067e24 */ /* 0x000fe4000f8e00ff */
[----:B------:R-:W-:-:S02]  /*eb80*/  IMAD.U32 R7, RZ, RZ, UR9 ;  /* 0x00000009ff077e24 */ /* 0x000fc4000f8e00ff */
[----:B------:R-:W-:Y:S02]  /*eb90*/  IMAD.U32 R10, RZ, RZ, UR4 ;  /* 0x00000004ff0a7e24 */ /* 0x000fe4000f8e00ff */
[----:B------:R-:W-:Y:S02]  /*eba0*/  IMAD.U32 R11, RZ, RZ, UR5 ;  /* 0x00000005ff0b7e24 */ /* 0x000fe4000f8e00ff */
[----:B------:R-:W-:Y:S02]  /*ebb0*/  IMAD.MOV.U32 R8, RZ, RZ, 0x70 ;  /* 0x00000070ff087424 */ /* 0x000fe400078e00ff */
[----:B------:R-:W-:Y:S02]  /*ebc0*/  IMAD.MOV.U32 R12, RZ, RZ, 0x1 ;  /* 0x00000001ff0c7424 */ /* 0x000fe400078e00ff */
[----:B01----:R-:W-:-:S07]  /*ebd0*/  IMAD.MOV.U32 R13, RZ, RZ, RZ ;  /* 0x000000ffff0d7224 */ /* 0x003fce00078e00ff */
[----:B------:R-:W-:-:S07]  /*ebe0*/  LEPC R20, `(.L_x_4202) ;  /* 0x000000001014794e */ /* 0x000fce0000000000 */
[----:B--2---:R-:W-:Y:S05]  /*ebf0*/  CALL.ABS.NOINC R2 ;  /* 0x0000000002007343 */ /* 0x004fea0003c00000 */
.L_x_4202:
        /* <DEDUP_REMOVED lines=16> */
.L_x_4201:
[----:B------:R-:W2:Y:S01]  /*ed00*/  LDL.LU R2, [R1+0x18] ;  /* 0x0000180001027983 */ /* 0x000ea20000300800 */
[----:B------:R-:W-:Y:S01]  /*ed10*/  ULDC.64 UR4, c[0x0][0xaf0] ;  /* 0x0002bc0000047ab9 */ /* 0x000fe20000000a00 */
[----:B------:R-:W1:Y:S02]  /*ed20*/  LDC R4, c[0x0][0x428] ;  /* 0x00010a00ff047b82 */ /* 0x000e640000000800 */
[----:B------:R-:W3:Y:S04]  /*ed30*/  LDL.LU R0, [R1+0x1c] ;  /* 0x00001c0001007983 */ /* 0x000ee80000300800 */
[----:B------:R-:W4:Y:S04]  /*ed40*/  LDL.LU R8, [R1+0x10] ;  /* 0x0000100001087983 */ /* 0x000f280000300800 */
[----:B------:R-:W4:Y:S01]  /*ed50*/  LDL.LU R7, [R1+0x20] ;  /* 0x0000200001077983 */ /* 0x000f220000300800 */
[----:B------:R-:W-:Y:S01]  /*ed60*/  ISETP.NE.U32.AND P0, PT, RZ, UR4, PT ;  /* 0x00000004ff007c0c */ /* 0x000fe2000bf05070 */
[----:B------:R-:W-:-:S03]  /*ed70*/  ULDC.64 UR6, c[0x0][0x208] ;  /* 0x0000820000067ab9 */ /* 0x000fc60000000a00 */
        /* <DEDUP_REMOVED lines=15> */
[----:B------:R-:W-:Y:S01]  /*ee70*/  PLOP3.LUT P1, PT, P6, PT, PT, 0x8, 0x0 ;  /* 0x000000000000781c */ /* 0x000fe2000372e170 */
[----:B------:R-:W-:-:S10]  /*ee80*/  IMAD R17, R17, 0x80, R7 ;  /* 0x0000008011117824 */ /* 0x000fd400078e0207 */
[----:B------:R-:W1:Y:S08]  /*ee90*/  @P0 LDC R5, c[0x0][0x42c] ;  /* 0x00010b00ff050b82 */ /* 0x000e700000000800 */
[----:B------:R-:W2:Y:S01]  /*eea0*/  @P0 LDC R6, c[0x0][0x430] ;  /* 0x00010c00ff060b82 */ /* 0x000ea20000000800 */
[----:B-1----:R-:W-:-:S05]  /*eeb0*/  @P0 IMAD.HI.U32 R5, R18, R5, RZ ;  /* 0x0000000512050227 */ /* 0x002fca00078e00ff */
[----:B--2---:R-:W-:Y:S02]  /*eec0*/  @P0 SHF.R.U32.HI R4, RZ, R6, R5 ;  /* 0x00000006ff040219 */ /* 0x004fe40000011605 */
[----:B------:R-:W-:-:S04]  /*eed0*/  ISETP.NE.U32.AND P0, PT, RZ, UR4, PT ;  /* 0x00000004ff007c0c */ /* 0x000fc8000bf05070 */
[----:B------:R-:W-:-:S04]  /*eee0*/  ISETP.NE.AND.EX P0, PT, RZ, UR5, PT, P0 ;  /* 0x00000005ff007c0c */ /* 0x000fc8000bf05300 */
[----:B0-----:R-:W-:-:S09]  /*eef0*/  SEL R6, R8, RZ, !P0 ;  /* 0x000000ff08067207 */ /* 0x001fd20004000000 */
.L_x_4203:
        /* <DEDUP_REMOVED lines=19> */
.L_x_4275:
[----:B------:R-:W-:Y:S01]  /*f030*/  UMOV UR4, 0xffffffff ;  /* 0xffffffff00047882 */ /* 0x000fe20000000000 */
[----:B------:R-:W-:Y:S02]  /*f040*/  SHF.R.S32.HI R5, RZ, 0x1f, R0 ;  /* 0x0000001fff057819 */ /* 0x000fe40000011400 */
[----:B------:R-:W-:Y:S05]  /*f050*/  BRA.DIV UR4, `(.L_x_4205) ;  /* 0x0000003a04087947 */ /* 0x000fea000b800000 */
[----:B------:R-:W-:-:S13]  /*f060*/  ELECT P6, URZ, PT ;  /* 0x00000000003f782f */ /* 0x000fda00038c0000 */
.L_x_4278:
[----:B------:R-:W-:Y:S05]  /*f070*/  @!P6 BRA `(.L_x_4206) ;  /* 0x0000000000fce947 */ /* 0x000fea0003800000 */
[----:B------:R-:W-:-:S04]  /*f080*/  ISETP.NE.U32.AND P0, PT, R2, RZ, PT ;  /* 0x000000ff0200720c */ /* 0x000fc80003f05070 */
[----:B------:R-:W-:-:S13]  /*f090*/  ISETP.NE.AND.EX P0, PT, R3, RZ, PT, P0 ;  /* 0x000000ff0300720c */ /* 0x000fda0003f05300 */
[----:B------:R-:W-:Y:S05]  /*f0a0*/  @!P0 BRA `(.L_x_4207) ;  /* 0x0000000000488947 */ /* 0x000fea0003800000 */
[----:B------:R-:W0:Y:S01]  /*f0b0*/  LDC R11, c[0x0][0x41c] ;  /* 0x00010700ff0b7b82 */ /* 0x000e220000000800 */
[----:B------:R-:W-:Y:S01]  /*f0c0*/  ULDC.64 UR4, c[0x0][0x408] ;  /* 0x0001020000047ab9 */ /* 0x000fe20000000a00 */
        /* <DEDUP_REMOVED lines=11> */
[----:B------:R-:W-:-:S05]  /*f180*/  IMAD.WIDE.U32 R8, R0, UR4, R8 ;  /* 0x0000000400087c25 */ /* 0x000fca000f8e0008 */
[----:B------:R-:W-:Y:S02]  /*f190*/  IADD3 R9, R9, R10, RZ ;  /* 0x0000000a09097210 */ /* 0x000fe40007ffe0ff */
[----:B------:R-:W-:-:S04]  /*f1a0*/  LEA R10, P0, R8, R2, 0x2 ;  /* 0x00000002080a7211 */ /* 0x000fc800078010ff */
[----:B------:R-:W-:-:S05]  /*f1b0*/  LEA.HI.X R11, R8, R3, R9, 0x2, P0 ;  /* 0x00000003080b7211 */ /* 0x000fca00000f1409 */
[----:B------:R0:W5:Y:S04]  /*f1c0*/  LDG.E R9, desc[UR6][R10.64] ;  /* 0x000000060a097981 */ /* 0x000168000c1e1900 */
.L_x_4207:
        /* <DEDUP_REMOVED lines=9> */
.L_x_4279:
        /* <DEDUP_REMOVED lines=11> */
.L_x_4209:
        /* <DEDUP_REMOVED lines=22> */
.L_x_4206:
        /* <DEDUP_REMOVED lines=55> */
.L_x_4211:
[----:B------:R-:W-:Y:S05]  /*f7e0*/  BSYNC B0 ;  /* 0x0000000000007941 */ /* 0x000fea0003800000 */
.L_x_4210:
        /* <DEDUP_REMOVED lines=8> */
.L_x_4280:
        /* <DEDUP_REMOVED lines=13> */
.L_x_4281:
        /* <DEDUP_REMOVED lines=11> */
.L_x_4216:
        /* <DEDUP_REMOVED lines=37> */
.L_x_4214:
[----:B------:R-:W-:Y:S05]  /*fc40*/  BSYNC B0 ;  /* 0x0000000000007941 */ /* 0x000fea0003800000 */
.L_x_4213:
        /* <DEDUP_REMOVED lines=26> */
[----:B------:R-:W-:Y:S01]  /*fdf0*/  MOV R8, R10 ;  /* 0x0000000a00087202 */ /* 0x000fe20000000f00 */
[----:B------:R-:W-:Y:S01]  /*fe00*/  ULDC.64 UR4, c[0x0][0x408] ;  /* 0x0001020000047ab9 */ /* 0x000fe20000000a00 */
[----:B------:R-:W-:Y:S01]  /*fe10*/  ULDC.64 UR6, c[0x0][0x208] ;  /* 0x0000820000067ab9 */ /* 0x000fe20000000a00 */
        /* <DEDUP_REMOVED lines=15> */
.L_x_4223:
[----:B-1----:R-:W1:Y:S01]  /*ff10*/  S2R R3, SR_CgaCtaId ;  /* 0x0000000000037919 */ /* 0x002e620000008800 */
[----:B------:R-:W-:-:S04]  /*ff20*/  MOV R2, 0x400 ;  /* 0x0000040000027802 */ /* 0x000fc80000000f00 */
[----:B-1----:R-:W-:Y:S02]  /*ff30*/  LEA R2, R3, R2, 0x18 ;  /* 0x0000000203027211 */ /* 0x002fe400078ec0ff */
[----:B------:R-:W-:-:S03]  /*ff40*/  SHF.L.U32 R3, R12, 0x1f, RZ ;  /* 0x0000001f0c037819 */ /* 0x000fc600000006ff */
[----:B------:R-:W-:-:S04]  /*ff50*/  IMAD R2, R13, 0x8, R2 ;  /* 0x000000080d027824 */ /* 0x000fc800078e0202 */
[----:B------:R-:W1:Y:S02]  /*ff60*/  SYNCS.PHASECHK.TRANS64.TRYWAIT P0, [R2+URZ+0x32440], R3 ;  /* 0x03244003020075a7 */ /* 0x000e64000800017f */
[----:B-1----:R-:W-:Y:S05]  /*ff70*/  @!P0 BRA `(.L_x_4224) ;  /* 0x0000002800a88947 */ /* 0x002fea0003800000 */
.L_x_4282:
        /* <DEDUP_REMOVED lines=11> */
.L_x_4225:
        /* <DEDUP_REMOVED lines=22> */
.L_x_4283:
        /* <DEDUP_REMOVED lines=8> */
.L_x_4227:
        /* <DEDUP_REMOVED lines=34> */
.L_x_4222:
[----:B------:R-:W-:Y:S05]  /*10430*/  BSYNC B2 ;  /* 0x0000000000027941 */ /* 0x000fea0003800000 */
.L_x_4221:
[----:B------:R-:W2:Y:S02]  /*10440*/  LDL.LU R2, [R1+0x14] ;  /* 0x0000140001027983 */ /* 0x000ea40000300800 */
[----:B--2---:R-:W-:-:S07]  /*10450*/  VIADD R8, R2, 0xfffffffd ;  /* 0xfffffffd02087836 */ /* 0x004fce0000000000 */
.L_x_4220:
[----:B------:R-:W-:Y:S05]  /*10460*/  BSYNC B1 ;  /* 0x0000000000017941 */ /* 0x000fea0003800000 */
.L_x_4219:
[----:B------:R-:W-:-:S13]  /*10470*/  ISETP.NE.AND P0, PT, R10, RZ, PT ;  /* 0x000000ff0a00720c */ /* 0x000fda0003f05270 */
[----:B------:R-:W-:Y:S05]  /*10480*/  @!P0 BRA `(.L_x_4218) ;  /* 0x0000000c009c8947 */ /* 0x000fea0003800000 */
.L_x_4242:
        /* <DEDUP_REMOVED lines=14> */
[----:B------:R-:W1:Y:S01]  /*10570*/  LDC R9, c[0x0][0x41c] ;  /* 0x00010700ff097b82 */ /* 0x000e620000000800 */
[----:B0-----:R-:W-:Y:S01]  /*10580*/  IMAD.MOV.U32 R12, RZ, RZ, R8 ;  /* 0x000000ffff0c7224 */ /* 0x001fe200078e0008 */
[----:B------:R-:W-:Y:S01]  /*10590*/  ULDC.64 UR4, c[0x0][0x208] ;  /* 0x0000820000047ab9 */ /* 0x000fe20000000a00 */
[----:B------:R-:W-:-:S04]  /*105a0*/  IMAD R7, R5, UR46, RZ ;  /* 0x0000002e05077c24 */ /* 0x000fc8000f8e02ff */
[----:B------:R-:W-:Y:S01]  /*105b0*/  IMAD R7, R0, UR47, R7 ;  /* 0x0000002f00077c24 */ /* 0x000fe2000f8e0207 */
[----:B-1----:R-:W-:-:S13]  /*105c0*/  ISETP.NE.AND P0, PT, R9, 0x1, PT ;  /* 0x000000010900780c */ /* 0x002fda0003f05270 */
        /* <DEDUP_REMOVED lines=10> */
[----:B------:R-:W-:Y:S02]  /*10670*/  IMAD R3, R9, R3, R8 ;  /* 0x0000000309037224 */ /* 0x000fe400078e0208 */
[----:B------:R1:W5:Y:S05]  /*10680*/  LDG.E R9, desc[UR4][R6.64] ;  /* 0x0000000406097981 */ /* 0x00036a000c1e1900 */
.L_x_4230:
[----:B-1----:R-:W1:Y:S01]  /*10690*/  S2R R6, SR_CgaCtaId ;  /* 0x0000000000067919 */ /* 0x002e620000008800 */
[----:B------:R-:W-:Y:S02]  /*106a0*/  MOV R2, 0x400 ;  /* 0x0000040000027802 */ /* 0x000fe40000000f00 */
[----:B------:R-:W-:Y:S02]  /*106b0*/  SHF.L.U32 R7, R11, 0x1f, RZ ;  /* 0x0000001f0b077819 */ /* 0x000fe400000006ff */
[----:B-1----:R-:W-:-:S05]  /*106c0*/  LEA R2, R6, R2, 0x18 ;  /* 0x0000000206027211 */ /* 0x002fca00078ec0ff */
[----:B------:R-:W-:-:S04]  /*106d0*/  IMAD R2, R10, 0x8, R2 ;  /* 0x000000080a027824 */ /* 0x000fc800078e0202 */
[----:B------:R-:W1:Y:S02]  /*106e0*/  SYNCS.PHASECHK.TRANS64.TRYWAIT P0, [R2+URZ+0x32440], R7 ;  /* 0x03244007020075a7 */ /* 0x000e64000800017f */
[----:B-1----:R-:W-:Y:S05]  /*106f0*/  @!P0 BRA `(.L_x_4231) ;  /* 0x0000002000f08947 */ /* 0x002fea0003800000 */
.L_x_4284:
[----:B------:R-:W2:Y:S02]  /*10700*/  S2R R6, SR_TID.X ;  /* 0x0000000000067919 */ /* 0x000ea40000002100 */
[----:B--2---:R-:W-:-:S04]  /*10710*/  LOP3.LUT R6, R6, 0x7f, RZ, 0xc0, !PT ;  /* 0x0000007f06067812 */ /* 0x004fc800078ec0ff */
[----:B------:R-:W-:-:S13]  /*10720*/  ISETP.NE.AND P0, PT, R6, RZ, PT ;  /* 0x000000ff0600720c */ /* 0x000fda0003f05270 */
[----:B------:R-:W-:Y:S05]  /*10730*/  @P0 BRA `(.L_x_4232) ;  /* 0x00000000001c0947 */ /* 0x000fea0003800000 */
[----:B------:R-:W2:Y:S01]  /*10740*/  S2R R6, SR_TID.X ;  /* 0x0000000000067919 */ /* 0x000ea20000002100 */
[----:B0-----:R-:W-:-:S04]  /*10750*/  IMAD.MOV.U32 R13, RZ, RZ, 0x3000 ;  /* 0x00003000ff0d7424 */ /* 0x001fc800078e00ff */
[----:B------:R3:W-:Y:S01]  /*10760*/  SYNCS.ARRIVE.TRANS64 RZ, [R2+URZ+0x32430], R13 ;  /* 0x0324300d02ff79a7 */ /* 0x0007e2000800003f */
[----:B--2---:R-:W-:-:S04]  /*10770*/  LOP3.LUT R6, R6, 0x1f, RZ, 0xc0, !PT ;  /* 0x0000001f06067812 */ /* 0x004fc800078ec0ff */
[----:B------:R-:W-:-:S13]  /*10780*/  ISETP.NE.AND P1, PT, R6, RZ, PT ;  /* 0x000000ff0600720c */ /* 0x000fda0003f25270 */
[----:B---3--:R-:W-:Y:S05]  /*10790*/  @!P1 BRA `(.L_x_4232) ;  /* 0x0000000000049947 */ /* 0x008fea0003800000 */
[----:B------:R-:W-:Y:S01]  /*107a0*/  BPT.TRAP 0x1 ;  /* 0x000000040000795c */ /* 0x000fe20000300000 */
.L_x_4232:
[----:B0-----:R-:W2:Y:S01]  /*107b0*/  LDL R12, [R1+0x8] ;  /* 0x00000800010c7983 */ /* 0x001ea20000100800 */
        /* <DEDUP_REMOVED lines=20> */
.L_x_4285:
        /* <DEDUP_REMOVED lines=8> */
.L_x_4234:
[----:B01----:R-:W0:Y:S01]  /*10980*/  S2R R7, SR_CgaCtaId ;  /* 0x0000000000077919 */ /* 0x003e220000008800 */
[----:B--2---:R-:W-:Y:S01]  /*10990*/  MOV R3, 0x400 ;  /* 0x0000040000037802 */ /* 0x004fe20000000f00 */
        /* <DEDUP_REMOVED lines=11> */
[----:B0-----:R-:W-:-:S05]  /*10a50*/  LEA R3, R7, R3, 0x18 ;  /* 0x0000000307037211 */ /* 0x001fca00078ec0ff */
        /* <DEDUP_REMOVED lines=19> */
.L_x_4229:
[----:B------:R-:W-:Y:S05]  /*10b90*/  BSYNC B1 ;  /* 0x0000000000017941 */ /* 0x000fea0003800000 */
.L_x_4228:
        /* <DEDUP_REMOVED lines=13> */
[----:B------:R-:W1:Y:S01]  /*10c70*/  LDC R11, c[0x0][0x41c] ;  /* 0x00010700ff0b7b82 */ /* 0x000e620000000800 */
[----:B------:R-:W-:Y:S01]  /*10c80*/  IMAD.MOV.U32 R9, RZ, RZ, R10 ;  /* 0x000000ffff097224 */ /* 0x000fe200078e000a */
        /* <DEDUP_REMOVED lines=14> */
[----:B------:R1:W5:Y:S01]  /*10d70*/  LDG.E R9, desc[UR4][R6.64] ;  /* 0x0000000406097981 */ /* 0x000362000c1e1900 */
[----:B------:R-:W-:-:S07]  /*10d80*/  IMAD R10, R11, R2, R10 ;  /* 0x000000020b0a7224 */ /* 0x000fce00078e020a */
.L_x_4237:
[----:B------:R-:W2:Y:S01]  /*10d90*/  S2R R3, SR_CgaCtaId ;  /* 0x0000000000037919 */ /* 0x000ea20000008800 */
[----:B------:R-:W-:-:S04]  /*10da0*/  MOV R2, 0x400 ;  /* 0x0000040000027802 */ /* 0x000fc80000000f00 */
[----:B--2---:R-:W-:Y:S02]  /*10db0*/  LEA R2, R3, R2, 0x18 ;  /* 0x0000000203027211 */ /* 0x004fe400078ec0ff */
[----:B------:R-:W-:-:S03]  /*10dc0*/  SHF.L.U32 R3, R12, 0x1f, RZ ;  /* 0x0000001f0c037819 */ /* 0x000fc600000006ff */
[----:B------:R-:W-:-:S04]  /*10dd0*/  IMAD R2, R13, 0x8, R2 ;  /* 0x000000080d027824 */ /* 0x000fc800078e0202 */
[----:B------:R-:W2:Y:S02]  /*10de0*/  SYNCS.PHASECHK.TRANS64.TRYWAIT P0, [R2+URZ+0x32440], R3 ;  /* 0x03244003020075a7 */ /* 0x000ea4000800017f */
[----:B--2---:R-:W-:Y:S05]  /*10df0*/  @!P0 BRA `(.L_x_4238) ;  /* 0x0000001c00588947 */ /* 0x004fea0003800000 */
.L_x_4286:
[----:B-1----:R-:W1:Y:S02]  /*10e00*/  S2R R6, SR_TID.X ;  /* 0x0000000000067919 */ /* 0x002e640000002100 */
[----:B-1----:R-:W-:-:S04]  /*10e10*/  LOP3.LUT R6, R6, 0x7f, RZ, 0xc0, !PT ;  /* 0x0000007f06067812 */ /* 0x002fc800078ec0ff */
[----:B------:R-:W-:-:S13]  /*10e20*/  ISETP.NE.AND P0, PT, R6, RZ, PT ;  /* 0x000000ff0600720c */ /* 0x000fda0003f05270 */
[----:B------:R-:W-:Y:S05]  /*10e30*/  @P0 BRA `(.L_x_4239) ;  /* 0x00000000001c0947 */ /* 0x000fea0003800000 */
[----:B------:R-:W1:Y:S01]  /*10e40*/  S2R R6, SR_TID.X ;  /* 0x0000000000067919 */ /* 0x000e620000002100 */
[----:B------:R-:W-:-:S04]  /*10e50*/  MOV R7, 0x3000 ;  /* 0x0000300000077802 */ /* 0x000fc80000000f00 */
[----:B------:R3:W-:Y:S01]  /*10e60*/  SYNCS.ARRIVE.TRANS64 RZ, [R2+URZ+0x32430], R7 ;  /* 0x0324300702ff79a7 */ /* 0x0007e2000800003f */
[----:B-1----:R-:W-:-:S04]  /*10e70*/  LOP3.LUT R6, R6, 0x1f, RZ, 0xc0, !PT ;  /* 0x0000001f06067812 */ /* 0x002fc800078ec0ff */
[----:B------:R-:W-:-:S13]  /*10e80*/  ISETP.NE.AND P1, PT, R6, RZ, PT ;  /* 0x000000ff0600720c */ /* 0x000fda0003f25270 */
[----:B---3--:R-:W-:Y:S05]  /*10e90*/  @!P1 BRA `(.L_x_4239) ;  /* 0x0000000000049947 */ /* 0x008fea0003800000 */
[----:B------:R-:W-:Y:S01]  /*10ea0*/  BPT.TRAP 0x1 ;  /* 0x000000040000795c */ /* 0x000fe20000300000 */
.L_x_4239:
[----:B------:R-:W3:Y:S01]  /*10eb0*/  LDL R6, [R1] ;  /* 0x0000000001067983 */ /* 0x000ee20000100800 */
        /* <DEDUP_REMOVED lines=21> */
.L_x_4287:
        /* <DEDUP_REMOVED lines=8> */
.L_x_4241:
        /* <DEDUP_REMOVED lines=34> */
.L_x_4236:
[----:B------:R-:W-:Y:S05]  /*112b0*/  BSYNC B1 ;  /* 0x0000000000017941 */ /* 0x000fea0003800000 */
.L_x_4235:
[C---:B------:R-:W-:Y:S01]  /*112c0*/  ISETP.GT.AND P0, PT, R8.reuse, 0x1, PT ;  /* 0x000000010800780c */ /* 0x040fe20003f04270 */
[----:B------:R-:W-:-:S04]  /*112d0*/  VIADD R2, R8, 0xfffffffe ;  /* 0xfffffffe08027836 */ /* 0x000fc80000000000 */
[----:B------:R-:W-:-:S08]  /*112e0*/  IMAD.MOV.U32 R8, RZ, RZ, R2 ;  /* 0x000000ffff087224 */ /* 0x000fd000078e0002 */
[----:B------:R-:W-:Y:S05]  /*112f0*/  @P0 BRA `(.L_x_4242) ;  /* 0xfffffff000640947 */ /* 0x000fea000383ffff */
.L_x_4218:
[----:B------:R-:W-:Y:S05]  /*11300*/  BSYNC B0 ;  /* 0x0000000000007941 */ /* 0x000fea0003800000 */
.L_x_4217:
        /* <DEDUP_REMOVED lines=14> */
[----:B------:R-:W2:Y:S01]  /*113f0*/  FLO.U32 R4, UR4 ;  /* 0x0000000400047d00 */ /* 0x000ea200080e0000 */
[----:B------:R-:W-:-:S07]  /*11400*/  ULDC.64 UR6, c[0x0][0x208] ;  /* 0x0000820000067ab9 */ /* 0x000fce0000000a00 */
        /* <DEDUP_REMOVED lines=8> */
.L_x_4244:
[----:B------:R-:W-:Y:S05]  /*11490*/  BSYNC B0 ;  /* 0x0000000000007941 */ /* 0x000fea0003800000 */
.L_x_4243:
[----:B-1----:R-:W2:Y:S02]  /*114a0*/  LDL.LU R2, [R1+0x4] ;  /* 0x0000040001027983 */ /* 0x002ea40000300800 */
[----:B--2---:R-:W-:-:S05]  /*114b0*/  LOP3.LUT R2, R2, R0, RZ, 0x3c, !PT ;  /* 0x0000000002027212 */ /* 0x004fca00078e3cff */
[----:B------:R1:W-:Y:S02]  /*114c0*/  STL [R1+0x4], R2 ;  /* 0x0000040201007387 */ /* 0x0003e40000100800 */
.L_x_4199:
[----:B------:R-:W-:Y:S05]  /*114d0*/  BSYNC B6 ;  /* 0x0000000000067941 */ /* 0x000fea0003800000 */
.L_x_4197:
[----:B------:R-:W-:-:S03]  /*114e0*/  UMOV UR4, 0xffffffff ;  /* 0xffffffff00047882 */ /* 0x000fc60000000000 */
[----:B------:R-:W-:Y:S05]  /*114f0*/  BRA.DIV UR4, `(.L_x_4245) ;  /* 0x0000001604c07947 */ /* 0x000fea000b800000 */
[----:B------:R2:W3:Y:S04]  /*11500*/  SHFL.IDX PT, R4, R16, RZ, 0x1f ;  /* 0x00001fff10047589 */ /* 0x0004e800000e0000 */
[----:B------:R2:W4:Y:S02]  /*11510*/  SHFL.IDX PT, R7, R16, 0x1, 0x1f ;  /* 0x00201f0010077f89 */ /* 0x00052400000e0000 */
.L_x_4291:
        /* <DEDUP_REMOVED lines=10> */
[----:B-1----:R-:W0:Y:S01]  /*115c0*/  LDC.64 R2, c[0x0][0xd58] ;  /* 0x00035600ff027b82 */ /* 0x002e220000000a00 */
[----:B------:R-:W-:Y:S01]  /*115d0*/  ULDC.64 UR4, c[0x0][0x208] ;  /* 0x0000820000047ab9 */ /* 0x000fe20000000a00 */
[----:B0-----:R-:W-:-:S05]  /*115e0*/  IMAD.WIDE R2, R5, 0x4, R2 ;  /* 0x0000000405027825 */ /* 0x001fca00078e0202 */
[----:B------:R0:W5:Y:S02]  /*115f0*/  LDG.E R17, desc[UR4][R2.64] ;  /* 0x0000000402117981 */ /* 0x000164000c1e1900 */
.L_x_4247:
[----:B------:R-:W-:Y:S05]  /*11600*/  BSYNC B0 ;  /* 0x0000000000007941 */ /* 0x000fea0003800000 */
.L_x_4246:
        /* <DEDUP_REMOVED lines=22> */
[----:B------:R0:W1:Y:S02]  /*11770*/  SHFL.IDX PT, R14, R2, 0x1f, 0x1f ;  /* 0x03e01f00020e7f89 */ /* 0x00006400000e0000 */
.L_x_4299:
[----:B------:R-:W-:Y:S02]  /*11780*/  ULDC UR4, c[0x0][0xd10] ;  /* 0x0003440000047ab9 */ /* 0x000fe40000000800 */
[----:B------:R-:W-:-:S04]  /*11790*/  IMAD.U32 R5, RZ, RZ, UR4 ;  /* 0x00000004ff057e24 */ /* 0x000fc8000f8e00ff */
[----:B-1----:R-:W-:-:S04]  /*117a0*/  IMAD R14, R14, R5, RZ ;  /* 0x000000050e0e7224 */ /* 0x002fc800078e02ff */
[----:B----4-:R-:W-:-:S05]  /*117b0*/  IMAD.IADD R7, R7, 0x1, R14 ;  /* 0x0000000107077824 */ /* 0x010fca00078e020e */
[----:B---3--:R-:W-:-:S13]  /*117c0*/  ISETP.GT.AND P0, PT, R7, R4, PT ;  /* 0x000000040700720c */ /* 0x008fda0003f04270 */
[----:B------:R-:W-:Y:S05]  /*117d0*/  @P0 BRA `(.L_x_4249) ;  /* 0x0000000000b80947 */ /* 0x000fea0003800000 */
[----:B------:R-:W1:Y:S02]  /*117e0*/  LDC R0, c[0x0][0xd14] ;  /* 0x00034500ff007b82 */ /* 0x000e640000000800 */
.L_x_4254:
        /* <DEDUP_REMOVED lines=11> */
[----:B------:R-:W0:Y:S01]  /*118a0*/  LDC.64 R2, c[0x0][0xd58] ;  /* 0x00035600ff027b82 */ /* 0x000e220000000a00 */
[----:B------:R-:W-:Y:S01]  /*118b0*/  ULDC.64 UR4, c[0x0][0x208] ;  /* 0x0000820000047ab9 */ /* 0x000fe20000000a00 */
[----:B0-----:R-:W-:-:S05]  /*118c0*/  IMAD.WIDE R2, R5, 0x4, R2 ;  /* 0x0000000405027825 */ /* 0x001fca00078e0202 */
[----:B------:R0:W5:Y:S02]  /*118d0*/  LDG.E R17, desc[UR4][R2.64] ;  /* 0x0000000402117981 */ /* 0x000164000c1e1900 */
.L_x_4252:
[----:B------:R-:W-:Y:S05]  /*118e0*/  BSYNC B0 ;  /* 0x0000000000007941 */ /* 0x000fea0003800000 */
.L_x_4251:
        /* <DEDUP_REMOVED lines=23> */
.L_x_4307:
[----:B------:R-:W-:Y:S02]  /*11a60*/  ULDC UR4, c[0x0][0xd10] ;  /* 0x0003440000047ab9 */ /* 0x000fe40000000800 */
[----:B------:R-:W-:-:S04]  /*11a70*/  IMAD.U32 R5, RZ, RZ, UR4 ;  /* 0x00000004ff057e24 */ /* 0x000fc8000f8e00ff */
[----:B-1----:R-:W-:-:S05]  /*11a80*/  IMAD R14, R14, R5, RZ ;  /* 0x000000050e0e7224 */ /* 0x002fca00078e02ff */
[----:B------:R-:W-:-:S04]  /*11a90*/  IADD3 R7, R14, R7, RZ ;  /* 0x000000070e077210 */ /* 0x000fc80007ffe0ff */
[----:B------:R-:W-:-:S13]  /*11aa0*/  ISETP.GT.AND P0, PT, R7, R4, PT ;  /* 0x000000040700720c */ /* 0x000fda0003f04270 */
[----:B------:R-:W-:Y:S05]  /*11ab0*/  @!P0 BRA `(.L_x_4254) ;  /* 0xfffffffc004c8947 */ /* 0x000fea000383ffff */
.L_x_4249:
        /* <DEDUP_REMOVED lines=8> */
.L_x_4311:
[----:B------:R-:W-:Y:S01]  /*11b40*/  ISETP.NE.AND P0, PT, R3, RZ, PT ;  /* 0x000000ff0300720c */ /* 0x000fe20003f05270 */
[----:B------:R-:W-:-:S12]  /*11b50*/  IMAD.MOV.U32 R7, RZ, RZ, RZ ;  /* 0x000000ffff077224 */ /* 0x000fd800078e00ff */
[----:B------:R-:W-:Y:S05]  /*11b60*/  @!P0 BRA `(.L_x_4256) ;  /* 0x0000000000108947 */ /* 0x000fea0003800000 */
[----:B------:R-:W-:Y:S01]  /*11b70*/  UMOV UR4, 0xffffffff ;  /* 0xffffffff00047882 */ /* 0x000fe20000000000 */
[----:B------:R-:W-:Y:S02]  /*11b80*/  VIADD R12, R6, 0xffffffff ;  /* 0xffffffff060c7836 */ /* 0x000fe40000000000 */
[----:B------:R-:W-:Y:S05]  /*11b90*/  BRA.DIV UR4, `(.L_x_4257) ;  /* 0x0000001a044c7947 */ /* 0x000fea000b800000 */
[----:B------:R3:W4:Y:S02]  /*11ba0*/  SHFL.IDX PT, R7, R2, R12, 0x1f ;  /* 0x00001f0c02077589 */ /* 0x00072400000e0000 */
.L_x_4256:
[----:B0--3--:R-:W0:Y:S01]  /*11bb0*/  LDC.64 R2, c[0x0][0xd68] ;  /* 0x00035a00ff027b82 */ /* 0x009e220000000a00 */
[----:B------:R-:W-:Y:S01]  /*11bc0*/  IMAD.IADD R19, R6, 0x1, R19 ;  /* 0x0000000106137824 */ /* 0x000fe200078e0213 */
[----:B------:R-:W-:-:S03]  /*11bd0*/  ULDC.64 UR4, c[0x0][0x208] ;  /* 0x0000820000047ab9 */ /* 0x000fc60000000a00 */
[----:B0-----:R-:W-:-:S05]  /*11be0*/  IMAD.WIDE R2, R19, 0x4, R2 ;  /* 0x0000000413027825 */ /* 0x001fca00078e0202 */
[----:B------:R0:W1:Y:S01]  /*11bf0*/  LDG.E R8, desc[UR4][R2.64] ;  /* 0x0000000402087981 */ /* 0x000062000c1e1900 */
[----:B----4-:R-:W-:Y:S02]  /*11c00*/  IMAD R16, R7, R5, R16 ;  /* 0x0000000507107224 */ /* 0x010fe400078e0210 */
[----:B0-----:R-:W-:Y:S02]  /*11c10*/  IMAD.MOV.U32 R2, RZ, RZ, RZ ;  /* 0x000000ffff027224 */ /* 0x001fe400078e00ff */
[----:B-12---:R-:W-:-:S05]  /*11c20*/  IMAD R6, R17, R8, RZ ;  /* 0x0000000811067224 */ /* 0x006fca00078e02ff */
        /* <DEDUP_REMOVED lines=19> */
[----:B------:R-:W-:Y:S02]  /*11d60*/  @P0 IADD3 R2, R2, 0x1, RZ ;  /* 0x0000000102020810 */ /* 0x000fe40007ffe0ff */
        /* <DEDUP_REMOVED lines=32> */
[----:B------:R-:W-:Y:S02]  /*11f70*/  @!P0 IADD3 R3, -R3, RZ, RZ ;  /* 0x000000ff03038210 */ /* 0x000fe40007ffe1ff */
[----:B------:R-:W-:-:S13]  /*11f80*/  ISETP.NE.AND P0, PT, R8, RZ, PT ;  /* 0x000000ff0800720c */ /* 0x000fda0003f05270 */
[----:B------:R-:W-:Y:S01]  /*11f90*/  @!P0 LOP3.LUT R3, RZ, R8, RZ, 0x33, !PT ;  /* 0x00000008ff038212 */ /* 0x000fe200078e33ff */
[----:B------:R-:W-:-:S03]  /*11fa0*/  IMAD.MOV R8, RZ, RZ, -R8 ;  /* 0x000000ffff087224 */ /* 0x000fc600078e0a08 */
[----:B------:R-:W-:Y:S01]  /*11fb0*/  LOP3.LUT R2, RZ, R3, RZ, 0x33, !PT ;  /* 0x00000003ff027212 */ /* 0x000fe200078e33ff */
[----:B------:R-:W-:-:S04]  /*11fc0*/  IMAD R18, R3, R8, R4 ;  /* 0x0000000803127224 */ /* 0x000fc800078e0204 */
[----:B------:R-:W-:Y:S01]  /*11fd0*/  IMAD.IADD R17, R17, 0x1, R2 ;  /* 0x0000000111117824 */ /* 0x000fe200078e0202 */
[----:B------:R-:W-:Y:S06]  /*11fe0*/  BRA `(.L_x_4258) ;  /* 0x00000000001c7947 */ /* 0x000fec0003800000 */
.L_x_4250:
[----:B------:R-:W-:Y:S01]  /*11ff0*/  UMOV UR4, URZ ;  /* 0x0000003f00047c82 */ /* 0x000fe20008000000 */
[----:B------:R-:W-:Y:S01]  /*12000*/  UMOV UR5, URZ ;  /* 0x0000003f00057c82 */ /* 0x000fe20008000000 */
[----:B------:R-:W-:Y:S01]  /*12010*/  ULDC UR6, c[0x0][0xd14] ;  /* 0x0003450000067ab9 */ /* 0x000fe20000000800 */
[----:B--2---:R-:W-:Y:S02]  /*12020*/  IMAD.MOV.U32 R16, RZ, RZ, R4 ;  /* 0x000000ffff107224 */ /* 0x004fe400078e0004 */
[----:B------:R-:W-:Y:S02]  /*12030*/  IMAD.U32 R17, RZ, RZ, UR4 ;  /* 0x00000004ff117e24 */ /* 0x000fe4000f8e00ff */
[----:B------:R-:W-:Y:S02]  /*12040*/  IMAD.U32 R18, RZ, RZ, UR5 ;  /* 0x00000005ff127e24 */ /* 0x000fe4000f8e00ff */
[----:B------:R-:W-:-:S07]  /*12050*/  IMAD.U32 R19, RZ, RZ, UR6 ;  /* 0x00000006ff137e24 */ /* 0x000fce000f8e00ff */
.L_x_4258:
        /* <DEDUP_REMOVED lines=12> */
.L_x_4193:
        /* <DEDUP_REMOVED lines=11> */
.L_x_4314:
[----:B------:R-:W-:-:S03]  /*121d0*/  UMOV UR4, 0xffffffff ;  /* 0xffffffff00047882 */ /* 0x000fc60000000000 */
[----:B------:R-:W-:Y:S05]  /*121e0*/  BRA.DIV UR4, `(.L_x_4261) ;  /* 0x0000001204f47947 */ /* 0x000fea000b800000 */
[----:B--2---:R-:W2:Y:S02]  /*121f0*/  S2R R2, SR_TID.X ;  /* 0x0000000000027919 */ /* 0x004ea40000002100 */
[----:B--2---:R-:W-:-:S04]  /*12200*/  SHF.R.U32.HI R2, RZ, 0x5, R2 ;  /* 0x00000005ff027819 */ /* 0x004fc80000011602 */
[----:B------:R-:W-:-:S05]  /*12210*/  LOP3.LUT R2, R2, 0x3, RZ, 0xc0, !PT ;  /* 0x0000000302027812 */ /* 0x000fca00078ec0ff */
[----:B------:R2:W3:Y:S02]  /*12220*/  SHFL.IDX PT, R14, R2, RZ, 0x1f ;  /* 0x00001fff020e7589 */ /* 0x0004e400000e0000 */
.L_x_4317:
[----:B---3--:R-:W-:Y:S01]  /*12230*/  ISETP.NE.AND P0, PT, R14, RZ, PT ;  /* 0x000000ff0e00720c */ /* 0x008fe20003f05270 */
[----:B------:R-:W-:-:S12]  /*12240*/  BSSY B0, `(.L_x_4262) ;  /* 0x0000029000007945 */ /* 0x000fd80003800000 */
[----:B------:R-:W-:Y:S05]  /*12250*/  @P0 BRA `(.L_x_4263) ;  /* 0x00000000009c0947 */ /* 0x000fea0003800000 */
[----:B------:R-:W-:-:S03]  /*12260*/  UMOV UR4, 0xffffffff ;  /* 0xffffffff00047882 */ /* 0x000fc60000000000 */
[----:B------:R-:W-:Y:S05]  /*12270*/  BRA.DIV UR4, `(.L_x_4264) ;  /* 0x0000001604047947 */ /* 0x000fea000b800000 */
[----:B------:R-:W-:-:S13]  /*12280*/  ELECT P6, URZ, PT ;  /* 0x00000000003f782f */ /* 0x000fda00038c0000 */
.L_x_4320:
        /* <DEDUP_REMOVED lines=8> */
.L_x_4265:
[----:B-1----:R-:W2:Y:S04]  /*12310*/  LDL R3, [R1] ;  /* 0x0000000001037983 */ /* 0x002ea80000100800 */
[----:B------:R-:W3:Y:S01]  /*12320*/  LDL.LU R7, [R1+0x4] ;  /* 0x0000040001077983 */ /* 0x000ee20000300800 */
[----:B------:R-:W-:-:S04]  /*12330*/  VIADD R2, R0, 0x32440 ;  /* 0x0003244000027836 */ /* 0x000fc80000000000 */
[C---:B--2---:R-:W-:Y:S01]  /*12340*/  IMAD R6, R3.reuse, 0x8, R2 ;  /* 0x0000000803067824 */ /* 0x044fe200078e0202 */
[----:B------:R-:W-:Y:S02]  /*12350*/  IADD3 R3, R3, 0x1, RZ ;  /* 0x0000000103037810 */ /* 0x000fe40007ffe0ff */
[----:B---3--:R-:W-:Y:S02]  /*12360*/  SHF.L.U32 R5, R7, 0x1f, RZ ;  /* 0x0000001f07057819 */ /* 0x008fe400000006ff */
[C---:B------:R-:W-:Y:S02]  /*12370*/  ISETP.NE.AND P1, PT, R3.reuse, 0x2, PT ;  /* 0x000000020300780c */ /* 0x040fe40003f25270 */
[----:B------:R-:W1:Y:S02]  /*12380*/  SYNCS.PHASECHK.TRANS64.TRYWAIT P0, [R6+URZ], R5 ;  /* 0x00000005060075a7 */ /* 0x000e64000800017f */
[----:B------:R-:W-:Y:S02]  /*12390*/  SEL R4, RZ, 0x1, P1 ;  /* 0x00000001ff047807 */ /* 0x000fe40000800000 */
[----:B------:R-:W-:-:S02]  /*123a0*/  SEL R3, R3, RZ, P1 ;  /* 0x000000ff03037207 */ /* 0x000fc40000800000 */
[----:B------:R-:W-:-:S03]  /*123b0*/  LOP3.LUT R4, R7, R4, RZ, 0x3c, !PT ;  /* 0x0000000407047212 */ /* 0x000fc600078e3cff */
[----:B------:R-:W-:Y:S01]  /*123c0*/  IMAD R7, R3, 0x8, R2 ;  /* 0x0000000803077824 */ /* 0x000fe200078e0202 */
[----:B------:R-:W-:Y:S01]  /*123d0*/  SHF.L.U32 R2, R4, 0x1f, RZ ;  /* 0x0000001f04027819 */ /* 0x000fe200000006ff */
[----:B-1----:R-:W-:Y:S06]  /*123e0*/  @!P0 BRA `(.L_x_4266) ;  /* 0x0000001000c88947 */ /* 0x002fec0003800000 */
.L_x_4321:
[----:B------:R-:W2:Y:S02]  /*123f0*/  SYNCS.PHASECHK.TRANS64.TRYWAIT P0, [R7+URZ], R2 ;  /* 0x00000002070075a7 */ /* 0x000ea4000800017f */
[----:B--2---:R-:W-:Y:S05]  /*12400*/  @!P0 BRA `(.L_x_4267) ;  /* 0x0000001000d48947 */ /* 0x004fea0003800000 */
.L_x_4322:
[----:B------:R-:W-:Y:S05]  /*12410*/  @!P2 BRA `(.L_x_4268) ;  /* 0x000000000004a947 */ /* 0x000fea0003800000 */
[----:B------:R-:W-:Y:S01]  /*12420*/  BPT.TRAP 0x1 ;  /* 0x000000040000795c */ /* 0x000fe20000300000 */
.L_x_4268:
[----:B------:R-:W3:Y:S01]  /*12430*/  LDL.LU R4, [R1] ;  /* 0x0000000001047983 */ /* 0x000ee20000300800 */
[----:B------:R-:W-:-:S04]  /*12440*/  VIADD R0, R0, 0x32460 ;  /* 0x0003246000007836 */ /* 0x000fc80000000000 */
[----:B---3--:R-:W-:-:S04]  /*12450*/  IMAD R4, R4, 0x8, R0 ;  /* 0x0000000804047824 */ /* 0x008fc800078e0200 */
[----:B------:R-:W3:Y:S02]  /*12460*/  SYNCS.PHASECHK.TRANS64.TRYWAIT P0, [R4+URZ], R5 ;  /* 0x00000005040075a7 */ /* 0x000ee4000800017f */
[----:B---3--:R-:W-:Y:S05]  /*12470*/  @!P0 BRA `(.L_x_4269) ;  /* 0x0000001000cc8947 */ /* 0x008fea0003800000 */
.L_x_4323:
[----:B------:R-:W-:-:S07]  /*12480*/  IMAD R3, R3, 0x8, R0 ;  /* 0x0000000803037824 */ /* 0x000fce00078e0200 */
.L_x_4270:
[----:B----4-:R4:W0:Y:S02]  /*12490*/  SYNCS.PHASECHK.TRANS64.TRYWAIT P0, [R3+URZ], R2 ;  /* 0x00000002030075a7 */ /* 0x010824000800017f */
[----:B0-----:R-:W-:Y:S05]  /*124a0*/  @!P0 NANOSLEEP.SYNCS 0x989680 ;  /* 0x009896800000895d */ /* 0x001fea0003900000 */
[----:B------:R-:W0:Y:S02]  /*124b0*/  @!P0 SYNCS.PHASECHK.TRANS64 P0, [R3+URZ], R2 ;  /* 0x00000002030085a7 */ /* 0x000e24000800007f */
[----:B0-----:R-:W-:Y:S05]  /*124c0*/  @!P0 BRA `(.L_x_4270) ;  /* 0xfffffffc00f08947 */ /* 0x001fea000383ffff */
.L_x_4263:
[----:B------:R-:W-:Y:S05]  /*124d0*/  BSYNC B0 ;  /* 0x0000000000007941 */ /* 0x000fea0003800000 */
.L_x_4262:
[----:B------:R-:W-:Y:S05]  /*124e0*/  EXIT ;  /* 0x000000000000794d */ /* 0x000fea0003800000 */
.L_x_4136:
[----:B0-----:R0:W1:Y:S02]  /*124f0*/  SYNCS.PHASECHK.TRANS64.TRYWAIT P0, [R5+URZ+0x32400], R2 ;  /* 0x03240002050075a7 */ /* 0x001064000800017f */
[----:B-1----:R-:W-:Y:S05]  /*12500*/  @!P0 NANOSLEEP.SYNCS 0x989680 ;  /* 0x009896800000895d */ /* 0x002fea0003900000 */
[----:B------:R-:W1:Y:S02]  /*12510*/  @!P0 SYNCS.PHASECHK.TRANS64 P0, [R5+URZ+0x32400], R2 ;  /* 0x03240002050085a7 */ /* 0x000e64000800007f */
[----:B-1----:R-:W-:Y:S05]  /*12520*/  @!P0 BRA `(.L_x_4136) ;  /* 0xfffffffc00f08947 */ /* 0x002fea000383ffff */
[----:B------:R-:W-:Y:S05]  /*12530*/  BRA `(.L_x_4271) ;  /* 0xfffffef4006c7947 */ /* 0x000fea000383ffff */
.L_x_4140:
[----:B--2---:R2:W3:Y:S02]  /*12540*/  SYNCS.PHASECHK.TRANS64.TRYWAIT P1, [R0+URZ+0x32430], R3 ;  /* 0x03243003000075a7 */ /* 0x0044e4000802017f */
[----:B---3--:R-:W-:Y:S05]  /*12550*/  @!P1 NANOSLEEP.SYNCS 0x989680 ;  /* 0x009896800000995d */ /* 0x008fea0003900000 */
[----:B------:R-:W3:Y:S02]  /*12560*/  @!P1 SYNCS.PHASECHK.TRANS64 P1, [R0+URZ+0x32430], R3 ;  /* 0x03243003000095a7 */ /* 0x000ee4000802007f */
[----:B---3--:R-:W-:Y:S05]  /*12570*/  @!P1 BRA `(.L_x_4140) ;  /* 0xfffffffc00f09947 */ /* 0x008fea000383ffff */
[----:B------:R-:W-:Y:S05]  /*12580*/  BRA `(.L_x_4139) ;  /* 0xfffffef4009c7947 */ /* 0x000fea000383ffff */
.L_x_4141:
[----:B---3--:R3:W4:Y:S02]  /*12590*/  SYNCS.PHASECHK.TRANS64.TRYWAIT P1, [R5+URZ+0x32410], R2 ;  /* 0x03241002050075a7 */ /* 0x008724000802017f */
[----:B----4-:R-:W-:Y:S05]  /*125a0*/  @!P1 NANOSLEEP.SYNCS 0x989680 ;  /* 0x009896800000995d */ /* 0x010fea0003900000 */
[----:B------:R-:W4:Y:S02]  /*125b0*/  @!P1 SYNCS.PHASECHK.TRANS64 P1, [R5+URZ+0x32410], R2 ;  /* 0x03241002050095a7 */ /* 0x000f24000802007f */
[----:B----4-:R-:W-:Y:S05]  /*125c0*/  @!P1 BRA `(.L_x_4141) ;  /* 0xfffffffc00f09947 */ /* 0x010fea000383ffff */
[----:B------:R-:W-:Y:S05]  /*125d0*/  BRA `(.L_x_4272) ;  /* 0xfffffef800487947 */ /* 0x000fea000383ffff */
.L_x_4145:
[----:B------:R0:W0:Y:S02]  /*125e0*/  SYNCS.PHASECHK.TRANS64.TRYWAIT P1, [R0+URZ+0x32450], R3 ;  /* 0x03245003000075a7 */ /* 0x000024000802017f */
[----:B0-----:R-:W-:Y:S05]  /*125f0*/  @!P1 NANOSLEEP.SYNCS 0x989680 ;  /* 0x009896800000995d */ /* 0x001fea0003900000 */
[----:B------:R-:W0:Y:S02]  /*12600*/  @!P1 SYNCS.PHASECHK.TRANS64 P1, [R0+URZ+0x32450], R3 ;  /* 0x03245003000095a7 */ /* 0x000e24000802007f */
[----:B0-----:R-:W-:Y:S05]  /*12610*/  @!P1 BRA `(.L_x_4145) ;  /* 0xfffffffc00f09947 */ /* 0x001fea000383ffff */
[----:B------:R-:W-:Y:S05]  /*12620*/  BRA `(.L_x_4144) ;  /* 0xfffffef800547947 */ /* 0x000fea000383ffff */
.L_x_4150:
[----:B-1----:R-:W-:-:S04]  /*12630*/  IMAD.U32 R20, RZ, RZ, UR4 ;  /* 0x00000004ff147e24 */ /* 0x002fc8000f8e00ff */
[----:B------:R1:W2:Y:S03]  /*12640*/  SYNCS.PHASECHK.TRANS64.TRYWAIT P2, [R20+URZ+0x32430], R13 ;  /* 0x0324300d140075a7 */ /* 0x0002a6000804017f */
[----:B--2---:R-:W-:Y:S05]  /*12650*/  @!P2 NANOSLEEP.SYNCS 0x989680 ;  /* 0x009896800000a95d */ /* 0x004fea0003900000 */
[----:B------:R-:W2:Y:S02]  /*12660*/  @!P2 SYNCS.PHASECHK.TRANS64 P2, [R20+URZ+0x32430], R13 ;  /* 0x0324300d1400a5a7 */ /* 0x000ea4000804007f */
[----:B--2---:R-:W-:Y:S05]  /*12670*/  @!P2 BRA `(.L_x_4150) ;  /* 0xfffffffc00eca947 */ /* 0x004fea000383ffff */
[----:B------:R-:W-:Y:S05]  /*12680*/  BRA `(.L_x_4149) ;  /* 0xffffff2000547947 */ /* 0x000fea000383ffff */
.L_x_4154:
[----:B-1----:R-:W-:-:S04]  /*12690*/  IMAD.U32 R20, RZ, RZ, UR4 ;  /* 0x00000004ff147e24 */ /* 0x002fc8000f8e00ff */
[----:B------:R1:W3:Y:S03]  /*126a0*/  SYNCS.PHASECHK.TRANS64.TRYWAIT P2, [R20+URZ+0x32450], R13 ;  /* 0x0324500d140075a7 */ /* 0x0002e6000804017f */
[----:B---3--:R-:W-:Y:S05]  /*126b0*/  @!P2 NANOSLEEP.SYNCS 0x989680 ;  /* 0x009896800000a95d */ /* 0x008fea0003900000 */
[----:B------:R-:W3:Y:S02]  /*126c0*/  @!P2 SYNCS.PHASECHK.TRANS64 P2, [R20+URZ+0x32450], R13 ;  /* 0x0324500d1400a5a7 */ /* 0x000ee4000804007f */
[----:B---3--:R-:W-:Y:S05]  /*126d0*/  @!P2 BRA `(.L_x_4154) ;  /* 0xfffffffc00eca947 */ /* 0x008fea000383ffff */
[----:B------:R-:W-:Y:S05]  /*126e0*/  BRA `(.L_x_4153) ;  /* 0xffffff2000d07947 */ /* 0x000fea000383ffff */
.L_x_4160:
[----:B--2---:R-:W-:-:S04]  /*126f0*/  IMAD.U32 R20, RZ, RZ, UR5 ;  /* 0x00000005ff147e24 */ /* 0x004fc8000f8e00ff */
[----:B------:R2:W3:Y:S03]  /*12700*/  SYNCS.PHASECHK.TRANS64.TRYWAIT P2, [R20+URZ+0x32430], R13 ;  /* 0x0324300d140075a7 */ /* 0x0004e6000804017f */
[----:B---3--:R-:W-:Y:S05]  /*12710*/  @!P2 NANOSLEEP.SYNCS 0x989680 ;  /* 0x009896800000a95d */ /* 0x008fea0003900000 */
[----:B------:R-:W3:Y:S02]  /*12720*/  @!P2 SYNCS.PHASECHK.TRANS64 P2, [R20+URZ+0x32430], R13 ;  /* 0x0324300d1400a5a7 */ /* 0x000ee4000804007f */
[----:B---3--:R-:W-:Y:S05]  /*12730*/  @!P2 BRA `(.L_x_4160) ;  /* 0xfffffffc00eca947 */ /* 0x008fea000383ffff */
[----:B------:R-:W-:Y:S05]  /*12740*/  BRA `(.L_x_4159) ;  /* 0xffffff5000387947 */ /* 0x000fea000383ffff */
.L_x_4164:
[----:B--2---:R-:W-:-:S04]  /*12750*/  IMAD.U32 R20, RZ, RZ, UR5 ;  /* 0x00000005ff147e24 */ /* 0x004fc8000f8e00ff */
[----:B------:R2:W3:Y:S03]  /*12760*/  SYNCS.PHASECHK.TRANS64.TRYWAIT P2, [R20+URZ+0x32450], R13 ;  /* 0x0324500d140075a7 */ /* 0x0004e6000804017f */
[----:B---3--:R-:W-:Y:S05]  /*12770*/  @!P2 NANOSLEEP.SYNCS 0x989680 ;  /* 0x009896800000a95d */ /* 0x008fea0003900000 */
[----:B------:R-:W3:Y:S02]  /*12780*/  @!P2 SYNCS.PHASECHK.TRANS64 P2, [R20+URZ+0x32450], R13 ;  /* 0x0324500d1400a5a7 */ /* 0x000ee4000804007f */
[----:B---3--:R-:W-:Y:S05]  /*12790*/  @!P2 BRA `(.L_x_4164) ;  /* 0xfffffffc00eca947 */ /* 0x008fea000383ffff */
[----:B------:R-:W-:Y:S05]  /*127a0*/  BRA `(.L_x_4163) ;  /* 0xffffff5000b47947 */ /* 0x000fea000383ffff */
.L_x_4204:
        /* <DEDUP_REMOVED lines=11> */
.L_x_4274:
[----:B------:R-:W-:Y:S05]  /*12860*/  BSYNC B0 ;  /* 0x0000000000007941 */ /* 0x000fea0003800000 */
.L_x_4273:
[----:B------:R-:W-:Y:S05]  /*12870*/  BRA `(.L_x_4275) ;  /* 0xffffffc400ec7947 */ /* 0x000fea000383ffff */
.L_x_4205:
[----:B------:R-:W-:Y:S01]  /*12880*/  BSSY B0, `(.L_x_4276) ;  /* 0x0000006000007945 */ /* 0x000fe20003800000 */
[----:B------:R-:W-:-:S07]  /*12890*/  IMAD.MOV.U32 R15, RZ, RZ, -0x1 ;  /* 0xffffffffff0f7424 */ /* 0x000fce00078e00ff */
[----:B------:R-:W-:Y:S05]  /*128a0*/  WARPSYNC.COLLECTIVE R15, `(.L_x_4277) ;  /* 0x000000000f0c7348 */ /* 0x000fea0003c00000 */
[----:B------:R-:W-:Y:S02]  /*128b0*/  ELECT P6, UR62, PT ;  /* 0x00000000003e782f */ /* 0x000fe400038c0000 */
[----:B------:R-:W-:Y:S01]  /*128c0*/  MOV R14, UR62 ;  /* 0x0000003e000e7c02 */ /* 0x000fe20008000f00 */
[----:B------:R-:W-:Y:S10]  /*128d0*/  ENDCOLLECTIVE ;  /* 0x000000000000791b */ /* 0x000ff40003800000 */
.L_x_4277:
[----:B------:R-:W-:Y:S05]  /*128e0*/  BSYNC B0 ;  /* 0x0000000000007941 */ /* 0x000fea0003800000 */
.L_x_4276:
[----:B------:R-:W-:Y:S05]  /*128f0*/  BRA `(.L_x_4278) ;  /* 0xffffffc400dc7947 */ /* 0x000fea000383ffff */
.L_x_4208:
[----:B0-----:R0:W1:Y:S02]  /*12900*/  SYNCS.PHASECHK.TRANS64.TRYWAIT P0, [R8+URZ+0x32440], R10 ;  /* 0x0324400a080075a7 */ /* 0x001064000800017f */
[----:B-1----:R-:W-:Y:S05]  /*12910*/  @!P0 NANOSLEEP.SYNCS 0x989680 ;  /* 0x009896800000895d */ /* 0x002fea0003900000 */
[----:B------:R-:W1:Y:S02]  /*12920*/  @!P0 SYNCS.PHASECHK.TRANS64 P0, [R8+URZ+0x32440], R10 ;  /* 0x0324400a080085a7 */ /* 0x000e64000800007f */
[----:B-1----:R-:W-:Y:S05]  /*12930*/  @!P0 BRA `(.L_x_4208) ;  /* 0xfffffffc00f08947 */ /* 0x002fea000383ffff */
[----:B------:R-:W-:Y:S05]  /*12940*/  BRA `(.L_x_4279) ;  /* 0xffffffc800447947 */ /* 0x000fea000383ffff */
.L_x_4212:
        /* <DEDUP_REMOVED lines=8> */
.L_x_4215:
[----:B0-----:R0:W1:Y:S02]  /*129d0*/  SYNCS.PHASECHK.TRANS64.TRYWAIT P0, [R11+URZ+0x32460], R6 ;  /* 0x032460060b0075a7 */ /* 0x001064000800017f */
[----:B-1----:R-:W-:Y:S05]  /*129e0*/  @!P0 NANOSLEEP.SYNCS 0x989680 ;  /* 0x009896800000895d */ /* 0x002fea0003900000 */
[----:B------:R-:W1:Y:S02]  /*129f0*/  @!P0 SYNCS.PHASECHK.TRANS64 P0, [R11+URZ+0x32460], R6 ;  /* 0x032460060b0085a7 */ /* 0x000e64000800007f */
[----:B-1----:R-:W-:Y:S05]  /*12a00*/  @!P0 BRA `(.L_x_4215) ;  /* 0xfffffffc00f08947 */ /* 0x002fea000383ffff */
[----:B------:R-:W-:Y:S05]  /*12a10*/  BRA `(.L_x_4281) ;  /* 0xffffffcc00c87947 */ /* 0x000fea000383ffff */
.L_x_4224:
[----:B-1----:R1:W2:Y:S02]  /*12a20*/  SYNCS.PHASECHK.TRANS64.TRYWAIT P0, [R2+URZ+0x32440], R3 ;  /* 0x03244003020075a7 */ /* 0x0022a4000800017f */
[----:B--2---:R-:W-:Y:S05]  /*12a30*/  @!P0 NANOSLEEP.SYNCS 0x989680 ;  /* 0x009896800000895d */ /* 0x004fea0003900000 */
[----:B------:R-:W2:Y:S02]  /*12a40*/  @!P0 SYNCS.PHASECHK.TRANS64 P0, [R2+URZ+0x32440], R3 ;  /* 0x03244003020085a7 */ /* 0x000ea4000800007f */
[----:B--2---:R-:W-:Y:S05]  /*12a50*/  @!P0 BRA `(.L_x_4224) ;  /* 0xfffffffc00f08947 */ /* 0x004fea000383ffff */
[----:B------:R-:W-:Y:S05]  /*12a60*/  BRA `(.L_x_4282) ;  /* 0xffffffd400447947 */ /* 0x000fea000383ffff */
.L_x_4226:
[----:B0-----:R0:W2:Y:S02]  /*12a70*/  SYNCS.PHASECHK.TRANS64.TRYWAIT P0, [R2+URZ+0x32460], R3 ;  /* 0x03246003020075a7 */ /* 0x0010a4000800017f */
[----:B--2---:R-:W-:Y:S05]  /*12a80*/  @!P0 NANOSLEEP.SYNCS 0x989680 ;  /* 0x009896800000895d */ /* 0x004fea0003900000 */
[----:B------:R-:W2:Y:S02]  /*12a90*/  @!P0 SYNCS.PHASECHK.TRANS64 P0, [R2+URZ+0x32460], R3 ;  /* 0x03246003020085a7 */ /* 0x000ea4000800007f */
[----:B--2---:R-:W-:Y:S05]  /*12aa0*/  @!P0 BRA `(.L_x_4226) ;  /* 0xfffffffc00f08947 */ /* 0x004fea000383ffff */
[----:B------:R-:W-:Y:S05]  /*12ab0*/  BRA `(.L_x_4283) ;  /* 0xffffffd400b47947 */ /* 0x000fea000383ffff */
.L_x_4231:
[----:B-1----:R1:W2:Y:S02]  /*12ac0*/  SYNCS.PHASECHK.TRANS64.TRYWAIT P0, [R2+URZ+0x32440], R7 ;  /* 0x03244007020075a7 */ /* 0x0022a4000800017f */
[----:B--2---:R-:W-:Y:S05]  /*12ad0*/  @!P0 NANOSLEEP.SYNCS 0x989680 ;  /* 0x009896800000895d */ /* 0x004fea0003900000 */
[----:B------:R-:W2:Y:S02]  /*12ae0*/  @!P0 SYNCS.PHASECHK.TRANS64 P0, [R2+URZ+0x32440], R7 ;  /* 0x03244007020085a7 */ /* 0x000ea4000800007f */
[----:B--2---:R-:W-:Y:S05]  /*12af0*/  @!P0 BRA `(.L_x_4231) ;  /* 0xfffffffc00f08947 */ /* 0x004fea000383ffff */
[----:B------:R-:W-:Y:S05]  /*12b00*/  BRA `(.L_x_4284) ;  /* 0xffffffd800fc7947 */ /* 0x000fea000383ffff */
.L_x_4233:
[----:B0-----:R0:W2:Y:S02]  /*12b10*/  SYNCS.PHASECHK.TRANS64.TRYWAIT P1, [R2+URZ+0x32460], R7 ;  /* 0x03246007020075a7 */ /* 0x0010a4000802017f */
[----:B--2---:R-:W-:Y:S05]  /*12b20*/  @!P1 NANOSLEEP.SYNCS 0x989680 ;  /* 0x009896800000995d */ /* 0x004fea0003900000 */
[----:B------:R-:W2:Y:S02]  /*12b30*/  @!P1 SYNCS.PHASECHK.TRANS64 P1, [R2+URZ+0x32460], R7 ;  /* 0x03246007020095a7 */ /* 0x000ea4000802007f */
[----:B--2---:R-:W-:Y:S05]  /*12b40*/  @!P1 BRA `(.L_x_4233) ;  /* 0xfffffffc00f09947 */ /* 0x004fea000383ffff */
[----:B------:R-:W-:Y:S05]  /*12b50*/  BRA `(.L_x_4285) ;  /* 0xffffffdc00687947 */ /* 0x000fea000383ffff */
.L_x_4238:
[----:B--2---:R2:W3:Y:S02]  /*12b60*/  SYNCS.PHASECHK.TRANS64.TRYWAIT P0, [R2+URZ+0x32440], R3 ;  /* 0x03244003020075a7 */ /* 0x0044e4000800017f */
[----:B---3--:R-:W-:Y:S05]  /*12b70*/  @!P0 NANOSLEEP.SYNCS 0x989680 ;  /* 0x009896800000895d */ /* 0x008fea0003900000 */
[----:B------:R-:W3:Y:S02]  /*12b80*/  @!P0 SYNCS.PHASECHK.TRANS64 P0, [R2+URZ+0x32440], R3 ;  /* 0x03244003020085a7 */ /* 0x000ee4000800007f */
[----:B---3--:R-:W-:Y:S05]  /*12b90*/  @!P0 BRA `(.L_x_4238) ;  /* 0xfffffffc00f08947 */ /* 0x008fea000383ffff */
[----:B------:R-:W-:Y:S05]  /*12ba0*/  BRA `(.L_x_4286) ;  /* 0xffffffe000947947 */ /* 0x000fea000383ffff */
.L_x_4240:
[----:B0-----:R0:W1:Y:S02]  /*12bb0*/  SYNCS.PHASECHK.TRANS64.TRYWAIT P1, [R2+URZ+0x32460], R3 ;  /* 0x03246003020075a7 */ /* 0x001064000802017f */
[----:B-1----:R-:W-:Y:S05]  /*12bc0*/  @!P1 NANOSLEEP.SYNCS 0x989680 ;  /* 0x009896800000995d */ /* 0x002fea0003900000 */
[----:B------:R-:W1:Y:S02]  /*12bd0*/  @!P1 SYNCS.PHASECHK.TRANS64 P1, [R2+URZ+0x32460], R3 ;  /* 0x03246003020095a7 */ /* 0x000e64000802007f */
[----:B-1----:R-:W-:Y:S05]  /*12be0*/  @!P1 BRA `(.L_x_4240) ;  /* 0xfffffffc00f09947 */ /* 0x002fea000383ffff */
[----:B------:R-:W-:Y:S05]  /*12bf0*/  BRA `(.L_x_4287) ;  /* 0xffffffe400047947 */ /* 0x000fea000383ffff */
.L_x_4245:
        /* <DEDUP_REMOVED lines=8> */
.L_x_4289:
[----:B------:R-:W-:Y:S05]  /*12c80*/  BSYNC B0 ;  /* 0x0000000000007941 */ /* 0x000fea0003800000 */
.L_x_4288:
        /* <DEDUP_REMOVED lines=8> */
.L_x_4290:
[----:B------:R-:W-:Y:S01]  /*12d10*/  IMAD.MOV.U32 R7, RZ, RZ, R14 ;  /* 0x000000ffff077224 */ /* 0x000fe200078e000e */
[----:B------:R-:W-:Y:S06]  /*12d20*/  BRA `(.L_x_4291) ;  /* 0xffffffe400fc7947 */ /* 0x000fec000383ffff */
.L_x_4248:
[----:B------:R-:W-:Y:S01]  /*12d30*/  BSSY B0, `(.L_x_4292) ;  /* 0x0000008000007945 */ /* 0x000fe20003800000 */
[----:B-----5:R-:W-:Y:S01]  /*12d40*/  MOV R13, R17 ;  /* 0x00000011000d7202 */ /* 0x020fe20000000f00 */
[----:B------:R-:W-:Y:S02]  /*12d50*/  IMAD.MOV.U32 R12, RZ, RZ, 0x1 ;  /* 0x00000001ff0c7424 */ /* 0x000fe400078e00ff */
[----:B------:R-:W-:Y:S02]  /*12d60*/  IMAD.MOV.U32 R11, RZ, RZ, RZ ;  /* 0x000000ffff0b7224 */ /* 0x000fe400078e00ff */
[----:B------:R-:W-:-:S07]  /*12d70*/  IMAD.MOV.U32 R15, RZ, RZ, -0x1 ;  /* 0xffffffffff0f7424 */ /* 0x000fce00078e00ff */
[----:B01234-:R-:W-:Y:S05]  /*12d80*/  WARPSYNC.COLLECTIVE R15, `(.L_x_4293) ;  /* 0x000000000f087348 */ /* 0x01ffea0003c00000 */
[----:B------:R0:W0:Y:S02]  /*12d90*/  SHFL.UP P6, R14, R13, R12, R11 ;  /* 0x0400000c0d0e7389 */ /* 0x00002400000c000b */
[----:B01234-:R-:W-:Y:S01]  /*12da0*/  ENDCOLLECTIVE ;  /* 0x000000000000791b */ /* 0x01ffe20003800000 */
.L_x_4293:
[----:B------:R-:W-:Y:S05]  /*12db0*/  BSYNC B0 ;  /* 0x0000000000007941 */ /* 0x000fea0003800000 */
.L_x_4292:
        /* <DEDUP_REMOVED lines=10> */
.L_x_4294:
        /* <DEDUP_REMOVED lines=8> */
.L_x_4295:
        /* <DEDUP_REMOVED lines=8> */
.L_x_4296:
        /* <DEDUP_REMOVED lines=8> */
.L_x_4297:
        /* <DEDUP_REMOVED lines=8> */
.L_x_4298:
[----:B------:R-:W-:Y:S05]  /*13060*/  BRA `(.L_x_4299) ;  /* 0xffffffe400c47947 */ /* 0x000fea000383ffff */
.L_x_4253:
[----:B------:R-:W-:Y:S01]  /*13070*/  BSSY B0, `(.L_x_4300) ;  /* 0x0000008000007945 */ /* 0x000fe20003800000 */
[----:B-----5:R-:W-:Y:S01]  /*13080*/  IMAD.MOV.U32 R13, RZ, RZ, R17 ;  /* 0x000000ffff0d7224 */ /* 0x020fe200078e0011 */
[----:B------:R-:W-:Y:S01]  /*13090*/  MOV R15, 0xffffffff ;  /* 0xffffffff000f7802 */ /* 0x000fe20000000f00 */
[----:B------:R-:W-:Y:S02]  /*130a0*/  IMAD.MOV.U32 R12, RZ, RZ, 0x1 ;  /* 0x00000001ff0c7424 */ /* 0x000fe400078e00ff */
[----:B------:R-:W-:-:S07]  /*130b0*/  IMAD.MOV.U32 R11, RZ, RZ, RZ ;  /* 0x000000ffff0b7224 */ /* 0x000fce00078e00ff */
[----:B0-2---:R-:W-:Y:S05]  /*130c0*/  WARPSYNC.COLLECTIVE R15, `(.L_x_4301) ;  /* 0x000000000f087348 */ /* 0x005fea0003c00000 */
[----:B------:R1:W3:Y:S02]  /*130d0*/  SHFL.UP P6, R14, R13, R12, R11 ;  /* 0x0400000c0d0e7389 */ /* 0x0002e400000c000b */
[----:B0123--:R-:W-:Y:S01]  /*130e0*/  ENDCOLLECTIVE ;  /* 0x000000000000791b */ /* 0x00ffe20003800000 */
.L_x_4301:
[----:B------:R-:W-:Y:S05]  /*130f0*/  BSYNC B0 ;  /* 0x0000000000007941 */ /* 0x000fea0003800000 */
.L_x_4300:
        /* <DEDUP_REMOVED lines=10> */
.L_x_4302:
        /* <DEDUP_REMOVED lines=8> */
.L_x_4303:
        /* <DEDUP_REMOVED lines=8> */
.L_x_4304:
        /* <DEDUP_REMOVED lines=8> */
.L_x_4305:
        /* <DEDUP_REMOVED lines=8> */
.L_x_4306:
[----:B------:R-:W-:Y:S05]  /*133a0*/  BRA `(.L_x_4307) ;  /* 0xffffffe400ac7947 */ /* 0x000fea000383ffff */
.L_x_4255:
[----:B------:R-:W-:Y:S01]  /*133b0*/  BSSY B0, `(.L_x_4308) ;  /* 0x0000006000007945 */ /* 0x000fe20003800000 */
[----:B------:R-:W-:Y:S01]  /*133c0*/  PLOP3.LUT P6, PT, P6, PT, PT, 0x8, 0x0 ;  /* 0x000000000000781c */ /* 0x000fe200037ce170 */
[----:B------:R-:W-:-:S12]  /*133d0*/  IMAD.MOV.U32 R15, RZ, RZ, -0x1 ;  /* 0xffffffffff0f7424 */ /* 0x000fd800078e00ff */
[----:B0-----:R-:W-:Y:S05]  /*133e0*/  WARPSYNC.COLLECTIVE R15, `(.L_x_4309) ;  /* 0x000000000f087348 */ /* 0x001fea0003c00000 */
[----:B------:R-:W-:Y:S01]  /*133f0*/  VOTE.ANY R14, PT, P6 ;  /* 0x00000000000e7806 */ /* 0x000fe200030e0100 */
[----:B0-----:R-:W-:Y:S06]  /*13400*/  ENDCOLLECTIVE ;  /* 0x000000000000791b */ /* 0x001fec0003800000 */
.L_x_4309:
[----:B------:R-:W-:Y:S05]  /*13410*/  BSYNC B0 ;  /* 0x0000000000007941 */ /* 0x000fea0003800000 */
.L_x_4308:
        /* <DEDUP_REMOVED lines=9> */
.L_x_4310:
[----:B------:R-:W-:Y:S01]  /*134b0*/  MOV R17, R14 ;  /* 0x0000000e00117202 */ /* 0x000fe20000000f00 */
[----:B------:R-:W-:Y:S06]  /*134c0*/  BRA `(.L_x_4311) ;  /* 0xffffffe4009c7947 */ /* 0x000fec000383ffff */
.L_x_4257:
[----:B------:R-:W-:Y:S01]  /*134d0*/  BSSY B0, `(.L_x_4312) ;  /* 0x0000007000007945 */ /* 0x000fe20003800000 */
[----:B------:R-:W-:Y:S02]  /*134e0*/  IMAD.MOV.U32 R13, RZ, RZ, R2 ;  /* 0x000000ffff0d7224 */ /* 0x000fe400078e0002 */
[----:B------:R-:W-:Y:S02]  /*134f0*/  IMAD.MOV.U32 R11, RZ, RZ, 0x1f ;  /* 0x0000001fff0b7424 */ /* 0x000fe400078e00ff */
[----:B------:R-:W-:-:S07]  /*13500*/  IMAD.MOV.U32 R15, RZ, RZ, -0x1 ;  /* 0xffffffffff0f7424 */ /* 0x000fce00078e00ff */
[----:B012---:R-:W-:Y:S05]  /*13510*/  WARPSYNC.COLLECTIVE R15, `(.L_x_4313) ;  /* 0x000000000f087348 */ /* 0x007fea0003c00000 */
[----:B------:R3:W4:Y:S02]  /*13520*/  SHFL.IDX P6, R14, R13, R12, R11 ;  /* 0x0000000c0d0e7389 */ /* 0x00072400000c000b */
[----:B01234-:R-:W-:Y:S01]  /*13530*/  ENDCOLLECTIVE ;  /* 0x000000000000791b */ /* 0x01ffe20003800000 */
.L_x_4313:
[----:B------:R-:W-:Y:S05]  /*13540*/  BSYNC B0 ;  /* 0x0000000000007941 */ /* 0x000fea0003800000 */
.L_x_4312:
[----:B------:R-:W-:Y:S01]  /*13550*/  IMAD.MOV.U32 R7, RZ, RZ, R14 ;  /* 0x000000ffff077224 */ /* 0x000fe200078e000e */
[----:B------:R-:W-:Y:S06]  /*13560*/  BRA `(.L_x_4256) ;  /* 0xffffffe400907947 */ /* 0x000fec000383ffff */
.L_x_4260:
[----:B-1----:R1:W3:Y:S02]  /*13570*/  SYNCS.PHASECHK.TRANS64.TRYWAIT P0, [R0+URZ+0x32420], R3 ;  /* 0x03242003000075a7 */ /* 0x0022e4000800017f */
[----:B---3--:R-:W-:Y:S05]  /*13580*/  @!P0 NANOSLEEP.SYNCS 0x989680 ;  /* 0x009896800000895d */ /* 0x008fea0003900000 */
[----:B------:R-:W3:Y:S02]  /*13590*/  @!P0 SYNCS.PHASECHK.TRANS64 P0, [R0+URZ+0x32420], R3 ;  /* 0x03242003000085a7 */ /* 0x000ee4000800007f */
[----:B---3--:R-:W-:Y:S05]  /*135a0*/  @!P0 BRA `(.L_x_4260) ;  /* 0xfffffffc00f08947 */ /* 0x008fea000383ffff */
[----:B------:R-:W-:Y:S05]  /*135b0*/  BRA `(.L_x_4314) ;  /* 0xffffffec00047947 */ /* 0x000fea000383ffff */
.L_x_4261:
[----:B--2---:R-:W2:Y:S01]  /*135c0*/  S2R R2, SR_TID.X ;  /* 0x0000000000027919 */ /* 0x004ea20000002100 */
        /* <DEDUP_REMOVED lines=10> */
.L_x_4316:
[----:B------:R-:W-:Y:S05]  /*13670*/  BSYNC B0 ;  /* 0x0000000000007941 */ /* 0x000fea0003800000 */
.L_x_4315:
[----:B------:R-:W-:Y:S05]  /*13680*/  BRA `(.L_x_4317) ;  /* 0xffffffe800e87947 */ /* 0x000fea000383ffff */
.L_x_4264:
[----:B------:R-:W-:Y:S01]  /*13690*/  BSSY B1, `(.L_x_4318) ;  /* 0x0000006000017945 */ /* 0x000fe20003800000 */
[----:B------:R-:W-:-:S07]  /*136a0*/  IMAD.MOV.U32 R15, RZ, RZ, -0x1 ;  /* 0xffffffffff0f7424 */ /* 0x000fce00078e00ff */
[----:B012---:R-:W-:Y:S05]  /*136b0*/  WARPSYNC.COLLECTIVE R15, `(.L_x_4319) ;  /* 0x000000000f0c7348 */ /* 0x007fea0003c00000 */
[----:B------:R-:W-:Y:S02]  /*136c0*/  ELECT P6, UR62, PT ;  /* 0x00000000003e782f */ /* 0x000fe400038c0000 */
[----:B------:R-:W-:Y:S01]  /*136d0*/  MOV R14, UR62 ;  /* 0x0000003e000e7c02 */ /* 0x000fe20008000f00 */
[----:B012---:R-:W-:Y:S10]  /*136e0*/  ENDCOLLECTIVE ;  /* 0x000000000000791b */ /* 0x007ff40003800000 */
.L_x_4319:
[----:B------:R-:W-:Y:S05]  /*136f0*/  BSYNC B1 ;  /* 0x0000000000017941 */ /* 0x000fea0003800000 */
.L_x_4318:
[----:B------:R-:W-:Y:S05]  /*13700*/  BRA `(.L_x_4320) ;  /* 0xffffffe800e07947 */ /* 0x000fea000383ffff */
.L_x_4266:
[----:B-1----:R1:W2:Y:S02]  /*13710*/  SYNCS.PHASECHK.TRANS64.TRYWAIT P0, [R6+URZ], R5 ;  /* 0x00000005060075a7 */ /* 0x0022a4000800017f */
[----:B--2---:R-:W-:Y:S05]  /*13720*/  @!P0 NANOSLEEP.SYNCS 0x989680 ;  /* 0x009896800000895d */ /* 0x004fea0003900000 */
[----:B------:R-:W2:Y:S02]  /*13730*/  @!P0 SYNCS.PHASECHK.TRANS64 P0, [R6+URZ], R5 ;  /* 0x00000005060085a7 */ /* 0x000ea4000800007f */
[----:B--2---:R-:W-:Y:S05]  /*13740*/  @!P0 BRA `(.L_x_4266) ;  /* 0xfffffffc00f08947 */ /* 0x004fea000383ffff */
[----:B------:R-:W-:Y:S05]  /*13750*/  BRA `(.L_x_4321) ;  /* 0xffffffec00247947 */ /* 0x000fea000383ffff */
.L_x_4267:
[----:B--2---:R2:W3:Y:S02]  /*13760*/  SYNCS.PHASECHK.TRANS64.TRYWAIT P0, [R7+URZ], R2 ;  /* 0x00000002070075a7 */ /* 0x0044e4000800017f */
[----:B---3--:R-:W-:Y:S05]  /*13770*/  @!P0 NANOSLEEP.SYNCS 0x989680 ;  /* 0x009896800000895d */ /* 0x008fea0003900000 */
[----:B------:R-:W3:Y:S02]  /*13780*/  @!P0 SYNCS.PHASECHK.TRANS64 P0, [R7+URZ], R2 ;  /* 0x00000002070085a7 */ /* 0x000ee4000800007f */
[----:B---3--:R-:W-:Y:S05]  /*13790*/  @!P0 BRA `(.L_x_4267) ;  /* 0xfffffffc00f08947 */ /* 0x008fea000383ffff */
[----:B------:R-:W-:Y:S05]  /*137a0*/  BRA `(.L_x_4322) ;  /* 0xffffffec00187947 */ /* 0x000fea000383ffff */
.L_x_4269:
[----:B---3--:R3:W4:Y:S02]  /*137b0*/  SYNCS.PHASECHK.TRANS64.TRYWAIT P0, [R4+URZ], R5 ;  /* 0x00000005040075a7 */ /* 0x008724000800017f */
[----:B----4-:R-:W-:Y:S05]  /*137c0*/  @!P0 NANOSLEEP.SYNCS 0x989680 ;  /* 0x009896800000895d */ /* 0x010fea0003900000 */
[----:B------:R-:W4:Y:S02]  /*137d0*/  @!P0 SYNCS.PHASECHK.TRANS64 P0, [R4+URZ], R5 ;  /* 0x00000005040085a7 */ /* 0x000f24000800007f */
[----:B----4-:R-:W-:Y:S05]  /*137e0*/  @!P0 BRA `(.L_x_4269) ;  /* 0xfffffffc00f08947 */ /* 0x010fea000383ffff */
[----:B------:R-:W-:Y:S05]  /*137f0*/  BRA `(.L_x_4323) ;  /* 0xffffffec00207947 */ /* 0x000fea000383ffff */
.L_x_4324:
        /* <DEDUP_REMOVED lines=16> */
.L_x_4733:


//--------------------- .text._ZN7cutlass13device_kernelIN5flash11enable_sm90INS1_16FlashAttnFwdSm90INS1_25CollectiveMainloopFwdSm90ILi2EN4cute5tupleIJNS5_1CILi1EEES8_S8_EEENS6_IJNS7_ILi128EEENS7_ILi96EEENS7_ILi64EEEEEELi256ENS_10bfloat16_tEfNS_4arch4Sm90ELb1ELb0ELb1ELb1ELb0ELb1ELb1ELb1ELb0ELb0ELb0ELb0EEENS1_21CollectiveEpilogueFwdINS6_IJSA_NS7_ILi256EEESB_EEES9_SE_SG_Li256ELb1ELb0ELb0ELb0EEENS1_36VarlenDynamicPersistentTileSchedulerILi128ELi96ELi256ELi32ELb0ELb0ELb1ELb1ELb1ELb1EEEEEEEEEvNT_6ParamsE --------------------------
	.section	.text._ZN7cutlass13device_kernelIN5flash11enable_sm90INS1_16FlashAttnFwdSm90INS1_25CollectiveMainloopFwdSm90ILi2EN4cute5tupleIJNS5_1CILi1EEES8_S8_EEENS6_IJNS7_ILi128EEENS7_ILi96EEENS7_ILi64EEEEEELi256ENS_10bfloat16_tEfNS_4arch4Sm90ELb1ELb0ELb1ELb1ELb0ELb1ELb1ELb1ELb0ELb0ELb0ELb0EEENS1_21CollectiveEpilogueFwdINS6_IJSA_NS7_ILi256EEESB_EEES9_SE_SG_Li256ELb1ELb0ELb0ELb0EEENS1_36VarlenDynamicPersistentTileSchedulerILi128ELi96ELi256ELi32ELb0ELb0ELb1ELb1ELb1ELb1EEEEEEEEEvNT_6ParamsE,"ax",@progbits
	.align	128
.text._ZN7cutlass13device_kernelIN5flash11enable_sm90INS1_16FlashAttnFwdSm90INS1_25CollectiveMainloopFwdSm90ILi2EN4cute5tupleIJNS5_1CILi1EEES8_S8_EEENS6_IJNS7_ILi128EEENS7_ILi96EEENS7_ILi64EEEEEELi256ENS_10bfloat16_tEfNS_4arch4Sm90ELb1ELb0ELb1ELb1ELb0ELb1ELb1ELb1ELb0ELb0ELb0ELb0EEENS1_21CollectiveEpilogueFwdINS6_IJSA_NS7_ILi256EEESB_EEES9_SE_SG_Li256ELb1ELb0ELb0ELb0EEENS1_36VarlenDynamicPersistentTileSchedulerILi128ELi96ELi256ELi32ELb0ELb0ELb1ELb1ELb1ELb1EEEEEEEEEvNT_6ParamsE:
        .type           _ZN7cutlass13device_kernelIN5flash11enable_sm90INS1_16FlashAttnFwdSm90INS1_25CollectiveMainloopFwdSm90ILi2EN4cute5tupleIJNS5_1CILi1EEES8_S8_EEENS6_IJNS7_ILi128EEENS7_ILi96EEENS7_ILi64EEEEEELi256ENS_10bfloat16_tEfNS_4arch4Sm90ELb1ELb0ELb1ELb1ELb0ELb1ELb1ELb1ELb0ELb0ELb0ELb0EEENS1_21CollectiveEpilogueFwdINS6_IJSA_NS7_ILi256EEESB_EEES9_SE_SG_Li256ELb1ELb0ELb0ELb0EEENS1_36VarlenDynamicPersistentTileSchedulerILi128ELi96ELi256ELi32ELb0ELb0ELb1ELb1ELb1ELb1EEEEEEEEEvNT_6ParamsE,@function
        .size           _ZN7cutlass13device_kernelIN5flash11enable_sm90INS1_16FlashAttnFwdSm90INS1_25CollectiveMainloopFwdSm90ILi2EN4cute5tupleIJNS5_1CILi1EEES8_S8_EEENS6_IJNS7_ILi128EEENS7_ILi96EEENS7_ILi64EEEEEELi256ENS_10bfloat16_tEfNS_4arch4Sm90ELb1ELb0ELb1ELb1ELb0ELb1ELb1ELb1ELb0ELb0ELb0ELb0EEENS1_21CollectiveEpilogueFwdINS6_IJSA_NS7_ILi256EEESB_EEES9_SE_SG_Li256ELb1ELb0ELb0ELb0EEENS1_36VarlenDynamicPersistentTileSchedulerILi128ELi96ELi256ELi32ELb0ELb0ELb1ELb1ELb1ELb1EEEEEEEEEvNT_6ParamsE,(.L_x_4734 - _ZN7cutlass13device_kernelIN5flash11enable_sm90INS1_16FlashAttnFwdSm90INS1_25CollectiveMainloopFwdSm90ILi2EN4cute5tupleIJNS5_1CILi1EEES8_S8_EEENS6_IJNS7_ILi128EEENS7_ILi96EEENS7_ILi64EEEEEELi256ENS_10bfloat16_tEfNS_4arch4Sm90ELb1ELb0ELb1ELb1ELb0ELb1ELb1ELb1ELb0ELb0ELb0ELb0EEENS1_21CollectiveEpilogueFwdINS6_IJSA_NS7_ILi256EEESB_EEES9_SE_SG_Li256ELb1ELb0ELb0ELb0EEENS1_36VarlenDynamicPersistentTileSchedulerILi128ELi96ELi256ELi32ELb0ELb0ELb1ELb1ELb1ELb1EEEEEEEEEvNT_6ParamsE)
        .other          _ZN7cutlass13device_kernelIN5flash11enable_sm90INS1_16FlashAttnFwdSm90INS1_25CollectiveMainloopFwdSm90ILi2EN4cute5tupleIJNS5_1CILi1EEES8_S8_EEENS6_IJNS7_ILi128EEENS7_ILi96EEENS7_ILi64EEEEEELi256ENS_10bfloat16_tEfNS_4arch4Sm90ELb1ELb0ELb1ELb1ELb0ELb1ELb1ELb1ELb0ELb0ELb0ELb0EEENS1_21CollectiveEpilogueFwdINS6_IJSA_NS7_ILi256EEESB_EEES9_SE_SG_Li256ELb1ELb0ELb0ELb0EEENS1_36VarlenDynamicPersistentTileSchedulerILi128ELi96ELi256ELi32ELb0ELb0ELb1ELb1ELb1ELb1EEEEEEEEEvNT_6ParamsE,@"STO_CUDA_ENTRY STV_DEFAULT"
_ZN7cutlass13device_kernelIN5flash11enable_sm90INS1_16FlashAttnFwdSm90INS1_25CollectiveMainloopFwdSm90ILi2EN4cute5tupleIJNS5_1CILi1EEES8_S8_EEENS6_IJNS7_ILi128EEENS7_ILi96EEENS7_ILi64EEEEEELi256ENS_10bfloat16_tEfNS_4arch4Sm90ELb1ELb0ELb1ELb1ELb0ELb1ELb1ELb1ELb0ELb0ELb0ELb0EEENS1_21CollectiveEpilogueFwdINS6_IJSA_NS7_ILi256EEESB_EEES9_SE_SG_Li256ELb1ELb0ELb0ELb0EEENS1_36VarlenDynamicPersistentTileSchedulerILi128ELi96ELi256ELi32ELb0ELb0ELb1ELb1ELb1ELb1EEEEEEEEEvNT_6ParamsE:
        /* <DEDUP_REMOVED lines=29> */
.L_x_4326:
[----:B------:R-:W-:Y:S05]  /*01d0*/  BSYNC B0 ;  /* 0x0000000000007941 */ /* 0x000fea0003800000 */
.L_x_4325:
[----:B------:R-:W-:Y:S01]  /*01e0*/  VOTEU.ANY UP0, P0 ;  /* 0x00000000003f7886 */ /* 0x000fe20000000100 */
[----:B------:R-:W0:Y:S01]  /*01f0*/  SHFL.IDX PT, R2, R0, RZ, 0x1f ;  /* 0x00001fff00027589 */ /* 0x000e2200000e0000 */
[----:B------:R-:W-:Y:S01]  /*0200*/  UMOV UR4, 0x1 ;  /* 0x0000000100047882 */ /* 0x000fe20000000000 */
[----:B------:R-:W-:Y:S01]  /*0210*/  UMOV UR7, 0x100 ;  /* 0x0000010000077882 */ /* 0x000fe20000000000 */
[----:B------:R-:W-:Y:S01]  /*0220*/  VOTEU.ANY UP1, P0 ;  /* 0x00000000003f7886 */ /* 0x000fe20000020100 */
[----:B------:R-:W1:Y:S01]  /*0230*/  @UP0 S2UR UR8, SR_CgaCtaId ;  /* 0x00000000000809c3 */ /* 0x000e620000008800 */
[----:B------:R-:W-:Y:S01]  /*0240*/  @UP0 UMOV UR6, 0x400 ;  /* 0x0000040000060882 */ /* 0x000fe20000000000 */
[----:B------:R-:W-:-:S04]  /*0250*/  @UP0 UIADD3 UR4, -UR4, 0x100000, URZ ;  /* 0x0010000004040890 */ /* 0x000fc8000fffe13f */
[----:B------:R-:W-:Y:S02]  /*0260*/  @UP0 USHF.L.U32 UR5, UR4, 0xb, URZ ;  /* 0x0000000b04050899 */ /* 0x000fe4000800063f */
[----:B------:R-:W-:Y:S01]  /*0270*/  @UP0 USHF.L.U32 UR4, UR4, 0x1, URZ ;  /* 0x0000000104040899 */ /* 0x000fe2000800063f */
[----:B------:R-:W-:Y:S01]  /*0280*/  SHF.R.U32.HI R3, RZ, 0x7, R3 ;  /* 0x00000007ff037819 */ /* 0x000fe20000011603 */
[----:B------:R-:W-:Y:S01]  /*0290*/  VOTEU.ANY UP2, P0 ;  /* 0x00000000003f7886 */ /* 0x000fe20000040100 */
[----:B0-----:R-:W-:-:S03]  /*02a0*/  ISETP.NE.AND P1, PT, R2, RZ, PT ;  /* 0x000000ff0200720c */ /* 0x001fc60003f25270 */
[----:B------:R0:W2:Y:S01]  /*02b0*/  SHFL.IDX PT, R2, R3, RZ, 0x1f ;  /* 0x00001fff03027589 */ /* 0x0000a200000e0000 */
[----:B-1----:R-:W-:Y:S02]  /*02c0*/  @UP0 ULEA UR8, UR8, UR6, 0x18 ;  /* 0x0000000608080291 */ /* 0x002fe4000f8ec03f */
[----:B------:R-:W-:-:S04]  /*02d0*/  @UP0 UIADD3 UR6, -UR7, 0x100000, URZ ;  /* 0x0010000007060890 */ /* 0x000fc8000fffe13f */
[----:B------:R-:W-:Y:S02]  /*02e0*/  @UP0 USHF.L.U32 UR7, UR6, 0xb, URZ ;  /* 0x0000000b06070899 */ /* 0x000fe4000800063f */
[----:B------:R-:W-:Y:S01]  /*02f0*/  @UP0 USHF.L.U32 UR6, UR6, 0x1, URZ ;  /* 0x0000000106060899 */ /* 0x000fe2000800063f */
[----:B------:R-:W-:Y:S01]  /*0300*/  VOTEU.ANY UP0, P0 ;  /* 0x00000000003f7886 */ /* 0x000fe20000000100 */
[----:B------:R-:W1:Y:S04]  /*0310*/  FENCE.VIEW.ASYNC.S ;  /* 0x00000000000073c6 */ /* 0x000e680000000000 */
[----:B-1----:R0:W1:Y:S01]  /*0320*/  @UP0 SYNCS.EXCH.64 URZ, [UR8+0x32400], UR4 ;  /* 0x03240004083f05b2 */ /* 0x0020620008000100 */
[----:B------:R0:W3:Y:S05]  /*0330*/  @UP1 SYNCS.EXCH.64 URZ, [UR8+0x32410], UR4 ;  /* 0x03241004083f15b2 */ /* 0x0000ea0008000100 */
[----:B------:R0:W4:Y:S02]  /*0340*/  @UP2 SYNCS.EXCH.64 URZ, [UR8+0x32420], UR6 ;  /* 0x03242006083f25b2 */ /* 0x0001240008000100 */
        /* <DEDUP_REMOVED lines=19> */
.L_x_4327:
        /* <DEDUP_REMOVED lines=22> */
.L_x_4328:
        /* <DEDUP_REMOVED lines=18> */
.L_x_4329:
        /* <DEDUP_REMOVED lines=22> */
.L_x_4330:
        /* <DEDUP_REMOVED lines=22> */
.L_x_4331:
        /* <DEDUP_REMOVED lines=9> */
.L_x_4334:
        /* <DEDUP_REMOVED lines=19> */
[----:B------:R-:W3:Y:S01]  /*0b80*/  LDL.LU R16, [R1+0x34] ;  /* 0x0000340001107983 */ /* 0x000ee20000300800 */
[----:B--2---:R-:W0:Y:S02]  /*0b90*/  S2R R2, SR_TID.X ;  /* 0x0000000000027919 */ /* 0x004e240000002100 */
[----:B0-----:R-:W-:-:S05]  /*0ba0*/  VIADD R20, R2, 0xffffff80 ;  /* 0xffffff8002147836 */ /* 0x001fca0000000000 */
[----:B------:R-:W-:-:S04]  /*0bb0*/  SHF.R.S32.HI R0, RZ, 0x1f, R20 ;  /* 0x0000001fff007819 */ /* 0x000fc80000011414 */
[----:B------:R-:W-:-:S04]  /*0bc0*/  LEA.HI R2, R0, R20, RZ, 0x7 ;  /* 0x0000001400027211 */ /* 0x000fc800078f38ff */
[----:B------:R-:W-:-:S05]  /*0bd0*/  LOP3.LUT R3, R2, 0xffffff80, RZ, 0xc0, !PT ;  /* 0xffffff8002037812 */ /* 0x000fca00078ec0ff */
[----:B------:R-:W-:-:S05]  /*0be0*/  IMAD.IADD R11, R20, 0x1, -R3 ;  /* 0x00000001140b7824 */ /* 0x000fca00078e0a03 */
[----:B------:R-:W-:-:S04]  /*0bf0*/  SHF.R.S32.HI R6, RZ, 0x1f, R11 ;  /* 0x0000001fff067819 */ /* 0x000fc8000001140b */
[----:B------:R-:W-:-:S04]  /*0c00*/  LEA.HI R7, R6, R11, RZ, 0x2 ;  /* 0x0000000b06077211 */ /* 0x000fc800078f10ff */
[--C-:B------:R-:W-:Y:S02]  /*0c10*/  SHF.R.S32.HI R8, RZ, 0x2, R7.reuse ;  /* 0x00000002ff087819 */ /* 0x100fe40000011407 */
[----:B------:R-:W-:Y:S02]  /*0c20*/  SHF.R.S32.HI R5, RZ, 0x1f, R7 ;  /* 0x0000001fff057819 */ /* 0x000fe40000011407 */
[----:B------:R-:W-:Y:S02]  /*0c30*/  LEA.HI R3, R0, R20, RZ, 0x4 ;  /* 0x0000001400037211 */ /* 0x000fe400078f20ff */
[----:B------:R-:W-:Y:S02]  /*0c40*/  LEA.HI R9, R5, R8, RZ, 0x3 ;  /* 0x0000000805097211 */ /* 0x000fe400078f18ff */
[----:B------:R-:W-:Y:S02]  /*0c50*/  SHF.R.S32.HI R4, RZ, 0x4, R3 ;  /* 0x00000004ff047819 */ /* 0x000fe40000011403 */
[----:B------:R-:W-:-:S02]  /*0c60*/  LOP3.LUT R9, R9, 0xfffffff8, RZ, 0xc0, !PT ;  /* 0xfffffff809097812 */ /* 0x000fc400078ec0ff */
[----:B------:R-:W-:-:S03]  /*0c70*/  LEA.HI R5, R3, R4, RZ, 0x1 ;  /* 0x0000000403057211 */ /* 0x000fc600078f08ff */
[----:B------:R-:W-:Y:S01]  /*0c80*/  IMAD.IADD R9, R8, 0x1, -R9 ;  /* 0x0000000108097824 */ /* 0x000fe200078e0a09 */
[-C--:B------:R-:W-:Y:S02]  /*0c90*/  LEA.HI R8, R0, R20.reuse, RZ, 0x2 ;  /* 0x0000001400087211 */ /* 0x080fe400078f10ff */
[----:B------:R-:W-:Y:S02]  /*0ca0*/  LEA.HI R6, R6, R11, RZ, 0x5 ;  /* 0x0000000b06067211 */ /* 0x000fe400078f28ff */
[----:B------:R-:W-:Y:S02]  /*0cb0*/  LOP3.LUT R5, R5, 0x1ffffffe, RZ, 0xc0, !PT ;  /* 0x1ffffffe05057812 */ /* 0x000fe400078ec0ff */
[----:B------:R-:W-:Y:S02]  /*0cc0*/  SHF.R.S32.HI R18, RZ, 0x2, R8 ;  /* 0x00000002ff127819 */ /* 0x000fe40000011408 */
[----:B------:R-:W-:Y:S01]  /*0cd0*/  SHF.R.S32.HI R6, RZ, 0x5, R6 ;  /* 0x00000005ff067819 */ /* 0x000fe20000011406 */
[----:B------:R-:W-:Y:S01]  /*0ce0*/  IMAD.IADD R5, R4, 0x1, -R5 ;  /* 0x0000000104057824 */ /* 0x000fe200078e0a05 */
[----:B------:R-:W-:Y:S01]  /*0cf0*/  LEA.HI R4, R0, R20, RZ, 0x5 ;  /* 0x0000001400047211 */ /* 0x000fe200078f28ff */
[----:B------:R-:W-:-:S02]  /*0d00*/  VIADD R12, R18, 0x40 ;  /* 0x00000040120c7836 */ /* 0x000fc40000000000 */
[----:B------:R-:W-:Y:S01]  /*0d10*/  IMAD R9, R6, 0x10, R9 ;  /* 0x0000001006097824 */ /* 0x000fe200078e0209 */
[----:B------:R-:W-:Y:S02]  /*0d20*/  LOP3.LUT R6, R8, 0xfffffffc, RZ, 0xc0, !PT ;  /* 0xfffffffc08067812 */ /* 0x000fe400078ec0ff */
[----:B------:R-:W-:Y:S02]  /*0d30*/  SHF.R.S32.HI R22, RZ, 0x5, R4 ;  /* 0x00000005ff167819 */ /* 0x000fe40000011404 */
[----:B------:R-:W-:Y:S02]  /*0d40*/  SHF.R.S32.HI R4, RZ, 0x1f, R12 ;  /* 0x0000001fff047819 */ /* 0x000fe4000001140c */
[----:B------:R-:W-:Y:S02]  /*0d50*/  SHF.R.S32.HI R19, RZ, 0x7, R2 ;  /* 0x00000007ff137819 */ /* 0x000fe40000011402 */
[----:B------:R-:W-:Y:S01]  /*0d60*/  LOP3.LUT R3, R3, 0x3fffff0, RZ, 0xc0, !PT ;  /* 0x03fffff003037812 */ /* 0x000fe200078ec0ff */
[----:B------:R-:W-:Y:S01]  /*0d70*/  IMAD.IADD R21, R20, 0x1, -R6 ;  /* 0x0000000114157824 */ /* 0x000fe200078e0a06 */
[----:B------:R-:W-:Y:S01]  /*0d80*/  LEA.HI R10, R4, R12, RZ, 0x3 ;  /* 0x0000000c040a7211 */ /* 0x000fe200078f18ff */
[----:B------:R-:W-:Y:S01]  /*0d90*/  IMAD.SHL.U32 R6, R12, 0x40, RZ ;  /* 0x000000400c067824 */ /* 0x000fe200078e00ff */
[----:B------:R-:W-:Y:S01]  /*0da0*/  LEA.HI R2, R2, R19, RZ, 0x1 ;  /* 0x0000001302027211 */ /* 0x000fe200078f08ff */
[----:B------:R-:W-:-:S02]  /*0db0*/  IMAD.IADD R3, R20, 0x1, -R3 ;  /* 0x0000000114037824 */ /* 0x000fc400078e0a03 */
[----:B------:R-:W-:Y:S01]  /*0dc0*/  IMAD.SHL.U32 R4, R21, 0x8, RZ ;  /* 0x0000000815047824 */ /* 0x000fe200078e00ff */
[----:B------:R-:W-:Y:S01]  /*0dd0*/  LOP3.LUT R2, R2, 0x3fffffe, RZ, 0xc0, !PT ;  /* 0x03fffffe02027812 */ /* 0x000fe200078ec0ff */
[----:B------:R-:W-:Y:S01]  /*0de0*/  IMAD.SHL.U32 R10, R10, 0x40, RZ ;  /* 0x000000400a0a7824 */ /* 0x000fe200078e00ff */
[----:B------:R-:W-:Y:S01]  /*0df0*/  LOP3.LUT R21, R6, 0x1c0, RZ, 0xc0, !PT ;  /* 0x000001c006157812 */ /* 0x000fe200078ec0ff */
[----:B------:R-:W-:Y:S01]  /*0e00*/  IMAD R6, R22, 0x10, R3 ;  /* 0x0000001016067824 */ /* 0x000fe200078e0203 */
[----:B------:R-:W-:Y:S01]  /*0e10*/  LEA.HI R0, R0, R20, RZ, 0x3 ;  /* 0x0000001400007211 */ /* 0x000fe200078f18ff */
[----:B------:R-:W-:Y:S01]  /*0e20*/  IMAD.IADD R2, R19, 0x1, -R2 ;  /* 0x0000000113027824 */ /* 0x000fe200078e0a02 */
[----:B------:R-:W-:Y:S01]  /*0e30*/  LOP3.LUT R4, R21, 0x38, R4, 0xf8, !PT ;  /* 0x0000003815047812 */ /* 0x000fe200078ef804 */
[----:B------:R-:W-:Y:S01]  /*0e40*/  IMAD R6, R6, 0x8, R5 ;  /* 0x0000000806067824 */ /* 0x000fe200078e0205 */
[----:B------:R-:W-:Y:S02]  /*0e50*/  SHF.R.U32.HI R3, RZ, 0x3, R21 ;  /* 0x00000003ff037819 */ /* 0x000fe40000011615 */
[----:B------:R-:W-:-:S02]  /*0e60*/  LOP3.LUT R10, R10, 0xfffffe00, RZ, 0xc0, !PT ;  /* 0xfffffe000a0a7812 */ /* 0x000fc400078ec0ff */
[----:B------:R-:W-:Y:S01]  /*0e70*/  SHF.R.S32.HI R5, RZ, 0x1f, R8 ;  /* 0x0000001fff057819 */ /* 0x000fe20000011408 */
[----:B------:R-:W-:Y:S01]  /*0e80*/  IMAD R2, R2, 0x40, R9 ;  /* 0x0000004002027824 */ /* 0x000fe200078e0209 */
[----:B------:R-:W-:Y:S02]  /*0e90*/  LOP3.LUT R4, R10, R4, R3, 0xf6, !PT ;  /* 0x000000040a047212 */ /* 0x000fe400078ef603 */
[----:B------:R-:W-:Y:S01]  /*0ea0*/  LOP3.LUT R3, R0, 0x1ffffff8, RZ, 0xc0, !PT ;  /* 0x1ffffff800037812 */ /* 0x000fe200078ec0ff */
[----:B------:R-:W-:Y:S01]  /*0eb0*/  STL [R1+0x3c], R10 ;  /* 0x00003c0a01007387 */ /* 0x000fe20000100800 */
[----:B------:R-:W-:Y:S02]  /*0ec0*/  LEA.HI R5, R5, R18, RZ, 0x3 ;  /* 0x0000001205057211 */ /* 0x000fe400078f18ff */
[----:B------:R-:W-:Y:S01]  /*0ed0*/  SHF.R.S32.HI R8, RZ, 0x3, R0 ;  /* 0x00000003ff087819 */ /* 0x000fe20000011400 */
[----:B------:R-:W-:Y:S01]  /*0ee0*/  STL [R1+0x14], R13 ;  /* 0x0000140d01007387 */ /* 0x000fe20000100800 */
[----:B------:R-:W-:Y:S01]  /*0ef0*/  IMAD.IADD R3, R20, 0x1, -R3 ;  /* 0x0000000114037824 */ /* 0x000fe200078e0a03 */
[----:B------:R-:W-:-:S02]  /*0f00*/  LOP3.LUT R5, R5, 0xfffffff8, RZ, 0xc0, !PT ;  /* 0xfffffff805057812 */ /* 0x000fc400078ec0ff */
[----:B------:R-:W-:Y:S04]  /*0f10*/  STL [R1+0x4c], R2 ;  /* 0x00004c0201007387 */ /* 0x000fe80000100800 */
[----:B------:R-:W-:Y:S04]  /*0f20*/  STL [R1+0x18], R14 ;  /* 0x0000180e01007387 */ /* 0x000fe80000100800 */
[----:B------:R-:W-:Y:S01]  /*0f30*/  STL [R1+0x1c], R15 ;  /* 0x00001c0f01007387 */ /* 0x000fe20000100800 */
[----:B------:R-:W-:-:S03]  /*0f40*/  LOP3.LUT R7, R7, 0x7ffffffc, RZ, 0xc0, !PT ;  /* 0x7ffffffc07077812 */ /* 0x000fc600078ec0ff */
[----:B------:R-:W-:Y:S01]  /*0f50*/  STL [R1+0x60], RZ ;  /* 0x000060ff01007387 */ /* 0x000fe20000100800 */
[----:B------:R-:W-:-:S03]  /*0f60*/  IMAD.IADD R0, R18, 0x1, -R5 ;  /* 0x0000000112007824 */ /* 0x000fc600078e0a05 */
[----:B------:R0:W-:Y:S01]  /*0f70*/  STL [R1+0x40], R8 ;  /* 0x0000400801007387 */ /* 0x0001e20000100800 */
[----:B------:R-:W-:Y:S02]  /*0f80*/  IMAD.IADD R5, R11, 0x1, -R7 ;  /* 0x000000010b057824 */ /* 0x000fe400078e0a07 */
[----:B0-----:R-:W-:Y:S01]  /*0f90*/  IMAD.SHL.U32 R8, R3, 0x8, RZ ;  /* 0x0000000803087824 */ /* 0x001fe200078e00ff */
[----:B------:R-:W-:Y:S01]  /*0fa0*/  SHF.R.S32.HI R3, RZ, 0x1f, R12 ;  /* 0x0000001fff037819 */ /* 0x000fe2000001140c */
[----:B------:R-:W-:-:S03]  /*0fb0*/  IMAD.SHL.U32 R3, R6, 0x8, RZ ;  /* 0x0000000806037824 */ /* 0x000fc600078e00ff */
[----:B------:R-:W-:Y:S04]  /*0fc0*/  STL [R1+0x24], R8 ;  /* 0x0000240801007387 */ /* 0x000fe80000100800 */
[----:B------:R0:W-:Y:S04]  /*0fd0*/  STL [R1+0x68], R0 ;  /* 0x0000680001007387 */ /* 0x0001e80000100800 */
[----:B------:R1:W-:Y:S01]  /*0fe0*/  STL [R1+0x48], R5 ;  /* 0x0000480501007387 */ /* 0x0003e20000100800 */
[----:B0-----:R-:W-:-:S05]  /*0ff0*/  IMAD R0, R4, 0x2, R17 ;  /* 0x0000000204007824 */ /* 0x001fca00078e0211 */
[----:B------:R1:W-:Y:S04]  /*1000*/  STL [R1+0x70], R0 ;  /* 0x0000700001007387 */ /* 0x0003e80000100800 */
[----:B------:R1:W-:Y:S01]  /*1010*/  STL [R1+0x74], R3 ;  /* 0x0000740301007387 */ /* 0x0003e20000100800 */
[----:B------:R-:W-:Y:S02]  /*1020*/  IMAD.MOV.U32 R22, RZ, RZ, RZ ;  /* 0x000000ffff167224 */ /* 0x000fe400078e00ff */
[----:B------:R-:W-:Y:S02]  /*1030*/  IMAD.MOV.U32 R19, RZ, RZ, RZ ;  /* 0x000000ffff137224 */ /* 0x000fe400078e00ff */
[----:B------:R-:W-:Y:S01]  /*1040*/  IMAD.MOV.U32 R2, RZ, RZ, RZ ;  /* 0x000000ffff027224 */ /* 0x000fe200078e00ff */
[----:B---3--:R-:W-:Y:S01]  /*1050*/  LOP3.LUT R232, R16, 0x1, RZ, 0xfc, !PT ;  /* 0x0000000110e87812 */ /* 0x008fe200078efcff */
[----:B-1----:R-:W-:-:S07]  /*1060*/  IMAD.MOV.U32 R16, RZ, RZ, RZ ;  /* 0x000000ffff107224 */ /* 0x002fce00078e00ff */
.L_x_4491:
[----:B------:R-:W2:Y:S01]  /*1070*/  LDL.LU R0, [R1+0x1c] ;  /* 0x00001c0001007983 */ /* 0x000ea20000300800 */
[----:B-1---5:R-:W2:Y:S01]  /*1080*/  LDC.64 R4, c[0x0][0xd60] ;  /* 0x00035800ff047b82 */ /* 0x022ea20000000a00 */
[----:B------:R-:W-:Y:S05]  /*1090*/  YIELD ;  /* 0x0000000000007946 */ /* 0x000fea0003800000 */
[----:B------:R-:W-:Y:S01]  /*10a0*/  ULDC.64 UR4, c[0x0][0xb20] ;  /* 0x0002c80000047ab9 */ /* 0x000fe20000000a00 */
[----:B------:R-:W-:Y:S01]  /*10b0*/  ULDC.64 UR8, c[0x0][0xb10] ;  /* 0x0002c40000087ab9 */ /* 0x000fe20000000a00 */
[----:B------:R-:W-:Y:S01]  /*10c0*/  ISETP.NE.U32.AND P1, PT, RZ, UR4, PT ;  /* 0x00000004ff007c0c */ /* 0x000fe2000bf25070 */
[----:B------:R-:W-:Y:S01]  /*10d0*/  ULDC.64 UR6, c[0x0][0xb00] ;  /* 0x0002c00000067ab9 */ /* 0x000fe20000000a00 */
[----:B--2---:R-:W-:-:S05]  /*10e0*/  IMAD.WIDE R4, R0, 0x4, R4 ;  /* 0x0000000400047825 */ /* 0x004fca00078e0204 */
[----:B------:R-:W2:Y:S01]  /*10f0*/  LDG.E R0, desc[UR52][R4.64] ;  /* 0x0000003404007981 */ /* 0x000ea2000c1e1900 */
[----:B------:R-:W-:Y:S01]  /*1100*/  ISETP.NE.AND.EX P1, PT, RZ, UR5, PT, P1 ;  /* 0x00000005ff007c0c */ /* 0x000fe2000bf25310 */
[----:B------:R-:W-:Y:S01]  /*1110*/  IMAD.MOV.U32 R27, RZ, RZ, RZ ;  /* 0x000000ffff1b7224 */ /* 0x000fe200078e00ff */
[----:B------:R-:W-:-:S04]  /*1120*/  ISETP.NE.U32.AND P0, PT, RZ, UR6, PT ;  /* 0x00000006ff007c0c */ /* 0x000fc8000bf05070 */
[----:B------:R-:W-:Y:S02]  /*1130*/  ISETP.NE.AND.EX P0, PT, RZ, UR7, PT, P0 ;  /* 0x00000007ff007c0c */ /* 0x000fe4000bf05300 */
[----:B--2---:R-:W-:Y:S01]  /*1140*/  SHF.R.S32.HI R3, RZ, 0x1f, R0 ;  /* 0x0000001fff037819 */ /* 0x004fe20000011400 */
[----:B------:R-:W-:Y:S04]  /*1150*/  STL [R1+0x5c], R0 ;  /* 0x00005c0001007387 */ /* 0x000fe80000100800 */
[C---:B---34-:R-:W-:Y:S01]  /*1160*/  @P1 LEA R6, P2, R0.reuse, UR4, 0x2 ;  /* 0x0000000400061c11 */ /* 0x058fe2000f8410ff */
[C---:B------:R-:W-:Y:S01]  /*1170*/  IMAD.SHL.U32 R29, R0.reuse, 0x4, RZ ;  /* 0x00000004001d7824 */ /* 0x040fe200078e00ff */
[C-C-:B------:R-:W-:Y:S01]  /*1180*/  SHF.L.U64.HI R28, R0.reuse, 0x2, R3.reuse ;  /* 0x00000002001c7819 */ /* 0x140fe20000010203 */
[----:B0-----:R0:W-:Y:S01]  /*1190*/  STL [R1+0x6c], R3 ;  /* 0x00006c0301007387 */ /* 0x0011e20000100800 */
[----:B------:R-:W-:-:S02]  /*11a0*/  @P1 LEA.HI.X R7, R0, UR5, R3, 0x2, P2 ;  /* 0x0000000500071c11 */ /* 0x000fc400090f1403 */
[----:B------:R-:W-:Y:S01]  /*11b0*/  ISETP.NE.U32.AND P2, PT, RZ, UR8, PT ;  /* 0x00000008ff007c0c */ /* 0x000fe2000bf45070 */
[----:B------:R-:W-:Y:S01]  /*11c0*/  ULDC UR4, c[0x0][0x288] ;  /* 0x0000a20000047ab9 */ /* 0x000fe20000000800 */
[C---:B------:R-:W-:Y:S01]  /*11d0*/  IADD3 R8, P3, R29.reuse, UR6, RZ ;  /* 0x000000061d087c10 */ /* 0x040fe2000ff7e0ff */
[----:B------:R1:W-:Y:S01]  /*11e0*/  STL [R1+0x54], R29 ;  /* 0x0000541d01007387 */ /* 0x0003e20000100800 */
[----:B------:R-:W-:Y:S01]  /*11f0*/  ISETP.NE.AND.EX P2, PT, RZ, UR9, PT, P2 ;  /* 0x00000009ff007c0c */ /* 0x000fe2000bf45320 */
[----:B0-----:R-:W-:Y:S01]  /*1200*/  IMAD.MOV.U32 R3, RZ, RZ, RZ ;  /* 0x000000ffff037224 */ /* 0x001fe200078e00ff */
[C---:B------:R-:W-:Y:S01]  /*1210*/  IADD3.X R9, R28.reuse, UR7, RZ, P3, !PT ;  /* 0x000000071c097c10 */ /* 0x040fe20009ffe4ff */
[----:B------:R-:W-:Y:S01]  /*1220*/  IMAD.U32 R10, RZ, RZ, UR4 ;  /* 0x00000004ff0a7e24 */ /* 0x000fe2000f8e00ff */
[----:B------:R-:W-:Y:S01]  /*1230*/  ULDC.64 UR4, c[0x0][0x3f8] ;  /* 0x0000fe0000047ab9 */ /* 0x000fe20000000a00 */
[----:B------:R1:W-:Y:S04]  /*1240*/  STL [R1+0x58], R28 ;  /* 0x0000581c01007387 */ /* 0x0003e80000100800 */
[----:B------:R1:W5:Y:S04]  /*1250*/  @P1 LDG.E R3, desc[UR52][R6.64] ;  /* 0x0000003406031981 */ /* 0x000368000c1e1900 */
[----:B------:R-:W-:Y:S01]  /*1260*/  @P2 IADD3 R4, P1, R29, UR8, RZ ;  /* 0x000000081d042c10 */ /* 0x000fe2000ff3e0ff */
[----:B------:R1:W5:Y:S03]  /*1270*/  @P0 LDG.E R27, desc[UR52][R8.64] ;  /* 0x00000034081b0981 */ /* 0x000366000c1e1900 */
[----:B------:R-:W-:-:S05]  /*1280*/  @P2 IADD3.X R5, R28, UR9, RZ, P1, !PT ;  /* 0x000000091c052c10 */ /* 0x000fca0008ffe4ff */
[----:B------:R-:W2:Y:S01]  /*1290*/  @P2 LDG.E R10, desc[UR52][R4.64] ;  /* 0x00000034040a2981 */ /* 0x000ea2000c1e1900 */
[----:B------:R-:W-:Y:S01]  /*12a0*/  UISETP.NE.U32.AND UP0, UPT, UR4, URZ, UPT ;  /* 0x0000003f0400728c */ /* 0x000fe2000bf05070 */
[----:B------:R-:W-:Y:S02]  /*12b0*/  IMAD.MOV.U32 R25, RZ, RZ, R0 ;  /* 0x000000ffff197224 */ /* 0x000fe400078e0000 */
        /* <DEDUP_REMOVED lines=8> */
[----:B--2---:R1:W-:Y:S01]  /*1340*/  STL [R1+0x20], R10 ;  /* 0x0000200a01007387 */ /* 0x0043e20000100800 */
[----:B------:R-:W-:Y:S05]  /*1350*/  @P2 BRA `(.L_x_4336) ;  /* 0x0000000000282947 */ /* 0x000fea0003800000 */
[----:B------:R-:W-:Y:S02]  /*1360*/  ULDC.64 UR4, c[0x0][0xaf8] ;  /* 0x0002be0000047ab9 */ /* 0x000fe40000000a00 */
[----:B------:R-:W-:-:S04]  /*1370*/  ISETP.NE.U32.AND P1, PT, RZ, UR4, PT ;  /* 0x00000004ff007c0c */ /* 0x000fc8000bf25070 */
[----:B------:R-:W-:-:S13]  /*1380*/  ISETP.NE.AND.EX P1, PT, RZ, UR5, PT, P1 ;  /* 0x00000005ff007c0c */ /* 0x000fda000bf25310 */
[----:B------:R-:W-:Y:S05]  /*1390*/  @!P1 BRA `(.L_x_4336) ;  /* 0x0000000000189947 */ /* 0x000fea0003800000 */
[----:B------:R-:W0:Y:S02]  /*13a0*/  LDC.64 R4, c[0x0][0xaf8] ;  /* 0x0002be00ff047b82 */ /* 0x000e240000000a00 */
[----:B0-----:R-:W-:-:S05]  /*13b0*/  IMAD.WIDE R4, R25, 0x4, R4 ;  /* 0x0000000419047825 */ /* 0x001fca00078e0204 */
[----:B------:R-:W2:Y:S04]  /*13c0*/  LDG.E R0, desc[UR52][R4.64] ;  /* 0x0000003404007981 */ /* 0x000ea8000c1e1900 */
[----:B-1----:R-:W2:Y:S02]  /*13d0*/  LDG.E R7, desc[UR52][R4.64+0x4] ;  /* 0x0000043404077981 */ /* 0x002ea4000c1e1900 */
[----:B--2---:R-:W-:-:S05]  /*13e0*/  IADD3 R10, -R0, R7, RZ ;  /* 0x00000007000a7210 */ /* 0x004fca0007ffe1ff */
[----:B------:R0:W-:Y:S02]  /*13f0*/  STL [R1+0x20], R10 ;  /* 0x0000200a01007387 */ /* 0x0001e40000100800 */
.L_x_4336:
[----:B------:R-:W2:Y:S01]  /*1400*/  LDL R12, [R1+0x14] ;  /* 0x00001400010c7983 */ /* 0x000ea20000100800 */
[----:B------:R-:W-:-:S03]  /*1410*/  ULDC.64 UR4, c[0x0][0xb18] ;  /* 0x0002c60000047ab9 */ /* 0x000fc60000000a00 */
[----:B------:R-:W3:Y:S01]  /*1420*/  LDL R26, [R1+0x18] ;  /* 0x00001800011a7983 */ /* 0x000ee20000100800 */
[----:B------:R-:W-:-:S04]  /*1430*/  ISETP.NE.U32.AND P1, PT, RZ, UR4, PT ;  /* 0x00000004ff007c0c */ /* 0x000fc8000bf25070 */
[----:B------:R-:W-:Y:S01]  /*1440*/  ISETP.NE.AND.EX P1, PT, RZ, UR5, PT, P1 ;  /* 0x00000005ff007c0c */ /* 0x000fe2000bf25310 */
[----:B--2---:R2:W-:Y:S04]  /*1450*/  STL [R1+0x64], R12 ;  /* 0x0000640c01007387 */ /* 0x0045e80000100800 */
[----:B---3--:R2:W-:Y:S08]  /*1460*/  STL [R1+0x50], R26 ;  /* 0x0000501a01007387 */ /* 0x0085f00000100800 */
[----:B------:R-:W-:Y:S05]  /*1470*/  @!P1 BRA `(.L_x_4337) ;  /* 0x0000000000109947 */ /* 0x000fea0003800000 */
[----:B------:R-:W-:-:S04]  /*1480*/  IADD3 R4, P0, R29, UR4, RZ ;  /* 0x000000041d047c10 */ /* 0x000fc8000ff1e0ff */
[----:B------:R-:W-:-:S05]  /*1490*/  IADD3.X R5, R28, UR5, RZ, P0, !PT ;  /* 0x000000051c057c10 */ /* 0x000fca00087fe4ff */
[----:B------:R3:W5:Y:S01]  /*14a0*/  LDG.E R24, desc[UR52][R4.64] ;  /* 0x0000003404187981 */ /* 0x000762000c1e1900 */
[----:B------:R-:W-:Y:S05]  /*14b0*/  BRA `(.L_x_4338) ;  /* 0x0000000000107947 */ /* 0x000fea0003800000 */
.L_x_4337:
[----:B------:R-:W-:Y:S05]  /*14c0*/  @!P0 BRA `(.L_x_4338) ;  /* 0x00000000000c8947 */ /* 0x000fea0003800000 */
[----:B------:R-:W3:Y:S04]  /*14d0*/  LDG.E R5, desc[UR52][R8.64] ;  /* 0x0000003408057981 */ /* 0x000ee8000c1e1900 */
[----:B------:R-:W3:Y:S02]  /*14e0*/  LDG.E R24, desc[UR52][R8.64+0x4] ;  /* 0x0000043408187981 */ /* 0x000ee4000c1e1900 */
[----:B---3--:R-:W-:-:S07]  /*14f0*/  IMAD.IADD R24, R24, 0x1, -R5 ;  /* 0x0000000118187824 */ /* 0x008fce00078e0a05 */
.L_x_4338:
[----:B------:R-:W-:Y:S02]  /*1500*/  ULDC.64 UR4, c[0x0][0xb08] ;  /* 0x0002c20000047ab9 */ /* 0x000fe40000000a00 */
[----:B------:R-:W-:-:S04]  /*1510*/  ISETP.NE.U32.AND P0, PT, RZ, UR4, PT ;  /* 0x00000004ff007c0c */ /* 0x000fc8000bf05070 */
[----:B------:R-:W-:Y:S01]  /*1520*/  ISETP.NE.AND.EX P0, PT, RZ, UR5, PT, P0 ;  /* 0x00000005ff007c0c */ /* 0x000fe2000bf05300 */
[----:B-----5:R-:W-:Y:S01]  /*1530*/  IMAD.IADD R11, R24, 0x1, -R3 ;  /* 0x00000001180b7824 */ /* 0x020fe200078e0a03 */
[----:B------:R-:W-:-:S11]  /*1540*/  ULDC.64 UR4, c[0x0][0xb28] ;  /* 0x0002ca0000047ab9 */ /* 0x000fd60000000a00 */
[----:B---3--:R-:W3:Y:S02]  /*1550*/  @P0 LDC.64 R4, c[0x0][0xb08] ;  /* 0x0002c200ff040b82 */ /* 0x008ee40000000a00 */
[----:B---3--:R-:W-:-:S05]  /*1560*/  @P0 IMAD.WIDE R4, R25, 0x4, R4 ;  /* 0x0000000419040825 */ /* 0x008fca00078e0204 */
[----:B------:R-:W3:Y:S04]  /*1570*/  @P0 LDG.E R0, desc[UR52][R4.64] ;  /* 0x0000003404000981 */ /* 0x000ee8000c1e1900 */
[----:B-1----:R-:W3:Y:S01]  /*1580*/  @P0 LDG.E R9, desc[UR52][R4.64+0x4] ;  /* 0x0000043404090981 */ /* 0x002ee2000c1e1900 */
[----:B------:R-:W-:Y:S01]  /*1590*/  LEA R3, R12, 0xdf, 0x7 ;  /* 0x000000df0c037811 */ /* 0x000fe200078e38ff */
[----:B------:R-:W-:Y:S01]  /*15a0*/  IMAD.MOV.U32 R31, RZ, RZ, R24 ;  /* 0x000000ffff1f7224 */ /* 0x000fe200078e0018 */
[----:B------:R-:W-:-:S04]  /*15b0*/  ISETP.NE.U32.AND P1, PT, RZ, UR4, PT ;  /* 0x00000004ff007c0c */ /* 0x000fc8000bf25070 */
[----:B------:R-:W-:-:S13]  /*15c0*/  ISETP.NE.AND.EX P1, PT, RZ, UR5, PT, P1 ;  /* 0x00000005ff007c0c */ /* 0x000fda000bf25310 */
[----:B------:R-:W-:-:S04]  /*15d0*/  @P1 IADD3 R6, P2, R29, UR4, RZ ;  /* 0x000000041d061c10 */ /* 0x000fc8000ff5e0ff */
[----:B------:R-:W-:-:S05]  /*15e0*/  @P1 IADD3.X R7, R28, UR5, RZ, P2, !PT ;  /* 0x000000051c071c10 */ /* 0x000fca00097fe4ff */
[----:B------:R1:W5:Y:S01]  /*15f0*/  @P1 LDG.E R31, desc[UR52][R6.64] ;  /* 0x00000034061f1981 */ /* 0x000362000c1e1900 */
[----:B---3--:R-:W-:-:S04]  /*1600*/  @P0 IMAD.IADD R60, R9, 0x1, -R0 ;  /* 0x00000001093c0824 */ /* 0x008fc800078e0a00 */
[----:B------:R-:W-:-:S04]  /*1610*/  IMAD.IADD R8, R11, 0x1, R60 ;  /* 0x000000010b087824 */ /* 0x000fc800078e023c */
[C---:B------:R-:W-:Y:S01]  /*1620*/  VIADD R0, R8.reuse, 0x5f ;  /* 0x0000005f08007836 */ /* 0x040fe20000000000 */
[----:B------:R-:W-:Y:S01]  /*1630*/  IADD3 R3, R8, R3, -R10 ;  /* 0x0000000308037210 */ /* 0x000fe20007ffe80a */
[----:B------:R1:W-:Y:S02]  /*1640*/  STL [R1+0x34], R8 ;  /* 0x0000340801007387 */ /* 0x0003e40000100800 */
[----:B------:R-:W-:-:S04]  /*1650*/  IMAD.HI R0, R0, 0x2aaaaaab, RZ ;  /* 0x2aaaaaab00007827 */ /* 0x000fc800078e02ff */
[----:B------:R-:W-:Y:S01]  /*1660*/  IMAD.HI R4, R3, 0x2aaaaaab, RZ ;  /* 0x2aaaaaab03047827 */ /* 0x000fe200078e02ff */
[----:B------:R-:W-:-:S04]  /*1670*/  SHF.R.U32.HI R3, RZ, 0x1f, R0 ;  /* 0x0000001fff037819 */ /* 0x000fc80000011600 */
[----:B------:R-:W-:Y:S02]  /*1680*/  SHF.R.U32.HI R5, RZ, 0x1f, R4 ;  /* 0x0000001fff057819 */ /* 0x000fe40000011604 */
[----:B------:R-:W-:Y:S02]  /*1690*/  LEA.HI.SX32 R3, R0, R3, 0x1c ;  /* 0x0000000300037211 */ /* 0x000fe400078fe2ff */
[----:B------:R-:W-:Y:S01]  /*16a0*/  LEA.HI.SX32 R210, R4, R5, 0x1c ;  /* 0x0000000504d27211 */ /* 0x000fe200078fe2ff */
[----:B------:R-:W-:-:S03]  /*16b0*/  IMAD.MOV R4, RZ, RZ, -R11 ;  /* 0x000000ffff047224 */ /* 0x000fc600078e0a0b */
[----:B------:R-:W-:Y:S02]  /*16c0*/  VIMNMX R210, R3, R210, PT ;  /* 0x000000d203d27248 */ /* 0x000fe40003fe0100 */
[----:B------:R-:W-:-:S03]  /*16d0*/  VIMNMX R4, RZ, R4, !PT ;  /* 0x00000004ff047248 */ /* 0x000fc60007fe0100 */
        /* <DEDUP_REMOVED lines=12> */
[----:B-1----:R-:W-:Y:S05]  /*17a0*/  @!P1 BRA `(.L_x_4339) ;  /* 0x00000044001c9947 */ /* 0x002fea0003800000 */
        /* <DEDUP_REMOVED lines=8> */
[----:B------:R1:W3:Y:S01]  /*1830*/  LDC.64 R14, c[0x4][R0] ;  /* 0x01000000000e7b82 */ /* 0x0002e20000000a00 */
[----:B------:R-:W-:Y:S01]  /*1840*/  IMAD.U32 R5, RZ, RZ, UR5 ;  /* 0x00000005ff057e24 */ /* 0x000fe2000f8e00ff */
[----:B------:R-:W-:Y:S01]  /*1850*/  ULDC.64 UR4, c[0x4][0x98] ;  /* 0x0100260000047ab9 */ /* 0x000fe20000000a00 */
[----:B0-----:R-:W-:Y:S02]  /*1860*/  IMAD.U32 R10, RZ, RZ, UR6 ;  /* 0x00000006ff0a7e24 */ /* 0x001fe4000f8e00ff */
[----:B------:R-:W-:Y:S02]  /*1870*/  IMAD.U32 R6, RZ, RZ, UR4 ;  /* 0x00000004ff067e24 */ /* 0x000fe4000f8e00ff */
[----:B------:R-:W-:-:S02]  /*1880*/  IMAD.U32 R7, RZ, RZ, UR5 ;  /* 0x00000005ff077e24 */ /* 0x000fc4000f8e00ff */
[----:B------:R-:W-:Y:S02]  /*1890*/  IMAD.U32 R11, RZ, RZ, UR7 ;  /* 0x00000007ff0b7e24 */ /* 0x000fe4000f8e00ff */
[----:B------:R-:W-:Y:S02]  /*18a0*/  IMAD.MOV.U32 R8, RZ, RZ, 0x70 ;  /* 0x00000070ff087424 */ /* 0x000fe400078e00ff */
[----:B--2---:R-:W-:Y:S02]  /*18b0*/  IMAD.MOV.U32 R12, RZ, RZ, 0x1 ;  /* 0x00000001ff0c7424 */ /* 0x004fe400078e00ff */
[----:B-1----:R-:W-:-:S07]  /*18c0*/  IMAD.MOV.U32 R13, RZ, RZ, RZ ;  /* 0x000000ffff0d7224 */ /* 0x002fce00078e00ff */
[----:B------:R-:W-:-:S07]  /*18d0*/  LEPC R20, `(.L_x_4341) ;  /* 0x000000001014794e */ /* 0x000fce0000000000 */
[----:B---3-5:R-:W-:Y:S05]  /*18e0*/  CALL.ABS.NOINC R14 ;  /* 0x000000000e007343 */ /* 0x028fea0003c00000 */
.L_x_4341:
[----:B------:R-:W-:Y:S05]  /*18f0*/  BSYNC B6 ;  /* 0x0000000000067941 */ /* 0x000fea0003800000 */
.L_x_4340:
        /* <DEDUP_REMOVED lines=11> */
[----:B------:R-:W-:Y:S02]  /*19b0*/  IMAD.U32 R6, RZ, RZ, UR6 ;  /* 0x00000006ff067e24 */ /* 0x000fe4000f8e00ff */
[----:B------:R-:W-:Y:S02]  /*19c0*/  IMAD.U32 R7, RZ, RZ, UR7 ;  /* 0x00000007ff077e24 */ /* 0x000fe4000f8e00ff */
[----:B0-----:R-:W-:-:S02]  /*19d0*/  IMAD.U32 R10, RZ, RZ, UR4 ;  /* 0x00000004ff0a7e24 */ /* 0x001fc4000f8e00ff */
[----:B------:R-:W-:Y:S02]  /*19e0*/  IMAD.U32 R11, RZ, RZ, UR5 ;  /* 0x00000005ff0b7e24 */ /* 0x000fe4000f8e00ff */
[----:B------:R-:W-:Y:S02]  /*19f0*/  IMAD.MOV.U32 R8, RZ, RZ, 0x70 ;  /* 0x00000070ff087424 */ /* 0x000fe400078e00ff */
[----:B--2---:R-:W-:Y:S02]  /*1a00*/  IMAD.MOV.U32 R12, RZ, RZ, 0x1 ;  /* 0x00000001ff0c7424 */ /* 0x004fe400078e00ff */
[----:B-1----:R-:W-:-:S07]  /*1a10*/  IMAD.MOV.U32 R13, RZ, RZ, RZ ;  /* 0x000000ffff0d7224 */ /* 0x002fce00078e00ff */
[----:B------:R-:W-:-:S07]  /*1a20*/  LEPC R20, `(.L_x_4343) ;  /* 0x000000001014794e */ /* 0x000fce0000000000 */
[----:B---3-5:R-:W-:Y:S05]  /*1a30*/  CALL.ABS.NOINC R14 ;  /* 0x000000000e007343 */ /* 0x028fea0003c00000 */
.L_x_4343:
[----:B------:R-:W-:Y:S05]  /*1a40*/  BSYNC B6 ;  /* 0x0000000000067941 */ /* 0x000fea0003800000 */
.L_x_4342:
[----:B------:R-:W-:Y:S01]  /*1a50*/  ULDC.64 UR4, c[0x0][0xaf0] ;  /* 0x0002bc0000047ab9 */ /* 0x000fe20000000a00 */
[----:B------:R-:W1:Y:S01]  /*1a60*/  LDC R0, c[0x0][0x428] ;  /* 0x00010a00ff007b82 */ /* 0x000e620000000800 */
[----:B------:R-:W-:Y:S01]  /*1a70*/  ISETP.NE.U32.AND P0, PT, RZ, UR4, PT ;  /* 0x00000004ff007c0c */ /* 0x000fe2000bf05070 */
[----:B------:R-:W-:Y:S01]  /*1a80*/  IMAD.MOV.U32 R3, RZ, RZ, R26 ;  /* 0x000000ffff037224 */ /* 0x000fe200078e001a */
[----:B------:R-:W-:Y:S02]  /*1a90*/  ULDC.64 UR6, c[0x0][0xb00] ;  /* 0x0002c00000067ab9 */ /* 0x000fe40000000a00 */
[----:B------:R-:W-:Y:S01]  /*1aa0*/  ISETP.NE.AND.EX P0, PT, RZ, UR5, PT, P0 ;  /* 0x00000005ff007c0c */ /* 0x000fe2000bf05300 */
[----:B------:R-:W3:Y:S02]  /*1ab0*/  S2R R20, SR_TID.X ;  /* 0x0000000000147919 */ /* 0x000ee40000002100 */
[----:B------:R-:W4:Y:S01]  /*1ac0*/  LDC.64 R44, c[0x0][0x2f0] ;  /* 0x0000bc00ff2c7b82 */ /* 0x000f220000000a00 */
[----:B------:R-:W-:Y:S01]  /*1ad0*/  IMAD.IADD R27, R27, 0x1, R24 ;  /* 0x000000011b1b7824 */ /* 0x000fe200078e0218 */
[----:B------:R-:W-:-:S06]  /*1ae0*/  SHF.R.S32.HI R97, RZ, 0x1f, R18 ;  /* 0x0000001fff617819 */ /* 0x000fcc0000011412 */
[----:B------:R-:W0:Y:S02]  /*1af0*/  LDC.64 R50, c[0x0][0x3e8] ;  /* 0x0000fa00ff327b82 */ /* 0x000e240000000a00 */
[----:B------:R-:W-:-:S04]  /*1b00*/  @P0 IADD3 R4, P1, R29, UR4, RZ ;  /* 0x000000041d040c10 */ /* 0x000fc8000ff3e0ff */
[----:B------:R-:W-:Y:S01]  /*1b10*/  @P0 IADD3.X R5, R28, UR5, RZ, P1, !PT ;  /* 0x000000051c050c10 */ /* 0x000fe20008ffe4ff */
[----:B------:R-:W-:Y:S01]  /*1b20*/  ULDC.64 UR4, c[0x0][0x2f8] ;  /* 0x0000be0000047ab9 */ /* 0x000fe20000000a00 */
[----:B------:R-:W0:Y:S03]  /*1b30*/  LDC.64 R56, c[0x0][0x3d8] ;  /* 0x0000f600ff387b82 */ /* 0x000e260000000a00 */
[----:B------:R2:W3:Y:S01]  /*1b40*/  @P0 LDG.E R25, desc[UR52][R4.64] ;  /* 0x0000003404190981 */ /* 0x0004e2000c1e1900 */
[----:B-1----:R-:W-:Y:S02]  /*1b50*/  ISETP.NE.AND P0, PT, R0, 0x1, PT ;  /* 0x000000010000780c */ /* 0x002fe40003f05270 */
[----:B------:R-:W-:-:S05]  /*1b60*/  SHF.R.S32.HI R24, RZ, 0x1f, R27 ;  /* 0x0000001fff187819 */ /* 0x000fca000001141b */
[-C--:B----4-:R-:W-:Y:S02]  /*1b70*/  IMAD R6, R24, R44.reuse, RZ ;  /* 0x0000002c18067224 */ /* 0x090fe400078e02ff */
[----:B--2---:R-:W-:-:S04]  /*1b80*/  IMAD.WIDE.U32 R4, R27, R44, RZ ;  /* 0x0000002c1b047225 */ /* 0x004fc800078e00ff */
[----:B------:R-:W1:Y:S01]  /*1b90*/  @P0 LDC R0, c[0x0][0x42c] ;  /* 0x00010b00ff000b82 */ /* 0x000e620000000800 */
[----:B---3--:R-:W-:-:S05]  /*1ba0*/  VIADD R20, R20, 0xffffff80 ;  /* 0xffffff8014147836 */ /* 0x008fca0000000000 */
[----:B------:R-:W-:Y:S02]  /*1bb0*/  SHF.R.S32.HI R32, RZ, 0x1f, R20 ;  /* 0x0000001fff207819 */ /* 0x000fe40000011414 */
[----:B------:R-:W2:Y:S02]  /*1bc0*/  @P0 LDC R7, c[0x0][0x430] ;  /* 0x00010c00ff070b82 */ /* 0x000ea40000000800 */
[----:B------:R-:W-:-:S04]  /*1bd0*/  LEA.HI R32, R32, R20, RZ, 0x2 ;  /* 0x0000001420207211 */ /* 0x000fc800078f10ff */
[----:B------:R-:W-:-:S04]  /*1be0*/  LOP3.LUT R32, R32, 0xfffffffc, RZ, 0xc0, !PT ;  /* 0xfffffffc20207812 */ /* 0x000fc800078ec0ff */
[----:B------:R-:W-:-:S05]  /*1bf0*/  IADD3 R32, R20, -R32, RZ ;  /* 0x8000002014207210 */ /* 0x000fca0007ffe0ff */
[----:B------:R-:W-:Y:S02]  /*1c00*/  IMAD.SHL.U32 R20, R32, 0x8, RZ ;  /* 0x0000000820147824 */ /* 0x000fe400078e00ff */
[----:B-1----:R-:W-:Y:S02]  /*1c10*/  @P0 IMAD.HI.U32 R0, R26, R0, RZ ;  /* 0x000000001a000227 */ /* 0x002fe400078e00ff */
[----:B------:R-:W1:Y:S01]  /*1c20*/  S2R R26, SR_TID.X ;  /* 0x00000000001a7919 */ /* 0x000e620000002100 */
[----:B------:R-:W-:Y:S01]  /*1c30*/  SHF.R.S32.HI R21, RZ, 0x1f, R20 ;  /* 0x0000001fff157819 */ /* 0x000fe20000011414 */
[C---:B------:R-:W-:Y:S02]  /*1c40*/  VIADD R99, R20.reuse, 0x20 ;  /* 0x0000002014637836 */ /* 0x040fe40000000000 */
[----:B------:R-:W-:Y:S01]  /*1c50*/  VIADD R98, R20, 0x40 ;  /* 0x0000004014627836 */ /* 0x000fe20000000000 */
[----:B--2---:R-:W-:Y:S01]  /*1c60*/  @P0 SHF.R.U32.HI R3, RZ, R7, R0 ;  /* 0x00000007ff030219 */ /* 0x004fe20000011600 */
[-C--:B------:R-:W-:Y:S01]  /*1c70*/  IMAD R7, R27, R45.reuse, R6 ;  /* 0x0000002d1b077224 */ /* 0x080fe200078e0206 */
[----:B------:R-:W-:Y:S01]  /*1c80*/  ISETP.NE.U32.AND P0, PT, RZ, UR6, PT ;  /* 0x00000006ff007c0c */ /* 0x000fe2000bf05070 */
[----:B------:R-:W-:Y:S01]  /*1c90*/  IMAD R6, R97, R44, RZ ;  /* 0x0000002c61067224 */ /* 0x000fe200078e02ff */
[----:B------:R-:W-:Y:S01]  /*1ca0*/  SHF.R.S32.HI R8, RZ, 0x1f, R3 ;  /* 0x0000001fff087819 */ /* 0x000fe20000011403 */
[----:B------:R-:W-:Y:S01]  /*1cb0*/  IMAD.IADD R5, R5, 0x1, R7 ;  /* 0x0000000105057824 */ /* 0x000fe200078e0207 */
[----:B------:R-:W-:Y:S01]  /*1cc0*/  ISETP.NE.AND.EX P0, PT, RZ, UR7, PT, P0 ;  /* 0x00000007ff007c0c */ /* 0x000fe2000bf05300 */
[----:B------:R-:W-:-:S02]  /*1cd0*/  IMAD R6, R18, R45, R6 ;  /* 0x0000002d12067224 */ /* 0x000fc400078e0206 */
[----:B------:R-:W-:Y:S02]  /*1ce0*/  IMAD R0, R8, UR4, RZ ;  /* 0x0000000408007c24 */ /* 0x000fe4000f8e02ff */
[----:B------:R-:W-:-:S04]  /*1cf0*/  IMAD.WIDE.U32 R4, R3, UR4, R4 ;  /* 0x0000000403047c25 */ /* 0x000fc8000f8e0004 */
[----:B------:R-:W-:Y:S01]  /*1d00*/  IMAD R7, R3, UR5, R0 ;  /* 0x0000000503077c24 */ /* 0x000fe2000f8e0200 */
[----:B------:R-:W-:Y:S01]  /*1d10*/  ULDC.64 UR4, c[0x0][0x300] ;  /* 0x0000c00000047ab9 */ /* 0x000fe20000000a00 */
[C---:B------:R-:W-:Y:S02]  /*1d20*/  VIADD R96, R20.reuse, 0x60 ;  /* 0x0000006014607836 */ /* 0x040fe40000000000 */
[----:B------:R-:W-:Y:S02]  /*1d30*/  IMAD.IADD R5, R5, 0x1, R7 ;  /* 0x0000000105057824 */ /* 0x000fe400078e0207 */
[C---:B------:R-:W-:Y:S02]  /*1d40*/  VIADD R7, R20.reuse, 0xc0 ;  /* 0x000000c014077836 */ /* 0x040fe40000000000 */
[C---:B------:R-:W-:Y:S02]  /*1d50*/  VIADD R94, R20.reuse, 0x80 ;  /* 0x00000080145e7836 */ /* 0x040fe40000000000 */
[----:B------:R-:W-:Y:S01]  /*1d60*/  VIADD R92, R20, 0xa0 ;  /* 0x000000a0145c7836 */ /* 0x000fe20000000000 */
[----:B-1----:R-:W-:Y:S01]  /*1d70*/  SHF.R.U32.HI R26, RZ, 0x7, R26 ;  /* 0x00000007ff1a7819 */ /* 0x002fe2000001161a */
[----:B------:R-:W-:-:S02]  /*1d80*/  IMAD.SHL.U32 R40, R32, 0x4, RZ ;  /* 0x0000000420287824 */ /* 0x000fc400078e00ff */
[----:B------:R-:W2:Y:S01]  /*1d90*/  LDL R32, [R1+0x68] ;  /* 0x0000680001207983 */ /* 0x000ea20000100800 */
[----:B------:R-:W-:Y:S02]  /*1da0*/  ISETP.NE.AND P6, PT, R26, 0x1, PT ;  /* 0x000000011a00780c */ /* 0x000fe40003fc5270 */
[----:B------:R-:W-:Y:S02]  /*1db0*/  SHF.R.S32.HI R41, RZ, 0x1f, R40 ;  /* 0x0000001fff297819 */ /* 0x000fe40000011428 */
[----:B------:R-:W-:Y:S02]  /*1dc0*/  SHF.R.S32.HI R0, RZ, 0x1f, R25 ;  /* 0x0000001fff007819 */ /* 0x000fe40000011419 */
[----:B------:R-:W-:Y:S02]  /*1dd0*/  SEL R43, R25, RZ, !P0 ;  /* 0x000000ff192b7207 */ /* 0x000fe40004000000 */
[----:B------:R-:W-:Y:S01]  /*1de0*/  SEL R9, R0, RZ, !P0 ;  /* 0x000000ff00097207 */ /* 0x000fe20004000000 */
[----:B------:R-:W1:Y:S02]  /*1df0*/  LDC R25, c[0x0][0x3d4] ;  /* 0x0000f500ff197b82 */ /* 0x000e640000000800 */
        /* <DEDUP_REMOVED lines=9> */
[----:B------:R-:W-:-:S02]  /*1e90*/  IADD3 R93, P0, R28, R4, RZ ;  /* 0x000000041c5d7210 */ /* 0x000fc40007f1e0ff */
[----:B------:R-:W-:Y:S02]  /*1ea0*/  SEL R4, RZ, 0xffffffff, P1 ;  /* 0xffffffffff047807 */ /* 0x000fe40000800000 */
        /* <DEDUP_REMOVED lines=8> */
[----:B------:R-:W-:Y:S01]  /*1f30*/  ISETP.GE.AND P2, PT, R7, UR4, PT ;  /* 0x0000000407007c0c */ /* 0x000fe2000bf46270 */
[----:B------:R-:W-:Y:S01]  /*1f40*/  IMAD R7, R3, UR7, R4 ;  /* 0x0000000703077c24 */ /* 0x000fe2000f8e0204 */
[----:B------:R-:W-:Y:S01]  /*1f50*/  LOP3.LUT R0, R5, 0x2, R0, 0xe2, !PT ;  /* 0x0000000205007812 */ /* 0x000fe200078ee200 */
[----:B------:R-:W-:Y:S01]  /*1f60*/  IMAD.WIDE.U32 R4, R3, UR6, R20 ;  /* 0x0000000603047c25 */ /* 0x000fe2000f8e0014 */
[----:B------:R-:W-:Y:S02]  /*1f70*/  ISETP.GE.AND P3, PT, R6, UR4, PT ;  /* 0x0000000406007c0c */ /* 0x000fe4000bf66270 */
[----:B------:R-:W-:Y:S01]  /*1f80*/  SEL R3, RZ, 0x4, P0 ;  /* 0x00000004ff037807 */ /* 0x000fe20000000000 */
[----:B------:R-:W-:Y:S01]  /*1f90*/  IMAD.IADD R5, R5, 0x1, R7 ;  /* 0x0000000105057824 */ /* 0x000fe200078e0207 */
[----:B------:R-:W-:Y:S02]  /*1fa0*/  SEL R6, RZ, 0x8, P1 ;  /* 0x00000008ff067807 */ /* 0x000fe40000800000 */
[----:B------:R-:W-:-:S02]  /*1fb0*/  ISETP.GE.AND P0, PT, R94, UR4, PT ;  /* 0x000000045e007c0c */ /* 0x000fc4000bf06270 */
[----:B------:R-:W-:Y:S01]  /*1fc0*/  ISETP.GE.AND P1, PT, R92, UR4, PT ;  /* 0x000000045c007c0c */ /* 0x000fe2000bf26270 */
[----:B------:R-:W-:Y:S01]  /*1fd0*/  ULDC.64 UR4, c[0x0][0x328] ;  /* 0x0000ca0000047ab9 */ /* 0x000fe20000000a00 */
[----:B------:R-:W-:Y:S01]  /*1fe0*/  LOP3.LUT R0, R6, R0, R3, 0xfe, !PT ;  /* 0x0000000006007212 */ /* 0x000fe200078efe03 */
[----:B------:R-:W-:Y:S01]  /*1ff0*/  IMAD R7, R9, UR4, RZ ;  /* 0x0000000409077c24 */ /* 0x000fe2000f8e02ff */
[----:B------:R-:W-:Y:S02]  /*2000*/  SEL R3, RZ, 0x10, P0 ;  /* 0x00000010ff037807 */ /* 0x000fe40000000000 */
[----:B------:R-:W-:Y:S01]  /*2010*/  SEL R6, RZ, 0x20, P1 ;  /* 0x00000020ff067807 */ /* 0x000fe20000800000 */
[----:B------:R-:W-:-:S03]  /*2020*/  IMAD R63, R43, UR5, R7 ;  /* 0x000000052b3f7c24 */ /* 0x000fc6000f8e0207 */
[----:B------:R-:W-:Y:S02]  /*2030*/  LOP3.LUT R3, R6, R0, R3, 0xfe, !PT ;  /* 0x0000000006037212 */ /* 0x000fe400078efe03 */
[----:B------:R-:W-:Y:S01]  /*2040*/  SEL R0, RZ, 0x40, P2 ;  /* 0x00000040ff007807 */ /* 0x000fe20001000000 */
[----:B------:R-:W-:Y:S01]  /*2050*/  IMAD.WIDE.U32 R42, R43, UR4, R4 ;  /* 0x000000042b2a7c25 */ /* 0x000fe2000f8e0004 */
[----:B------:R-:W3:Y:S01]  /*2060*/  S2R R33, SR_TID.X ;  /* 0x0000000000217919 */ /* 0x000ee20000002100 */
[----:B-1----:R-:W-:Y:S01]  /*2070*/  ISETP.GE.AND P0, PT, R20, R25, PT ;  /* 0x000000191400720c */ /* 0x002fe20003f06270 */
[----:B------:R-:W-:Y:S01]  /*2080*/  ULDC UR4, c[0x0][0x2e4] ;  /* 0x0000b90000047ab9 */ /* 0x000fe20000000800 */
[----:B------:R-:W-:Y:S01]  /*2090*/  LOP3.LUT R0, R3, R0, RZ, 0xfc, !PT ;  /* 0x0000000003007212 */ /* 0x000fe200078efcff */
[C---:B0-----:R-:W-:Y:S02]  /*20a0*/  IMAD R4, R97.reuse, R50, RZ ;  /* 0x0000003261047224 */ /* 0x041fe400078e02ff */
[----:B------:R-:W-:-:S02]  /*20b0*/  IMAD R3, R97, R56, RZ ;  /* 0x0000003861037224 */ /* 0x000fc400078e02ff */
[C---:B------:R-:W-:Y:S02]  /*20c0*/  IMAD R15, R18.reuse, R51, R4 ;  /* 0x00000033120f7224 */ /* 0x040fe400078e0204 */
[C---:B------:R-:W-:Y:S02]  /*20d0*/  IMAD R13, R18.reuse, R57, R3 ;  /* 0x00000039120d7224 */ /* 0x040fe400078e0203 */
[----:B------:R-:W-:-:S04]  /*20e0*/  IMAD.WIDE.U32 R4, R18, R56, R40 ;  /* 0x0000003812047225 */ /* 0x000fc800078e0028 */
[----:B------:R-:W-:Y:S02]  /*20f0*/  IMAD.IADD R5, R5, 0x1, R13 ;  /* 0x0000000105057824 */ /* 0x000fe400078e020d */
[----:B-----5:R-:W-:Y:S02]  /*2100*/  IMAD.WIDE.U32 R52, R31, R56, R4 ;  /* 0x000000381f347225 */ /* 0x020fe400078e0004 */
[----:B------:R-:W4:Y:S01]  /*2110*/  LDL R4, [R1+0x3c] ;  /* 0x00003c0001047983 */ /* 0x000f220000100800 */
[----:B------:R-:W-:Y:S01]  /*2120*/  SEL R3, R25, RZ, P0 ;  /* 0x000000ff19037207 */ /* 0x000fe20000000000 */
[----:B--2---:R-:W-:-:S04]  /*2130*/  IMAD.SHL.U32 R87, R32, 0x40, RZ ;  /* 0x0000004020577824 */ /* 0x004fc800078e00ff */
[----:B------:R-:W-:Y:S02]  /*2140*/  IMAD.IADD R3, R20, 0x1, R3 ;  /* 0x0000000114037824 */ /* 0x000fe400078e0203 */
[----:B---3--:R-:W-:-:S03]  /*2150*/  VIADD R33, R33, 0xffffff80 ;  /* 0xffffff8021217836 */ /* 0x008fc60000000000 */
[----:B------:R-:W-:Y:S01]  /*2160*/  SHF.R.S32.HI R12, RZ, 0x1f, R3 ;  /* 0x0000001fff0c7819 */ /* 0x000fe20000011403 */
[----:B------:R-:W-:Y:S01]  /*2170*/  VIADD R79, R26, 0x8 ;  /* 0x000000081a4f7836 */ /* 0x000fe20000000000 */
[----:B------:R-:W-:Y:S01]  /*2180*/  LOP3.LUT R87, R87, 0x1c0, RZ, 0xc0, !PT ;  /* 0x000001c057577812 */ /* 0x000fe200078ec0ff */
[----:B------:R-:W-:Y:S01]  /*2190*/  IMAD.WIDE.U32 R8, R18, R56, R20 ;  /* 0x0000003812087225 */ /* 0x000fe200078e0014 */
[----:B------:R-:W-:Y:S02]  /*21a0*/  SHF.R.S32.HI R26, RZ, 0x1f, R33 ;  /* 0x0000001fff1a7819 */ /* 0x000fe40000011421 */
[----:B------:R-:W-:Y:S01]  /*21b0*/  LOP3.LUT P1, RZ, R32, 0x4, RZ, 0xc0, !PT ;  /* 0x0000000420ff7812 */ /* 0x000fe2000782c0ff */
[----:B------:R-:W-:Y:S01]  /*21c0*/  VIADD R32, R18, 0x40 ;  /* 0x0000004012207836 */ /* 0x000fe20000000000 */
[----:B------:R-:W-:Y:S01]  /*21d0*/  LEA.HI R12, R12, R3, RZ, 0x3 ;  /* 0x000000030c0c7211 */ /* 0x000fe200078f18ff */
[----:B------:R-:W-:Y:S01]  /*21e0*/  IMAD.IADD R9, R13, 0x1, R9 ;  /* 0x000000010d097824 */ /* 0x000fe200078e0209 */
[----:B------:R-:W-:-:S02]  /*21f0*/  SHF.R.U32.HI R82, RZ, 0x3, R87 ;  /* 0x00000003ff527819 */ /* 0x000fc40000011657 */
[----:B------:R-:W-:Y:S02]  /*2200*/  LOP3.LUT R3, R87, 0x18, R20, 0xf8, !PT ;  /* 0x0000001857037812 */ /* 0x000fe400078ef814 */
[----:B------:R-:W-:Y:S01]  /*2210*/  LEA.HI R26, R26, R33, RZ, 0x5 ;  /* 0x000000211a1a7211 */ /* 0x000fe200078f28ff */
[----:B------:R-:W-:Y:S01]  /*2220*/  IMAD.SHL.U32 R32, R32, 0x40, RZ ;  /* 0x0000004020207824 */ /* 0x000fe200078e00ff */
[----:B------:R-:W-:Y:S02]  /*2230*/  SHF.R.S32.HI R13, RZ, 0x1f, R31 ;  /* 0x0000001fff0d7819 */ /* 0x000fe4000001141f */
[----:B------:R-:W-:Y:S02]  /*2240*/  LOP3.LUT R3, R3, R82, RZ, 0x3c, !PT ;  /* 0x0000005203037212 */ /* 0x000fe400078e3cff */
[----:B------:R-:W-:Y:S01]  /*2250*/  SHF.R.S32.HI R26, RZ, 0x5, R26 ;  /* 0x00000005ff1a7819 */ /* 0x000fe2000001141a */
[----:B------:R-:W-:Y:S01]  /*2260*/  IMAD.WIDE.U32 R6, R18, R50, R40 ;  /* 0x0000003212067225 */ /* 0x000fe200078e0028 */
[----:B------:R-:W-:-:S03]  /*2270*/  LOP3.LUT R32, R32, 0x1c0, RZ, 0xc0, !PT ;  /* 0x000001c020207812 */ /* 0x000fc600078ec0ff */
[----:B------:R-:W-:-:S04]  /*2280*/  IMAD.WIDE.U32 R10, R18, R50, R20 ;  /* 0x00000032120a7225 */ /* 0x000fc800078e0014 */
[----:B------:R-:W-:Y:S01]  /*2290*/  IMAD R14, R13, R50, RZ ;  /* 0x000000320d0e7224 */ /* 0x000fe200078e02ff */
[--C-:B------:R-:W-:Y:S01]  /*22a0*/  SHF.R.S32.HI R72, RZ, 0x3, R12.reuse ;  /* 0x00000003ff487819 */ /* 0x100fe2000001140c */
[----:B------:R-:W-:Y:S01]  /*22b0*/  IMAD R77, R26, 0x200, R3 ;  /* 0x000002001a4d7824 */ /* 0x000fe200078e0203 */
[----:B------:R-:W-:Y:S01]  /*22c0*/  LOP3.LUT R3, R87, 0x38, R12, 0xf8, !PT ;  /* 0x0000003857037812 */ /* 0x000fe200078ef80c */
[----:B------:R-:W-:Y:S01]  /*22d0*/  IMAD.IADD R7, R7, 0x1, R15 ;  /* 0x0000000107077824 */ /* 0x000fe200078e020f */
[----:B------:R-:W-:Y:S01]  /*22e0*/  LOP3.LUT R71, R12, 0xfffffff8, RZ, 0xc0, !PT ;  /* 0xfffffff80c477812 */ /* 0x000fe200078ec0ff */
[----:B------:R-:W-:Y:S01]  /*22f0*/  IMAD.IADD R11, R15, 0x1, R11 ;  /* 0x000000010f0b7824 */ /* 0x000fe200078e020b */
[----:B------:R-:W-:Y:S01]  /*2300*/  SHF.R.U32.HI R81, RZ, 0x3, R32 ;  /* 0x00000003ff517819 */ /* 0x000fe20000011620 */
[----:B------:R-:W-:Y:S01]  /*2310*/  IMAD R69, R31, R51, R14 ;  /* 0x000000331f457224 */ /* 0x000fe200078e020e */
[----:B------:R-:W-:Y:S01]  /*2320*/  LOP3.LUT R12, R32, 0x38, R12, 0xf8, !PT ;  /* 0x00000038200c7812 */ /* 0x000fe200078ef80c */
[----:B------:R-:W-:-:S02]  /*2330*/  IMAD R14, R13, R56, RZ ;  /* 0x000000380d0e7224 */ /* 0x000fc400078e02ff */
[----:B------:R-:W-:Y:S01]  /*2340*/  IMAD.MOV.U32 R80, RZ, RZ, 0x20 ;  /* 0x00000020ff507424 */ /* 0x000fe200078e00ff */
[----:B------:R-:W-:Y:S01]  /*2350*/  IADD3 R58, P2, R18, R27, RZ ;  /* 0x0000001b123a7210 */ /* 0x000fe20007f5e0ff */
[----:B------:R-:W-:Y:S01]  /*2360*/  IMAD.WIDE.U32 R46, R31, R50, R6 ;  /* 0x000000321f2e7225 */ /* 0x000fe200078e0006 */
[----:B------:R-:W-:Y:S02]  /*2370*/  LOP3.LUT R67, R3, R82, RZ, 0x3c, !PT ;  /* 0x0000005203437212 */ /* 0x000fe400078e3cff */
[----:B------:R-:W-:Y:S01]  /*2380*/  SHF.L.U64.HI R88, R44, 0x6, R45 ;  /* 0x000000062c587819 */ /* 0x000fe2000001022d */
[----:B------:R-:W-:Y:S01]  /*2390*/  IMAD.WIDE.U32 R48, R31, R50, R10 ;  /* 0x000000321f307225 */ /* 0x000fe200078e000a */
[----:B------:R-:W-:Y:S02]  /*23a0*/  SHF.L.U64.HI R84, R50, 0x6, R51 ;  /* 0x0000000632547819 */ /* 0x000fe40000010233 */
[----:B------:R-:W-:Y:S01]  /*23b0*/  SHF.L.U64.HI R85, R56, 0x6, R57 ;  /* 0x0000000638557819 */ /* 0x000fe20000010239 */
[----:B------:R-:W-:Y:S01]  /*23c0*/  IMAD R15, R45, 0x60, RZ ;  /* 0x000000602d0f7824 */ /* 0x000fe200078e02ff */
[----:B------:R-:W-:Y:S01]  /*23d0*/  LOP3.LUT R12, R12, R81, RZ, 0x3c, !PT ;  /* 0x000000510c0c7212 */ /* 0x000fe200078e3cff */
[----:B------:R-:W-:Y:S01]  /*23e0*/  IMAD.SHL.U32 R86, R44, 0x40, RZ ;  /* 0x000000402c567824 */ /* 0x000fe200078e00ff */
[----:B------:R-:W-:Y:S01]  /*23f0*/  SEL R3, RZ, 0xffffff80, P3 ;  /* 0xffffff80ff037807 */ /* 0x000fe20001800000 */
[----:B------:R-:W-:Y:S01]  /*2400*/  IMAD R75, R51, 0x60, RZ ;  /* 0x00000060334b7824 */ /* 0x000fe200078e02ff */
[----:B------:R-:W-:Y:S01]  /*2410*/  SEL R80, R80, 0xffffffe0, !P1 ;  /* 0xffffffe050507807 */ /* 0x000fe20004800000 */
[----:B------:R-:W-:-:S02]  /*2420*/  IMAD.SHL.U32 R89, R50, 0x40, RZ ;  /* 0x0000004032597824 */ /* 0x000fc400078e00ff */
[----:B------:R-:W-:Y:S02]  /*2430*/  IMAD R7, R31, R57, R14 ;  /* 0x000000391f077224 */ /* 0x000fe400078e020e */
[----:B------:R-:W-:Y:S02]  /*2440*/  IMAD R11, R57, 0x60, RZ ;  /* 0x00000060390b7824 */ /* 0x000fe400078e02ff */
[----:B------:R-:W-:Y:S02]  /*2450*/  IMAD.SHL.U32 R83, R56, 0x40, RZ ;  /* 0x0000004038537824 */ /* 0x000fe400078e00ff */
[----:B------:R-:W-:Y:S01]  /*2460*/  IMAD.WIDE.U32 R54, R31, R56, R8 ;  /* 0x000000381f367225 */ /* 0x000fe200078e0008 */
[----:B------:R-:W-:-:S03]  /*2470*/  LOP3.LUT R3, R0, 0x80, R3, 0xc8, !PT ;  /* 0x0000008000037812 */ /* 0x000fc600078ec803 */
[----:B------:R-:W-:-:S04]  /*2480*/  IMAD.WIDE.U32 R44, R44, 0x60, RZ ;  /* 0x000000602c2c7825 */ /* 0x000fc800078e00ff */
[----:B------:R-:W-:-:S04]  /*2490*/  IMAD.WIDE.U32 R50, R50, 0x60, RZ ;  /* 0x0000006032327825 */ /* 0x000fc800078e00ff */
[----:B------:R-:W-:Y:S01]  /*24a0*/  IMAD.WIDE.U32 R56, R56, 0x60, RZ ;  /* 0x0000006038387825 */ /* 0x000fe200078e00ff */
[----:B------:R-:W-:Y:S02]  /*24b0*/  IADD3 R73, R80, R77, RZ ;  /* 0x0000004d50497210 */ /* 0x000fe40007ffe0ff */
[----:B------:R-:W-:Y:S01]  /*24c0*/  SHF.R.S32.HI R64, RZ, 0x1f, R71 ;  /* 0x0000001fff407819 */ /* 0x000fe20000011447 */
[----:B------:R-:W-:Y:S01]  /*24d0*/  IMAD.X R59, R97, 0x1, R24, P2 ;  /* 0x00000001613b7824 */ /* 0x000fe200010e0618 */
[----:B------:R-:W-:Y:S01]  /*24e0*/  ISETP.GE.AND P1, PT, R20, UR4, PT ;  /* 0x0000000414007c0c */ /* 0x000fe2000bf26270 */
[----:B------:R-:W-:Y:S01]  /*24f0*/  IMAD.IADD R70, R47, 0x1, R69 ;  /* 0x000000012f467824 */ /* 0x000fe200078e0245 */
[----:B------:R-:W-:Y:S01]  /*2500*/  ISETP.GE.AND P2, PT, R99, UR4, PT ;  /* 0x0000000463007c0c */ /* 0x000fe2000bf46270 */
[----:B------:R-:W-:Y:S01]  /*2510*/  IMAD.SHL.U32 R78, R25, 0x2, RZ ;  /* 0x00000002194e7824 */ /* 0x000fe200078e00ff */
[----:B------:R-:W-:Y:S01]  /*2520*/  LOP3.LUT R0, R0, 0x40, RZ, 0xc0, !PT ;  /* 0x0000004000007812 */ /* 0x000fe200078ec0ff */
[----:B------:R-:W-:-:S02]  /*2530*/  IMAD.IADD R76, R45, 0x1, R15 ;  /* 0x000000012d4c7824 */ /* 0x000fc400078e020f */
[----:B------:R-:W-:Y:S02]  /*2540*/  IMAD.IADD R75, R51, 0x1, R75 ;  /* 0x00000001334b7824 */ /* 0x000fe400078e024b */
[----:B------:R-:W-:Y:S02]  /*2550*/  IMAD.IADD R74, R57, 0x1, R11 ;  /* 0x00000001394a7824 */ /* 0x000fe400078e020b */
[----:B------:R-:W-:Y:S02]  /*2560*/  IMAD.IADD R69, R69, 0x1, R49 ;  /* 0x0000000145457824 */ /* 0x000fe400078e0231 */
[----:B------:R-:W-:Y:S02]  /*2570*/  IMAD.IADD R68, R53, 0x1, R7 ;  /* 0x0000000135447824 */ /* 0x000fe400078e0207 */
[----:B------:R-:W-:Y:S02]  /*2580*/  IMAD.IADD R66, R7, 0x1, R55 ;  /* 0x0000000107427824 */ /* 0x000fe400078e0237 */
[----:B------:R-:W-:-:S02]  /*2590*/  IMAD R67, R26, 0x200, R67 ;  /* 0x000002001a437824 */ /* 0x000fc400078e0243 */
[----:B------:R-:W-:Y:S01]  /*25a0*/  IMAD.IADD R63, R43, 0x1, R63 ;  /* 0x000000012b3f7824 */ /* 0x000fe200078e023f */
[----:B------:R-:W-:Y:S01]  /*25b0*/  @!P6 BAR.SYNC.DEFER_BLOCKING 0x9, 0x100 ;  /* 0x024400000000eb1d */ /* 0x000fe20000010000 */
[----:B----4-:R-:W-:-:S07]  /*25c0*/  IMAD.IADD R65, R4, 0x1, R12 ;  /* 0x0000000104417824 */ /* 0x010fce00078e020c */
.L_x_4391:
[----:B------:R-:W0:Y:S01]  /*25d0*/  LDC.64 R102, c[0x0][0x2d8] ;  /* 0x0000b600ff667b82 */ /* 0x000e220000000a00 */
[----:B------:R-:W-:Y:S01]  /*25e0*/  VIADD R61, R61, 0xffffffff ;  /* 0xffffffff3d3d7836 */ /* 0x000fe20000000000 */
[----:B------:R-:W-:Y:S05]  /*25f0*/  YIELD ;  /* 0x0000000000007946 */ /* 0x000fea0003800000 */
[----:B------:R-:W-:Y:S01]  /*2600*/  SHF.R.S32.HI R11, RZ, 0x1f, R61 ;  /* 0x0000001fff0b7819 */ /* 0x000fe2000001143d */
[----:B-1----:R-:W1:Y:S01]  /*2610*/  LDC R105, c[0x0][0x3d4] ;  /* 0x0000f500ff697b82 */ /* 0x002e620000000800 */
[-C--:B------:R-:W-:Y:S01]  /*2620*/  IMAD R5, R76, R61.reuse, RZ ;  /* 0x0000003d4c057224 */ /* 0x080fe200078e02ff */
[----:B------:R-:W-:Y:S01]  /*2630*/  BSSY B0, `(.L_x_4344) ;  /* 0x00002df000007945 */ /* 0x000fe20003800000 */
[----:B------:R-:W-:-:S04]  /*2640*/  IMAD.WIDE.U32 R106, R44, R61, RZ ;  /* 0x0000003d2c6a7225 */ /* 0x000fc800078e00ff */
[----:B------:R-:W-:Y:S01]  /*2650*/  IMAD R5, R11, R44, R5 ;  /* 0x0000002c0b057224 */ /* 0x000fe200078e0205 */
[CC--:B------:R-:W-:Y:S01]  /*2660*/  IADD3 R4, P3, P4, R93.reuse, R106.reuse, R86 ;  /* 0x0000006a5d047210 */ /* 0x0c0fe20007c7e056 */
[C---:B------:R-:W-:Y:S01]  /*2670*/  IMAD R108, R16.reuse, 0x1800, R77 ;  /* 0x00001800106c7824 */ /* 0x040fe200078e024d */
        /* <DEDUP_REMOVED lines=9> */
[-C--:B------:R-:W-:Y:S02]  /*2710*/  LEA.HI.X R13, R4, R103.reuse, R5, 0x1, P3 ;  /* 0x00000067040d7211 */ /* 0x080fe400018f0c05 */
[----:B-1----:R-:W-:Y:S02]  /*2720*/  ISETP.GE.AND P3, PT, R105, 0x1, PT ;  /* 0x000000016900780c */ /* 0x002fe40003f66270 */
[----:B------:R-:W-:Y:S02]  /*2730*/  ISETP.GT.AND P4, PT, R61, R30, PT ;  /* 0x0000001e3d00720c */ /* 0x000fe40003f84270 */
[----:B------:R-:W-:Y:S02]  /*2740*/  LEA.HI.X R15, R6, R103, R7, 0x1, P5 ;  /* 0x00000067060f7211 */ /* 0x000fe400028f0c07 */
[----:B------:R-:W-:-:S07]  /*2750*/  P2R R100, PR, RZ, 0x10 ;  /* 0x00000010ff647803 */ /* 0x000fce0000000000 */
        /* <DEDUP_REMOVED lines=43> */
.L_x_4348:
[----:B------:R-:W-:Y:S05]  /*2a10*/  BSYNC B1 ;  /* 0x0000000000017941 */ /* 0x000fea0003800000 */
.L_x_4347:
[----:B0-----:R-:W-:Y:S01]  /*2a20*/  VIADD R8, R18, 0x40 ;  /* 0x0000004012087836 */ /* 0x001fe20000000000 */
[----:B------:R-:W-:Y:S01]  /*2a30*/  BSSY B1, `(.L_x_4349) ;  /* 0x000001d000017945 */ /* 0x000fe20003800000 */
[----:B------:R-:W-:Y:S01]  /*2a40*/  CS2R R26, SRZ ;  /* 0x00000000001a7805 */ /* 0x000fe2000001ff00 */
[----:B-----5:R-:W-:Y:S01]  /*2a50*/  IMAD.MOV.U32 R102, RZ, RZ, R32 ;  /* 0x000000ffff667224 */ /* 0x020fe200078e0020 */
[----:B------:R-:W-:Y:S02]  /*2a60*/  CS2R R24, SRZ ;  /* 0x0000000000187805 */ /* 0x000fe4000001ff00 */
[----:B------:R-:W-:Y:S02]  /*2a70*/  ISETP.GE.AND P5, PT, R8, R101, PT ;  /* 0x000000650800720c */ /* 0x000fe40003fa6270 */
[----:B------:R-:W-:Y:S01]  /*2a80*/  CS2R R8, SRZ ;  /* 0x0000000000087805 */ /* 0x000fe2000001ff00 */
[----:B------:R-:W-:-:S10]  /*2a90*/  IMAD.MOV.U32 R103, RZ, RZ, R33 ;  /* 0x000000ffff677224 */ /* 0x000fd400078e0021 */
        /* <DEDUP_REMOVED lines=22> */
.L_x_4350:
[----:B------:R-:W-:Y:S05]  /*2c00*/  BSYNC B1 ;  /* 0x0000000000017941 */ /* 0x000fea0003800000 */
.L_x_4349:
        /* <DEDUP_REMOVED lines=26> */
[----:B------:R-:W-:Y:S02]  /*2db0*/  MOV R6, R24 ;  /* 0x0000001800067202 */ /* 0x000fe40000000f00 */
[----:B------:R-:W-:Y:S02]  /*2dc0*/  PRMT R106, R4, 0x7610, R106 ;  /* 0x00007610046a7816 */ /* 0x000fe4000000006a */
[----:B------:R-:W-:Y:S02]  /*2dd0*/  PRMT R107, R5, 0x7610, R107 ;  /* 0x00007610056b7816 */ /* 0x000fe4000000006b */
[----:B------:R-:W-:Y:S02]  /*2de0*/  PRMT R122, R122, 0x5410, R6 ;  /* 0x000054107a7a7816 */ /* 0x000fe40000000006 */
[----:B------:R-:W-:Y:S01]  /*2df0*/  PRMT R123, R123, 0x5410, R7 ;  /* 0x000054107b7b7816 */ /* 0x000fe20000000007 */
[----:B------:R-:W-:Y:S06]  /*2e00*/  @!P3 BRA `(.L_x_4351) ;  /* 0x000000000004b947 */ /* 0x000fec0003800000 */
[----:B------:R-:W-:Y:S01]  /*2e10*/  BPT.TRAP 0x1 ;  /* 0x000000040000795c */ /* 0x000fe20000300000 */
.L_x_4351:
[----:B------:R-:W-:Y:S01]  /*2e20*/  IMAD R90, R16, 0x8, R17 ;  /* 0x00000008105a7824 */ /* 0x000fe200078e0211 */
[----:B------:R-:W-:Y:S01]  /*2e30*/  SHF.L.U32 R111, R22, 0x1f, RZ ;  /* 0x0000001f166f7819 */ /* 0x000fe200000006ff */
[----:B------:R-:W-:Y:S03]  /*2e40*/  BSSY B1, `(.L_x_4352) ;  /* 0x0000003000017945 */ /* 0x000fe60003800000 */
[----:B------:R-:W0:Y:S02]  /*2e50*/  SYNCS.PHASECHK.TRANS64.TRYWAIT P6, [R90+URZ+0x32490], R111 ;  /* 0x0324906f5a0075a7 */ /* 0x000e2400080c017f */
[----:B0-----:R-:W-:Y:S05]  /*2e60*/  @!P6 BRA `(.L_x_4353) ;  /* 0x0000018c008ce947 */ /* 0x001fea0003800000 */
.L_x_4593:
[----:B------:R-:W-:Y:S05]  /*2e70*/  BSYNC B1 ;  /* 0x0000000000017941 */ /* 0x000fea0003800000 */
.L_x_4352:
        /* <DEDUP_REMOVED lines=14> */
[C---:B------:R-:W-:Y:S02]  /*2f60*/  PRMT R109, R110.reuse, 0x5410, R109 ;  /* 0x000054106e6d7816 */ /* 0x040fe4000000006d */
        /* <DEDUP_REMOVED lines=24> */
[----:B------:R-:W-:Y:S01]  /*30f0*/  FMUL.FTZ R39, R39, R112 ;  /* 0x0000007027277220 */ /* 0x000fe20000410000 */
        /* <DEDUP_REMOVED lines=14> */
.L_x_4359:
[----:B------:R-:W-:Y:S05]  /*31e0*/  BSYNC B3 ;  /* 0x0000000000037941 */ /* 0x000fea0003800000 */
.L_x_4358:
[----:B--2---:R1:W-:Y:S02]  /*31f0*/  STG.E.128 desc[UR52][R14.64], R4 ;  /* 0x000000040e007986 */ /* 0x0043e4000c101d34 */
.L_x_4357:
[----:B------:R-:W-:Y:S05]  /*3200*/  BSYNC B2 ;  /* 0x0000000000027941 */ /* 0x000fea0003800000 */
.L_x_4356:
        /* <DEDUP_REMOVED lines=25> */
[CC--:B------:R-:W-:Y:S01]  /*33a0*/  FMUL.FTZ R115, R7.reuse, R110.reuse ;  /* 0x0000006e07737220 */ /* 0x0c0fe20000410000 */
[C---:B------:R-:W-:Y:S02]  /*33b0*/  IMAD.U32 R5, R4.reuse, 0x10000, RZ ;  /* 0x0001000004057824 */ /* 0x040fe400078e00ff */
[----:B------:R-:W-:Y:S01]  /*33c0*/  FMUL.FTZ R7, R7, R37 ;  /* 0x0000002507077220 */ /* 0x000fe20000410000 */
[----:B------:R-:W-:Y:S01]  /*33d0*/  LOP3.LUT R4, R4, 0xffff0000, RZ, 0xc0, !PT ;  /* 0xffff000004047812 */ /* 0x000fe200078ec0ff */
[C---:B------:R-:W-:Y:S01]  /*33e0*/  FMUL.FTZ R117, R33.reuse, R113 ;  /* 0x0000007121757220 */ /* 0x040fe20000410000 */
[----:B------:R-:W-:Y:S01]  /*33f0*/  LOP3.LUT R112, R112, 0xffff0000, RZ, 0xc0, !PT ;  /* 0xffff000070707812 */ /* 0x000fe200078ec0ff */
[----:B------:R-:W-:Y:S01]  /*3400*/  FMUL.FTZ R33, R33, R39 ;  /* 0x0000002721217220 */ /* 0x000fe20000410000 */
        /* <DEDUP_REMOVED lines=8> */
[----:B------:R-:W-:Y:S01]  /*3490*/  FMUL.FTZ R4, R4, R36 ;  /* 0x0000002404047220 */ /* 0x000fe20000410000 */
[----:B------:R-:W-:Y:S01]  /*34a0*/  FMUL.FTZ R35, R35, R38 ;  /* 0x0000002623237220 */ /* 0x000fe20000410000 */
        /* <DEDUP_REMOVED lines=8> */
[----:B------:R-:W-:Y:S01]  /*3530*/  F2FP.BF16.F32.PACK_AB R7, R34, R7 ;  /* 0x000000072207723e */ /* 0x000fe200000010ff */
[----:B------:R-:W-:-:S07]  /*3540*/  IMAD.MOV.U32 R6, RZ, RZ, R32 ;  /* 0x000000ffff067224 */ /* 0x000fce00078e0020 */
.L_x_4361:
[----:B------:R-:W-:Y:S05]  /*3550*/  BSYNC B2 ;  /* 0x0000000000027941 */ /* 0x000fea0003800000 */
.L_x_4360:
[----:B--2---:R2:W-:Y:S02]  /*3560*/  STG.E.128 desc[UR52][R14.64+0x40], R4 ;  /* 0x000040040e007986 */ /* 0x0045e4000c101d34 */
.L_x_4355:
[----:B------:R-:W-:Y:S05]  /*3570*/  BSYNC B1 ;  /* 0x0000000000017941 */ /* 0x000fea0003800000 */
.L_x_4354:
        /* <DEDUP_REMOVED lines=53> */
.L_x_4366:
[----:B------:R-:W-:Y:S05]  /*38d0*/  BSYNC B2 ;  /* 0x0000000000027941 */ /* 0x000fea0003800000 */
.L_x_4365:
[----:B--2---:R3:W-:Y:S02]  /*38e0*/  STG.E.128 desc[UR52][R12.64], R4 ;  /* 0x000000040c007986 */ /* 0x0047e4000c101d34 */
.L_x_4364:
[----:B------:R-:W-:Y:S05]  /*38f0*/  BSYNC B1 ;  /* 0x0000000000017941 */ /* 0x000fea0003800000 */
.L_x_4363:
[----:B------:R-:W-:Y:S05]  /*3900*/  @P2 BRA `(.L_x_4362) ;  /* 0x0000001800c42947 */ /* 0x000fea0003800000 */
[----:B-123--:R1:W2:Y:S01]  /*3910*/  LDS.128 R4, [R104+0x2000] ;  /* 0x0020000068047984 */ /* 0x00e2a20000000c00 */
[----:B------:R-:W-:Y:S01]  /*3920*/  IADD3 R14, R40, 0x10, RZ ;  /* 0x00000010280e7810 */ /* 0x000fe20007ffe0ff */
[----:B------:R-:W-:Y:S03]  /*3930*/  BSSY B1, `(.L_x_4367) ;  /* 0x0000031000017945 */ /* 0x000fe60003800000 */
        /* <DEDUP_REMOVED lines=48> */
.L_x_4368:
[----:B------:R-:W-:Y:S05]  /*3c40*/  BSYNC B1 ;  /* 0x0000000000017941 */ /* 0x000fea0003800000 */
.L_x_4367:
[----:B--2---:R1:W-:Y:S01]  /*3c50*/  STG.E.128 desc[UR52][R12.64+0x40], R4 ;  /* 0x000040040c007986 */ /* 0x0043e2000c101d34 */
[----:B------:R-:W-:Y:S05]  /*3c60*/  BRA `(.L_x_4362) ;  /* 0x0000001400ec7947 */ /* 0x000fea0003800000 */
.L_x_4346:
[----:B------:R-:W-:Y:S01]  /*3c70*/  VIADD R5, R18, 0x40 ;  /* 0x0000004012057836 */ /* 0x000fe20000000000 */
[----:B------:R-:W-:Y:S02]  /*3c80*/  CS2R R14, SRZ ;  /* 0x00000000000e7805 */ /* 0x000fe4000001ff00 */
[----:B------:R-:W-:Y:S02]  /*3c90*/  CS2R R12, SRZ ;  /* 0x00000000000c7805 */ /* 0x000fe4000001ff00 */
[----:B------:R-:W-:Y:S02]  /*3ca0*/  CS2R R26, SRZ ;  /* 0x00000000001a7805 */ /* 0x000fe4000001ff00 */
[----:B------:R-:W-:Y:S02]  /*3cb0*/  CS2R R24, SRZ ;  /* 0x0000000000187805 */ /* 0x000fe4000001ff00 */
        /* <DEDUP_REMOVED lines=68> */
.L_x_4369:
        /* <DEDUP_REMOVED lines=9> */
.L_x_4594:
[----:B------:R-:W-:Y:S05]  /*4190*/  BSYNC B1 ;  /* 0x0000000000017941 */ /* 0x000fea0003800000 */
.L_x_4370:
[----:B------:R-:W-:Y:S01]  /*41a0*/  ISETP.GE.OR P5, PT, R18, R101, P1 ;  /* 0x000000651200720c */ /* 0x000fe20000fa6670 */
[----:B------:R-:W-:-:S12]  /*41b0*/  BSSY B1, `(.L_x_4372) ;  /* 0x0000085000017945 */ /* 0x000fd80003800000 */
[----:B------:R-:W-:Y:S05]  /*41c0*/  @P5 BRA `(.L_x_4373) ;  /* 0x00000008000c5947 */ /* 0x000fea0003800000 */
[----:B------:R-:W1:Y:S01]  /*41d0*/  S2R R34, SR_TID.X ;  /* 0x0000000000227919 */ /* 0x000e620000002100 */
        /* <DEDUP_REMOVED lines=14> */
[----:B------:R-:W-:Y:S02]  /*42c0*/  LOP3.LUT R33, R87, 0x38, R116, 0xf8, !PT ;  /* 0x0000003857217812 */ /* 0x000fe400078ef874 */
[----:B-1----:R-:W-:Y:S02]  /*42d0*/  IADD3 R35, R34, -0x80, RZ ;  /* 0xffffff8022237810 */ /* 0x002fe40007ffe0ff */
[----:B------:R-:W-:Y:S02]  /*42e0*/  LOP3.LUT R33, R33, R82, RZ, 0x3c, !PT ;  /* 0x0000005221217212 */ /* 0x000fe400078e3cff */
[----:B------:R-:W-:-:S04]  /*42f0*/  SHF.R.S32.HI R34, RZ, 0x1f, R35 ;  /* 0x0000001fff227819 */ /* 0x000fc80000011423 */
[----:B------:R-:W-:-:S04]  /*4300*/  LEA.HI R34, R34, R35, RZ, 0x5 ;  /* 0x0000002322227211 */ /* 0x000fc800078f28ff */
[----:B------:R-:W-:-:S05]  /*4310*/  SHF.R.S32.HI R34, RZ, 0x5, R34 ;  /* 0x00000005ff227819 */ /* 0x000fca0000011422 */
        /* <DEDUP_REMOVED lines=97> */
.L_x_4375:
[----:B------:R-:W-:Y:S05]  /*4930*/  BSYNC B2 ;  /* 0x0000000000027941 */ /* 0x000fea0003800000 */
.L_x_4374:
        /* <DEDUP_REMOVED lines=12> */
.L_x_4373:
[----:B------:R-:W-:Y:S05]  /*4a00*/  BSYNC B1 ;  /* 0x0000000000017941 */ /* 0x000fea0003800000 */
.L_x_4372:
[C---:B-1----:R-:W-:Y:S02]  /*4a10*/  VIADD R13, R18.reuse, 0x40 ;  /* 0x00000040120d7836 */ /* 0x042fe40000000000 */
[----:B------:R-:W-:Y:S02]  /*4a20*/  VIADD R12, R18, 0x40 ;  /* 0x00000040120c7836 */ /* 0x000fe40000000000 */
[C---:B--2---:R-:W-:Y:S01]  /*4a30*/  IMAD.WIDE.U32 R106, R13.reuse, R104, R106 ;  /* 0x000000680d6a7225 */ /* 0x044fe200078e006a */
[----:B------:R-:W-:Y:S02]  /*4a40*/  ISETP.GE.OR P5, PT, R13, R101, P1 ;  /* 0x000000650d00720c */ /* 0x000fe40000fa6670 */
[----:B------:R-:W-:-:S05]  /*4a50*/  SHF.R.S32.HI R12, RZ, 0x1f, R12 ;  /* 0x0000001fff0c7819 */ /* 0x000fca000001140c */
[----:B------:R-:W-:-:S04]  /*4a60*/  IMAD R12, R12, R104, RZ ;  /* 0x000000680c0c7224 */ /* 0x000fc800078e02ff */
[----:B------:R-:W-:Y:S02]  /*4a70*/  IMAD R105, R13, R105, R12 ;  /* 0x000000690d697224 */ /* 0x000fe400078e020c */
[----:B------:R-:W-:Y:S05]  /*4a80*/  @P5 BRA `(.L_x_4362) ;  /* 0x0000000800645947 */ /* 0x000fea0003800000 */
[----:B------:R-:W2:Y:S01]  /*4a90*/  LDL R14, [R1+0x3c] ;  /* 0x00003c00010e7983 */ /* 0x000ea20000100800 */
[----:B------:R-:W-:Y:S01]  /*4aa0*/  IMAD.IADD R34, R107, 0x1, R105 ;  /* 0x000000016b227824 */ /* 0x000fe200078e0269 */
[----:B------:R-:W-:Y:S01]  /*4ab0*/  IADD3 R12, P5, P6, R28, R106, R71 ;  /* 0x0000006a1c0c7210 */ /* 0x000fe20007ebe047 */
[----:B------:R-:W-:Y:S01]  /*4ac0*/  VIADD R15, R18, 0x40 ;  /* 0x00000040120f7836 */ /* 0x000fe20000000000 */
[----:B------:R-:W-:Y:S01]  /*4ad0*/  SEL R115, R78, R115, !P0 ;  /* 0x000000734e737207 */ /* 0x000fe20004000000 */
[----:B------:R-:W-:Y:S01]  /*4ae0*/  BSSY B1, `(.L_x_4376) ;  /* 0x000006f000017945 */ /* 0x000fe20003800000 */
[----:B------:R-:W-:Y:S01]  /*4af0*/  IADD3.X R13, R95, R34, R64, P5, P6 ;  /* 0x000000225f0d7210 */ /* 0x000fe20002fec440 */
[----:B------:R-:W-:Y:S01]  /*4b00*/  IMAD.SHL.U32 R15, R15, 0x40, RZ ;  /* 0x000000400f0f7824 */ /* 0x000fe200078e00ff */
[----:B------:R-:W-:-:S04]  /*4b10*/  LEA R32, P5, R12, R102, 0x1 ;  /* 0x000000660c207211 */ /* 0x000fc800078a08ff */
[----:B------:R-:W-:Y:S02]  /*4b20*/  LEA.HI.X R33, R12, R103, R13, 0x1, P5 ;  /* 0x000000670c217211 */ /* 0x000fe400028f0c0d */
[----:B------:R-:W-:Y:S02]  /*4b30*/  SHF.R.S32.HI R12, RZ, 0x1f, R115 ;  /* 0x0000001fff0c7819 */ /* 0x000fe40000011473 */
[----:B------:R-:W-:Y:S02]  /*4b40*/  LOP3.LUT R15, R15, 0x1c0, RZ, 0xc0, !PT ;  /* 0x000001c00f0f7812 */ /* 0x000fe400078ec0ff */
[----:B------:R-:W-:-:S04]  /*4b50*/  LEA.HI R115, R12, R115, RZ, 0x4 ;  /* 0x000000730c737211 */ /* 0x000fc800078f20ff */
[----:B------:R-:W-:-:S05]  /*4b60*/  LEA.HI.SX32 R35, R115, R72, 0x1c ;  /* 0x0000004873237211 */ /* 0x000fca00078fe2ff */
[----:B------:R-:W-:-:S05]  /*4b70*/  IMAD.SHL.U32 R35, R35, 0x8, RZ ;  /* 0x0000000823237824 */ /* 0x000fca00078e00ff */
[----:B------:R-:W-:-:S04]  /*4b80*/  LOP3.LUT R12, R15, 0x38, R35, 0xf8, !PT ;  /* 0x000000380f0c7812 */ /* 0x000fc800078ef823 */
[----:B------:R-:W-:-:S05]  /*4b90*/  LOP3.LUT R12, R12, R81, RZ, 0x3c, !PT ;  /* 0x000000510c0c7212 */ /* 0x000fca00078e3cff */
[----:B--2---:R-:W-:Y:S02]  /*4ba0*/  IMAD.IADD R13, R14, 0x1, R12 ;  /* 0x000000010e0d7824 */ /* 0x004fe400078e020c */
        /* <DEDUP_REMOVED lines=10> */
[----:B------:R-:W-:Y:S01]  /*4c50*/  SHF.R.U64 R36, R8, 0x10, R9 ;  /* 0x0000001008247819 */ /* 0x000fe20000001209 */
[----:B-1----:R-:W-:Y:S01]  /*4c60*/  IMAD.U32 R8, R15, 0x10000, RZ ;  /* 0x000100000f087824 */ /* 0x002fe200078e00ff */
[----:B------:R-:W-:Y:S02]  /*4c70*/  PRMT R120, R120, 0x5410, R109 ;  /* 0x0000541078787816 */ /* 0x000fe4000000006d */
[----:B------:R-:W-:-:S02]  /*4c80*/  PRMT R124, R124, 0x5410, R39 ;  /* 0x000054107c7c7816 */ /* 0x000fc40000000027 */
[----:B------:R-:W-:Y:S01]  /*4c90*/  SHF.R.U64 R108, R4, 0x10, R5 ;  /* 0x00000010046c7819 */ /* 0x000fe20000001205 */
[----:B------:R-:W-:Y:S01]  /*4ca0*/  IMAD.U32 R5, R13, 0x10000, RZ ;  /* 0x000100000d057824 */ /* 0x000fe200078e00ff */
        /* <DEDUP_REMOVED lines=10> */
[----:B------:R-:W-:Y:S01]  /*4d50*/  PRMT R119, R119, 0x5410, R108 ;  /* 0x0000541077777816 */ /* 0x000fe2000000006c */
[----:B------:R-:W-:Y:S01]  /*4d60*/  FMUL.FTZ R108, R11, R36 ;  /* 0x000000240b6c7220 */ /* 0x000fe20000410000 */
[----:B------:R-:W-:Y:S01]  /*4d70*/  PRMT R121, R121, 0x5410, R104 ;  /* 0x0000541079797816 */ /* 0x000fe20000000068 */
[-C--:B------:R-:W-:Y:S01]  /*4d80*/  FMUL.FTZ R104, R11, R38.reuse ;  /* 0x000000260b687220 */ /* 0x080fe20000410000 */
[----:B------:R-:W-:Y:S01]  /*4d90*/  PRMT R118, R118, 0x5410, R105 ;  /* 0x0000541076767816 */ /* 0x000fe20000000069 */
[C---:B------:R-:W-:Y:S01]  /*4da0*/  FFMA.FTZ R108, R5.reuse, R38, R108 ;  /* 0x00000026056c7223 */ /* 0x040fe2000001006c */
[----:B------:R-:W-:Y:S01]  /*4db0*/  PRMT R122, R122, 0x5410, R37 ;  /* 0x000054107a7a7816 */ /* 0x000fe20000000025 */
[----:B------:R-:W-:Y:S01]  /*4dc0*/  FFMA.FTZ R104, R5, R36, -R104 ;  /* 0x0000002405687223 */ /* 0x000fe20000010868 */
        /* <DEDUP_REMOVED lines=21> */
[----:B------:R-:W-:Y:S01]  /*4f20*/  SHF.L.U32 R4, R12, 0x10, RZ ;  /* 0x000000100c047819 */ /* 0x000fe200000006ff */
        /* <DEDUP_REMOVED lines=36> */
[----:B------:R-:W-:Y:S02]  /*5170*/  F2FP.BF16.F32.PACK_AB R14, R9, R12 ;  /* 0x0000000c090e723e */ /* 0x000fe400000010ff */
[----:B------:R-:W-:Y:S01]  /*5180*/  F2FP.BF16.F32.PACK_AB R26, R26, R15 ;  /* 0x0000000f1a1a723e */ /* 0x000fe200000010ff */
[----:B------:R-:W-:Y:S01]  /*5190*/  IMAD.MOV.U32 R12, RZ, RZ, R36 ;  /* 0x000000ffff0c7224 */ /* 0x000fe200078e0024 */
[----:B------:R-:W-:Y:S01]  /*51a0*/  F2FP.BF16.F32.PACK_AB R25, R25, R108 ;  /* 0x0000006c1919723e */ /* 0x000fe200000010ff */
[----:B------:R-:W-:Y:S01]  /*51b0*/  IMAD.MOV.U32 R15, RZ, RZ, R39 ;  /* 0x000000ffff0f7224 */ /* 0x000fe200078e0027 */
[----:B------:R-:W-:-:S07]  /*51c0*/  F2FP.BF16.F32.PACK_AB R24, R5, R10 ;  /* 0x0000000a0518723e */ /* 0x000fce00000010ff */
.L_x_4377:
[----:B------:R-:W-:Y:S05]  /*51d0*/  BSYNC B1 ;  /* 0x0000000000017941 */ /* 0x000fea0003800000 */
.L_x_4376:
        /* <DEDUP_REMOVED lines=10> */
.L_x_4345:
[----:B------:R-:W-:-:S13]  /*5280*/  ISETP.NE.AND P3, PT, R232, 0x3, PT ;  /* 0x00000003e800780c */ /* 0x000fda0003f65270 */
[----:B------:R-:W-:Y:S05]  /*5290*/  @!P3 BRA `(.L_x_4378) ;  /* 0x000000000004b947 */ /* 0x000fea0003800000 */
[----:B------:R-:W-:Y:S01]  /*52a0*/  BPT.TRAP 0x1 ;  /* 0x000000040000795c */ /* 0x000fe20000300000 */
.L_x_4378:
[----:B------:R-:W-:Y:S01]  /*52b0*/  IMAD R90, R16, 0x8, R17 ;  /* 0x00000008105a7824 */ /* 0x000fe200078e0211 */
[----:B------:R-:W-:Y:S01]  /*52c0*/  SHF.L.U32 R111, R22, 0x1f, RZ ;  /* 0x0000001f166f7819 */ /* 0x000fe200000006ff */
[----:B------:R-:W-:Y:S01]  /*52d0*/  IMAD R101, R61, -0x60, R60 ;  /* 0xffffffa03d657824 */ /* 0x000fe200078e023c */
[----:B------:R-:W-:Y:S02]  /*52e0*/  BSSY B1, `(.L_x_4379) ;  /* 0x0000004000017945 */ /* 0x000fe40003800000 */
[----:B------:R-:W0:Y:S02]  /*52f0*/  SYNCS.PHASECHK.TRANS64.TRYWAIT P4, [R90+URZ+0x32490], R111 ;  /* 0x0324906f5a0075a7 */ /* 0x000e24000808017f */
[----:B------:R-:W-:Y:S01]  /*5300*/  VIMNMX R101, R101, 0x60, PT ;  /* 0x0000006065657848 */ /* 0x000fe20003fe0100 */
[----:B0-----:R-:W-:Y:S06]  /*5310*/  @!P4 BRA `(.L_x_4380) ;  /* 0x000001680088c947 */ /* 0x001fec0003800000 */
.L_x_4595:
[----:B------:R-:W-:Y:S05]  /*5320*/  BSYNC B1 ;  /* 0x0000000000017941 */ /* 0x000fea0003800000 */
.L_x_4379:
[CC--:B------:R-:W-:Y:S01]  /*5330*/  ISETP.GE.AND P5, PT, R18.reuse, R101.reuse, PT ;  /* 0x000000651200720c */ /* 0x0c0fe20003fa6270 */
[----:B------:R-:W-:Y:S01]  /*5340*/  VIADD R4, R18, 0x40 ;  /* 0x0000004012047836 */ /* 0x000fe20000000000 */
[----:B------:R-:W-:Y:S04]  /*5350*/  BSSY B1, `(.L_x_4381) ;  /* 0x0000007000017945 */ /* 0x000fe80003800000 */
[----:B------:R-:W-:-:S07]  /*5360*/  ISETP.GE.AND P4, PT, R4, R101, PT ;  /* 0x000000650400720c */ /* 0x000fce0003f86270 */
[----:B------:R-:W-:Y:S06]  /*5370*/  @P5 BRA `(.L_x_4382) ;  /* 0x0000000000105947 */ /* 0x000fec0003800000 */
[----:B------:R-:W1:Y:S04]  /*5380*/  @!P1 LDS.128 R4, [R108] ;  /* 0x000000006c049984 */ /* 0x000e680000000c00 */
[----:B------:R-:W2:Y:S04]  /*5390*/  @!P2 LDS.128 R8, [R104] ;  /* 0x000000006808a984 */ /* 0x000ea80000000c00 */
[----:B-1----:R1:W-:Y:S04]  /*53a0*/  @!P1 STG.E.128 desc[UR52][R14.64], R4 ;  /* 0x000000040e009986 */ /* 0x0023e8000c101d34 */
[----:B--2---:R1:W-:Y:S02]  /*53b0*/  @!P2 STG.E.128 desc[UR52][R14.64+0x40], R8 ;  /* 0x000040080e00a986 */ /* 0x0043e4000c101d34 */
.L_x_4382:
[----:B------:R-:W-:Y:S05]  /*53c0*/  BSYNC B1 ;  /* 0x0000000000017941 */ /* 0x000fea0003800000 */
.L_x_4381:
[----:B------:R-:W-:Y:S05]  /*53d0*/  @P4 BRA `(.L_x_4362) ;  /* 0x0000000000104947 */ /* 0x000fea0003800000 */
[----:B-1----:R-:W1:Y:S04]  /*53e0*/  @!P1 LDS.128 R4, [R108+0x2000] ;  /* 0x002000006c049984 */ /* 0x002e680000000c00 */
[----:B------:R-:W2:Y:S04]  /*53f0*/  @!P2 LDS.128 R8, [R104+0x2000] ;  /* 0x002000006808a984 */ /* 0x000ea80000000c00 */
[----:B-1----:R3:W-:Y:S04]  /*5400*/  @!P1 STG.E.128 desc[UR52][R12.64], R4 ;  /* 0x000000040c009986 */ /* 0x0027e8000c101d34 */
[----:B--2---:R3:W-:Y:S02]  /*5410*/  @!P2 STG.E.128 desc[UR52][R12.64+0x40], R8 ;  /* 0x000040080c00a986 */ /* 0x0047e4000c101d34 */
.L_x_4362:
[----:B------:R-:W-:Y:S05]  /*5420*/  BSYNC B0 ;  /* 0x0000000000007941 */ /* 0x000fea0003800000 */
.L_x_4344:
        /* <DEDUP_REMOVED lines=17> */
.L_x_4384:
[----:B------:R-:W-:Y:S05]  /*5540*/  BSYNC B0 ;  /* 0x0000000000007941 */ /* 0x000fea0003800000 */
.L_x_4383:
[----:B------:R-:W2:Y:S01]  /*5550*/  SYNCS.PHASECHK.TRANS64.TRYWAIT P3, [R90+URZ+0x324b0], R111 ;  /* 0x0324b06f5a0075a7 */ /* 0x000ea2000806017f */
[----:B------:R-:W-:Y:S01]  /*5560*/  ULDC UR42, c[0x0][0x310] ;  /* 0x0000c400002a7ab9 */ /* 0x000fe20000000800 */
[----:B------:R-:W-:Y:S01]  /*5570*/  ULDC.64 UR38, c[0x0][0x318] ;  /* 0x0000c60000267ab9 */ /* 0x000fe20000000a00 */
[----:B------:R-:W-:Y:S01]  /*5580*/  ULDC.64 UR36, c[0x0][0x308] ;  /* 0x0000c20000247ab9 */ /* 0x000fe20000000a00 */
[----:B------:R-:W-:Y:S01]  /*5590*/  BSSY B0, `(.L_x_4385) ;  /* 0x0000003000007945 */ /* 0x000fe20003800000 */
[----:B------:R-:W-:-:S03]  /*55a0*/  IMAD R5, R16, 0x6000, R77 ;  /* 0x0000600010057824 */ /* 0x000fc600078e024d */
[----:B--2---:R-:W-:Y:S05]  /*55b0*/  @!P3 BRA `(.L_x_4386) ;  /* 0x0000016400f4b947 */ /* 0x004fea0003800000 */
.L_x_4596:
[----:B------:R-:W-:Y:S05]  /*55c0*/  BSYNC B0 ;  /* 0x0000000000007941 */ /* 0x000fea0003800000 */
.L_x_4385:
        /* <DEDUP_REMOVED lines=39> */
.L_x_4388:
[----:B------:R-:W-:Y:S05]  /*5840*/  BSYNC B0 ;  /* 0x0000000000007941 */ /* 0x000fea0003800000 */
.L_x_4387:
[----:B-1----:R-:W-:Y:S01]  /*5850*/  VIADD R4, R18, 0x40 ;  /* 0x0000004012047836 */ /* 0x002fe20000000000 */
[----:B------:R-:W-:Y:S04]  /*5860*/  BSSY B0, `(.L_x_4389) ;  /* 0x0000025000007945 */ /* 0x000fe80003800000 */
[----:B------:R-:W-:-:S13]  /*5870*/  ISETP.GE.AND P3, PT, R4, R101, PT ;  /* 0x000000650400720c */ /* 0x000fda0003f66270 */
        /* <DEDUP_REMOVED lines=35> */
.L_x_4390:
[----:B------:R-:W-:Y:S05]  /*5ab0*/  BSYNC B0 ;  /* 0x0000000000007941 */ /* 0x000fea0003800000 */
.L_x_4389:
        /* <DEDUP_REMOVED lines=9> */
[----:B0-2---:R-:W-:-:S03]  /*5b50*/  @!P4 VIADD R90, R90, 0x324c0 ;  /* 0x000324c05a5ac836 */ /* 0x005fc60000000000 */
        /* <DEDUP_REMOVED lines=12> */
.L_x_4339:
[----:B------:R-:W-:Y:S02]  /*5c20*/  ISETP.GE.AND P2, PT, R210, 0x1, PT ;  /* 0x00000001d200780c */ /* 0x000fe40003f46270 */
[----:B------:R-:W-:Y:S02]  /*5c30*/  CS2R R4, SRZ ;  /* 0x0000000000047805 */ /* 0x000fe4000001ff00 */
[----:B------:R-:W-:Y:S01]  /*5c40*/  PLOP3.LUT P1, PT, PT, PT, PT, 0x80, 0x0 ;  /* 0x000000000000781c */ /* 0x000fe20003f2f070 */
[----:B------:R-:W-:Y:S01]  /*5c50*/  IMAD.MOV.U32 R0, RZ, RZ, RZ ;  /* 0x000000ffff007224 */ /* 0x000fe200078e00ff */
[----:B------:R-:W-:Y:S01]  /*5c60*/  MOV R3, RZ ;  /* 0x000000ff00037202 */ /* 0x000fe20000000f00 */
        /* <DEDUP_REMOVED lines=30> */
[----:B----4-:R-:W-:Y:S02]  /*5e50*/  CS2R R78, SRZ ;  /* 0x00000000004e7805 */ /* 0x010fe4000001ff00 */
        /* <DEDUP_REMOVED lines=26> */
[----:B---3--:R-:W-:-:S02]  /*6000*/  CS2R R34, SRZ ;  /* 0x0000000000227805 */ /* 0x008fc4000001ff00 */
[----:B------:R-:W-:Y:S02]  /*6010*/  CS2R R36, SRZ ;  /* 0x0000000000247805 */ /* 0x000fe4000001ff00 */
[----:B------:R-:W-:Y:S02]  /*6020*/  CS2R R158, SRZ ;  /* 0x00000000009e7805 */ /* 0x000fe4000001ff00 */
[----:B-1----:R-:W-:Y:S02]  /*6030*/  CS2R R32, SRZ ;  /* 0x0000000000207805 */ /* 0x002fe4000001ff00 */
[----:B--2---:R-:W-:Y:S02]  /*6040*/  CS2R R26, SRZ ;  /* 0x00000000001a7805 */ /* 0x004fe4000001ff00 */
[----:B------:R-:W-:Y:S01]  /*6050*/  CS2R R28, SRZ ;  /* 0x00000000001c7805 */ /* 0x000fe2000001ff00 */
[----:B------:R-:W-:Y:S06]  /*6060*/  @P0 BRA `(.L_x_4392) ;  /* 0x00000000000c0947 */ /* 0x000fec0003800000 */
[----:B------:R-:W1:Y:S01]  /*6070*/  FENCE.VIEW.ASYNC.G ;  /* 0x00000000000073c6 */ /* 0x000e620000000100 */
[----:B------:R-:W-:Y:S05]  /*6080*/  WARPSYNC.ALL ;  /* 0x0000000000007948 */ /* 0x000fea0003800000 */
[----:B-1----:R-:W-:Y:S06]  /*6090*/  BAR.ARV 0xc, 0x120 ;  /* 0x0304800000007b1d */ /* 0x002fec0000002000 */
.L_x_4392:
[----:B------:R-:W-:Y:S01]  /*60a0*/  CS2R R24, SRZ ;  /* 0x0000000000187805 */ /* 0x000fe2000001ff00 */
[----:B------:R-:W-:Y:S06]  /*60b0*/  @!P2 BRA `(.L_x_4393) ;  /* 0x000000d000e8a947 */ /* 0x000fec0003800000 */
[----:B------:R-:W-:-:S03]  /*60c0*/  UMOV UR4, 0xffffffff ;  /* 0xffffffff00047882 */ /* 0x000fc60000000000 */
[----:B------:R-:W-:Y:S05]  /*60d0*/  BRA.DIV UR4, `(.L_x_4394) ;  /* 0x0000015e04407947 */ /* 0x000fea000b800000 */
[----:B------:R-:W1:Y:S02]  /*60e0*/  S2R R0, SR_TID.X ;  /* 0x0000000000007919 */ /* 0x000e640000002100 */
[----:B-1----:R-:W-:-:S05]  /*60f0*/  VIADD R3, R0, 0xffffff80 ;  /* 0xffffff8000037836 */ /* 0x002fca0000000000 */
[----:B------:R-:W-:-:S04]  /*6100*/  SHF.R.S32.HI R0, RZ, 0x1f, R3 ;  /* 0x0000001fff007819 */ /* 0x000fc80000011403 */
[----:B------:R-:W-:-:S04]  /*6110*/  LEA.HI R0, R0, R3, RZ, 0x7 ;  /* 0x0000000300007211 */ /* 0x000fc800078f38ff */
[----:B------:R-:W-:-:S05]  /*6120*/  SHF.R.S32.HI R0, RZ, 0x7, R0 ;  /* 0x00000007ff007819 */ /* 0x000fca0000011400 */
[----:B------:R1:W2:Y:S02]  /*6130*/  SHFL.IDX PT, R14, R0, RZ, 0x1f ;  /* 0x00001fff000e7589 */ /* 0x0002a400000e0000 */
.L_x_4599:
[----:B-12---:R-:W-:Y:S01]  /*6140*/  LEA.HI R0, R14, R14, RZ, 0x1 ;  /* 0x0000000e0e007211 */ /* 0x006fe200078f08ff */
[----:B------:R-:W-:Y:S01]  /*6150*/  VIADD R26, R17, 0x18400 ;  /* 0x00018400111a7836 */ /* 0x000fe20000000000 */
[----:B------:R-:W-:Y:S01]  /*6160*/  BSSY B6, `(.L_x_4395) ;  /* 0x000001d000067945 */ /* 0x000fe20003800000 */
[----:B------:R-:W-:Y:S01]  /*6170*/  IMAD.MOV.U32 R219, RZ, RZ, 0x40000040 ;  /* 0x40000040ffdb7424 */ /* 0x000fe200078e00ff */
[----:B------:R-:W-:Y:S02]  /*6180*/  LOP3.LUT R3, R0, 0x7fffe, RZ, 0xc0, !PT ;  /* 0x0007fffe00037812 */ /* 0x000fe400078ec0ff */
[----:B------:R-:W-:-:S03]  /*6190*/  LOP3.LUT P0, RZ, R26, 0x1bf, RZ, 0xc0, !PT ;  /* 0x000001bf1aff7812 */ /* 0x000fc6000780c0ff */
[----:B------:R-:W-:-:S04]  /*61a0*/  IMAD.IADD R3, R14, 0x1, -R3 ;  /* 0x000000010e037824 */ /* 0x000fc800078e0a03 */
[----:B------:R-:W-:-:S05]  /*61b0*/  IMAD R3, R3, 0x2000, R26 ;  /* 0x0000200003037824 */ /* 0x000fca00078e021a */
[----:B------:R-:W-:Y:S01]  /*61c0*/  SHF.R.U32.HI R0, RZ, 0x4, R3 ;  /* 0x00000004ff007819 */ /* 0x000fe20000011603 */
[----:B------:R-:W-:-:S03]  /*61d0*/  VIADD R3, R3, 0xa000 ;  /* 0x0000a00003037836 */ /* 0x000fc60000000000 */
[----:B------:R-:W-:Y:S02]  /*61e0*/  LOP3.LUT R0, R0, 0x3fff, RZ, 0xc0, !PT ;  /* 0x00003fff00007812 */ /* 0x000fe400078ec0ff */
[----:B------:R-:W-:Y:S02]  /*61f0*/  SHF.R.U32.HI R3, RZ, 0x4, R3 ;  /* 0x00000004ff037819 */ /* 0x000fe40000011603 */
[----:B------:R-:W-:Y:S02]  /*6200*/  LOP3.LUT R218, R0, 0x10000, RZ, 0xfc, !PT ;  /* 0x0001000000da7812 */ /* 0x000fe400078efcff */
        /* <DEDUP_REMOVED lines=11> */
[----:B0-----:R-:W-:-:S02]  /*62c0*/  IMAD.U32 R10, RZ, RZ, UR4 ;  /* 0x00000004ff0a7e24 */ /* 0x001fc4000f8e00ff */
[----:B------:R-:W-:Y:S02]  /*62d0*/  IMAD.U32 R11, RZ, RZ, UR5 ;  /* 0x00000005ff0b7e24 */ /* 0x000fe4000f8e00ff */
[----:B------:R-:W-:Y:S02]  /*62e0*/  IMAD.MOV.U32 R8, RZ, RZ, 0x70 ;  /* 0x00000070ff087424 */ /* 0x000fe400078e00ff */
[----:B------:R-:W-:Y:S02]  /*62f0*/  IMAD.MOV.U32 R12, RZ, RZ, 0x1 ;  /* 0x00000001ff0c7424 */ /* 0x000fe400078e00ff */
[----:B-1----:R-:W-:-:S07]  /*6300*/  IMAD.MOV.U32 R13, RZ, RZ, RZ ;  /* 0x000000ffff0d7224 */ /* 0x002fce00078e00ff */
[----:B------:R-:W-:-:S07]  /*6310*/  LEPC R20, `(.L_x_4396) ;  /* 0x000000001014794e */ /* 0x000fce0000000000 */
[----:B--2--5:R-:W-:Y:S05]  /*6320*/  CALL.ABS.NOINC R14 ;  /* 0x000000000e007343 */ /* 0x024fea0003c00000 */
.L_x_4396:
[----:B------:R-:W-:Y:S05]  /*6330*/  BSYNC B6 ;  /* 0x0000000000067941 */ /* 0x000fea0003800000 */
.L_x_4395:
[----:B------:R-:W-:Y:S02]  /*6340*/  ULDC UR4, c[0x0][0x3d4] ;  /* 0x0000f50000047ab9 */ /* 0x000fe40000000800 */
[----:B------:R-:W-:-:S13]  /*6350*/  ISETP.LT.AND P0, PT, RZ, UR4, PT ;  /* 0x00000004ff007c0c */ /* 0x000fda000bf01270 */
        /* <DEDUP_REMOVED lines=11> */
.L_x_4400:
[----:B--2---:R2:W3:Y:S02]  /*6410*/  SYNCS.PHASECHK.TRANS64.TRYWAIT P0, [R17+URZ+0x32400], R0 ;  /* 0x03240000110075a7 */ /* 0x0044e4000800017f */
[----:B---3--:R-:W-:Y:S05]  /*6420*/  @!P0 NANOSLEEP.SYNCS 0x989680 ;  /* 0x009896800000895d */ /* 0x008fea0003900000 */
[----:B------:R-:W3:Y:S02]  /*6430*/  @!P0 SYNCS.PHASECHK.TRANS64 P0, [R17+URZ+0x32400], R0 ;  /* 0x03240000110085a7 */ /* 0x000ee4000800007f */
[----:B---3--:R-:W-:Y:S05]  /*6440*/  @!P0 BRA `(.L_x_4400) ;  /* 0xfffffffc00f08947 */ /* 0x008fea000383ffff */
.L_x_4399:
[----:B------:R-:W-:Y:S05]  /*6450*/  BSYNC B0 ;  /* 0x0000000000007941 */ /* 0x000fea0003800000 */
.L_x_4398:
[----:B------:R-:W-:Y:S05]  /*6460*/  BRA `(.L_x_4401) ;  /* 0x0000003000747947 */ /* 0x000fea0003800000 */
.L_x_4397:
[----:B------:R-:W1:Y:S01]  /*6470*/  S2R R0, SR_TID.X ;  /* 0x0000000000007919 */ /* 0x000e620000002100 */
[----:B------:R-:W2:Y:S01]  /*6480*/  LDC.64 R12, c[0x0][0x3d8] ;  /* 0x0000f600ff0c7b82 */ /* 0x000ea20000000a00 */
[----:B-----5:R-:W-:Y:S01]  /*6490*/  SHF.R.S32.HI R3, RZ, 0x1f, R31 ;  /* 0x0000001fff037819 */ /* 0x020fe2000001141f */
[----:B------:R-:W-:Y:S01]  /*64a0*/  BSSY B6, `(.L_x_4402) ;  /* 0x000003a000067945 */ /* 0x000fe20003800000 */
[----:B------:R-:W-:Y:S02]  /*64b0*/  SHF.R.S32.HI R7, RZ, 0x1f, R18 ;  /* 0x0000001fff077819 */ /* 0x000fe40000011412 */
[----:B------:R-:W-:-:S03]  /*64c0*/  LOP3.LUT P0, RZ, R26, 0x3ff, RZ, 0xc0, !PT ;  /* 0x000003ff1aff7812 */ /* 0x000fc6000780c0ff */
[----:B------:R-:W3:Y:S01]  /*64d0*/  LDC.64 R14, c[0x0][0x3e8] ;  /* 0x0000fa00ff0e7b82 */ /* 0x000ee20000000a00 */
[-C--:B--2---:R-:W-:Y:S01]  /*64e0*/  IMAD R5, R7, R12.reuse, RZ ;  /* 0x0000000c07057224 */ /* 0x084fe200078e02ff */
[----:B------:R-:W-:Y:S01]  /*64f0*/  SHF.L.U64.HI R59, R12, 0x6, R13 ;  /* 0x000000060c3b7819 */ /* 0x000fe2000001020d */
[----:B------:R-:W-:-:S04]  /*6500*/  IMAD.WIDE.U32 R44, R31, R12, RZ ;  /* 0x0000000c1f2c7225 */ /* 0x000fc800078e00ff */
[----:B------:R-:W-:Y:S02]  /*6510*/  IMAD R27, R18, R13, R5 ;  /* 0x0000000d121b7224 */ /* 0x000fe400078e0205 */
[----:B-1----:R-:W-:Y:S01]  /*6520*/  VIADD R0, R0, 0xffffff80 ;  /* 0xffffff8000007836 */ /* 0x002fe20000000000 */
[----:B---3--:R-:W-:Y:S01]  /*6530*/  SHF.L.U64.HI R58, R14, 0x6, R15 ;  /* 0x000000060e3a7819 */ /* 0x008fe2000001020f */
[-C--:B------:R-:W-:Y:S02]  /*6540*/  IMAD R4, R3, R14.reuse, RZ ;  /* 0x0000000e03047224 */ /* 0x080fe400078e02ff */
[----:B------:R-:W-:Y:S01]  /*6550*/  IMAD.WIDE.U32 R42, R31, R14, RZ ;  /* 0x0000000e1f2a7225 */ /* 0x000fe200078e00ff */
[----:B------:R-:W-:-:S03]  /*6560*/  SHF.R.S32.HI R30, RZ, 0x1f, R0 ;  /* 0x0000001fff1e7819 */ /* 0x000fc60000011400 */
[----:B------:R-:W-:Y:S01]  /*6570*/  IMAD R49, R31, R15, R4 ;  /* 0x0000000f1f317224 */ /* 0x000fe200078e0204 */
[----:B------:R-:W-:Y:S01]  /*6580*/  LEA.HI R30, R30, R0, RZ, 0x2 ;  /* 0x000000001e1e7211 */ /* 0x000fe200078f10ff */
[----:B------:R-:W-:Y:S02]  /*6590*/  IMAD.SHL.U32 R56, R12, 0x40, RZ ;  /* 0x000000400c387824 */ /* 0x000fe400078e00ff */
[----:B------:R-:W-:Y:S01]  /*65a0*/  IMAD.IADD R49, R49, 0x1, R43 ;  /* 0x0000000131317824 */ /* 0x000fe200078e022b */
[----:B------:R-:W-:Y:S01]  /*65b0*/  LOP3.LUT R30, R30, 0xfffffffc, RZ, 0xc0, !PT ;  /* 0xfffffffc1e1e7812 */ /* 0x000fe200078ec0ff */
[----:B------:R-:W-:-:S04]  /*65c0*/  IMAD.SHL.U32 R60, R14, 0x40, RZ ;  /* 0x000000400e3c7824 */ /* 0x000fc800078e00ff */
[----:B------:R-:W-:Y:S02]  /*65d0*/  IMAD.IADD R30, R0, 0x1, -R30 ;  /* 0x00000001001e7824 */ /* 0x000fe400078e0a1e */
[----:B------:R-:W-:Y:S02]  /*65e0*/  IMAD R0, R3, R12, RZ ;  /* 0x0000000c03007224 */ /* 0x000fe400078e02ff */
[C---:B------:R-:W-:Y:S02]  /*65f0*/  IMAD.SHL.U32 R24, R30.reuse, 0x4, RZ ;  /* 0x000000041e187824 */ /* 0x040fe400078e00ff */
[----:B------:R-:W-:Y:S02]  /*6600*/  IMAD.SHL.U32 R40, R30, 0x8, RZ ;  /* 0x000000081e287824 */ /* 0x000fe400078e00ff */
[----:B------:R-:W-:Y:S01]  /*6610*/  IMAD R3, R7, R14, RZ ;  /* 0x0000000e07037224 */ /* 0x000fe200078e02ff */
[----:B------:R-:W-:Y:S01]  /*6620*/  SHF.R.S32.HI R25, RZ, 0x1f, R24 ;  /* 0x0000001fff197819 */ /* 0x000fe20000011418 */
[----:B------:R-:W-:Y:S01]  /*6630*/  IMAD R47, R31, R13, R0 ;  /* 0x0000000d1f2f7224 */ /* 0x000fe200078e0200 */
[----:B------:R-:W-:Y:S01]  /*6640*/  SHF.R.S32.HI R41, RZ, 0x1f, R40 ;  /* 0x0000001fff297819 */ /* 0x000fe20000011428 */
[----:B------:R-:W-:-:S02]  /*6650*/  IMAD R3, R18, R15, R3 ;  /* 0x0000000f12037224 */ /* 0x000fc400078e0203 */
[----:B------:R-:W-:-:S04]  /*6660*/  IMAD.WIDE.U32 R4, R18, R12, R24 ;  /* 0x0000000c12047225 */ /* 0x000fc800078e0018 */
[----:B------:R-:W-:Y:S01]  /*6670*/  IMAD.WIDE.U32 R8, R18, R12, R40 ;  /* 0x0000000c12087225 */ /* 0x000fe200078e0028 */
[----:B------:R-:W-:-:S03]  /*6680*/  IADD3 R46, P1, R4, R44, RZ ;  /* 0x0000002c042e7210 */ /* 0x000fc60007f3e0ff */
[----:B------:R-:W-:Y:S01]  /*6690*/  IMAD.WIDE.U32 R6, R18, R14, R24 ;  /* 0x0000000e12067225 */ /* 0x000fe200078e0018 */
[----:B------:R-:W-:-:S03]  /*66a0*/  IADD3 R26, P3, R8, R44, RZ ;  /* 0x0000002c081a7210 */ /* 0x000fc60007f7e0ff */
[----:B0-----:R-:W-:Y:S01]  /*66b0*/  IMAD.WIDE.U32 R10, R18, R14, R40 ;  /* 0x0000000e120a7225 */ /* 0x001fe200078e0028 */
[----:B------:R-:W-:-:S03]  /*66c0*/  IADD3 R50, P2, R6, R42, RZ ;  /* 0x0000002a06327210 */ /* 0x000fc60007f5e0ff */
[----:B------:R-:W-:Y:S01]  /*66d0*/  IMAD.IADD R47, R47, 0x1, R45 ;  /* 0x000000012f2f7824 */ /* 0x000fe200078e022d */
[----:B------:R-:W-:Y:S02]  /*66e0*/  IADD3 R28, P4, R10, R42, RZ ;  /* 0x0000002a0a1c7210 */ /* 0x000fe40007f9e0ff */
[----:B------:R-:W-:Y:S02]  /*66f0*/  IADD3.X R51, R49, R7, R3, P2, !PT ;  /* 0x0000000731337210 */ /* 0x000fe400017fe403 */
[C---:B------:R-:W-:Y:S02]  /*6700*/  IADD3.X R48, R47.reuse, R5, R27, P1, !PT ;  /* 0x000000052f307210 */ /* 0x040fe40000ffe41b */
        /* <DEDUP_REMOVED lines=19> */
.L_x_4403:
[----:B------:R-:W-:Y:S05]  /*6840*/  BSYNC B6 ;  /* 0x0000000000067941 */ /* 0x000fea0003800000 */
.L_x_4402:
[----:B------:R-:W2:Y:S01]  /*6850*/  LDL R20, [R1+0x14] ;  /* 0x0000140001147983 */ /* 0x000ea20000100800 */
[----:B------:R-:W0:Y:S01]  /*6860*/  LDC.64 R6, c[0x0][0x3d8] ;  /* 0x0000f600ff067b82 */ /* 0x000e220000000a00 */
[----:B------:R-:W-:Y:S02]  /*6870*/  ULDC.U8 UR4, c[0x0][0x3f0] ;  /* 0x0000fc0000047ab9 */ /* 0x000fe40000000000 */
[----:B------:R-:W3:Y:S05]  /*6880*/  LDL R21, [R1+0x20] ;  /* 0x0000200001157983 */ /* 0x000eea0000100800 */
[----:B------:R-:W1:Y:S01]  /*6890*/  LDC.64 R4, c[0x0][0x3e8] ;  /* 0x0000fa00ff047b82 */ /* 0x000e620000000a00 */
[----:B------:R-:W-:Y:S01]  /*68a0*/  ISETP.NE.AND P0, PT, RZ, UR4, PT ;  /* 0x00000004ff007c0c */ /* 0x000fe2000bf05270 */
[----:B------:R-:W-:Y:S01]  /*68b0*/  BSSY B0, `(.L_x_4404) ;  /* 0x00002d0000007945 */ /* 0x000fe20003800000 */
[----:B--2---:R-:W-:Y:S01]  /*68c0*/  SHF.R.S32.HI R3, RZ, 0x1f, R20 ;  /* 0x0000001fff037819 */ /* 0x004fe20000011414 */
[----:B0-----:R-:W-:-:S04]  /*68d0*/  IMAD.WIDE.U32 R8, R20, R6, RZ ;  /* 0x0000000614087225 */ /* 0x001fc800078e00ff */
[C---:B------:R-:W-:Y:S02]  /*68e0*/  IMAD R0, R3.reuse, R6, RZ ;  /* 0x0000000603007224 */ /* 0x040fe400078e02ff */
[-C--:B-1----:R-:W-:Y:S02]  /*68f0*/  IMAD R12, R3, R4.reuse, RZ ;  /* 0x00000004030c7224 */ /* 0x082fe400078e02ff */
[C---:B------:R-:W-:Y:S02]  /*6900*/  IMAD R3, R20.reuse, R7, R0 ;  /* 0x0000000714037224 */ /* 0x040fe400078e0200 */
[----:B------:R-:W-:-:S04]  /*6910*/  IMAD.WIDE.U32 R10, R20, R4, RZ ;  /* 0x00000004140a7225 */ /* 0x000fc800078e00ff */
[C---:B------:R-:W-:Y:S02]  /*6920*/  IMAD R13, R20.reuse, R5, R12 ;  /* 0x00000005140d7224 */ /* 0x040fe400078e020c */
[----:B------:R-:W-:Y:S02]  /*6930*/  IMAD.IADD R9, R9, 0x1, R3 ;  /* 0x0000000109097824 */ /* 0x000fe400078e0203 */
[----:B---3--:R-:W-:Y:S02]  /*6940*/  IMAD R0, R20, -0x80, R21 ;  /* 0xffffff8014007824 */ /* 0x008fe400078e0215 */
[----:B------:R-:W-:Y:S01]  /*6950*/  IMAD.IADD R3, R11, 0x1, R13 ;  /* 0x000000010b037824 */ /* 0x000fe200078e020d */
[C---:B------:R-:W-:Y:S01]  /*6960*/  SHF.L.U64.HI R52, R8.reuse, 0x7, R9 ;  /* 0x0000000708347819 */ /* 0x040fe20000010209 */
[----:B------:R-:W-:Y:S01]  /*6970*/  IMAD.SHL.U32 R53, R8, 0x80, RZ ;  /* 0x0000008008357824 */ /* 0x000fe200078e00ff */
[----:B------:R-:W-:Y:S01]  /*6980*/  VIMNMX R57, R0, 0x80, PT ;  /* 0x0000008000397848 */ /* 0x000fe20003fe0100 */
[C---:B------:R-:W-:Y:S01]  /*6990*/  IMAD.SHL.U32 R55, R10.reuse, 0x80, RZ ;  /* 0x000000800a377824 */ /* 0x040fe200078e00ff */
[----:B------:R-:W-:Y:S01]  /*69a0*/  SHF.L.U64.HI R54, R10, 0x7, R3 ;  /* 0x000000070a367819 */ /* 0x000fe20000010203 */
[----:B------:R-:W-:Y:S06]  /*69b0*/  @!P0 BRA `(.L_x_4405) ;  /* 0x0000001400a08947 */ /* 0x000fec0003800000 */
[----:B------:R-:W0:Y:S01]  /*69c0*/  LDC R0, c[0x0][0x428] ;  /* 0x00010a00ff007b82 */ /* 0x000e220000000800 */
[----:B------:R-:W-:Y:S01]  /*69d0*/  ISETP.GE.AND P0, PT, R18, R57, PT ;  /* 0x000000391200720c */ /* 0x000fe20003f06270 */
[----:B------:R-:W-:Y:S01]  /*69e0*/  BSSY B1, `(.L_x_4406) ;  /* 0x000002e000017945 */ /* 0x000fe20003800000 */
        /* <DEDUP_REMOVED lines=10> */
[----:B0-----:R-:W-:Y:S01]  /*6a90*/  ISETP.NE.AND P2, PT, R0, 0x1, PT ;  /* 0x000000010000780c */ /* 0x001fe20003f45270 */
[----:B------:R-:W-:Y:S02]  /*6aa0*/  IMAD R0, R20, 0x80, R18 ;  /* 0x0000008014007824 */ /* 0x000fe400078e0212 */
[----:B------:R-:W-:Y:S02]  /*6ab0*/  VIADD R20, R18, 0x40 ;  /* 0x0000004012147836 */ /* 0x000fe40000000000 */
[----:B------:R-:W-:Y:S01]  /*6ac0*/  IMAD R3, R30, 0x40, R0 ;  /* 0x000000401e037824 */ /* 0x000fe200078e0200 */
[----:B------:R-:W-:-:S02]  /*6ad0*/  CS2R R30, SRZ ;  /* 0x00000000001e7805 */ /* 0x000fc4000001ff00 */
[----:B------:R-:W-:Y:S02]  /*6ae0*/  ISETP.GE.AND P1, PT, R20, R57, PT ;  /* 0x000000391400720c */ /* 0x000fe40003f26270 */
[----:B------:R-:W-:-:S03]  /*6af0*/  CS2R R20, SRZ ;  /* 0x0000000000147805 */ /* 0x000fc6000001ff00 */
[----:B------:R-:W0:Y:S08]  /*6b00*/  @P2 LDC R8, c[0x0][0x42c] ;  /* 0x00010b00ff082b82 */ /* 0x000e300000000800 */
[----:B------:R-:W1:Y:S01]  /*6b10*/  @P2 LDC R9, c[0x0][0x430] ;  /* 0x00010c00ff092b82 */ /* 0x000e620000000800 */
[----:B0-----:R-:W-:-:S05]  /*6b20*/  @P2 IMAD.HI.U32 R0, R3, R8, RZ ;  /* 0x0000000803002227 */ /* 0x001fca00078e00ff */
[----:B-1----:R-:W-:-:S04]  /*6b30*/  @P2 SHF.R.U32.HI R3, RZ, R9, R0 ;  /* 0x00000009ff032219 */ /* 0x002fc80000011600 */
        /* <DEDUP_REMOVED lines=17> */
[----:B------:R-:W-:Y:S02]  /*6c50*/  CS2R R32, SRZ ;  /* 0x0000000000207805 */ /* 0x000fe4000001ff00 */
[C---:B------:R-:W-:Y:S01]  /*6c60*/  LEA R14, P3, R0.reuse, UR4, 0x1 ;  /* 0x00000004000e7c11 */ /* 0x040fe2000f8608ff */
[----:B------:R0:W5:Y:S03]  /*6c70*/  @!P5 LDG.E.64 R38, desc[UR52][R8.64] ;  /* 0x000000340826d981 */ /* 0x000166000c1e1b00 */
[----:B------:R-:W-:Y:S01]  /*6c80*/  LEA.HI.X R15, R0, UR5, R15, 0x1, P3 ;  /* 0x00000005000f7c11 */ /* 0x000fe200098f0c0f */
[----:B------:R0:W5:Y:S04]  /*6c90*/  @!P2 LDG.E.64 R34, desc[UR52][R8.64+0x20] ;  /* 0x000020340822a981 */ /* 0x000168000c1e1b00 */
[----:B------:R0:W5:Y:S04]  /*6ca0*/  @!P5 LDG.E.64 R36, desc[UR52][R14.64] ;  /* 0x000000340e24d981 */ /* 0x000168000c1e1b00 */
[----:B------:R0:W5:Y:S02]  /*6cb0*/  @!P2 LDG.E.64 R32, desc[UR52][R14.64+0x20] ;  /* 0x000020340e20a981 */ /* 0x000164000c1e1b00 */
.L_x_4407:
[----:B------:R-:W-:Y:S05]  /*6cc0*/  BSYNC B1 ;  /* 0x0000000000017941 */ /* 0x000fea0003800000 */
.L_x_4406:
        /* <DEDUP_REMOVED lines=14> */
[C---:B------:R-:W-:Y:S02]  /*6db0*/  LEA R8, P2, R9.reuse, UR6, 0x1 ;  /* 0x0000000609087c11 */ /* 0x040fe4000f8408ff */
[----:B------:R-:W-:Y:S02]  /*6dc0*/  CS2R R28, SRZ ;  /* 0x00000000001c7805 */ /* 0x000fe4000001ff00 */
[----:B------:R-:W-:Y:S02]  /*6dd0*/  LEA R14, P3, R0, UR4, 0x1 ;  /* 0x00000004000e7c11 */ /* 0x000fe4000f8608ff */
[----:B------:R-:W-:Y:S02]  /*6de0*/  LEA.HI.X R9, R9, UR7, R20, 0x1, P2 ;  /* 0x0000000709097c11 */ /* 0x000fe400090f0c14 */
[----:B------:R-:W-:-:S02]  /*6df0*/  CS2R R20, SRZ ;  /* 0x0000000000147805 */ /* 0x000fc4000001ff00 */
[----:B------:R-:W-:Y:S01]  /*6e00*/  LEA.HI.X R15, R0, UR5, R15, 0x1, P3 ;  /* 0x00000005000f7c11 */ /* 0x000fe200098f0c0f */
[----:B------:R1:W5:Y:S04]  /*6e10*/  @!P4 LDG.E.64 R30, desc[UR52][R8.64] ;  /* 0x00000034081ec981 */ /* 0x000368000c1e1b00 */
[----:B------:R1:W5:Y:S04]  /*6e20*/  @!P5 LDG.E.64 R26, desc[UR52][R8.64+0x20] ;  /* 0x00002034081ad981 */ /* 0x000368000c1e1b00 */
[----:B------:R1:W5:Y:S04]  /*6e30*/  @!P4 LDG.E.64 R28, desc[UR52][R14.64] ;  /* 0x000000340e1cc981 */ /* 0x000368000c1e1b00 */
[----:B------:R1:W5:Y:S02]  /*6e40*/  @!P5 LDG.E.64 R20, desc[UR52][R14.64+0x20] ;  /* 0x000020340e14d981 */ /* 0x000364000c1e1b00 */
.L_x_4409:
[----:B------:R-:W-:Y:S05]  /*6e50*/  BSYNC B1 ;  /* 0x0000000000017941 */ /* 0x000fea0003800000 */
.L_x_4408:
[----:B------:R-:W2:Y:S04]  /*6e60*/  LDL R46, [R1+0x68] ;  /* 0x00006800012e7983 */ /* 0x000ea80000100800 */
[----:B01----:R-:W3:Y:S01]  /*6e70*/  LDL R14, [R1+0x60] ;  /* 0x00006000010e7983 */ /* 0x003ee20000100800 */
[C---:B------:R-:W-:Y:S01]  /*6e80*/  IMAD.WIDE.U32 R10, R3.reuse, R6, R10 ;  /* 0x00000006030a7225 */ /* 0x040fe200078e000a */
[----:B------:R-:W-:Y:S01]  /*6e90*/  ULDC.64 UR4, c[0x0][0x3c8] ;  /* 0x0000f20000047ab9 */ /* 0x000fe20000000a00 */
[----:B------:R-:W-:Y:S02]  /*6ea0*/  ULDC.64 UR6, c[0x0][0x3e0] ;  /* 0x0000f80000067ab9 */ /* 0x000fe40000000a00 */
[----:B------:R-:W-:-:S04]  /*6eb0*/  IMAD.WIDE.U32 R12, R3, R4, R12 ;  /* 0x00000004030c7225 */ /* 0x000fc800078e000c */
[C---:B------:R-:W-:Y:S02]  /*6ec0*/  IMAD R6, R43.reuse, R6, RZ ;  /* 0x000000062b067224 */ /* 0x040fe400078e02ff */
[----:B------:R-:W-:Y:S02]  /*6ed0*/  IMAD R4, R43, R4, RZ ;  /* 0x000000042b047224 */ /* 0x000fe400078e02ff */
[C---:B------:R-:W-:Y:S02]  /*6ee0*/  IMAD R7, R3.reuse, R7, R6 ;  /* 0x0000000703077224 */ /* 0x040fe400078e0206 */
[----:B------:R-:W-:Y:S01]  /*6ef0*/  IMAD R3, R3, R5, R4 ;  /* 0x0000000503037224 */ /* 0x000fe200078e0204 */
[----:B------:R-:W-:Y:S01]  /*6f00*/  LEA R4, P2, R10, UR4, 0x1 ;  /* 0x000000040a047c11 */ /* 0x000fe2000f8408ff */
[----:B------:R-:W-:Y:S02]  /*6f10*/  IMAD.IADD R5, R11, 0x1, R7 ;  /* 0x000000010b057824 */ /* 0x000fe400078e0207 */
[----:B------:R-:W-:Y:S01]  /*6f20*/  IMAD.IADD R3, R13, 0x1, R3 ;  /* 0x000000010d037824 */ /* 0x000fe200078e0203 */
[----:B------:R-:W-:-:S02]  /*6f30*/  UMOV UR4, 0xffffffff ;  /* 0xffffffff00047882 */ /* 0x000fc40000000000 */
[----:B------:R-:W-:Y:S01]  /*6f40*/  LEA.HI.X R5, R10, UR5, R5, 0x1, P2 ;  /* 0x000000050a057c11 */ /* 0x000fe200090f0c05 */
[----:B--2---:R-:W-:Y:S01]  /*6f50*/  IMAD.SHL.U32 R8, R46, 0x40, RZ ;  /* 0x000000402e087824 */ /* 0x004fe200078e00ff */
[----:B---3--:R-:W-:-:S04]  /*6f60*/  LEA.HI R0, R14, R14, RZ, 0x1 ;  /* 0x0000000e0e007211 */ /* 0x008fc800078f08ff */
[----:B------:R-:W-:Y:S02]  /*6f70*/  LOP3.LUT R9, R8, 0x1c0, RZ, 0xc0, !PT ;  /* 0x000001c008097812 */ /* 0x000fe400078ec0ff */
[----:B------:R-:W-:Y:S02]  /*6f80*/  LOP3.LUT R8, R0, 0xfffffffe, RZ, 0xc0, !PT ;  /* 0xfffffffe00087812 */ /* 0x000fe400078ec0ff */
[----:B------:R-:W-:Y:S02]  /*6f90*/  LEA R0, P3, R12, UR6, 0x1 ;  /* 0x000000060c007c11 */ /* 0x000fe4000f8608ff */
[----:B------:R-:W-:Y:S01]  /*6fa0*/  LOP3.LUT R40, R9, 0x18, R40, 0xf8, !PT ;  /* 0x0000001809287812 */ /* 0x000fe200078ef828 */
[----:B------:R-:W-:Y:S01]  /*6fb0*/  IMAD.IADD R8, R14, 0x1, -R8 ;  /* 0x000000010e087824 */ /* 0x000fe200078e0a08 */
[----:B------:R-:W-:Y:S02]  /*6fc0*/  SHF.R.U32.HI R9, RZ, 0x3, R9 ;  /* 0x00000003ff097819 */ /* 0x000fe40000011609 */
[----:B------:R-:W-:-:S02]  /*6fd0*/  LEA.HI.X R3, R12, UR7, R3, 0x1, P3 ;  /* 0x000000070c037c11 */ /* 0x000fc400098f0c03 */
[----:B------:R-:W-:Y:S02]  /*6fe0*/  LOP3.LUT R9, R40, R9, RZ, 0x3c, !PT ;  /* 0x0000000928097212 */ /* 0x000fe400078e3cff */
[----:B------:R-:W-:Y:S01]  /*6ff0*/  SHF.L.U32 R6, R8, 0x1f, RZ ;  /* 0x0000001f08067819 */ /* 0x000fe200000006ff */
[----:B------:R-:W-:Y:S06]  /*7000*/  BRA.DIV UR4, `(.L_x_4410) ;  /* 0x0000014e04b07947 */ /* 0x000fec000b800000 */
.L_x_4602:
[----:B------:R-:W-:-:S03]  /*7010*/  UMOV UR4, 0xffffffff ;  /* 0xffffffff00047882 */ /* 0x000fc60000000000 */
[----:B------:R-:W-:Y:S05]  /*7020*/  BRA.DIV UR4, `(.L_x_4411) ;  /* 0x0000014e04d07947 */ /* 0x000fea000b800000 */
.L_x_4605:
[----:B------:R-:W-:-:S03]  /*7030*/  UMOV UR4, 0xffffffff ;  /* 0xffffffff00047882 */ /* 0x000fc60000000000 */
[----:B------:R-:W-:Y:S05]  /*7040*/  BRA.DIV UR4, `(.L_x_4412) ;  /* 0x0000014e04f07947 */ /* 0x000fea000b800000 */
.L_x_4608:
[----:B------:R-:W-:-:S03]  /*7050*/  UMOV UR4, 0xffffffff ;  /* 0xffffffff00047882 */ /* 0x000fc60000000000 */
[----:B------:R-:W-:Y:S05]  /*7060*/  BRA.DIV UR4, `(.L_x_4413) ;  /* 0x0000015204107947 */ /* 0x000fea000b800000 */
.L_x_4611:
[----:B------:R-:W-:-:S03]  /*7070*/  UMOV UR4, 0xffffffff ;  /* 0xffffffff00047882 */ /* 0x000fc60000000000 */
[----:B------:R-:W-:Y:S05]  /*7080*/  BRA.DIV UR4, `(.L_x_4414) ;  /* 0x0000015204307947 */ /* 0x000fea000b800000 */
.L_x_4614:
[----:B------:R-:W-:-:S03]  /*7090*/  UMOV UR4, 0xffffffff ;  /* 0xffffffff00047882 */ /* 0x000fc60000000000 */
[----:B------:R-:W-:Y:S05]  /*70a0*/  BRA.DIV UR4, `(.L_x_4415) ;  /* 0x0000015204507947 */ /* 0x000fea000b800000 */
.L_x_4617:
[----:B------:R-:W-:-:S03]  /*70b0*/  UMOV UR4, 0xffffffff ;  /* 0xffffffff00047882 */ /* 0x000fc60000000000 */
[----:B------:R-:W-:Y:S05]  /*70c0*/  BRA.DIV UR4, `(.L_x_4416) ;  /* 0x0000015204707947 */ /* 0x000fea000b800000 */
.L_x_4620:
[----:B------:R-:W-:-:S03]  /*70d0*/  UMOV UR4, 0xffffffff ;  /* 0xffffffff00047882 */ /* 0x000fc60000000000 */
[----:B------:R-:W-:Y:S05]  /*70e0*/  BRA.DIV UR4, `(.L_x_4417) ;  /* 0x0000015204907947 */ /* 0x000fea000b800000 */
.L_x_4623:
[----:B------:R-:W0:Y:S01]  /*70f0*/  S2R R7, SR_TID.X ;  /* 0x0000000000077919 */ /* 0x000e220000002100 */
[----:B------:R-:W1:Y:S01]  /*7100*/  SYNCS.PHASECHK.TRANS64.TRYWAIT P2, [R17+URZ+0x32400], R6 ;  /* 0x03240006110075a7 */ /* 0x000e62000804017f */
[----:B-----5:R-:W-:Y:S01]  /*7110*/  IMAD.MOV.U32 R0, RZ, RZ, R36 ;  /* 0x000000ffff007224 */ /* 0x020fe200078e0024 */
[----:B------:R-:W-:Y:S01]  /*7120*/  LOP3.LUT P3, RZ, R46, 0x4, RZ, 0xc0, !PT ;  /* 0x000000042eff7812 */ /* 0x000fe2000786c0ff */
[----:B------:R-:W-:Y:S01]  /*7130*/  IMAD.MOV.U32 R3, RZ, RZ, R37 ;  /* 0x000000ffff037224 */ /* 0x000fe200078e0025 */
[----:B------:R-:W-:Y:S01]  /*7140*/  BSSY B1, `(.L_x_4418) ;  /* 0x0000021000017945 */ /* 0x000fe20003800000 */
[----:B------:R-:W-:Y:S02]  /*7150*/  IMAD.MOV.U32 R4, RZ, RZ, R32 ;  /* 0x000000ffff047224 */ /* 0x000fe400078e0020 */
[----:B------:R-:W-:Y:S01]  /*7160*/  IMAD.MOV.U32 R5, RZ, RZ, R33 ;  /* 0x000000ffff057224 */ /* 0x000fe200078e0021 */
[----:B------:R-:W-:Y:S01]  /*7170*/  PRMT R10, R3, 0x5410, R0 ;  /* 0x00005410030a7816 */ /* 0x000fe20000000000 */
[----:B------:R-:W-:-:S03]  /*7180*/  IMAD.MOV.U32 R3, RZ, RZ, R38 ;  /* 0x000000ffff037224 */ /* 0x000fc600078e0026 */
[----:B------:R-:W-:Y:S01]  /*7190*/  PRMT R41, R5, 0x5410, R4 ;  /* 0x0000541005297816 */ /* 0x000fe20000000004 */
[----:B------:R-:W-:Y:S02]  /*71a0*/  IMAD.MOV.U32 R4, RZ, RZ, R39 ;  /* 0x000000ffff047224 */ /* 0x000fe400078e0027 */
[----:B------:R-:W-:-:S05]  /*71b0*/  IMAD.MOV.U32 R5, RZ, RZ, R34 ;  /* 0x000000ffff057224 */ /* 0x000fca00078e0022 */
[----:B------:R-:W-:Y:S01]  /*71c0*/  PRMT R42, R5, 0x7610, R42 ;  /* 0x00007610052a7816 */ /* 0x000fe2000000002a */
[----:B------:R-:W-:-:S05]  /*71d0*/  IMAD.MOV.U32 R5, RZ, RZ, R35 ;  /* 0x000000ffff057224 */ /* 0x000fca00078e0023 */
[----:B------:R-:W-:Y:S01]  /*71e0*/  PRMT R42, R42, 0x5410, R5 ;  /* 0x000054102a2a7816 */ /* 0x000fe20000000005 */
[----:B------:R-:W-:Y:S02]  /*71f0*/  IMAD.MOV.U32 R5, RZ, RZ, R21 ;  /* 0x000000ffff057224 */ /* 0x000fe400078e0015 */
[----:B0-----:R-:W-:-:S05]  /*7200*/  VIADD R11, R7, 0xffffff80 ;  /* 0xffffff80070b7836 */ /* 0x001fca0000000000 */
[----:B------:R-:W-:-:S04]  /*7210*/  SHF.R.S32.HI R7, RZ, 0x1f, R11 ;  /* 0x0000001fff077819 */ /* 0x000fc8000001140b */
[----:B------:R-:W-:Y:S01]  /*7220*/  LEA.HI R7, R7, R11, RZ, 0x5 ;  /* 0x0000000b07077211 */ /* 0x000fe200078f28ff */
[----:B------:R-:W-:-:S03]  /*7230*/  IMAD.MOV.U32 R11, RZ, RZ, R29 ;  /* 0x000000ffff0b7224 */ /* 0x000fc600078e001d */
[----:B------:R-:W-:-:S05]  /*7240*/  SHF.R.S32.HI R7, RZ, 0x5, R7 ;  /* 0x00000005ff077819 */ /* 0x000fca0000011407 */
[----:B------:R-:W-:Y:S01]  /*7250*/  IMAD R0, R7, 0x200, R9 ;  /* 0x0000020007007824 */ /* 0x000fe200078e0209 */
[----:B------:R-:W-:Y:S01]  /*7260*/  PRMT R9, R3, 0x5410, R4 ;  /* 0x0000541003097816 */ /* 0x000fe20000000004 */
[----:B------:R-:W-:Y:S02]  /*7270*/  IMAD.MOV.U32 R7, RZ, RZ, R28 ;  /* 0x000000ffff077224 */ /* 0x000fe400078e001c */
[----:B------:R-:W-:-:S03]  /*7280*/  IMAD R3, R0, 0x2, R17 ;  /* 0x0000000200037824 */ /* 0x000fc600078e0211 */
[----:B------:R-:W-:Y:S01]  /*7290*/  PRMT R43, R11, 0x5410, R7 ;  /* 0x000054100b2b7816 */ /* 0x000fe20000000007 */
[C---:B------:R-:W-:Y:S01]  /*72a0*/  VIADD R4, R3.reuse, 0x18400 ;  /* 0x0001840003047836 */ /* 0x040fe20000000000 */
[----:B------:R-:W-:Y:S01]  /*72b0*/  IADD3 R0, R3, 0x18440, RZ ;  /* 0x0001844003007810 */ /* 0x000fe20007ffe0ff */
[----:B------:R-:W-:Y:S02]  /*72c0*/  IMAD.MOV.U32 R7, RZ, RZ, R30 ;  /* 0x000000ffff077224 */ /* 0x000fe400078e001e */
[----:B------:R-:W-:Y:S02]  /*72d0*/  @P3 VIADD R0, R4, 0xffffffc0 ;  /* 0xffffffc004003836 */ /* 0x000fe40000000000 */
[----:B------:R-:W-:Y:S02]  /*72e0*/  IMAD.MOV.U32 R4, RZ, RZ, R20 ;  /* 0x000000ffff047224 */ /* 0x000fe400078e0014 */
[----:B------:R-:W-:-:S03]  /*72f0*/  IMAD.MOV.U32 R11, RZ, RZ, R31 ;  /* 0x000000ffff0b7224 */ /* 0x000fc600078e001f */
[----:B------:R-:W-:Y:S01]  /*7300*/  PRMT R44, R4, 0x5410, R5 ;  /* 0x00005410042c7816 */ /* 0x000fe20000000005 */
[----:B------:R-:W-:Y:S01]  /*7310*/  IMAD.MOV.U32 R4, RZ, RZ, R26 ;  /* 0x000000ffff047224 */ /* 0x000fe200078e001a */
[----:B------:R-:W-:Y:S01]  /*7320*/  PRMT R45, R7, 0x5410, R11 ;  /* 0x00005410072d7816 */ /* 0x000fe2000000000b */
[----:B------:R-:W-:Y:S01]  /*7330*/  IMAD.MOV.U32 R5, RZ, RZ, R27 ;  /* 0x000000ffff057224 */ /* 0x000fe200078e001b */
[----:B-1----:R-:W-:Y:S06]  /*7340*/  @!P2 BRA `(.L_x_4419) ;  /* 0x000001500020a947 */ /* 0x002fec0003800000 */
.L_x_4624:
[----:B------:R-:W-:Y:S05]  /*7350*/  BSYNC B1 ;  /* 0x0000000000017941 */ /* 0x000fea0003800000 */
.L_x_4418:
[----:B------:R-:W-:Y:S01]  /*7360*/  BSSY B1, `(.L_x_4420) ;  /* 0x0000067000017945 */ /* 0x000fe20003800000 */
[----:B------:R-:W-:-:S03]  /*7370*/  PRMT R46, R5, 0x5410, R4 ;  /* 0x00005410052e7816 */ /* 0x000fc60000000004 */
[----:B------:R-:W-:Y:S05]  /*7380*/  @P0 BRA `(.L_x_4421) ;  /* 0x0000000400900947 */ /* 0x000fea0003800000 */
[----:B------:R-:W1:Y:S01]  /*7390*/  LDC R5, c[0x0][0x3d4] ;  /* 0x0000f500ff057b82 */ /* 0x000e620000000800 */
        /* <DEDUP_REMOVED lines=9> */
[----:B------:R-:W-:Y:S02]  /*7430*/  PRMT R37, R10, 0x5410, R37 ;  /* 0x000054100a257816 */ /* 0x000fe40000000025 */
[----:B------:R-:W-:Y:S02]  /*7440*/  PRMT R14, R9, 0x5432, R14 ;  /* 0x00005432090e7816 */ /* 0x000fe4000000000e */
[----:B------:R-:W-:Y:S01]  /*7450*/  SHF.R.U64 R13, R38, 0x10, R39 ;  /* 0x00000010260d7819 */ /* 0x000fe20000001227 */
[C---:B------:R-:W-:Y:S01]  /*7460*/  IMAD.U32 R38, R37.reuse, 0x10000, RZ ;  /* 0x0001000025267824 */ /* 0x040fe200078e00ff */
[----:B------:R-:W-:Y:S01]  /*7470*/  PRMT R36, R10, 0x5432, R36 ;  /* 0x000054320a247816 */ /* 0x000fe20000000024 */
[----:B------:R-:W-:Y:S01]  /*7480*/  IMAD.U32 R15, R14, 0x10000, RZ ;  /* 0x000100000e0f7824 */ /* 0x000fe200078e00ff */
[----:B------:R-:W-:-:S02]  /*7490*/  LOP3.LUT R37, R37, 0xffff0000, RZ, 0xc0, !PT ;  /* 0xffff000025257812 */ /* 0x000fc400078ec0ff */
[----:B------:R-:W-:Y:S02]  /*74a0*/  PRMT R13, R9, 0x5410, R13 ;  /* 0x00005410090d7816 */ /* 0x000fe4000000000d */
[----:B------:R-:W-:Y:S02]  /*74b0*/  LOP3.LUT R14, R14, 0xffff0000, RZ, 0xc0, !PT ;  /* 0xffff00000e0e7812 */ /* 0x000fe400078ec0ff */
        /* <DEDUP_REMOVED lines=10> */
[----:B------:R-:W-:Y:S02]  /*7560*/  IMAD.U32 R7, R5, 0x10000, RZ ;  /* 0x0001000005077824 */ /* 0x000fe400078e00ff */
[-C--:B------:R-:W-:Y:S01]  /*7570*/  FFMA.FTZ R38, R11, R14.reuse, -R10 ;  /* 0x0000000e0b267223 */ /* 0x080fe2000001080a */
[----:B------:R-:W-:Y:S01]  /*7580*/  IMAD.U32 R15, R36, 0x10000, RZ ;  /* 0x00010000240f7824 */ /* 0x000fe200078e00ff */
[----:B------:R-:W-:Y:S01]  /*7590*/  LOP3.LUT R4, R4, 0xffff0000, RZ, 0xc0, !PT ;  /* 0xffff000004047812 */ /* 0x000fe200078ec0ff */
[----:B------:R-:W-:Y:S01]  /*75a0*/  FMUL.FTZ R12, R12, R14 ;  /* 0x0000000e0c0c7220 */ /* 0x000fe20000410000 */
[----:B------:R-:W-:Y:S01]  /*75b0*/  LOP3.LUT R5, R5, 0xffff0000, RZ, 0xc0, !PT ;  /* 0xffff000005057812 */ /* 0x000fe200078ec0ff */
[----:B------:R-:W-:Y:S01]  /*75c0*/  IMAD.U32 R9, R13, 0x10000, RZ ;  /* 0x000100000d097824 */ /* 0x000fe200078e00ff */
        /* <DEDUP_REMOVED lines=15> */
[----:B------:R1:W-:Y:S02]  /*76c0*/  STS.128 [R3+0x18400], R4 ;  /* 0x0184000403007388 */ /* 0x0003e40000000c00 */
.L_x_4423:
[----:B------:R-:W-:Y:S05]  /*76d0*/  BSYNC B2 ;  /* 0x0000000000027941 */ /* 0x000fea0003800000 */
.L_x_4422:
[----:B------:R-:W-:Y:S05]  /*76e0*/  @P2 BRA `(.L_x_4421) ;  /* 0x0000000000b82947 */ /* 0x000fea0003800000 */
[----:B01----:R-:W0:Y:S01]  /*76f0*/  LDS.128 R4, [R0] ;  /* 0x0000000000047984 */ /* 0x003e220000000c00 */
[--C-:B------:R-:W-:Y:S02]  /*7700*/  SHF.R.U64 R32, R32, 0x10, R33.reuse ;  /* 0x0000001020207819 */ /* 0x100fe40000001221 */
        /* <DEDUP_REMOVED lines=44> */
.L_x_4421:
[----:B------:R-:W-:Y:S05]  /*79d0*/  BSYNC B1 ;  /* 0x0000000000017941 */ /* 0x000fea0003800000 */
.L_x_4420:
        /* <DEDUP_REMOVED lines=16> */
[----:B------:R-:W-:-:S02]  /*7ae0*/  SHF.R.U64 R13, R30, 0x10, R31 ;  /* 0x000000101e0d7819 */ /* 0x000fc4000000121f */
[----:B------:R-:W-:Y:S02]  /*7af0*/  LOP3.LUT R14, R14, 0xffff0000, RZ, 0xc0, !PT ;  /* 0xffff00000e0e7812 */ /* 0x000fe400078ec0ff */
        /* <DEDUP_REMOVED lines=10> */
[----:B------:R-:W-:Y:S01]  /*7ba0*/  FFMA.FTZ R30, R9, R15, -R30 ;  /* 0x0000000f091e7223 */ /* 0x000fe2000001081e */
[----:B------:R-:W-:Y:S02]  /*7bb0*/  IMAD.U32 R7, R5, 0x10000, RZ ;  /* 0x0001000005077824 */ /* 0x000fe400078e00ff */
[-C--:B------:R-:W-:Y:S01]  /*7bc0*/  FMUL.FTZ R12, R12, R14.reuse ;  /* 0x0000000e0c0c7220 */ /* 0x080fe20000410000 */
[----:B------:R-:W-:Y:S01]  /*7bd0*/  SHF.L.U32 R15, R24, 0x10, RZ ;  /* 0x00000010180f7819 */ /* 0x000fe200000006ff */
[----:B------:R-:W-:Y:S01]  /*7be0*/  FFMA.FTZ R14, R11, R14, -R10 ;  /* 0x0000000e0b0e7223 */ /* 0x000fe2000001080a */
[----:B------:R-:W-:Y:S01]  /*7bf0*/  LOP3.LUT R4, R4, 0xffff0000, RZ, 0xc0, !PT ;  /* 0xffff000004047812 */ /* 0x000fe200078ec0ff */
[----:B------:R-:W-:Y:S01]  /*7c00*/  FFMA.FTZ R29, R9, R28, R29 ;  /* 0x0000001c091d7223 */ /* 0x000fe2000001001d */
        /* <DEDUP_REMOVED lines=18> */
.L_x_4426:
[----:B------:R-:W-:Y:S05]  /*7d30*/  BSYNC B1 ;  /* 0x0000000000017941 */ /* 0x000fea0003800000 */
.L_x_4425:
[----:B------:R-:W-:Y:S05]  /*7d40*/  @P1 BRA `(.L_x_4424) ;  /* 0x0000001800181947 */ /* 0x000fea0003800000 */
[----:B01----:R-:W0:Y:S01]  /*7d50*/  LDS.128 R4, [R0+0x2000] ;  /* 0x0020000000047984 */ /* 0x003e220000000c00 */
        /* <DEDUP_REMOVED lines=19> */
[----:B------:R-:W-:Y:S01]  /*7e90*/  FMUL.FTZ R28, R7, R24 ;  /* 0x00000018071c7220 */ /* 0x000fe20000410000 */
[C---:B------:R-:W-:Y:S01]  /*7ea0*/  FFMA.FTZ R26, R9.reuse, R14, -R26 ;  /* 0x0000000e091a7223 */ /* 0x040fe2000001081a */
[----:B------:R-:W-:Y:S01]  /*7eb0*/  FFMA.FTZ R21, R9, R21, R10 ;  /* 0x0000001509157223 */ /* 0x000fe2000001000a */
[----:B------:R-:W-:Y:S01]  /*7ec0*/  FMUL.FTZ R10, R7, R20 ;  /* 0x00000014070a7220 */ /* 0x000fe20000410000 */
[----:B------:R-:W-:Y:S01]  /*7ed0*/  LOP3.LUT R4, R4, 0xffff0000, RZ, 0xc0, !PT ;  /* 0xffff000004047812 */ /* 0x000fe200078ec0ff */
[C---:B------:R-:W-:Y:S01]  /*7ee0*/  IMAD.U32 R6, R5.reuse, 0x10000, RZ ;  /* 0x0001000005067824 */ /* 0x040fe200078e00ff */
[----:B------:R-:W-:Y:S01]  /*7ef0*/  LOP3.LUT R5, R5, 0xffff0000, RZ, 0xc0, !PT ;  /* 0xffff000005057812 */ /* 0x000fe200078ec0ff */
[C---:B------:R-:W-:Y:S01]  /*7f00*/  IMAD.U32 R9, R15.reuse, 0x10000, RZ ;  /* 0x000100000f097824 */ /* 0x040fe200078e00ff */
[----:B------:R-:W-:Y:S01]  /*7f10*/  LOP3.LUT R15, R15, 0xffff0000, RZ, 0xc0, !PT ;  /* 0xffff00000f0f7812 */ /* 0x000fe200078ec0ff */
[C---:B------:R-:W-:Y:S01]  /*7f20*/  IMAD.U32 R7, R12.reuse, 0x10000, RZ ;  /* 0x000100000c077824 */ /* 0x040fe200078e00ff */
[----:B------:R-:W-:Y:S01]  /*7f30*/  LOP3.LUT R12, R12, 0xffff0000, RZ, 0xc0, !PT ;  /* 0xffff00000c0c7812 */ /* 0x000fe200078ec0ff */
[C---:B------:R-:W-:Y:S01]  /*7f40*/  FFMA.FTZ R13, R11.reuse, R24, R10 ;  /* 0x000000180b0d7223 */ /* 0x040fe2000001000a */
[----:B------:R-:W-:Y:S01]  /*7f50*/  FFMA.FTZ R28, R11, R20, -R28 ;  /* 0x000000140b1c7223 */ /* 0x000fe2000001081c */
[C---:B------:R-:W-:Y:S01]  /*7f60*/  FMUL.FTZ R10, R4.reuse, R9 ;  /* 0x00000009040a7220 */ /* 0x040fe20000410000 */
[----:B------:R-:W-:Y:S01]  /*7f70*/  FMUL.FTZ R4, R4, R7 ;  /* 0x0000000704047220 */ /* 0x000fe20000410000 */
        /* <DEDUP_REMOVED lines=12> */
.L_x_4405:
[----:B------:R-:W2:Y:S01]  /*8040*/  LDL R50, [R1+0x14] ;  /* 0x0000140001327983 */ /* 0x000ea20000100800 */
[----:B------:R-:W0:Y:S03]  /*8050*/  LDC R9, c[0x0][0x3d4] ;  /* 0x0000f500ff097b82 */ /* 0x000e260000000800 */
[----:B------:R-:W3:Y:S01]  /*8060*/  LDL R48, [R1+0x60] ;  /* 0x0000600001307983 */ /* 0x000ee20000100800 */
[C---:B------:R-:W-:Y:S01]  /*8070*/  VIADD R46, R18.reuse, 0x40 ;  /* 0x00000040122e7836 */ /* 0x040fe20000000000 */
[-C--:B------:R-:W-:Y:S01]  /*8080*/  ISETP.GE.AND P1, PT, R18, R57.reuse, PT ;  /* 0x000000391200720c */ /* 0x080fe20003f26270 */
[----:B------:R-:W-:Y:S01]  /*8090*/  ULDC.64 UR4, c[0x0][0x3c8] ;  /* 0x0000f20000047ab9 */ /* 0x000fe20000000a00 */
[----:B------:R-:W-:Y:S01]  /*80a0*/  ULDC.64 UR6, c[0x0][0x3e0] ;  /* 0x0000f80000067ab9 */ /* 0x000fe20000000a00 */
[----:B------:R-:W-:Y:S02]  /*80b0*/  CS2R R32, SRZ ;  /* 0x0000000000207805 */ /* 0x000fe4000001ff00 */
[----:B------:R-:W-:-:S02]  /*80c0*/  ISETP.GE.AND P0, PT, R46, R57, PT ;  /* 0x000000392e00720c */ /* 0x000fc40003f06270 */
        /* <DEDUP_REMOVED lines=9> */
[----:B------:R-:W4:Y:S01]  /*8160*/  S2R R43, SR_TID.X ;  /* 0x00000000002b7919 */ /* 0x000f220000002100 */
[----:B------:R-:W-:Y:S01]  /*8170*/  @!P1 IADD3 R13, P2, R55, R28, RZ ;  /* 0x0000001c370d9210 */ /* 0x000fe20007f5e0ff */
[----:B------:R-:W-:Y:S01]  /*8180*/  @!P1 IMAD.X R12, R52, 0x1, R27, P5 ;  /* 0x00000001340c9824 */ /* 0x000fe200028e061b */
[----:B------:R-:W-:-:S02]  /*8190*/  @!P0 IADD3.X R3, R29, R58, R54, P3, P4 ;  /* 0x0000003a1d038210 */ /* 0x000fc40001fe8436 */
[----:B------:R-:W-:Y:S01]  /*81a0*/  @!P1 LEA R10, P5, R11, UR4, 0x1 ;  /* 0x000000040b0a9c11 */ /* 0x000fe2000f8a08ff */
[----:B------:R-:W-:-:S03]  /*81b0*/  @!P1 IMAD.X R24, R54, 0x1, R29, P2 ;  /* 0x0000000136189824 */ /* 0x000fc600010e061d */
[----:B------:R-:W-:Y:S02]  /*81c0*/  @!P1 LEA.HI.X R11, R11, UR5, R12, 0x1, P5 ;  /* 0x000000050b0b9c11 */ /* 0x000fe4000a8f0c0c */
[C---:B------:R-:W-:Y:S02]  /*81d0*/  @!P1 LEA R12, P2, R13.reuse, UR6, 0x1 ;  /* 0x000000060d0c9c11 */ /* 0x040fe4000f8408ff */
        /* <DEDUP_REMOVED lines=13> */
[----:B----4-:R-:W-:Y:S01]  /*82b0*/  VIADD R51, R43, 0xffffff80 ;  /* 0xffffff802b337836 */ /* 0x010fe20000000000 */
[----:B-1----:R-:W-:-:S04]  /*82c0*/  ISETP.NE.AND P0, PT, R0, 0x1, PT ;  /* 0x000000010000780c */ /* 0x002fc80003f05270 */
[----:B------:R-:W-:-:S04]  /*82d0*/  SHF.R.S32.HI R43, RZ, 0x1f, R51 ;  /* 0x0000001fff2b7819 */ /* 0x000fc80000011433 */
[----:B------:R-:W-:-:S05]  /*82e0*/  LEA.HI R43, R43, R51, RZ, 0x2 ;  /* 0x000000332b2b7211 */ /* 0x000fca00078f10ff */
[----:B------:R-:W1:Y:S01]  /*82f0*/  @P0 LDC R0, c[0x0][0x42c] ;  /* 0x00010b00ff000b82 */ /* 0x000e620000000800 */
[----:B------:R-:W-:-:S07]  /*8300*/  LOP3.LUT R43, R43, 0xfffffffc, RZ, 0xc0, !PT ;  /* 0xfffffffc2b2b7812 */ /* 0x000fce00078ec0ff */
[----:B0-----:R-:W0:Y:S01]  /*8310*/  @P0 LDC R11, c[0x0][0x430] ;  /* 0x00010c00ff0b0b82 */ /* 0x001e220000000800 */
[----:B------:R-:W-:Y:S01]  /*8320*/  IMAD.IADD R43, R51, 0x1, -R43 ;  /* 0x00000001332b7824 */ /* 0x000fe200078e0a2b */
[----:B------:R-:W-:Y:S02]  /*8330*/  CS2R R36, SRZ ;  /* 0x0000000000247805 */ /* 0x000fe4000001ff00 */
[----:B------:R-:W-:Y:S01]  /*8340*/  CS2R R38, SRZ ;  /* 0x0000000000267805 */ /* 0x000fe2000001ff00 */
[----:B------:R-:W-:-:S05]  /*8350*/  IMAD.MOV.U32 R10, RZ, RZ, R44 ;  /* 0x000000ffff0a7224 */ /* 0x000fca00078e002c */
[----:B------:R4:W5:Y:S02]  /*8360*/  @!P1 LDG.E.128 R36, desc[UR52][R12.64] ;  /* 0x000000340c249981 */ /* 0x000964000c1e1d00 */
[----:B----4-:R-:W-:Y:S02]  /*8370*/  IMAD.MOV.U32 R12, RZ, RZ, R42 ;  /* 0x000000ffff0c7224 */ /* 0x010fe400078e002a */
[----:B------:R-:W-:Y:S02]  /*8380*/  IMAD.MOV.U32 R13, RZ, RZ, R49 ;  /* 0x000000ffff0d7224 */ /* 0x000fe400078e0031 */
[----:B--2---:R-:W-:-:S04]  /*8390*/  IMAD R3, R50, 0x80, R18 ;  /* 0x0000008032037824 */ /* 0x004fc800078e0212 */
[----:B------:R-:W-:-:S04]  /*83a0*/  IMAD R3, R43, 0x40, R3 ;  /* 0x000000402b037824 */ /* 0x000fc800078e0203 */
[----:B-1----:R-:W-:-:S05]  /*83b0*/  @P0 IMAD.HI.U32 R0, R3, R0, RZ ;  /* 0x0000000003000227 */ /* 0x002fca00078e00ff */
[----:B0-----:R-:W-:-:S04]  /*83c0*/  @P0 SHF.R.U32.HI R3, RZ, R11, R0 ;  /* 0x0000000bff030219 */ /* 0x001fc80000011600 */
[----:B------:R-:W-:Y:S01]  /*83d0*/  SHF.R.S32.HI R43, RZ, 0x1f, R3 ;  /* 0x0000001fff2b7819 */ /* 0x000fe20000011403 */
[----:B------:R-:W-:-:S04]  /*83e0*/  IMAD.MOV.U32 R11, RZ, RZ, R47 ;  /* 0x000000ffff0b7224 */ /* 0x000fc800078e002f */
        /* <DEDUP_REMOVED lines=13> */
[----:B---3--:R-:W-:Y:S01]  /*84c0*/  LEA.HI R6, R48, R48, RZ, 0x1 ;  /* 0x0000003030067211 */ /* 0x008fe200078f08ff */
[----:B------:R-:W-:Y:S06]  /*84d0*/  BRA.DIV UR4, `(.L_x_4427) ;  /* 0x0000013e04d07947 */ /* 0x000fec000b800000 */
.L_x_4627:
[----:B------:R-:W-:-:S03]  /*84e0*/  UMOV UR4, 0xffffffff ;  /* 0xffffffff00047882 */ /* 0x000fc60000000000 */
[----:B------:R-:W-:Y:S05]  /*84f0*/  BRA.DIV UR4, `(.L_x_4428) ;  /* 0x0000013e04f07947 */ /* 0x000fea000b800000 */
.L_x_4630:
[----:B------:R-:W-:-:S03]  /*8500*/  UMOV UR4, 0xffffffff ;  /* 0xffffffff00047882 */ /* 0x000fc60000000000 */
[----:B------:R-:W-:Y:S05]  /*8510*/  BRA.DIV UR4, `(.L_x_4429) ;  /* 0x0000014204107947 */ /* 0x000fea000b800000 */
.L_x_4633:
[----:B------:R-:W-:-:S03]  /*8520*/  UMOV UR4, 0xffffffff ;  /* 0xffffffff00047882 */ /* 0x000fc60000000000 */
[----:B------:R-:W-:Y:S05]  /*8530*/  BRA.DIV UR4, `(.L_x_4430) ;  /* 0x0000014204307947 */ /* 0x000fea000b800000 */
.L_x_4636:
[----:B------:R-:W-:-:S03]  /*8540*/  UMOV UR4, 0xffffffff ;  /* 0xffffffff00047882 */ /* 0x000fc60000000000 */
[----:B------:R-:W-:Y:S05]  /*8550*/  BRA.DIV UR4, `(.L_x_4431) ;  /* 0x0000014204507947 */ /* 0x000fea000b800000 */
.L_x_4639:
[----:B------:R-:W-:Y:S01]  /*8560*/  UMOV UR4, 0xffffffff ;  /* 0xffffffff00047882 */ /* 0x000fe20000000000 */
[----:B------:R-:W-:Y:S02]  /*8570*/  LOP3.LUT R6, R6, 0xfffffffe, RZ, 0xc0, !PT ;  /* 0xfffffffe06067812 */ /* 0x000fe400078ec0ff */
[----:B------:R-:W-:Y:S05]  /*8580*/  BRA.DIV UR4, `(.L_x_4432) ;  /* 0x00000142046c7947 */ /* 0x000fea000b800000 */
.L_x_4642:
[----:B------:R-:W-:Y:S01]  /*8590*/  UMOV UR4, 0xffffffff ;  /* 0xffffffff00047882 */ /* 0x000fe20000000000 */
[----:B------:R-:W-:Y:S02]  /*85a0*/  IMAD.IADD R8, R48, 0x1, -R6 ;  /* 0x0000000130087824 */ /* 0x000fe400078e0a06 */
[----:B------:R-:W-:Y:S05]  /*85b0*/  BRA.DIV UR4, `(.L_x_4433) ;  /* 0x0000014204887947 */ /* 0x000fea000b800000 */
.L_x_4645:
[----:B------:R-:W-:Y:S01]  /*85c0*/  UMOV UR4, 0xffffffff ;  /* 0xffffffff00047882 */ /* 0x000fe20000000000 */
[----:B------:R-:W-:Y:S02]  /*85d0*/  SHF.L.U32 R4, R8, 0x1f, RZ ;  /* 0x0000001f08047819 */ /* 0x000fe400000006ff */
[----:B------:R-:W-:Y:S05]  /*85e0*/  BRA.DIV UR4, `(.L_x_4434) ;  /* 0x0000014204a47947 */ /* 0x000fea000b800000 */
.L_x_4648:
        /* <DEDUP_REMOVED lines=26> */
[----:B------:R-:W-:Y:S01]  /*8790*/  MOV R5, R26 ;  /* 0x0000001a00057202 */ /* 0x000fe20000000f00 */
[----:B------:R-:W-:Y:S01]  /*87a0*/  IMAD.MOV.U32 R55, RZ, RZ, R30 ;  /* 0x000000ffff377224 */ /* 0x000fe200078e001e */
[----:B------:R-:W-:Y:S01]  /*87b0*/  PRMT R54, R6, 0x7610, R54 ;  /* 0x0000761006367816 */ /* 0x000fe20000000036 */
[----:B------:R-:W-:Y:S01]  /*87c0*/  IMAD.MOV.U32 R56, RZ, RZ, R31 ;  /* 0x000000ffff387224 */ /* 0x000fe200078e001f */
[----:B------:R-:W-:-:S02]  /*87d0*/  PRMT R52, R3, 0x5410, R5 ;  /* 0x0000541003347816 */ /* 0x000fc40000000005 */
[----:B------:R-:W-:Y:S01]  /*87e0*/  PRMT R51, R0, 0x7610, R51 ;  /* 0x0000761000337816 */ /* 0x000fe20000000033 */
[----:B0-----:R-:W-:Y:S06]  /*87f0*/  @!P1 BRA `(.L_x_4436) ;  /* 0x0000014000489947 */ /* 0x001fec0003800000 */
.L_x_4649:
[----:B------:R-:W-:Y:S05]  /*8800*/  BSYNC B1 ;  /* 0x0000000000017941 */ /* 0x000fea0003800000 */
.L_x_4435:
[----:B------:R-:W-:Y:S04]  /*8810*/  BSSY B1, `(.L_x_4437) ;  /* 0x0000070000017945 */ /* 0x000fe80003800000 */
[----:B------:R-:W-:Y:S05]  /*8820*/  @P2 BRA `(.L_x_4438) ;  /* 0x0000000400b82947 */ /* 0x000fea0003800000 */
[----:B------:R-:W2:Y:S01]  /*8830*/  LDL R0, [R1+0x68] ;  /* 0x0000680001007983 */ /* 0x000ea20000100800 */
[----:B------:R-:W-:Y:S02]  /*8840*/  SHF.R.U64 R10, R32, 0x10, R33 ;  /* 0x00000010200a7819 */ /* 0x000fe40000001221 */
[----:B------:R-:W-:Y:S01]  /*8850*/  SHF.R.U32.HI R43, RZ, 0x10, R37 ;  /* 0x00000010ff2b7819 */ /* 0x000fe20000011625 */
[----:B------:R-:W1:Y:S01]  /*8860*/  S2R R3, SR_TID.X ;  /* 0x0000000000037919 */ /* 0x000e620000002100 */
[--C-:B------:R-:W-:Y:S02]  /*8870*/  SHF.R.U64 R44, R38, 0x10, R39.reuse ;  /* 0x00000010262c7819 */ /* 0x100fe40000001227 */
[----:B------:R-:W-:Y:S02]  /*8880*/  SHF.R.U32.HI R45, RZ, 0x10, R39 ;  /* 0x00000010ff2d7819 */ /* 0x000fe40000011627 */
[----:B------:R-:W-:Y:S02]  /*8890*/  SHF.R.U32.HI R32, RZ, 0x10, R33 ;  /* 0x00000010ff207819 */ /* 0x000fe40000011621 */
[----:B------:R-:W-:-:S02]  /*88a0*/  PRMT R43, R11, 0x5410, R43 ;  /* 0x000054100b2b7816 */ /* 0x000fc4000000002b */
[C---:B------:R-:W-:Y:S02]  /*88b0*/  PRMT R44, R20.reuse, 0x5432, R44 ;  /* 0x00005432142c7816 */ /* 0x040fe4000000002c */
[----:B------:R-:W-:Y:S01]  /*88c0*/  PRMT R45, R20, 0x5410, R45 ;  /* 0x00005410142d7816 */ /* 0x000fe2000000002d */
[----:B-1----:R-:W-:-:S05]  /*88d0*/  VIADD R3, R3, 0xffffff80 ;  /* 0xffffff8003037836 */ /* 0x002fca0000000000 */
[----:B------:R-:W-:-:S04]  /*88e0*/  SHF.R.S32.HI R6, RZ, 0x1f, R3 ;  /* 0x0000001fff067819 */ /* 0x000fc80000011403 */
[----:B------:R-:W-:Y:S01]  /*88f0*/  LEA.HI R6, R6, R3, RZ, 0x5 ;  /* 0x0000000306067211 */ /* 0x000fe200078f28ff */
[----:B------:R-:W-:-:S03]  /*8900*/  IMAD.IADD R3, R40, 0x1, R9 ;  /* 0x0000000128037824 */ /* 0x000fc600078e0209 */
[----:B------:R-:W-:Y:S01]  /*8910*/  SHF.R.S32.HI R6, RZ, 0x5, R6 ;  /* 0x00000005ff067819 */ /* 0x000fe20000011406 */
[----:B--2---:R-:W-:-:S05]  /*8920*/  IMAD.SHL.U32 R0, R0, 0x40, RZ ;  /* 0x0000004000007824 */ /* 0x004fca00078e00ff */
[----:B0-----:R-:W-:-:S04]  /*8930*/  LOP3.LUT R4, R0, 0x1c0, RZ, 0xc0, !PT ;  /* 0x000001c000047812 */ /* 0x001fc800078ec0ff */
[C---:B------:R-:W-:Y:S02]  /*8940*/  LOP3.LUT R0, R4.reuse, 0x38, R40, 0xf8, !PT ;  /* 0x0000003804007812 */ /* 0x040fe400078ef828 */
[----:B------:R-:W-:Y:S02]  /*8950*/  SHF.R.U32.HI R5, RZ, 0x3, R4 ;  /* 0x00000003ff057819 */ /* 0x000fe40000011604 */
[----:B------:R-:W-:Y:S02]  /*8960*/  LOP3.LUT R3, R4, 0x38, R3, 0xf8, !PT ;  /* 0x0000003804037812 */ /* 0x000fe400078ef803 */
[-C--:B------:R-:W-:Y:S02]  /*8970*/  LOP3.LUT R0, R0, R5.reuse, RZ, 0x3c, !PT ;  /* 0x0000000500007212 */ /* 0x080fe400078e3cff */
[----:B------:R-:W-:-:S03]  /*8980*/  LOP3.LUT R3, R3, R5, RZ, 0x3c, !PT ;  /* 0x0000000503037212 */ /* 0x000fc600078e3cff */
[----:B------:R-:W-:-:S04]  /*8990*/  IMAD R0, R6, 0x200, R0 ;  /* 0x0000020006007824 */ /* 0x000fc800078e0200 */
[----:B------:R-:W-:Y:S02]  /*89a0*/  IMAD R48, R0, 0x2, R17 ;  /* 0x0000000200307824 */ /* 0x000fe400078e0211 */
[----:B------:R-:W-:Y:S01]  /*89b0*/  IMAD R0, R6, 0x200, R3 ;  /* 0x0000020006007824 */ /* 0x000fe200078e0203 */
[----:B------:R-:W-:Y:S02]  /*89c0*/  SHF.R.U64 R3, R34, 0x10, R35 ;  /* 0x0000001022037819 */ /* 0x000fe40000001223 */
[----:B------:R-:W0:Y:S01]  /*89d0*/  LDS.128 R12, [R48+0x18400] ;  /* 0x01840000300c7984 */ /* 0x000e220000000c00 */
[----:B------:R-:W-:Y:S01]  /*89e0*/  IMAD R50, R0, 0x2, R17 ;  /* 0x0000000200327824 */ /* 0x000fe200078e0211 */
[----:B------:R-:W-:Y:S02]  /*89f0*/  SHF.R.U64 R0, R36, 0x10, R37 ;  /* 0x0000001024007819 */ /* 0x000fe40000001225 */
[----:B------:R-:W-:Y:S02]  /*8a00*/  SHF.R.U32.HI R35, RZ, 0x10, R35 ;  /* 0x00000010ff237819 */ /* 0x000fe40000011623 */
[----:B------:R-:W1:Y:S01]  /*8a10*/  LDS.128 R4, [R50+0x18400] ;  /* 0x0184000032047984 */ /* 0x000e620000000c00 */
[----:B------:R-:W-:-:S02]  /*8a20*/  PRMT R34, R21, 0x5432, R10 ;  /* 0x0000543215227816 */ /* 0x000fc4000000000a */
[----:B------:R-:W-:Y:S02]  /*8a30*/  PRMT R37, R21, 0x5410, R3 ;  /* 0x0000541015257816 */ /* 0x000fe40000000003 */
[----:B------:R-:W-:Y:S02]  /*8a40*/  PRMT R39, R11, 0x5432, R0 ;  /* 0x000054320b277816 */ /* 0x000fe40000000000 */
[C---:B------:R-:W-:Y:S02]  /*8a50*/  PRMT R36, R42.reuse, 0x5432, R32 ;  /* 0x000054322a247816 */ /* 0x040fe40000000020 */
[----:B------:R-:W-:Y:S01]  /*8a60*/  PRMT R38, R42, 0x5410, R35 ;  /* 0x000054102a267816 */ /* 0x000fe20000000023 */
[C---:B------:R-:W-:Y:S01]  /*8a70*/  IMAD.U32 R42, R39.reuse, 0x10000, RZ ;  /* 0x00010000272a7824 */ /* 0x040fe200078e00ff */
[----:B------:R-:W-:Y:S01]  /*8a80*/  LOP3.LUT R39, R39, 0xffff0000, RZ, 0xc0, !PT ;  /* 0xffff000027277812 */ /* 0x000fe200078ec0ff */
[C---:B------:R-:W-:Y:S01]  /*8a90*/  IMAD.U32 R35, R34.reuse, 0x10000, RZ ;  /* 0x0001000022237824 */ /* 0x040fe200078e00ff */
[----:B------:R-:W-:Y:S01]  /*8aa0*/  LOP3.LUT R34, R34, 0xffff0000, RZ, 0xc0, !PT ;  /* 0xffff000022227812 */ /* 0x000fe200078ec0ff */
        /* <DEDUP_REMOVED lines=14> */
[----:B------:R-:W-:-:S02]  /*8b90*/  IMAD.U32 R15, R43, 0x10000, RZ ;  /* 0x000100002b0f7824 */ /* 0x000fc400078e00ff */
[----:B------:R-:W-:Y:S01]  /*8ba0*/  FMUL.FTZ R46, R4, R39 ;  /* 0x00000027042e7220 */ /* 0x000fe20000410000 */
[C---:B------:R-:W-:Y:S01]  /*8bb0*/  FFMA.FTZ R47, R0.reuse, R35, -R47 ;  /* 0x00000023002f7223 */ /* 0x040fe2000001082f */
[----:B------:R-:W-:Y:S01]  /*8bc0*/  FFMA.FTZ R49, R0, R42, R49 ;  /* 0x0000002a00317223 */ /* 0x000fe20000010031 */
[----:B------:R-:W-:Y:S02]  /*8bd0*/  IMAD.U32 R0, R36, 0x10000, RZ ;  /* 0x0001000024007824 */ /* 0x000fe400078e00ff */
[-C--:B------:R-:W-:Y:S01]  /*8be0*/  FMUL.FTZ R4, R4, R34.reuse ;  /* 0x0000002204047220 */ /* 0x080fe20000410000 */
[----:B------:R-:W-:Y:S01]  /*8bf0*/  LOP3.LUT R43, R43, 0xffff0000, RZ, 0xc0, !PT ;  /* 0xffff00002b2b7812 */ /* 0x000fe200078ec0ff */
[----:B------:R-:W-:Y:S01]  /*8c00*/  FFMA.FTZ R46, R3, R34, -R46 ;  /* 0x00000022032e7223 */ /* 0x000fe2000001082e */
[----:B------:R-:W-:Y:S01]  /*8c10*/  FMUL.FTZ R42, R21, R0 ;  /* 0x00000000152a7220 */ /* 0x000fe20000410000 */
[----:B------:R-:W-:Y:S01]  /*8c20*/  LOP3.LUT R36, R36, 0xffff0000, RZ, 0xc0, !PT ;  /* 0xffff000024247812 */ /* 0x000fe200078ec0ff */
[----:B------:R-:W-:Y:S01]  /*8c30*/  FFMA.FTZ R34, R3, R39, R4 ;  /* 0x0000002703227223 */ /* 0x000fe20000010004 */
[----:B------:R-:W-:Y:S01]  /*8c40*/  FMUL.FTZ R3, R5, R43 ;  /* 0x0000002b05037220 */ /* 0x000fe20000410000 */
[-C--:B------:R-:W-:Y:S01]  /*8c50*/  FMUL.FTZ R35, R21, R15.reuse ;  /* 0x0000000f15237220 */ /* 0x080fe20000410000 */
[----:B------:R-:W-:Y:S01]  /*8c60*/  FFMA.FTZ R42, R10, R15, R42 ;  /* 0x0000000f0a2a7223 */ /* 0x000fe2000001002a */
[----:B------:R-:W-:Y:S01]  /*8c70*/  FMUL.FTZ R15, R5, R36 ;  /* 0x00000024050f7220 */ /* 0x000fe20000410000 */
[----:B------:R-:W-:-:S02]  /*8c80*/  IMAD.U32 R33, R7, 0x10000, RZ ;  /* 0x0001000007217824 */ /* 0x000fc400078e00ff */
[----:B------:R-:W-:Y:S01]  /*8c90*/  FFMA.FTZ R36, R12, R36, -R3 ;  /* 0x000000240c247223 */ /* 0x000fe20000010803 */
[----:B------:R-:W-:Y:S02]  /*8ca0*/  IMAD.U32 R5, R45, 0x10000, RZ ;  /* 0x000100002d057824 */ /* 0x000fe400078e00ff */
[----:B------:R-:W-:Y:S01]  /*8cb0*/  FFMA.FTZ R35, R10, R0, -R35 ;  /* 0x000000000a237223 */ /* 0x000fe20000010823 */
[C---:B------:R-:W-:Y:S01]  /*8cc0*/  IMAD.U32 R32, R6.reuse, 0x10000, RZ ;  /* 0x0001000006207824 */ /* 0x040fe200078e00ff */
[----:B------:R-:W-:Y:S01]  /*8cd0*/  LOP3.LUT R6, R6, 0xffff0000, RZ, 0xc0, !PT ;  /* 0xffff000006067812 */ /* 0x000fe200078ec0ff */
[----:B------:R-:W-:Y:S02]  /*8ce0*/  IMAD.U32 R4, R44, 0x10000, RZ ;  /* 0x000100002c047824 */ /* 0x000fe400078e00ff */
[----:B------:R-:W-:Y:S01]  /*8cf0*/  FMUL.FTZ R39, R33, R5 ;  /* 0x0000000521277220 */ /* 0x000fe20000410000 */
[----:B------:R-:W-:Y:S01]  /*8d00*/  IMAD.U32 R3, R38, 0x10000, RZ ;  /* 0x0001000026037824 */ /* 0x000fe200078e00ff */
[----:B------:R-:W-:Y:S01]  /*8d10*/  LOP3.LUT R7, R7, 0xffff0000, RZ, 0xc0, !PT ;  /* 0xffff000007077812 */ /* 0x000fe200078ec0ff */
[----:B------:R-:W-:-:S02]  /*8d20*/  IMAD.U32 R0, R37, 0x10000, RZ ;  /* 0x0001000025007824 */ /* 0x000fc400078e00ff */
[----:B------:R-:W-:Y:S01]  /*8d30*/  FMUL.FTZ R10, R32, R4 ;  /* 0x00000004200a7220 */ /* 0x000fe20000410000 */
[----:B------:R-:W-:Y:S01]  /*8d40*/  FMUL.FTZ R33, R33, R3 ;  /* 0x0000000321217220 */ /* 0x000fe20000410000 */
[----:B------:R-:W-:Y:S01]  /*8d50*/  LOP3.LUT R44, R44, 0xffff0000, RZ, 0xc0, !PT ;  /* 0xffff00002c2c7812 */ /* 0x000fe200078ec0ff */
[-C--:B------:R-:W-:Y:S01]  /*8d60*/  FMUL.FTZ R21, R32, R0.reuse ;  /* 0x0000000020157220 */ /* 0x080fe20000410000 */
[----:B------:R-:W-:Y:S01]  /*8d70*/  LOP3.LUT R45, R45, 0xffff0000, RZ, 0xc0, !PT ;  /* 0xffff00002d2d7812 */ /* 0x000fe200078ec0ff */
[----:B------:R-:W-:Y:S01]  /*8d80*/  FFMA.FTZ R10, R11, R0, -R10 ;  /* 0x000000000b0a7223 */ /* 0x000fe2000001080a */
[----:B------:R-:W-:Y:S01]  /*8d90*/  LOP3.LUT R37, R37, 0xffff0000, RZ, 0xc0, !PT ;  /* 0xffff000025257812 */ /* 0x000fe200078ec0ff */
[----:B------:R-:W-:Y:S01]  /*8da0*/  FFMA.FTZ R33, R20, R5, R33 ;  /* 0x0000000514217223 */ /* 0x000fe20000010021 */
[----:B------:R-:W-:Y:S01]  /*8db0*/  LOP3.LUT R38, R38, 0xffff0000, RZ, 0xc0, !PT ;  /* 0xffff000026267812 */ /* 0x000fe200078ec0ff */
[----:B------:R-:W-:Y:S01]  /*8dc0*/  FFMA.FTZ R21, R11, R4, R21 ;  /* 0x000000040b157223 */ /* 0x000fe20000010015 */
[----:B------:R-:W-:Y:S01]  /*8dd0*/  FFMA.FTZ R39, R20, R3, -R39 ;  /* 0x0000000314277223 */ /* 0x000fe20000010827 */
[C---:B------:R-:W-:Y:S01]  /*8de0*/  FMUL.FTZ R0, R6.reuse, R44 ;  /* 0x0000002c06007220 */ /* 0x040fe20000410000 */
[C---:B------:R-:W-:Y:S01]  /*8df0*/  FMUL.FTZ R5, R7.reuse, R45 ;  /* 0x0000002d07057220 */ /* 0x040fe20000410000 */
[----:B------:R-:W-:Y:S01]  /*8e00*/  FMUL.FTZ R3, R6, R37 ;  /* 0x0000002506037220 */ /* 0x000fe20000410000 */
[-C--:B------:R-:W-:Y:S01]  /*8e10*/  FMUL.FTZ R4, R7, R38.reuse ;  /* 0x0000002607047220 */ /* 0x080fe20000410000 */
[----:B------:R-:W-:Y:S01]  /*8e20*/  FFMA.FTZ R15, R12, R43, R15 ;  /* 0x0000002b0c0f7223 */ /* 0x000fe2000001000f */
        /* <DEDUP_REMOVED lines=14> */
.L_x_4438:
[----:B------:R-:W-:Y:S05]  /*8f10*/  BSYNC B1 ;  /* 0x0000000000017941 */ /* 0x000fea0003800000 */
.L_x_4437:
[----:B------:R-:W-:Y:S01]  /*8f20*/  PRMT R20, R55, 0x5410, R56 ;  /* 0x0000541037147816 */ /* 0x000fe20000000038 */
[----:B------:R-:W-:Y:S06]  /*8f30*/  @P0 BRA `(.L_x_4424) ;  /* 0x00000004009c0947 */ /* 0x000fec0003800000 */
[----:B01----:R-:W2:Y:S01]  /*8f40*/  LDL R4, [R1+0x3c] ;  /* 0x00003c0001047983 */ /* 0x003ea20000100800 */
[----:B------:R-:W-:-:S03]  /*8f50*/  VIADD R5, R18, 0x40 ;  /* 0x0000004012057836 */ /* 0x000fc60000000000 */
[----:B------:R-:W3:Y:S01]  /*8f60*/  LDL R42, [R1+0x70] ;  /* 0x00007000012a7983 */ /* 0x000ee20000100800 */
[----:B------:R-:W-:Y:S02]  /*8f70*/  IMAD.SHL.U32 R5, R5, 0x40, RZ ;  /* 0x0000004005057824 */ /* 0x000fe400078e00ff */
[----:B------:R-:W-:-:S03]  /*8f80*/  IMAD.IADD R0, R40, 0x1, R9 ;  /* 0x0000000128007824 */ /* 0x000fc600078e0209 */
[----:B------:R-:W-:-:S04]  /*8f90*/  LOP3.LUT R5, R5, 0x1c0, RZ, 0xc0, !PT ;  /* 0x000001c005057812 */ /* 0x000fc800078ec0ff */
[----:B------:R-:W-:Y:S02]  /*8fa0*/  SHF.R.U32.HI R3, RZ, 0x3, R5 ;  /* 0x00000003ff037819 */ /* 0x000fe40000011605 */
[----:B------:R-:W-:-:S04]  /*8fb0*/  LOP3.LUT R0, R5, 0x38, R0, 0xf8, !PT ;  /* 0x0000003805007812 */ /* 0x000fc800078ef800 */
[----:B------:R-:W-:Y:S02]  /*8fc0*/  LOP3.LUT R0, R0, R3, RZ, 0x3c, !PT ;  /* 0x0000000300007212 */ /* 0x000fe400078e3cff */
[----:B------:R-:W-:Y:S02]  /*8fd0*/  SHF.R.U32.HI R9, RZ, 0x10, R27 ;  /* 0x00000010ff097819 */ /* 0x000fe4000001161b */
[----:B------:R-:W-:Y:S02]  /*8fe0*/  SHF.R.U64 R3, R28, 0x10, R29 ;  /* 0x000000101c037819 */ /* 0x000fe4000000121d */
[----:B------:R-:W-:Y:S02]  /*8ff0*/  SHF.R.U64 R11, R24, 0x10, R25 ;  /* 0x00000010180b7819 */ /* 0x000fe40000001219 */
[----:B------:R-:W-:Y:S02]  /*9000*/  SHF.R.U64 R10, R26, 0x10, R27 ;  /* 0x000000101a0a7819 */ /* 0x000fe4000000121b */
[----:B------:R-:W-:-:S02]  /*9010*/  SHF.R.U64 R35, R30, 0x10, R31 ;  /* 0x000000101e237819 */ /* 0x000fc4000000121f */
[----:B------:R-:W-:Y:S02]  /*9020*/  SHF.R.U32.HI R36, RZ, 0x10, R31 ;  /* 0x00000010ff247819 */ /* 0x000fe4000001161f */
[----:B------:R-:W-:Y:S02]  /*9030*/  SHF.R.U32.HI R33, RZ, 0x10, R29 ;  /* 0x00000010ff217819 */ /* 0x000fe4000001161d */
[----:B------:R-:W-:Y:S02]  /*9040*/  PRMT R30, R54, 0x5410, R9 ;  /* 0x00005410361e7816 */ /* 0x000fe40000000009 */
[----:B------:R-:W-:Y:S02]  /*9050*/  PRMT R31, R51, 0x5410, R3 ;  /* 0x00005410331f7816 */ /* 0x000fe40000000003 */
[----:B------:R-:W-:Y:S02]  /*9060*/  PRMT R26, R53, 0x5410, R11 ;  /* 0x00005410351a7816 */ /* 0x000fe4000000000b */
[----:B------:R-:W-:-:S02]  /*9070*/  PRMT R29, R52, 0x5432, R10 ;  /* 0x00005432341d7816 */ /* 0x000fc4000000000a */
[C---:B------:R-:W-:Y:S02]  /*9080*/  PRMT R35, R20.reuse, 0x5410, R35 ;  /* 0x0000541014237816 */ /* 0x040fe40000000023 */
[----:B------:R-:W-:Y:S01]  /*9090*/  PRMT R36, R20, 0x5432, R36 ;  /* 0x0000543214247816 */ /* 0x000fe20000000024 */
[----:B------:R-:W-:Y:S01]  /*90a0*/  IMAD.U32 R32, R31, 0x10000, RZ ;  /* 0x000100001f207824 */ /* 0x000fe200078e00ff */
[----:B------:R-:W-:Y:S02]  /*90b0*/  SHF.R.U32.HI R24, RZ, 0x10, R25 ;  /* 0x00000010ff187819 */ /* 0x000fe40000011619 */
[----:B------:R-:W-:Y:S01]  /*90c0*/  PRMT R33, R52, 0x5410, R33 ;  /* 0x0000541034217816 */ /* 0x000fe20000000021 */
[----:B------:R-:W-:Y:S01]  /*90d0*/  IMAD.U32 R28, R26, 0x10000, RZ ;  /* 0x000100001a1c7824 */ /* 0x000fe200078e00ff */
[----:B------:R-:W-:-:S03]  /*90e0*/  PRMT R27, R51, 0x5432, R24 ;  /* 0x00005432331b7816 */ /* 0x000fc60000000018 */
[----:B------:R-:W-:Y:S01]  /*90f0*/  IMAD.U32 R34, R33, 0x10000, RZ ;  /* 0x0001000021227824 */ /* 0x000fe200078e00ff */
[----:B------:R-:W-:Y:S02]  /*9100*/  LOP3.LUT R31, R31, 0xffff0000, RZ, 0xc0, !PT ;  /* 0xffff00001f1f7812 */ /* 0x000fe400078ec0ff */
[----:B------:R-:W-:Y:S02]  /*9110*/  LOP3.LUT R26, R26, 0xffff0000, RZ, 0xc0, !PT ;  /* 0xffff00001a1a7812 */ /* 0x000fe400078ec0ff */
[----:B------:R-:W-:Y:S01]  /*9120*/  LOP3.LUT R33, R33, 0xffff0000, RZ, 0xc0, !PT ;  /* 0xffff000021217812 */ /* 0x000fe200078ec0ff */
[----:B--2---:R-:W-:-:S04]  /*9130*/  IMAD.IADD R0, R4, 0x1, R0 ;  /* 0x0000000104007824 */ /* 0x004fc800078e0200 */
[----:B------:R-:W-:Y:S01]  /*9140*/  IMAD R0, R0, 0x2, R17 ;  /* 0x0000000200007824 */ /* 0x000fe200078e0211 */
[----:B---3--:R-:W0:Y:S04]  /*9150*/  LDS.128 R12, [R42+0x18400] ;  /* 0x018400002a0c7984 */ /* 0x008e280000000c00 */
[----:B------:R-:W1:Y:S01]  /*9160*/  LDS.128 R4, [R0+0x18400] ;  /* 0x0184000000047984 */ /* 0x000e620000000c00 */
[C---:B0-----:R-:W-:Y:S01]  /*9170*/  SHF.L.U32 R3, R12.reuse, 0x10, RZ ;  /* 0x000000100c037819 */ /* 0x041fe200000006ff */
[C---:B------:R-:W-:Y:S01]  /*9180*/  IMAD.U32 R10, R13.reuse, 0x10000, RZ ;  /* 0x000100000d0a7824 */ /* 0x040fe200078e00ff */
[----:B------:R-:W-:Y:S01]  /*9190*/  LOP3.LUT R9, R12, 0xffff0000, RZ, 0xc0, !PT ;  /* 0xffff00000c097812 */ /* 0x000fe200078ec0ff */
[C---:B------:R-:W-:Y:S01]  /*91a0*/  IMAD.U32 R11, R14.reuse, 0x10000, RZ ;  /* 0x000100000e0b7824 */ /* 0x040fe200078e00ff */
[----:B------:R-:W-:Y:S01]  /*91b0*/  LOP3.LUT R12, R13, 0xffff0000, RZ, 0xc0, !PT ;  /* 0xffff00000d0c7812 */ /* 0x000fe200078ec0ff */
[----:B------:R-:W-:Y:S01]  /*91c0*/  IMAD.U32 R20, R15, 0x10000, RZ ;  /* 0x000100000f147824 */ /* 0x000fe200078e00ff */
[----:B------:R-:W-:-:S02]  /*91d0*/  LOP3.LUT R13, R14, 0xffff0000, RZ, 0xc0, !PT ;  /* 0xffff00000e0d7812 */ /* 0x000fc400078ec0ff */
[----:B------:R-:W-:Y:S01]  /*91e0*/  LOP3.LUT R14, R15, 0xffff0000, RZ, 0xc0, !PT ;  /* 0xffff00000f0e7812 */ /* 0x000fe200078ec0ff */
[----:B-1----:R-:W-:Y:S02]  /*91f0*/  IMAD.U32 R15, R4, 0x10000, RZ ;  /* 0x00010000040f7824 */ /* 0x002fe400078e00ff */
[----:B------:R-:W-:Y:S02]  /*9200*/  IMAD.U32 R21, R5, 0x10000, RZ ;  /* 0x0001000005157824 */ /* 0x000fe400078e00ff */
[C---:B------:R-:W-:Y:S01]  /*9210*/  FMUL.FTZ R38, R15.reuse, R32 ;  /* 0x000000200f267220 */ /* 0x040fe20000410000 */
[----:B------:R-:W-:Y:S01]  /*9220*/  FMUL.FTZ R40, R15, R28 ;  /* 0x0000001c0f287220 */ /* 0x000fe20000410000 */
[----:B------:R-:W-:Y:S02]  /*9230*/  IMAD.U32 R15, R27, 0x10000, RZ ;  /* 0x000100001b0f7824 */ /* 0x000fe400078e00ff */
[----:B------:R-:W-:Y:S01]  /*9240*/  FMUL.FTZ R37, R21, R34 ;  /* 0x0000002215257220 */ /* 0x000fe20000410000 */
[----:B------:R-:W-:Y:S01]  /*9250*/  FFMA.FTZ R38, R3, R28, -R38 ;  /* 0x0000001c03267223 */ /* 0x000fe20000010826 */
[----:B------:R-:W-:-:S02]  /*9260*/  IMAD.U32 R25, R7, 0x10000, RZ ;  /* 0x0001000007197824 */ /* 0x000fc400078e00ff */
[----:B------:R-:W-:Y:S01]  /*9270*/  FFMA.FTZ R40, R3, R32, R40 ;  /* 0x0000002003287223 */ /* 0x000fe20000010028 */
[----:B------:R-:W-:Y:S02]  /*9280*/  IMAD.U32 R28, R36, 0x10000, RZ ;  /* 0x00010000241c7824 */ /* 0x000fe400078e00ff */
[----:B------:R-:W-:Y:S02]  /*9290*/  IMAD.U32 R3, R30, 0x10000, RZ ;  /* 0x000100001e037824 */ /* 0x000fe400078e00ff */
[-C--:B------:R-:W-:Y:S01]  /*92a0*/  FMUL.FTZ R21, R21, R15.reuse ;  /* 0x0000000f15157220 */ /* 0x080fe20000410000 */
[----:B------:R-:W-:Y:S01]  /*92b0*/  FFMA.FTZ R37, R10, R15, -R37 ;  /* 0x0000000f0a257223 */ /* 0x000fe20000010825 */
[----:B------:R-:W-:Y:S01]  /*92c0*/  LOP3.LUT R4, R4, 0xffff0000, RZ, 0xc0, !PT ;  /* 0xffff000004047812 */ /* 0x000fe200078ec0ff */
[C---:B------:R-:W-:Y:S01]  /*92d0*/  FMUL.FTZ R15, R25.reuse, R28 ;  /* 0x0000001c190f7220 */ /* 0x040fe20000410000 */
[----:B------:R-:W-:Y:S01]  /*92e0*/  FMUL.FTZ R25, R25, R3 ;  /* 0x0000000319197220 */ /* 0x000fe20000410000 */
[----:B------:R-:W-:-:S02]  /*92f0*/  FFMA.FTZ R21, R10, R34, R21 ;  /* 0x000000220a157223 */ /* 0x000fc40000010015 */
[C---:B------:R-:W-:Y:S01]  /*9300*/  FFMA.FTZ R32, R20.reuse, R3, -R15 ;  /* 0x0000000314207223 */ /* 0x040fe2000001080f */
[----:B------:R-:W-:Y:S01]  /*9310*/  FFMA.FTZ R28, R20, R28, R25 ;  /* 0x0000001c141c7223 */ /* 0x000fe20000010019 */
[CC--:B------:R-:W-:Y:S01]  /*9320*/  FMUL.FTZ R10, R4.reuse, R31.reuse ;  /* 0x0000001f040a7220 */ /* 0x0c0fe20000410000 */
[-C--:B------:R-:W-:Y:S01]  /*9330*/  FMUL.FTZ R20, R4, R26.reuse ;  /* 0x0000001a04147220 */ /* 0x080fe20000410000 */
[----:B------:R-:W-:Y:S02]  /*9340*/  IMAD.U32 R24, R6, 0x10000, RZ ;  /* 0x0001000006187824 */ /* 0x000fe400078e00ff */
[----:B------:R-:W-:Y:S02]  /*9350*/  IMAD.U32 R4, R35, 0x10000, RZ ;  /* 0x0001000023047824 */ /* 0x000fe400078e00ff */
[----:B------:R-:W-:Y:S01]  /*9360*/  FFMA.FTZ R15, R9, R26, -R10 ;  /* 0x0000001a090f7223 */ /* 0x000fe2000001080a */
[----:B------:R-:W-:Y:S02]  /*9370*/  IMAD.U32 R3, R29, 0x10000, RZ ;  /* 0x000100001d037824 */ /* 0x000fe400078e00ff */
[----:B------:R-:W-:Y:S01]  /*9380*/  FFMA.FTZ R9, R9, R31, R20 ;  /* 0x0000001f09097223 */ /* 0x000fe20000010014 */
[C---:B------:R-:W-:Y:S01]  /*9390*/  FMUL.FTZ R20, R24.reuse, R4 ;  /* 0x0000000418147220 */ /* 0x040fe20000410000 */
[----:B------:R-:W-:Y:S01]  /*93a0*/  LOP3.LUT R5, R5, 0xffff0000, RZ, 0xc0, !PT ;  /* 0xffff000005057812 */ /* 0x000fe200078ec0ff */
[----:B------:R-:W-:Y:S01]  /*93b0*/  FMUL.FTZ R24, R24, R3 ;  /* 0x0000000318187220 */ /* 0x000fe20000410000 */
[----:B------:R-:W-:-:S02]  /*93c0*/  LOP3.LUT R6, R6, 0xffff0000, RZ, 0xc0, !PT ;  /* 0xffff000006067812 */ /* 0x000fc400078ec0ff */
[----:B------:R-:W-:Y:S02]  /*93d0*/  LOP3.LUT R7, R7, 0xffff0000, RZ, 0xc0, !PT ;  /* 0xffff000007077812 */ /* 0x000fe400078ec0ff */
[----:B------:R-:W-:Y:S02]  /*93e0*/  LOP3.LUT R35, R35, 0xffff0000, RZ, 0xc0, !PT ;  /* 0xffff000023237812 */ /* 0x000fe400078ec0ff */
[----:B------:R-:W-:Y:S02]  /*93f0*/  LOP3.LUT R36, R36, 0xffff0000, RZ, 0xc0, !PT ;  /* 0xffff000024247812 */ /* 0x000fe400078ec0ff */
[----:B------:R-:W-:Y:S02]  /*9400*/  LOP3.LUT R27, R27, 0xffff0000, RZ, 0xc0, !PT ;  /* 0xffff00001b1b7812 */ /* 0x000fe400078ec0ff */
[----:B------:R-:W-:Y:S02]  /*9410*/  LOP3.LUT R29, R29, 0xffff0000, RZ, 0xc0, !PT ;  /* 0xffff00001d1d7812 */ /* 0x000fe400078ec0ff */
[----:B------:R-:W-:Y:S01]  /*9420*/  LOP3.LUT R30, R30, 0xffff0000, RZ, 0xc0, !PT ;  /* 0xffff00001e1e7812 */ /* 0x000fe200078ec0ff */
[C---:B------:R-:W-:Y:S01]  /*9430*/  FFMA.FTZ R20, R11.reuse, R3, -R20 ;  /* 0x000000030b147223 */ /* 0x040fe20000010814 */
[----:B------:R-:W-:Y:S01]  /*9440*/  FFMA.FTZ R24, R11, R4, R24 ;  /* 0x000000040b187223 */ /* 0x000fe20000010018 */
[----:B------:R-:W-:Y:S01]  /*9450*/  FMUL.FTZ R25, R5, R33 ;  /* 0x0000002105197220 */ /* 0x000fe20000410000 */
[C---:B------:R-:W-:Y:S01]  /*9460*/  FMUL.FTZ R4, R6.reuse, R35 ;  /* 0x0000002306047220 */ /* 0x040fe20000410000 */
[----:B------:R-:W-:Y:S01]  /*9470*/  FMUL.FTZ R3, R7, R36 ;  /* 0x0000002407037220 */ /* 0x000fe20000410000 */
[----:B------:R-:W-:Y:S01]  /*9480*/  FMUL.FTZ R26, R5, R27 ;  /* 0x0000001b051a7220 */ /* 0x000fe20000410000 */
[----:B------:R-:W-:Y:S01]  /*9490*/  FMUL.FTZ R6, R6, R29 ;  /* 0x0000001d06067220 */ /* 0x000fe20000410000 */
[-C--:B------:R-:W-:Y:S01]  /*94a0*/  FMUL.FTZ R7, R7, R30.reuse ;  /* 0x0000001e07077220 */ /* 0x080fe20000410000 */
[----:B------:R-:W-:Y:S01]  /*94b0*/  FFMA.FTZ R10, R12, R27, -R25 ;  /* 0x0000001b0c0a7223 */ /* 0x000fe20000010819 */
[C---:B------:R-:W-:Y:S01]  /*94c0*/  FFMA.FTZ R29, R13.reuse, R29, -R4 ;  /* 0x0000001d0d1d7223 */ /* 0x040fe20000010804 */
[----:B------:R-:W-:Y:S01]  /*94d0*/  FFMA.FTZ R3, R14, R30, -R3 ;  /* 0x0000001e0e037223 */ /* 0x000fe20000010803 */
        /* <DEDUP_REMOVED lines=13> */
.L_x_4424:
[----:B------:R-:W-:Y:S05]  /*95b0*/  BSYNC B0 ;  /* 0x0000000000007941 */ /* 0x000fea0003800000 */
.L_x_4404:
        /* <DEDUP_REMOVED lines=8> */
.L_x_4401:
[----:B-1234-:R-:W1:Y:S01]  /*9640*/  S2R R0, SR_TID.X ;  /* 0x0000000000007919 */ /* 0x01ee620000002100 */
[----:B------:R-:W-:Y:S01]  /*9650*/  ISETP.NE.AND P0, PT, R232, 0x3, PT ;  /* 0x00000003e800780c */ /* 0x000fe20003f05270 */
[----:B------:R-:W-:Y:S05]  /*9660*/  WARPSYNC.ALL ;  /* 0x0000000000007948 */ /* 0x000fea0003800000 */
[----:B-1----:R-:W-:-:S05]  /*9670*/  SHF.R.U32.HI R0, RZ, 0x7, R0 ;  /* 0x00000007ff007819 */ /* 0x002fca0000011600 */
[----:B------:R-:W-:-:S05]  /*9680*/  VIADD R0, R0, 0x8 ;  /* 0x0000000800007836 */ /* 0x000fca0000000000 */
[----:B------:R1:W-:Y:S06]  /*9690*/  BAR.SYNC.DEFER_BLOCKING R0, 0x100 ;  /* 0x000400000000751d */ /* 0x0003ec0000010000 */
[----:B------:R-:W-:Y:S05]  /*96a0*/  @!P0 BRA `(.L_x_4439) ;  /* 0x0000000000048947 */ /* 0x000fea0003800000 */
[----:B------:R-:W-:Y:S01]  /*96b0*/  BPT.TRAP 0x1 ;  /* 0x000000040000795c */ /* 0x000fe20000300000 */
.L_x_4439:
[----:B------:R-:W-:Y:S01]  /*96c0*/  IMAD R179, R2, 0x8, R17 ;  /* 0x0000000802b37824 */ /* 0x000fe200078e0211 */
[----:B0-----:R-:W-:-:S04]  /*96d0*/  SHF.L.U32 R6, R19, 0x1f, RZ ;  /* 0x0000001f13067819 */ /* 0x001fc800000006ff */
[----:B------:R0:W2:Y:S01]  /*96e0*/  SYNCS.PHASECHK.TRANS64.TRYWAIT P1, [R179+URZ+0x32430], R6 ;  /* 0x03243006b30075a7 */ /* 0x0000a2000802017f */
[----:B------:R-:W-:Y:S05]  /*96f0*/  @!P0 BRA `(.L_x_4440) ;  /* 0x0000000000048947 */ /* 0x000fea0003800000 */
[----:B------:R-:W-:Y:S01]  /*9700*/  BPT.TRAP 0x1 ;  /* 0x000000040000795c */ /* 0x000fe20000300000 */
.L_x_4440:
[----:B------:R-:W-:-:S05]  /*9710*/  VIADD R3, R17, 0x1c400 ;  /* 0x0001c40011037836 */ /* 0x000fca0000000000 */
[----:B------:R-:W-:-:S04]  /*9720*/  SHF.R.U32.HI R3, RZ, 0x4, R3 ;  /* 0x00000004ff037819 */ /* 0x000fc80000011603 */
[----:B------:R-:W-:-:S04]  /*9730*/  LOP3.LUT R3, R3, 0x3fff, RZ, 0xc0, !PT ;  /* 0x00003fff03037812 */ /* 0x000fc800078ec0ff */
[----:B------:R-:W-:-:S05]  /*9740*/  LOP3.LUT R3, R3, 0x10000, RZ, 0xfc, !PT ;  /* 0x0001000003037812 */ /* 0x000fca00078efcff */
[----:B------:R3:W-:Y:S01]  /*9750*/  STL [R1+0x2c], R3 ;  /* 0x00002c0301007387 */ /* 0x0007e20000100800 */
[----:B--2---:R-:W-:Y:S05]  /*9760*/  @P1 BRA `(.L_x_4441) ;  /* 0x0000000000081947 */ /* 0x004fea0003800000 */
[----:B------:R-:W2:Y:S02]  /*9770*/  SYNCS.PHASECHK.TRANS64.TRYWAIT P1, [R179+URZ+0x32430], R6 ;  /* 0x03243006b30075a7 */ /* 0x000ea4000802017f */
[----:B--2---:R-:W-:Y:S05]  /*9780*/  @!P1 BRA `(.L_x_4442) ;  /* 0x0000013000789947 */ /* 0x004fea0003800000 */
.L_x_4441:
[----:B---3--:R-:W3:Y:S01]  /*9790*/  LDL R3, [R1+0x2c] ;  /* 0x00002c0001037983 */ /* 0x008ee20000100800 */
[----:B------:R-:W-:Y:S01]  /*97a0*/  IMAD.MOV.U32 R5, RZ, RZ, 0x40000040 ;  /* 0x40000040ff057424 */ /* 0x000fe200078e00ff */
[----:B------:R-:W-:Y:S05]  /*97b0*/  WARPSYNC.ALL ;  /* 0x0000000000007948 */ /* 0x000fea0003800000 */
[C---:B------:R-:W-:Y:S01]  /*97c0*/  R2UR UR4, R218.reuse ;  /* 0x00000000da0472ca */ /* 0x040fe200000e0000 */
[----:B-----5:R-:W-:Y:S01]  /*97d0*/  WARPGROUP.ARRIVE ;  /* 0x00000000000079c5 */ /* 0x020fe20000000000 */
[----:B------:R-:W-:Y:S01]  /*97e0*/  R2UR UR5, R219 ;  /* 0x00000000db0572ca */ /* 0x000fe200000e0000 */
[----:B------:R-:W-:Y:S01]  /*97f0*/  VIADD R12, R218, 0x2 ;  /* 0x00000002da0c7836 */ /* 0x000fe20000000000 */
[----:B------:R-:W-:Y:S01]  /*9800*/  R2UR UR7, R5 ;  /* 0x00000000050772ca */ /* 0x000fe200000e0000 */
[----:B------:R-:W-:Y:S01]  /*9810*/  IMAD.MOV.U32 R13, RZ, RZ, 0x40000040 ;  /* 0x40000040ff0d7424 */ /* 0x000fe200078e00ff */
[----:B------:R-:W-:Y:S01]  /*9820*/  SHF.L.U32 R8, R8, 0x1f, RZ ;  /* 0x0000001f08087819 */ /* 0x000fe200000006ff */
[----:B------:R-:W-:Y:S01]  /*9830*/  IMAD.MOV.U32 R11, RZ, RZ, 0x40000040 ;  /* 0x40000040ff0b7424 */ /* 0x000fe200078e00ff */
[----:B------:R-:W-:Y:S01]  /*9840*/  BSSY B0, `(.L_x_4443) ;  /* 0x0000026000007945 */ /* 0x000fe20003800000 */
[----:B------:R-:W-:Y:S01]  /*9850*/  VIADD R230, R218, 0x4 ;  /* 0x00000004dae67836 */ /* 0x000fe20000000000 */
[----:B------:R4:W-:Y:S01]  /*9860*/  STL.64 [R1+0x8], R12 ;  /* 0x0000080c01007387 */ /* 0x0009e20000100a00 */
[----:B------:R-:W-:-:S02]  /*9870*/  IMAD.MOV.U32 R231, RZ, RZ, 0x40000040 ;  /* 0x40000040ffe77424 */ /* 0x000fc400078e00ff */
[----:B------:R-:W-:Y:S02]  /*9880*/  VIADD R228, R218, 0x6 ;  /* 0x00000006dae47836 */ /* 0x000fe40000000000 */
[----:B------:R-:W-:Y:S02]  /*9890*/  IMAD.MOV.U32 R229, RZ, RZ, 0x40000040 ;  /* 0x40000040ffe57424 */ /* 0x000fe400078e00ff */
[----:B------:R-:W-:Y:S02]  /*98a0*/  IMAD.MOV.U32 R5, RZ, RZ, 0x40000040 ;  /* 0x40000040ff057424 */ /* 0x000fe400078e00ff */
[----:B---3--:R-:W-:-:S04]  /*98b0*/  IMAD R4, R2, 0x300, R3 ;  /* 0x0000030002047824 */ /* 0x008fc800078e0203 */
[C---:B------:R-:W-:Y:S01]  /*98c0*/  VIADD R10, R4.reuse, 0x2 ;  /* 0x00000002040a7836 */ /* 0x040fe20000000000 */
[----:B------:R-:W-:-:S13]  /*98d0*/  R2UR UR6, R4 ;  /* 0x00000000040672ca */ /* 0x000fda00000e0000 */
        /* <DEDUP_REMOVED lines=26> */
[----:B------:R-:W3:Y:S02]  /*9a80*/  SYNCS.PHASECHK.TRANS64.TRYWAIT P1, [R17+URZ+0x32410], R8 ;  /* 0x03241008110075a7 */ /* 0x000ee4000802017f */
[----:B---34-:R-:W-:Y:S05]  /*9a90*/  @!P1 BRA `(.L_x_4444) ;  /* 0x0000012c00c89947 */ /* 0x018fea0003800000 */
.L_x_4650:
[----:B------:R-:W-:Y:S05]  /*9aa0*/  BSYNC B0 ;  /* 0x0000000000007941 */ /* 0x000fea0003800000 */
.L_x_4443:
[----:B------:R-:W-:Y:S05]  /*9ab0*/  @!P0 BRA `(.L_x_4445) ;  /* 0x0000000000048947 */ /* 0x000fea0003800000 */
[----:B------:R-:W-:Y:S01]  /*9ac0*/  BPT.TRAP 0x1 ;  /* 0x000000040000795c */ /* 0x000fe20000300000 */
.L_x_4445:
[----:B------:R4:W0:Y:S01]  /*9ad0*/  SYNCS.PHASECHK.TRANS64.TRYWAIT P2, [R179+URZ+0x32450], R6 ;  /* 0x03245006b30075a7 */ /* 0x000822000804017f */
[----:B------:R-:W-:Y:S05]  /*9ae0*/  @!P0 BRA `(.L_x_4446) ;  /* 0x0000000000048947 */ /* 0x000fea0003800000 */
[----:B------:R-:W-:Y:S01]  /*9af0*/  BPT.TRAP 0x1 ;  /* 0x000000040000795c */ /* 0x000fe20000300000 */
.L_x_4446:
[----:B------:R-:W5:Y:S01]  /*9b00*/  S2R R3, SR_TID.X ;  /* 0x0000000000037919 */ /* 0x000f620000002100 */
[----:B------:R-:W-:Y:S01]  /*9b10*/  BSSY B0, `(.L_x_4447) ;  /* 0x0000006000007945 */ /* 0x000fe20003800000 */
[----:B-----5:R-:W-:-:S04]  /*9b20*/  LOP3.LUT R3, R3, 0x7f, RZ, 0xc0, !PT ;  /* 0x0000007f03037812 */ /* 0x020fc800078ec0ff */
[----:B------:R-:W-:Y:S01]  /*9b30*/  ISETP.NE.AND P1, PT, R3, RZ, PT ;  /* 0x000000ff0300720c */ /* 0x000fe20003f25270 */
[----:B0-----:R-:W-:-:S12]  /*9b40*/  @P2 BRA `(.L_x_4448) ;  /* 0x0000000000082947 */ /* 0x001fd80003800000 */
[----:B------:R-:W0:Y:S02]  /*9b50*/  SYNCS.PHASECHK.TRANS64.TRYWAIT P2, [R179+URZ+0x32450], R6 ;  /* 0x03245006b30075a7 */ /* 0x000e24000804017f */
[----:B0-----:R-:W-:Y:S05]  /*9b60*/  @!P2 BRA `(.L_x_4449) ;  /* 0x0000012c00a8a947 */ /* 0x001fea0003800000 */
.L_x_4448:
[----:B------:R-:W-:Y:S05]  /*9b70*/  BSYNC B0 ;  /* 0x0000000000007941 */ /* 0x000fea0003800000 */
.L_x_4447:
[----:B------:R-:W-:Y:S05]  /*9b80*/  WARPSYNC.ALL ;  /* 0x0000000000007948 */ /* 0x000fea0003800000 */
[----:B------:R-:W-:Y:S01]  /*9b90*/  VIADD R3, R17, 0x400 ;  /* 0x0000040011037836 */ /* 0x000fe20000000000 */
[----:B------:R-:W-:Y:S01]  /*9ba0*/  LOP3.LUT R4, R23, 0x10000, RZ, 0xfc, !PT ;  /* 0x0001000017047812 */ /* 0x000fe200078efcff */
[----:B------:R-:W-:Y:S01]  /*9bb0*/  IMAD.MOV.U32 R5, RZ, RZ, 0x40000040 ;  /* 0x40000040ff057424 */ /* 0x000fe200078e00ff */
[----:B------:R-:W-:Y:S01]  /*9bc0*/  MOV R73, 0x40000040 ;  /* 0x4000004000497802 */ /* 0x000fe20000000f00 */
[----:B------:R-:W-:Y:S01]  /*9bd0*/  WARPGROUP.ARRIVE ;  /* 0x00000000000079c5 */ /* 0x000fe20000000000 */
[----:B------:R-:W-:Y:S01]  /*9be0*/  SHF.R.U32.HI R3, RZ, 0x4, R3 ;  /* 0x00000004ff037819 */ /* 0x000fe20000011603 */
[----:B------:R-:W-:-:S02]  /*9bf0*/  IMAD.MOV.U32 R227, RZ, RZ, 0x40000040 ;  /* 0x40000040ffe37424 */ /* 0x000fc400078e00ff */
[----:B------:R-:W-:Y:S01]  /*9c00*/  IMAD.MOV.U32 R7, RZ, RZ, 0x40000040 ;  /* 0x40000040ff077424 */ /* 0x000fe200078e00ff */
[----:B------:R-:W-:Y:S01]  /*9c10*/  LOP3.LUT R3, R3, 0x3fff, RZ, 0xc0, !PT ;  /* 0x00003fff03037812 */ /* 0x000fe200078ec0ff */
[----:B------:R-:W-:Y:S02]  /*9c20*/  IMAD.MOV.U32 R217, RZ, RZ, 0x40000040 ;  /* 0x40000040ffd97424 */ /* 0x000fe400078e00ff */
[----:B------:R-:W-:Y:S01]  /*9c30*/  IMAD.MOV.U32 R215, RZ, RZ, 0x40000040 ;  /* 0x40000040ffd77424 */ /* 0x000fe200078e00ff */
[----:B--2-4-:R-:W-:Y:S01]  /*9c40*/  LOP3.LUT R6, R3, 0x10000, RZ, 0xfc, !PT ;  /* 0x0001000003067812 */ /* 0x014fe200078efcff */
[----:B------:R-:W-:Y:S02]  /*9c50*/  IMAD.MOV.U32 R213, RZ, RZ, 0x40000040 ;  /* 0x40000040ffd57424 */ /* 0x000fe400078e00ff */
[----:B------:R-:W-:Y:S02]  /*9c60*/  IMAD.MOV.U32 R209, RZ, RZ, 0x40000040 ;  /* 0x40000040ffd17424 */ /* 0x000fe400078e00ff */
[----:B------:R-:W-:Y:S01]  /*9c70*/  IMAD.MOV.U32 R207, RZ, RZ, 0x40000040 ;  /* 0x40000040ffcf7424 */ /* 0x000fe200078e00ff */
[----:B------:R-:W-:Y:S01]  /*9c80*/  R2UR UR4, R4 ;  /* 0x00000000040472ca */ /* 0x000fe200000e0000 */
[----:B------:R-:W-:Y:S01]  /*9c90*/  IMAD R72, R2, 0xc00, R6 ;  /* 0x00000c0002487824 */ /* 0x000fe200078e0206 */
[----:B------:R-:W-:Y:S01]  /*9ca0*/  R2UR UR5, R5 ;  /* 0x00000000050572ca */ /* 0x000fe200000e0000 */
[----:B------:R0:W-:Y:S01]  /*9cb0*/  STL [R1+0x30], R6 ;  /* 0x0000300601007387 */ /* 0x0001e20000100800 */
[----:B------:R-:W-:Y:S01]  /*9cc0*/  R2UR UR7, R73 ;  /* 0x00000000490772ca */ /* 0x000fe200000e0000 */
[----:B------:R-:W-:Y:S01]  /*9cd0*/  IMAD.MOV.U32 R205, RZ, RZ, 0x40000040 ;  /* 0x40000040ffcd7424 */ /* 0x000fe200078e00ff */
[----:B------:R-:W-:Y:S01]  /*9ce0*/  R2UR UR6, R72 ;  /* 0x00000000480672ca */ /* 0x000fe200000e0000 */
[C---:B------:R-:W-:Y:S01]  /*9cf0*/  VIADD R226, R4.reuse, 0x2 ;  /* 0x0000000204e27836 */ /* 0x040fe20000000000 */
[----:B------:R-:W2:Y:S01]  /*9d00*/  LDL R181, [R1+0x34] ;  /* 0x0000340001b57983 */ /* 0x000ea20000100800 */
[C---:B------:R-:W-:Y:S01]  /*9d10*/  VIADD R216, R4.reuse, 0x4 ;  /* 0x0000000404d87836 */ /* 0x040fe20000000000 */
[----:B------:R-:W-:Y:S01]  /*9d20*/  ULDC UR40, c[0x0][0xad0] ;  /* 0x0002b40000287ab9 */ /* 0x000fe20000000800 */
[----:B------:R-:W-:Y:S01]  /*9d30*/  VIADD R214, R4, 0x6 ;  /* 0x0000000604d67836 */ /* 0x000fe20000000000 */
[----:B------:R-:W4:Y:S01]  /*9d40*/  LDL R182, [R1+0x20] ;  /* 0x0000200001b67983 */ /* 0x000f220000100800 */
[----:B0-----:R-:W-:Y:S01]  /*9d50*/  VIADD R6, R72, 0x2 ;  /* 0x0000000248067836 */ /* 0x001fe20000000000 */
[----:B------:R-:W-:Y:S01]  /*9d60*/  ULDC UR41, c[0x0][0xad0] ;  /* 0x0002b40000297ab9 */ /* 0x000fe20000000800 */
[----:B------:R-:W-:Y:S01]  /*9d70*/  VIADD R212, R4, 0x400 ;  /* 0x0000040004d47836 */ /* 0x000fe20000000000 */
[----:B------:R-:W5:Y:S03]  /*9d80*/  LDL R80, [R1+0x48] ;  /* 0x0000480001507983 */ /* 0x000f660000100800 */
[----:B------:R-:W-:Y:S01]  /*9d90*/  HGMMA.64x96x16.F32.BF16 R24, gdesc[UR4], R24, gsb0 ;  /* 0x01600000041879f0 */ /* 0x000fe20008001818 */
[----:B------:R-:W-:Y:S01]  /*9da0*/  R2UR UR4, R226 ;  /* 0x00000000e20472ca */ /* 0x000fe200000e0000 */
[C---:B------:R-:W-:Y:S01]  /*9db0*/  VIADD R208, R4.reuse, 0x402 ;  /* 0x0000040204d07836 */ /* 0x040fe20000000000 */
[----:B------:R-:W-:Y:S01]  /*9dc0*/  R2UR UR5, R227 ;  /* 0x00000000e30572ca */ /* 0x000fe200000e0000 */
[----:B------:R-:W-:Y:S01]  /*9dd0*/  VIADD R206, R4, 0x404 ;  /* 0x0000040404ce7836 */ /* 0x000fe20000000000 */
[----:B------:R-:W-:Y:S01]  /*9de0*/  R2UR UR6, R6 ;  /* 0x00000000060672ca */ /* 0x000fe200000e0000 */
[----:B------:R-:W-:Y:S01]  /*9df0*/  VIADD R204, R4, 0x406 ;  /* 0x0000040604cc7836 */ /* 0x000fe20000000000 */
[----:B------:R-:W-:Y:S01]  /*9e00*/  R2UR UR7, R7 ;  /* 0x00000000070772ca */ /* 0x000fe200000e0000 */
[----:B------:R-:W-:Y:S01]  /*9e10*/  VIADD R6, R72, 0x4 ;  /* 0x0000000448067836 */ /* 0x000fe20000000000 */
[----:B------:R-:W2:Y:S01]  /*9e20*/  LDL R78, [R1+0x4c] ;  /* 0x00004c00014e7983 */ /* 0x000ea20000100800 */
[----:B------:R-:W-:-:S02]  /*9e30*/  IMAD.MOV.U32 R7, RZ, RZ, 0x40000040 ;  /* 0x40000040ff077424 */ /* 0x000fc400078e00ff */
[----:B------:R-:W-:Y:S01]  /*9e40*/  VIADD R202, R4, 0x800 ;  /* 0x0000080004ca7836 */ /* 0x000fe20000000000 */
[----:B------:R-:W2:Y:S01]  /*9e50*/  LDL R180, [R1+0x14] ;  /* 0x0000140001b47983 */ /* 0x000ea20000100800 */
[----:B------:R-:W-:Y:S02]  /*9e60*/  WARPGROUP.DEPBAR.LE gsb0, 0x0 ;  /* 0x00008000000079c5 */ /* 0x000fe40000010000 */
[----:B------:R-:W-:-:S06]  /*9e70*/  WARPGROUP.ARRIVE ;  /* 0x00000000000079c5 */ /* 0x000fcc0000000000 */
        /* <DEDUP_REMOVED lines=51> */
[----:B------:R-:W-:-:S02]  /*a1b0*/  IMAD.MOV.U32 R203, RZ, RZ, 0x40000040 ;  /* 0x40000040ffcb7424 */ /* 0x000fc400078e00ff */
[----:B------:R-:W-:Y:S01]  /*a1c0*/  IMAD.MOV.U32 R7, RZ, RZ, 0x40000040 ;  /* 0x40000040ff077424 */ /* 0x000fe200078e00ff */
[----:B------:R-:W-:Y:S02]  /*a1d0*/  WARPGROUP.DEPBAR.LE gsb0, 0x0 ;  /* 0x00008000000079c5 */ /* 0x000fe40000010000 */
[----:B------:R-:W-:-:S06]  /*a1e0*/  WARPGROUP.ARRIVE ;  /* 0x00000000000079c5 */ /* 0x000fcc0000000000 */
[----:B------:R-:W-:Y:S01]  /*a1f0*/  HGMMA.64x96x16.F32.BF16 R24, gdesc[UR4], R24, gsb0 ;  /* 0x01600000041879f0 */ /* 0x000fe20008001818 */
[----:B------:R-:W-:Y:S02]  /*a200*/  R2UR UR4, R202 ;  /* 0x00000000ca0472ca */ /* 0x000fe400000e0000 */
[----:B------:R-:W-:Y:S02]  /*a210*/  R2UR UR5, R203 ;  /* 0x00000000cb0572ca */ /* 0x000fe400000e0000 */
[----:B------:R-:W-:Y:S02]  /*a220*/  R2UR UR6, R6 ;  /* 0x00000000060672ca */ /* 0x000fe400000e0000 */
[----:B------:R-:W-:Y:S01]  /*a230*/  R2UR UR7, R7 ;  /* 0x00000000070772ca */ /* 0x000fe200000e0000 */
[----:B------:R-:W-:Y:S01]  /*a240*/  VIADD R200, R4, 0x802 ;  /* 0x0000080204c87836 */ /* 0x000fe20000000000 */
[----:B------:R-:W-:Y:S01]  /*a250*/  IADD3 R6, R72, 0x602, RZ ;  /* 0x0000060248067810 */ /* 0x000fe20007ffe0ff */
        /* <DEDUP_REMOVED lines=10> */
[----:B------:R-:W-:-:S02]  /*a300*/  VIADD R6, R72, 0x604 ;  /* 0x0000060448067836 */ /* 0x000fc40000000000 */
[----:B------:R-:W-:Y:S02]  /*a310*/  IMAD.MOV.U32 R21, RZ, RZ, 0x40000040 ;  /* 0x40000040ff157424 */ /* 0x000fe400078e00ff */
        /* <DEDUP_REMOVED lines=41> */
[----:B---3--:R-:W-:Y:S02]  /*a5b0*/  VIADD R8, R4, 0xc04 ;  /* 0x00000c0404087836 */ /* 0x008fe40000000000 */
        /* <DEDUP_REMOVED lines=24> */
[----:B------:R-:W-:Y:S01]  /*a740*/  ULDC UR4, c[0x0][0xad0] ;  /* 0x0002b40000047ab9 */ /* 0x000fe20000000800 */
[----:B--2---:R-:W-:Y:S01]  /*a750*/  IMAD R81, R180, 0x80, R78 ;  /* 0x00000080b4517824 */ /* 0x004fe200078e024e */
[----:B------:R-:W-:Y:S02]  /*a760*/  WARPGROUP.DEPBAR.LE gsb0, 0x0 ;  /* 0x00008000000079c5 */ /* 0x000fe40000010000 */
[----:B------:R-:W-:Y:S01]  /*a770*/  FMUL.FTZ R29, R29, UR4 ;  /* 0x000000041d1d7c20 */ /* 0x000fe20008410000 */
[----:B------:R-:W-:Y:S01]  /*a780*/  FMUL.FTZ R28, R28, UR4 ;  /* 0x000000041c1c7c20 */ /* 0x000fe20008410000 */
[----:B------:R-:W-:Y:S02]  /*a790*/  FMUL.FTZ R36, R36, UR4 ;  /* 0x0000000424247c20 */ /* 0x000fe40008410000 */
[----:B------:R0:W-:Y:S01]  /*a7a0*/  MUFU.TANH R73, R29 ;  /* 0x0000001d00497308 */ /* 0x0001e20000002400 */
[----:B------:R-:W-:Y:S01]  /*a7b0*/  FMUL.FTZ R23, R24, UR4 ;  /* 0x0000000418177c20 */ /* 0x000fe20008410000 */
[----:B------:R-:W-:Y:S01]  /*a7c0*/  FMUL.FTZ R72, R25, UR4 ;  /* 0x0000000419487c20 */ /* 0x000fe20008410000 */
[----:B0-----:R-:W-:Y:S01]  /*a7d0*/  FMUL.FTZ R29, R35, UR4 ;  /* 0x00000004231d7c20 */ /* 0x001fe20008410000 */
[----:B------:R-:W-:-:S04]  /*a7e0*/  IMAD R35, R210, -0x60, R181 ;  /* 0xffffffa0d2237824 */ /* 0x000fc800078e02b5 */
[----:B------:R0:W-:Y:S02]  /*a7f0*/  MUFU.TANH R74, R28 ;  /* 0x0000001c004a7308 */ /* 0x0001e40000002400 */
[----:B0-----:R-:W-:-:S06]  /*a800*/  FMUL.FTZ R28, R34, UR4 ;  /* 0x00000004221c7c20 */ /* 0x001fcc0008410000 */
[----:B------:R0:W-:Y:S02]  /*a810*/  MUFU.TANH R34, R36 ;  /* 0x0000002400227308 */ /* 0x0001e40000002400 */
[----:B0-----:R-:W-:Y:S01]  /*a820*/  VIADD R36, R35, 0x60 ;  /* 0x0000006023247836 */ /* 0x001fe20000000000 */
[----:B----4-:R-:W-:-:S05]  /*a830*/  IADD3 R35, -R182, 0x61, R35 ;  /* 0x00000061b6237810 */ /* 0x010fca0007ffe123 */
[----:B------:R-:W0:Y:S01]  /*a840*/  MUFU.TANH R23, R23 ;  /* 0x0000001700177308 */ /* 0x000e220000002400 */
[C---:B-----5:R-:W-:Y:S02]  /*a850*/  IMAD R79, R80.reuse, -0x2, R36 ;  /* 0xfffffffe504f7824 */ /* 0x060fe400078e0224 */
[----:B------:R-:W-:-:S05]  /*a860*/  IMAD R92, R80, -0x2, R35 ;  /* 0xfffffffe505c7824 */ /* 0x000fca00078e0223 */
[----:B------:R-:W2:Y:S01]  /*a870*/  MUFU.TANH R72, R72 ;  /* 0x0000004800487308 */ /* 0x000ea20000002400 */
[----:B------:R-:W-:Y:S01]  /*a880*/  FMUL.FTZ R32, R32, UR4 ;  /* 0x0000000420207c20 */ /* 0x000fe20008410000 */
[----:B------:R-:W-:Y:S01]  /*a890*/  VIADDMNMX R83, R81, R92, R79, PT ;  /* 0x0000005c51537246 */ /* 0x000fe2000380014f */
[----:B------:R-:W-:-:S03]  /*a8a0*/  FMUL.FTZ R33, R33, UR4 ;  /* 0x0000000421217c20 */ /* 0x000fc60008410000 */
[C---:B------:R-:W-:Y:S02]  /*a8b0*/  ISETP.GT.AND P2, PT, R83.reuse, RZ, PT ;  /* 0x000000ff5300720c */ /* 0x040fe40003f44270 */
[----:B------:R-:W3:Y:S01]  /*a8c0*/  MUFU.TANH R75, R32 ;  /* 0x00000020004b7308 */ /* 0x000ee20000002400 */
[----:B------:R-:W-:Y:S01]  /*a8d0*/  ISETP.GT.AND P3, PT, R83, 0x1, PT ;  /* 0x000000015300780c */ /* 0x000fe20003f64270 */
[----:B------:R-:W-:Y:S01]  /*a8e0*/  FMUL.FTZ R37, R37, UR4 ;  /* 0x0000000425257c20 */ /* 0x000fe20008410000 */
[----:B------:R-:W-:Y:S02]  /*a8f0*/  ISETP.GT.AND P4, PT, R83, 0x8, PT ;  /* 0x000000085300780c */ /* 0x000fe40003f84270 */
[----:B0-----:R-:W-:-:S03]  /*a900*/  FSEL R35, R23, -INF , P2 ;  /* 0xff80000017237808 */ /* 0x001fc60001000000 */
[----:B------:R-:W0:Y:S01]  /*a910*/  MUFU.TANH R76, R33 ;  /* 0x00000021004c7308 */ /* 0x000e220000002400 */
[----:B--2---:R-:W-:Y:S02]  /*a920*/  FSEL R80, R72, -INF , P3 ;  /* 0xff80000048507808 */ /* 0x004fe40001800000 */
[----:B------:R-:W-:Y:S02]  /*a930*/  ISETP.GT.AND P2, PT, R83, 0x9, PT ;  /* 0x000000095300780c */ /* 0x000fe40003f44270 */
[----:B------:R-:W-:Y:S02]  /*a940*/  FSEL R74, R74, -INF , P4 ;  /* 0xff8000004a4a7808 */ /* 0x000fe40002000000 */
[----:B------:R-:W-:Y:S01]  /*a950*/  FMNMX.FTZ R23, R35, R80, !PT ;  /* 0x0000005023177209 */ /* 0x000fe20007810000 */
[----:B------:R-:W2:Y:S01]  /*a960*/  MUFU.TANH R37, R37 ;  /* 0x0000002500257308 */ /* 0x000ea20000002400 */
[----:B------:R-:W-:Y:S01]  /*a970*/  FMUL.FTZ R40, R40, UR4 ;  /* 0x0000000428287c20 */ /* 0x000fe20008410000 */
[----:B------:R-:W-:Y:S01]  /*a980*/  FMUL.FTZ R25, R27, UR4 ;  /* 0x000000041b197c20 */ /* 0x000fe20008410000 */
[----:B------:R-:W-:Y:S01]  /*a990*/  ISETP.GT.AND P3, PT, R83, 0x10, PT ;  /* 0x000000105300780c */ /* 0x000fe20003f64270 */
[----:B------:R-:W-:Y:S01]  /*a9a0*/  FMUL.FTZ R24, R26, UR4 ;  /* 0x000000041a187c20 */ /* 0x000fe20008410000 */
[----:B------:R-:W-:Y:S01]  /*a9b0*/  FSEL R72, R73, -INF , P2 ;  /* 0xff80000049487808 */ /* 0x000fe20001000000 */
[----:B------:R-:W-:Y:S01]  /*a9c0*/  FMUL.FTZ R27, R31, UR4 ;  /* 0x000000041f1b7c20 */ /* 0x000fe20008410000 */
[----:B------:R-:W-:Y:S01]  /*a9d0*/  FMNMX.FTZ R23, R74, R23, !PT ;  /* 0x000000174a177209 */ /* 0x000fe20007810000 */
[----:B------:R-:W-:Y:S01]  /*a9e0*/  FMUL.FTZ R41, R41, UR4 ;  /* 0x0000000429297c20 */ /* 0x000fe20008410000 */
[----:B------:R-:W-:Y:S01]  /*a9f0*/  FMUL.FTZ R26, R30, UR4 ;  /* 0x000000041e1a7c20 */ /* 0x000fe20008410000 */
[----:B------:R-:W-:Y:S01]  /*aa00*/  FMUL.FTZ R31, R39, UR4 ;  /* 0x00000004271f7c20 */ /* 0x000fe20008410000 */
[----:B------:R-:W-:Y:S01]  /*aa10*/  FMUL.FTZ R30, R38, UR4 ;  /* 0x00000004261e7c20 */ /* 0x000fe20008410000 */
[----:B------:R0:W4:Y:S01]  /*aa20*/  MUFU.TANH R39, R40 ;  /* 0x0000002800277308 */ /* 0x0001220000002400 */
[----:B------:R-:W-:-:S02]  /*aa30*/  ISETP.GT.AND P2, PT, R83, 0x11, PT ;  /* 0x000000115300780c */ /* 0x000fc40003f44270 */
[----:B---3--:R-:W-:Y:S02]  /*aa40*/  FSEL R38, R75, -INF , P3 ;  /* 0xff8000004b267808 */ /* 0x008fe40001800000 */
[----:B------:R-:W-:Y:S01]  /*aa50*/  FMNMX.FTZ R73, R72, R23, !PT ;  /* 0x0000001748497209 */ /* 0x000fe20007810000 */
[----:B------:R-:W-:Y:S01]  /*aa60*/  FMUL.FTZ R44, R44, UR4 ;  /* 0x000000042c2c7c20 */ /* 0x000fe20008410000 */
[----:B------:R-:W-:Y:S01]  /*aa70*/  ISETP.GT.AND P3, PT, R83, 0x18, PT ;  /* 0x000000185300780c */ /* 0x000fe20003f64270 */
[----:B------:R-:W3:Y:S01]  /*aa80*/  MUFU.TANH R41, R41 ;  /* 0x0000002900297308 */ /* 0x000ee20000002400 */
[----:B0-----:R-:W-:Y:S01]  /*aa90*/  FSEL R40, R76, -INF , P2 ;  /* 0xff8000004c287808 */ /* 0x001fe20001000000 */
[----:B------:R-:W-:Y:S01]  /*aaa0*/  FMUL.FTZ R45, R45, UR4 ;  /* 0x000000042d2d7c20 */ /* 0x000fe20008410000 */
[----:B------:R-:W-:Y:S01]  /*aab0*/  FMNMX.FTZ R73, R38, R73, !PT ;  /* 0x0000004926497209 */ /* 0x000fe20007810000 */
[----:B------:R-:W-:Y:S01]  /*aac0*/  FMUL.FTZ R33, R43, UR4 ;  /* 0x000000042b217c20 */ /* 0x000fe20008410000 */
[----:B------:R-:W-:-:S02]  /*aad0*/  ISETP.GT.AND P2, PT, R83, 0x19, PT ;  /* 0x000000195300780c */ /* 0x000fc40003f44270 */
[----:B------:R-:W-:Y:S01]  /*aae0*/  FSEL R34, R34, -INF , P3 ;  /* 0xff80000022227808 */ /* 0x000fe20001800000 */
[----:B------:R2:W0:Y:S01]  /*aaf0*/  MUFU.TANH R43, R44 ;  /* 0x0000002c002b7308 */ /* 0x0004220000002400 */
[----:B------:R-:W-:Y:S01]  /*ab00*/  FMNMX.FTZ R73, R40, R73, !PT ;  /* 0x0000004928497209 */ /* 0x000fe20007810000 */
[----:B------:R-:W-:Y:S01]  /*ab10*/  FMUL.FTZ R48, R48, UR4 ;  /* 0x0000000430307c20 */ /* 0x000fe20008410000 */
[----:B------:R-:W-:Y:S01]  /*ab20*/  ISETP.GT.AND P3, PT, R83, 0x20, PT ;  /* 0x000000205300780c */ /* 0x000fe20003f64270 */
[----:B------:R-:W-:Y:S01]  /*ab30*/  FMUL.FTZ R49, R49, UR4 ;  /* 0x0000000431317c20 */ /* 0x000fe20008410000 */
[----:B------:R-:W-:-:S03]  /*ab40*/  FMNMX.FTZ R73, R34, R73, !PT ;  /* 0x0000004922497209 */ /* 0x000fc60007810000 */
[----:B------:R-:W5:Y:S01]  /*ab50*/  MUFU.TANH R45, R45 ;  /* 0x0000002d002d7308 */ /* 0x000f620000002400 */
[----:B--2---:R-:W-:Y:S01]  /*ab60*/  FSEL R44, R37, -INF , P2 ;  /* 0xff800000252c7808 */ /* 0x004fe20001000000 */
[----:B------:R-:W-:Y:S01]  /*ab70*/  FMUL.FTZ R32, R42, UR4 ;  /* 0x000000042a207c20 */ /* 0x000fe20008410000 */
[----:B------:R-:W-:Y:S02]  /*ab80*/  ISETP.GT.AND P2, PT, R83, 0x21, PT ;  /* 0x000000215300780c */ /* 0x000fe40003f44270 */
[----:B----4-:R-:W-:Y:S02]  /*ab90*/  FSEL R42, R39, -INF , P3 ;  /* 0xff800000272a7808 */ /* 0x010fe40001800000 */
[----:B------:R-:W-:Y:S01]  /*aba0*/  FMNMX.FTZ R73, R44, R73, !PT ;  /* 0x000000492c497209 */ /* 0x000fe20007810000 */
[----:B------:R0:W2:Y:S01]  /*abb0*/  MUFU.TANH R77, R48 ;  /* 0x00000030004d7308 */ /* 0x0000a20000002400 */
[----:B------:R-:W-:Y:S01]  /*abc0*/  FMUL.FTZ R52, R52, UR4 ;  /* 0x0000000434347c20 */ /* 0x000fe20008410000 */
[----:B------:R-:W-:Y:S01]  /*abd0*/  ISETP.GT.AND P3, PT, R83, 0x28, PT ;  /* 0x000000285300780c */ /* 0x000fe20003f64270 */
[----:B------:R-:W-:Y:S01]  /*abe0*/  FMUL.FTZ R53, R53, UR4 ;  /* 0x0000000435357c20 */ /* 0x000fe20008410000 */
[----:B---3--:R-:W-:-:S02]  /*abf0*/  FSEL R36, R41, -INF , P2 ;  /* 0xff80000029247808 */ /* 0x008fc40001000000 */
[----:B------:R-:W-:Y:S02]  /*ac00*/  FMNMX.FTZ R73, R42, R73, !PT ;  /* 0x000000492a497209 */ /* 0x000fe40007810000 */
[----:B------:R-:W-:Y:S01]  /*ac10*/  MUFU.TANH R49, R49 ;  /* 0x0000003100317308 */ /* 0x000fe20000002400 */
[----:B------:R-:W-:Y:S02]  /*ac20*/  ISETP.GT.AND P2, PT, R83, 0x29, PT ;  /* 0x000000295300780c */ /* 0x000fe40003f44270 */
[----:B0-----:R-:W-:Y:S02]  /*ac30*/  FSEL R48, R43, -INF , P3 ;  /* 0xff8000002b307808 */ /* 0x001fe40001800000 */
[----:B------:R-:W-:-:S03]  /*ac40*/  FMNMX.FTZ R73, R36, R73, !PT ;  /* 0x0000004924497209 */ /* 0x000fc60007810000 */
[----:B------:R5:W0:Y:S01]  /*ac50*/  MUFU.TANH R78, R52 ;  /* 0x00000034004e7308 */ /* 0x000a220000002400 */
[----:B------:R-:W-:Y:S01]  /*ac60*/  FMUL.FTZ R56, R56, UR4 ;  /* 0x0000000438387c20 */ /* 0x000fe20008410000 */
[----:B------:R-:W-:Y:S01]  /*ac70*/  ISETP.GT.AND P3, PT, R83, 0x30, PT ;  /* 0x000000305300780c */ /* 0x000fe20003f64270 */
[----:B------:R-:W-:Y:S01]  /*ac80*/  FMUL.FTZ R57, R57, UR4 ;  /* 0x0000000439397c20 */ /* 0x000fe20008410000 */
[----:B------:R-:W-:-:S04]  /*ac90*/  FMNMX.FTZ R73, R48, R73, !PT ;  /* 0x0000004930497209 */ /* 0x000fc80007810000 */
[----:B------:R-:W3:Y:S01]  /*aca0*/  MUFU.TANH R53, R53 ;  /* 0x0000003500357308 */ /* 0x000ee20000002400 */
[----:B-----5:R-:W-:Y:S01]  /*acb0*/  FSEL R52, R45, -INF , P2 ;  /* 0xff8000002d347808 */ /* 0x020fe20001000000 */
[----:B------:R-:W-:Y:S01]  /*acc0*/  FMUL.FTZ R60, R60, UR4 ;  /* 0x000000043c3c7c20 */ /* 0x000fe20008410000 */
[----:B------:R-:W-:Y:S02]  /*acd0*/  ISETP.GT.AND P2, PT, R83, 0x31, PT ;  /* 0x000000315300780c */ /* 0x000fe40003f44270 */
[----:B------:R-:W-:-:S03]  /*ace0*/  FMNMX.FTZ R73, R52, R73, !PT ;  /* 0x0000004934497209 */ /* 0x000fc60007810000 */
[----:B------:R2:W4:Y:S01]  /*acf0*/  MUFU.TANH R23, R56 ;  /* 0x0000003800177308 */ /* 0x0005220000002400 */
[----:B------:R-:W-:Y:S01]  /*ad00*/  FMUL.FTZ R61, R61, UR4 ;  /* 0x000000043d3d7c20 */ /* 0x000fe20008410000 */
[----:B------:R-:W-:Y:S01]  /*ad10*/  FMUL.FTZ R37, R64, UR4 ;  /* 0x0000000440257c20 */ /* 0x000fe20008410000 */
[----:B--2---:R-:W-:-:S05]  /*ad20*/  FSEL R56, R77, -INF , P3 ;  /* 0xff8000004d387808 */ /* 0x004fca0001800000 */
[----:B------:R-:W2:Y:S01]  /*ad30*/  MUFU.TANH R57, R57 ;  /* 0x0000003900397308 */ /* 0x000ea20000002400 */
[----:B------:R-:W-:Y:S02]  /*ad40*/  ISETP.GT.AND P3, PT, R83, 0x38, PT ;  /* 0x000000385300780c */ /* 0x000fe40003f64270 */
[----:B------:R-:W-:-:S05]  /*ad50*/  FMNMX.FTZ R73, R56, R73, !PT ;  /* 0x0000004938497209 */ /* 0x000fca0007810000 */
[----:B------:R5:W1:Y:S01]  /*ad60*/  MUFU.TANH R82, R60 ;  /* 0x0000003c00527308 */ /* 0x000a620000002400 */
[----:B0-----:R-:W-:Y:S02]  /*ad70*/  FSEL R64, R78, -INF , P3 ;  /* 0xff8000004e407808 */ /* 0x001fe40001800000 */
[----:B-----5:R-:W-:Y:S02]  /*ad80*/  FSEL R60, R49, -INF , P2 ;  /* 0xff800000313c7808 */ /* 0x020fe40001000000 */
[C---:B------:R-:W-:Y:S02]  /*ad90*/  ISETP.GT.AND P2, PT, R83.reuse, 0x39, PT ;  /* 0x000000395300780c */ /* 0x040fe40003f44270 */
[----:B------:R-:W-:Y:S01]  /*ada0*/  FMNMX.FTZ R73, R60, R73, !PT ;  /* 0x000000493c497209 */ /* 0x000fe20007810000 */
[----:B------:R-:W0:Y:S01]  /*adb0*/  MUFU.TANH R61, R61 ;  /* 0x0000003d003d7308 */ /* 0x000e220000002400 */
[----:B------:R-:W-:Y:S01]  /*adc0*/  ISETP.GT.AND P3, PT, R83, 0x40, PT ;  /* 0x000000405300780c */ /* 0x000fe20003f64270 */
[----:B------:R-:W-:Y:S01]  /*add0*/  FMUL.FTZ R65, R65, UR4 ;  /* 0x0000000441417c20 */ /* 0x000fe20008410000 */
[----:B---3--:R-:W-:-:S02]  /*ade0*/  FSEL R76, R53, -INF , P2 ;  /* 0xff800000354c7808 */ /* 0x008fc40001000000 */
[----:B------:R-:W-:Y:S01]  /*adf0*/  FMNMX.FTZ R73, R64, R73, !PT ;  /* 0x0000004940497209 */ /* 0x000fe20007810000 */
[----:B------:R-:W-:Y:S01]  /*ae00*/  FMUL.FTZ R39, R68, UR4 ;  /* 0x0000000444277c20 */ /* 0x000fe20008410000 */
[----:B------:R-:W-:Y:S01]  /*ae10*/  ISETP.GT.AND P2, PT, R83, 0x41, PT ;  /* 0x000000415300780c */ /* 0x000fe20003f44270 */
[----:B------:R-:W3:Y:S01]  /*ae20*/  MUFU.TANH R37, R37 ;  /* 0x0000002500257308 */ /* 0x000ee20000002400 */
[----:B----4-:R-:W-:Y:S02]  /*ae30*/  FSEL R68, R23, -INF , P3 ;  /* 0xff80000017447808 */ /* 0x010fe40001800000 */
[----:B------:R-:W-:Y:S01]  /*ae40*/  FMNMX.FTZ R73, R76, R73, !PT ;  /* 0x000000494c497209 */ /* 0x000fe20007810000 */
[----:B------:R-:W-:Y:S01]  /*ae50*/  FMUL.FTZ R69, R69, UR4 ;  /* 0x0000000445457c20 */ /* 0x000fe20008410000 */
[----:B------:R-:W-:Y:S02]  /*ae60*/  ISETP.GT.AND P3, PT, R83, 0x48, PT ;  /* 0x000000485300780c */ /* 0x000fe40003f64270 */
[----:B--2---:R-:W-:Y:S01]  /*ae70*/  FSEL R78, R57, -INF , P2 ;  /* 0xff800000394e7808 */ /* 0x004fe20001000000 */
[----:B------:R-:W2:Y:S01]  /*ae80*/  MUFU.TANH R65, R65 ;  /* 0x0000004100417308 */ /* 0x000ea20000002400 */
[----:B------:R-:W-:-:S02]  /*ae90*/  FMNMX.FTZ R73, R68, R73, !PT ;  /* 0x0000004944497209 */ /* 0x000fc40007810000 */
[C---:B------:R-:W-:Y:S02]  /*aea0*/  ISETP.GT.AND P2, PT, R83.reuse, 0x49, PT ;  /* 0x000000495300780c */ /* 0x040fe40003f44270 */
[----:B-1----:R-:W-:Y:S02]  /*aeb0*/  FSEL R82, R82, -INF , P3 ;  /* 0xff80000052527808 */ /* 0x002fe40001800000 */
[----:B------:R-:W-:Y:S01]  /*aec0*/  FMNMX.FTZ R73, R78, R73, !PT ;  /* 0x000000494e497209 */ /* 0x000fe20007810000 */
[----:B------:R-:W1:Y:S01]  /*aed0*/  MUFU.TANH R39, R39 ;  /* 0x0000002700277308 */ /* 0x000e620000002400 */
[----:B------:R-:W-:Y:S02]  /*aee0*/  ISETP.GT.AND P3, PT, R83, 0x50, PT ;  /* 0x000000505300780c */ /* 0x000fe40003f64270 */
[----:B0-----:R-:W-:Y:S02]  /*aef0*/  FSEL R84, R61, -INF , P2 ;  /* 0xff8000003d547808 */ /* 0x001fe40001000000 */
[----:B------:R-:W-:-:S03]  /*af00*/  FMNMX.FTZ R73, R82, R73, !PT ;  /* 0x0000004952497209 */ /* 0x000fc60007810000 */
[----:B------:R-:W0:Y:S01]  /*af10*/  MUFU.TANH R69, R69 ;  /* 0x0000004500457308 */ /* 0x000e220000002400 */
[----:B------:R-:W-:Y:S01]  /*af20*/  FMUL.FTZ R23, R46, UR4 ;  /* 0x000000042e177c20 */ /* 0x000fe20008410000 */
[----:B------:R-:W-:Y:S02]  /*af30*/  ISETP.GT.AND P2, PT, R83, 0x51, PT ;  /* 0x000000515300780c */ /* 0x000fe40003f44270 */
[----:B---3--:R-:W-:Y:S02]  /*af40*/  FSEL R46, R37, -INF , P3 ;  /* 0xff800000252e7808 */ /* 0x008fe40001800000 */
[----:B------:R-:W-:Y:S02]  /*af50*/  FMNMX.FTZ R73, R84, R73, !PT ;  /* 0x0000004954497209 */ /* 0x000fe40007810000 */
[----:B------:R-:W-:Y:S02]  /*af60*/  ISETP.GT.AND P3, PT, R83, 0x58, PT ;  /* 0x000000585300780c */ /* 0x000fe40003f64270 */
[----:B--2---:R-:W-:-:S02]  /*af70*/  FSEL R86, R65, -INF , P2 ;  /* 0xff80000041567808 */ /* 0x004fc40001000000 */
[----:B------:R-:W-:Y:S02]  /*af80*/  FMNMX.FTZ R73, R46, R73, !PT ;  /* 0x000000492e497209 */ /* 0x000fe40007810000 */
[----:B------:R-:W-:Y:S02]  /*af90*/  ISETP.GT.AND P2, PT, R83, 0x59, PT ;  /* 0x000000595300780c */ /* 0x000fe40003f44270 */
[----:B-1----:R-:W-:Y:S02]  /*afa0*/  FSEL R88, R39, -INF , P3 ;  /* 0xff80000027587808 */ /* 0x002fe40001800000 */
[----:B------:R-:W-:Y:S02]  /*afb0*/  FMNMX.FTZ R73, R86, R73, !PT ;  /* 0x0000004956497209 */ /* 0x000fe40007810000 */
[----:B0-----:R-:W-:Y:S02]  /*afc0*/  FSEL R90, R69, -INF , P2 ;  /* 0xff800000455a7808 */ /* 0x001fe40001000000 */
[----:B------:R-:W-:-:S04]  /*afd0*/  FMNMX.FTZ R73, R88, R73, !PT ;  /* 0x0000004958497209 */ /* 0x000fc80007810000 */
[----:B------:R-:W-:-:S05]  /*afe0*/  FMNMX.FTZ R73, R90, R73, !PT ;  /* 0x000000495a497209 */ /* 0x000fca0007810000 */
[----:B------:R-:W0:Y:S01]  /*aff0*/  SHFL.BFLY PT, R94, R73, 0x2, 0x1f ;  /* 0x0c401f00495e7f89 */ /* 0x000e2200000e0000 */
[----:B------:R1:W-:Y:S01]  /*b000*/  MUFU.TANH R37, R23 ;  /* 0x0000001700257308 */ /* 0x0003e20000002400 */
[----:B------:R-:W-:-:S07]  /*b010*/  IADD3 R92, R92, 0x8, R81 ;  /* 0x000000085c5c7810 */ /* 0x000fce0007ffe051 */
[----:B------:R-:W2:Y:S01]  /*b020*/  MUFU.TANH R24, R24 ;  /* 0x0000001800187308 */ /* 0x000ea20000002400 */
[----:B0-----:R-:W-:-:S05]  /*b030*/  FMNMX.FTZ R94, R73, R94, !PT ;  /* 0x0000005e495e7209 */ /* 0x001fca0007810000 */
[----:B-1----:R-:W0:Y:S02]  /*b040*/  SHFL.BFLY PT, R23, R94, 0x1, 0x1f ;  /* 0x0c201f005e177f89 */ /* 0x002e2400000e0000 */
[----:B------:R-:W1:Y:S01]  /*b050*/  MUFU.TANH R25, R25 ;  /* 0x0000001900197308 */ /* 0x000e620000002400 */
[----:B------:R-:W-:-:S07]  /*b060*/  VIMNMX R92, R79, R92, PT ;  /* 0x0000005c4f5c7248 */ /* 0x000fce0003fe0100 */
[----:B------:R-:W3:Y:S01]  /*b070*/  MUFU.TANH R26, R26 ;  /* 0x0000001a001a7308 */ /* 0x000ee20000002400 */
[C---:B------:R-:W-:Y:S02]  /*b080*/  ISETP.GT.AND P5, PT, R92.reuse, RZ, PT ;  /* 0x000000ff5c00720c */ /* 0x040fe40003fa4270 */
[----:B------:R-:W-:-:S05]  /*b090*/  ISETP.GT.AND P2, PT, R92, 0x1, PT ;  /* 0x000000015c00780c */ /* 0x000fca0003f44270 */
[----:B------:R-:W-:Y:S01]  /*b0a0*/  MUFU.TANH R27, R27 ;  /* 0x0000001b001b7308 */ /* 0x000fe20000002400 */
[----:B------:R-:W-:Y:S01]  /*b0b0*/  FMUL.FTZ R47, R47, UR4 ;  /* 0x000000042f2f7c20 */ /* 0x000fe20008410000 */
[----:B------:R-:W-:Y:S01]  /*b0c0*/  FMUL.FTZ R50, R50, UR4 ;  /* 0x0000000432327c20 */ /* 0x000fe20008410000 */
[----:B------:R-:W-:Y:S01]  /*b0d0*/  FMUL.FTZ R51, R51, UR4 ;  /* 0x0000000433337c20 */ /* 0x000fe20008410000 */
[----:B------:R-:W-:-:S04]  /*b0e0*/  FMUL.FTZ R54, R54, UR4 ;  /* 0x0000000436367c20 */ /* 0x000fc80008410000 */
        /* <DEDUP_REMOVED lines=11> */
[----:B--2---:R-:W-:Y:S01]  /*b1a0*/  FSEL R57, R24, -INF , P5 ;  /* 0xff80000018397808 */ /* 0x004fe20002800000 */
[----:B------:R-:W-:Y:S01]  /*b1b0*/  ULDC UR4, c[0x0][0xa80] ;  /* 0x0002a00000047ab9 */ /* 0x000fe20000000800 */
[----:B------:R-:W-:-:S02]  /*b1c0*/  ISETP.GT.AND P3, PT, R92, 0x8, PT ;  /* 0x000000085c00780c */ /* 0x000fc40003f64270 */
[----:B-1----:R-:W-:Y:S02]  /*b1d0*/  FSEL R24, R25, -INF , P2 ;  /* 0xff80000019187808 */ /* 0x002fe40001000000 */
[----:B0-----:R-:W-:Y:S01]  /*b1e0*/  FMNMX.FTZ R176, R94, R23, !PT ;  /* 0x000000175eb07209 */ /* 0x001fe20007810000 */
[----:B------:R-:W-:Y:S01]  /*b1f0*/  IMAD.U32 R23, RZ, RZ, UR4 ;  /* 0x00000004ff177e24 */ /* 0x000fe2000f8e00ff */
[----:B------:R-:W0:Y:S01]  /*b200*/  MUFU.TANH R30, R30 ;  /* 0x0000001e001e7308 */ /* 0x000e220000002400 */
[----:B------:R-:W-:Y:S02]  /*b210*/  ISETP.GT.AND P4, PT, R92, 0x9, PT ;  /* 0x000000095c00780c */ /* 0x000fe40003f84270 */
[----:B---3--:R-:W-:Y:S02]  /*b220*/  FSEL R26, R26, -INF , P3 ;  /* 0xff8000001a1a7808 */ /* 0x008fe40001800000 */
[----:B------:R-:W-:Y:S01]  /*b230*/  FMNMX.FTZ R25, R57, R24, !PT ;  /* 0x0000001839197209 */ /* 0x000fe20007810000 */
[C---:B------:R-:W-:Y:S01]  /*b240*/  FMUL.FTZ R41, R176.reuse, R23 ;  /* 0x00000017b0297220 */ /* 0x040fe20000410000 */
[----:B------:R-:W-:Y:S01]  /*b250*/  FSETP.NEU.FTZ.AND P2, PT, R176, -INF , PT ;  /* 0xff800000b000780b */ /* 0x000fe20003f5d000 */
[----:B------:R-:W1:Y:S01]  /*b260*/  MUFU.TANH R31, R31 ;  /* 0x0000001f001f7308 */ /* 0x000e620000002400 */
[----:B------:R-:W-:-:S02]  /*b270*/  ISETP.GT.AND P5, PT, R92, 0x10, PT ;  /* 0x000000105c00780c */ /* 0x000fc40003fa4270 */
[----:B------:R-:W-:-:S05]  /*b280*/  FMNMX.FTZ R25, R26, R25, !PT ;  /* 0x000000191a197209 */ /* 0x000fca0007810000 */
[----:B------:R2:W-:Y:S01]  /*b290*/  MUFU.TANH R39, R50 ;  /* 0x0000003200277308 */ /* 0x0005e20000002400 */
[----:B------:R-:W-:Y:S02]  /*b2a0*/  FSEL R53, R41, RZ, P2 ;  /* 0x000000ff29357208 */ /* 0x000fe40001000000 */
[----:B------:R-:W-:Y:S02]  /*b2b0*/  ISETP.GT.AND P2, PT, R92, 0x11, PT ;  /* 0x000000115c00780c */ /* 0x000fe40003f44270 */
[----:B----4-:R-:W-:Y:S02]  /*b2c0*/  FSEL R28, R28, -INF , P5 ;  /* 0xff8000001c1c7808 */ /* 0x010fe40002800000 */
[----:B--2---:R-:W-:Y:S01]  /*b2d0*/  FSEL R50, R27, -INF , P4 ;  /* 0xff8000001b327808 */ /* 0x004fe20002000000 */
[----:B------:R-:W2:Y:S03]  /*b2e0*/  MUFU.TANH R32, R32 ;  /* 0x0000002000207308 */ /* 0x000ea60000002400 */
[----:B------:R-:W-:-:S02]  /*b2f0*/  FMNMX.FTZ R25, R50, R25, !PT ;  /* 0x0000001932197209 */ /* 0x000fc40007810000 */
[----:B------:R-:W-:Y:S02]  /*b300*/  ISETP.GT.AND P3, PT, R92, 0x18, PT ;  /* 0x000000185c00780c */ /* 0x000fe40003f64270 */
[----:B-----5:R-:W-:Y:S01]  /*b310*/  FSEL R94, R29, -INF , P2 ;  /* 0xff8000001d5e7808 */ /* 0x020fe20001000000 */
[----:B------:R-:W3:Y:S01]  /*b320*/  MUFU.TANH R33, R33 ;  /* 0x0000002100217308 */ /* 0x000ee20000002400 */
[----:B------:R-:W-:Y:S02]  /*b330*/  FMNMX.FTZ R25, R28, R25, !PT ;  /* 0x000000191c197209 */ /* 0x000fe40007810000 */
[----:B------:R-:W-:Y:S02]  /*b340*/  ISETP.GT.AND P2, PT, R92, 0x19, PT ;  /* 0x000000195c00780c */ /* 0x000fe40003f44270 */
[----:B0-----:R-:W-:Y:S02]  /*b350*/  FSEL R30, R30, -INF , P3 ;  /* 0xff8000001e1e7808 */ /* 0x001fe40001800000 */
[----:B------:R-:W-:Y:S01]  /*b360*/  FMNMX.FTZ R27, R94, R25, !PT ;  /* 0x000000195e1b7209 */ /* 0x000fe20007810000 */
[----:B------:R-:W0:Y:S01]  /*b370*/  MUFU.TANH R47, R47 ;  /* 0x0000002f002f7308 */ /* 0x000e220000002400 */
[----:B------:R-:W-:Y:S01]  /*b380*/  FFMA.FTZ R29, R80, R23, -R53 ;  /* 0x00000017501d7223 */ /* 0x000fe20000010835 */
[----:B------:R-:W-:-:S02]  /*b390*/  ISETP.GT.AND P3, PT, R92, 0x20, PT ;  /* 0x000000205c00780c */ /* 0x000fc40003f64270 */
[----:B-1----:R-:W-:Y:S02]  /*b3a0*/  FSEL R80, R31, -INF , P2 ;  /* 0xff8000001f507808 */ /* 0x002fe40001000000 */
[----:B------:R-:W-:Y:S02]  /*b3b0*/  FMNMX.FTZ R27, R30, R27, !PT ;  /* 0x0000001b1e1b7209 */ /* 0x000fe40007810000 */
[----:B------:R-:W-:Y:S02]  /*b3c0*/  ISETP.GT.AND P2, PT, R92, 0x21, PT ;  /* 0x000000215c00780c */ /* 0x000fe40003f44270 */
[----:B--2---:R-:W-:Y:S02]  /*b3d0*/  FSEL R32, R32, -INF , P3 ;  /* 0xff80000020207808 */ /* 0x004fe40001800000 */
[----:B------:R-:W-:Y:S01]  /*b3e0*/  FMNMX.FTZ R27, R80, R27, !PT ;  /* 0x0000001b501b7209 */ /* 0x000fe20007810000 */
[----:B------:R-:W1:Y:S01]  /*b3f0*/  MUFU.TANH R51, R51 ;  /* 0x0000003300337308 */ /* 0x000e620000002400 */
[----:B------:R-:W-:Y:S01]  /*b400*/  FFMA.FTZ R154, R74, R23, -R53 ;  /* 0x000000174a9a7223 */ /* 0x000fe20000010835 */
[----:B------:R-:W-:-:S02]  /*b410*/  ISETP.GT.AND P3, PT, R92, 0x28, PT ;  /* 0x000000285c00780c */ /* 0x000fc40003f64270 */
[----:B---3--:R-:W-:Y:S02]  /*b420*/  FSEL R74, R33, -INF , P2 ;  /* 0xff800000214a7808 */ /* 0x008fe40001000000 */
[----:B------:R-:W-:Y:S02]  /*b430*/  FMNMX.FTZ R27, R32, R27, !PT ;  /* 0x0000001b201b7209 */ /* 0x000fe40007810000 */
[----:B------:R-:W2:Y:S01]  /*b440*/  MUFU.TANH R54, R54 ;  /* 0x0000003600367308 */ /* 0x000ea20000002400 */
[----:B------:R-:W-:Y:S02]  /*b450*/  ISETP.GT.AND P2, PT, R92, 0x29, PT ;  /* 0x000000295c00780c */ /* 0x000fe40003f44270 */
[----:B------:R-:W-:Y:S01]  /*b460*/  FSEL R96, R37, -INF , P3 ;  /* 0xff80000025607808 */ /* 0x000fe20001800000 */
[----:B------:R-:W-:-:S04]  /*b470*/  FFMA.FTZ R31, R72, R23, -R53 ;  /* 0x00000017481f7223 */ /* 0x000fc80000010835 */
[----:B------:R3:W-:Y:S01]  /*b480*/  MUFU.EX2 R25, R29 ;  /* 0x0000001d00197308 */ /* 0x0007e20000000800 */
[----:B------:R-:W-:Y:S02]  /*b490*/  ISETP.GT.AND P3, PT, R92, 0x30, PT ;  /* 0x000000305c00780c */ /* 0x000fe40003f64270 */
[----:B0-----:R-:W-:Y:S02]  /*b4a0*/  FSEL R72, R47, -INF , P2 ;  /* 0xff8000002f487808 */ /* 0x001fe40001000000 */
[----:B---3--:R-:W-:-:S03]  /*b4b0*/  FMNMX.FTZ R29, R74, R27, !PT ;  /* 0x0000001b4a1d7209 */ /* 0x008fc60007810000 */
[----:B------:R-:W-:Y:S01]  /*b4c0*/  MUFU.TANH R55, R55 ;  /* 0x0000003700377308 */ /* 0x000fe20000002400 */
[----:B------:R-:W-:Y:S02]  /*b4d0*/  FMNMX.FTZ R29, R96, R29, !PT ;  /* 0x0000001d601d7209 */ /* 0x000fe40007810000 */
[----:B------:R-:W-:Y:S02]  /*b4e0*/  ISETP.GT.AND P2, PT, R92, 0x31, PT ;  /* 0x000000315c00780c */ /* 0x000fe40003f44270 */
[----:B------:R-:W-:-:S03]  /*b4f0*/  FSEL R98, R39, -INF , P3 ;  /* 0xff80000027627808 */ /* 0x000fc60001800000 */
[----:B------:R-:W0:Y:S01]  /*b500*/  MUFU.TANH R58, R58 ;  /* 0x0000003a003a7308 */ /* 0x000e220000002400 */
[----:B------:R-:W-:Y:S01]  /*b510*/  FMNMX.FTZ R29, R72, R29, !PT ;  /* 0x0000001d481d7209 */ /* 0x000fe20007810000 */
[----:B------:R-:W-:Y:S01]  /*b520*/  FFMA.FTZ R156, R38, R23, -R53 ;  /* 0x00000017269c7223 */ /* 0x000fe20000010835 */
[----:B------:R-:W-:Y:S02]  /*b530*/  ISETP.GT.AND P3, PT, R92, 0x38, PT ;  /* 0x000000385c00780c */ /* 0x000fe40003f64270 */
[----:B-1----:R-:W-:Y:S02]  /*b540*/  FSEL R38, R51, -INF , P2 ;  /* 0xff80000033267808 */ /* 0x002fe40001000000 */
[----:B------:R-:W-:Y:S01]  /*b550*/  FMNMX.FTZ R29, R98, R29, !PT ;  /* 0x0000001d621d7209 */ /* 0x000fe20007810000 */
[----:B------:R-:W1:Y:S01]  /*b560*/  MUFU.TANH R59, R59 ;  /* 0x0000003b003b7308 */ /* 0x000e620000002400 */
[----:B------:R-:W-:Y:S02]  /*b570*/  ISETP.GT.AND P2, PT, R92, 0x39, PT ;  /* 0x000000395c00780c */ /* 0x000fe40003f44270 */
[----:B--2---:R-:W-:-:S02]  /*b580*/  FSEL R54, R54, -INF , P3 ;  /* 0xff80000036367808 */ /* 0x004fc40001800000 */
[----:B------:R-:W-:-:S03]  /*b590*/  FMNMX.FTZ R29, R38, R29, !PT ;  /* 0x0000001d261d7209 */ /* 0x000fc60007810000 */
[----:B------:R-:W2:Y:S01]  /*b5a0*/  MUFU.TANH R62, R62 ;  /* 0x0000003e003e7308 */ /* 0x000ea20000002400 */
[----:B------:R-:W-:Y:S02]  /*b5b0*/  ISETP.GT.AND P3, PT, R92, 0x40, PT ;  /* 0x000000405c00780c */ /* 0x000fe40003f64270 */
[----:B------:R-:W-:-:S05]  /*b5c0*/  FMNMX.FTZ R29, R54, R29, !PT ;  /* 0x0000001d361d7209 */ /* 0x000fca0007810000 */
[----:B------:R3:W-:Y:S01]  /*b5d0*/  MUFU.EX2 R27, R31 ;  /* 0x0000001f001b7308 */ /* 0x0007e20000000800 */
[----:B0-----:R-:W-:-:S07]  /*b5e0*/  FSEL R58, R58, -INF , P3 ;  /* 0xff8000003a3a7808 */ /* 0x001fce0001800000 */
[----:B------:R-:W0:Y:S01]  /*b5f0*/  MUFU.TANH R63, R63 ;  /* 0x0000003f003f7308 */ /* 0x000e220000002400 */
[--C-:B---3--:R-:W-:Y:S01]  /*b600*/  FFMA.FTZ R31, R40, R23, -R53.reuse ;  /* 0x00000017281f7223 */ /* 0x108fe20000010835 */
[----:B------:R-:W-:Y:S02]  /*b610*/  FSEL R40, R55, -INF , P2 ;  /* 0xff80000037287808 */ /* 0x000fe40001000000 */
[----:B------:R-:W-:Y:S02]  /*b620*/  ISETP.GT.AND P2, PT, R92, 0x41, PT ;  /* 0x000000415c00780c */ /* 0x000fe40003f44270 */
[----:B------:R-:W-:Y:S02]  /*b630*/  FMNMX.FTZ R29, R40, R29, !PT ;  /* 0x0000001d281d7209 */ /* 0x000fe40007810000 */
[----:B------:R-:W3:Y:S01]  /*b640*/  MUFU.TANH R66, R66 ;  /* 0x0000004200427308 */ /* 0x000ee20000002400 */
[----:B------:R-:W-:Y:S01]  /*b650*/  FFMA.FTZ R158, R34, R23, -R53 ;  /* 0x00000017229e7223 */ /* 0x000fe20000010835 */
[----:B------:R-:W-:-:S02]  /*b660*/  ISETP.GT.AND P3, PT, R92, 0x48, PT ;  /* 0x000000485c00780c */ /* 0x000fc40003f64270 */
[----:B-1----:R-:W-:Y:S02]  /*b670*/  FSEL R34, R59, -INF , P2 ;  /* 0xff8000003b227808 */ /* 0x002fe40001000000 */
[----:B------:R-:W-:Y:S02]  /*b680*/  FMNMX.FTZ R29, R58, R29, !PT ;  /* 0x0000001d3a1d7209 */ /* 0x000fe40007810000 */
[----:B------:R-:W1:Y:S01]  /*b690*/  MUFU.TANH R67, R67 ;  /* 0x0000004300437308 */ /* 0x000e620000002400 */
[----:B------:R-:W-:Y:S02]  /*b6a0*/  ISETP.GT.AND P2, PT, R92, 0x49, PT ;  /* 0x000000495c00780c */ /* 0x000fe40003f44270 */
[----:B--2---:R-:W-:Y:S02]  /*b6b0*/  FSEL R62, R62, -INF , P3 ;  /* 0xff8000003e3e7808 */ /* 0x004fe40001800000 */
[----:B------:R-:W-:-:S03]  /*b6c0*/  FMNMX.FTZ R29, R34, R29, !PT ;  /* 0x0000001d221d7209 */ /* 0x000fc60007810000 */
[----:B------:R-:W2:Y:S01]  /*b6d0*/  MUFU.TANH R70, R70 ;  /* 0x0000004600467308 */ /* 0x000ea20000002400 */
[-CC-:B------:R-:W-:Y:S01]  /*b6e0*/  FFMA.FTZ R152, R35, R23.reuse, -R53.reuse ;  /* 0x0000001723987223 */ /* 0x180fe20000010835 */
[----:B------:R-:W-:Y:S01]  /*b6f0*/  FFMA.FTZ R35, R44, R23, -R53 ;  /* 0x000000172c237223 */ /* 0x000fe20000010835 */
[----:B------:R-:W-:Y:S02]  /*b700*/  ISETP.GT.AND P3, PT, R92, 0x50, PT ;  /* 0x000000505c00780c */ /* 0x000fe40003f64270 */
[----:B0-----:R-:W-:Y:S02]  /*b710*/  FSEL R44, R63, -INF , P2 ;  /* 0xff8000003f2c7808 */ /* 0x001fe40001000000 */
[----:B------:R-:W-:Y:S01]  /*b720*/  FMNMX.FTZ R29, R62, R29, !PT ;  /* 0x0000001d3e1d7209 */ /* 0x000fe20007810000 */
[----:B------:R-:W0:Y:S01]  /*b730*/  MUFU.TANH R71, R71 ;  /* 0x0000004700477308 */ /* 0x000e220000002400 */
[----:B------:R-:W-:Y:S02]  /*b740*/  ISETP.GT.AND P2, PT, R92, 0x51, PT ;  /* 0x000000515c00780c */ /* 0x000fe40003f44270 */
[----:B---3--:R-:W-:-:S02]  /*b750*/  FSEL R66, R66, -INF , P3 ;  /* 0xff80000042427808 */ /* 0x008fc40001800000 */
[----:B------:R-:W-:Y:S01]  /*b760*/  FMNMX.FTZ R29, R44, R29, !PT ;  /* 0x0000001d2c1d7209 */ /* 0x000fe20007810000 */
[----:B------:R-:W-:Y:S01]  /*b770*/  FFMA.FTZ R160, R42, R23, -R53 ;  /* 0x000000172aa07223 */ /* 0x000fe20000010835 */
[----:B------:R-:W-:Y:S02]  /*b780*/  ISETP.GT.AND P3, PT, R92, 0x58, PT ;  /* 0x000000585c00780c */ /* 0x000fe40003f64270 */
[----:B-1----:R-:W-:Y:S02]  /*b790*/  FSEL R42, R67, -INF , P2 ;  /* 0xff800000432a7808 */ /* 0x002fe40001000000 */
[----:B------:R-:W-:Y:S02]  /*b7a0*/  FMNMX.FTZ R29, R66, R29, !PT ;  /* 0x0000001d421d7209 */ /* 0x000fe40007810000 */
[----:B------:R-:W-:Y:S02]  /*b7b0*/  ISETP.GT.AND P2, PT, R92, 0x59, PT ;  /* 0x000000595c00780c */ /* 0x000fe40003f44270 */
[----:B--2---:R-:W-:-:S02]  /*b7c0*/  FSEL R70, R70, -INF , P3 ;  /* 0xff80000046467808 */ /* 0x004fc40001800000 */
[----:B------:R-:W-:Y:S01]  /*b7d0*/  FMNMX.FTZ R29, R42, R29, !PT ;  /* 0x0000001d2a1d7209 */ /* 0x000fe20007810000 */
[----:B------:R-:W-:Y:S01]  /*b7e0*/  FFMA.FTZ R37, R36, R23, -R53 ;  /* 0x0000001724257223 */ /* 0x000fe20000010835 */
[----:B0-----:R-:W-:Y:S02]  /*b7f0*/  FSEL R36, R71, -INF , P2 ;  /* 0xff80000047247808 */ /* 0x001fe40001000000 */
[----:B------:R-:W-:-:S04]  /*b800*/  FMNMX.FTZ R29, R70, R29, !PT ;  /* 0x0000001d461d7209 */ /* 0x000fc80007810000 */
[----:B------:R-:W-:Y:S01]  /*b810*/  FMNMX.FTZ R29, R36, R29, !PT ;  /* 0x0000001d241d7209 */ /* 0x000fe20007810000 */
[----:B------:R-:W-:-:S04]  /*b820*/  FFMA.FTZ R162, R48, R23, -R53 ;  /* 0x0000001730a27223 */ /* 0x000fc80000010835 */
[----:B------:R-:W0:Y:S02]  /*b830*/  SHFL.BFLY PT, R48, R29, 0x2, 0x1f ;  /* 0x0c401f001d307f89 */ /* 0x000e2400000e0000 */
[----:B0-----:R-:W-:-:S05]  /*b840*/  FMNMX.FTZ R48, R29, R48, !PT ;  /* 0x000000301d307209 */ /* 0x001fca0007810000 */
[----:B------:R-:W0:Y:S01]  /*b850*/  SHFL.BFLY PT, R177, R48, 0x1, 0x1f ;  /* 0x0c201f0030b17f89 */ /* 0x000e2200000e0000 */
[----:B------:R-:W1:Y:S01]  /*b860*/  S2R R85, SR_TID.X ;  /* 0x0000000000557919 */ /* 0x000e620000002100 */
[----:B------:R-:W2:Y:S01]  /*b870*/  MUFU.EX2 R152, R152 ;  /* 0x0000009800987308 */ /* 0x000ea20000000800 */
[----:B0-----:R-:W-:-:S04]  /*b880*/  FMNMX.FTZ R177, R48, R177, !PT ;  /* 0x000000b130b17209 */ /* 0x001fc80007810000 */
[C---:B------:R-:W-:Y:S01]  /*b890*/  FSETP.NEU.FTZ.AND P2, PT, R177.reuse, -INF , PT ;  /* 0xff800000b100780b */ /* 0x040fe20003f5d000 */
[----:B------:R-:W-:-:S05]  /*b8a0*/  FMUL.FTZ R29, R177, R23 ;  /* 0x00000017b11d7220 */ /* 0x000fca0000410000 */
[----:B------:R-:W-:-:S05]  /*b8b0*/  FSEL R29, R29, RZ, P2 ;  /* 0x000000ff1d1d7208 */ /* 0x000fca0001000000 */
[-CC-:B------:R-:W-:Y:S01]  /*b8c0*/  FFMA.FTZ R57, R57, R23.reuse, -R29.reuse ;  /* 0x0000001739397223 */ /* 0x180fe2000001081d */
[-CC-:B------:R-:W-:Y:S01]  /*b8d0*/  FFMA.FTZ R24, R24, R23.reuse, -R29.reuse ;  /* 0x0000001718187223 */ /* 0x180fe2000001081d */
[-C--:B------:R-:W-:Y:S01]  /*b8e0*/  FFMA.FTZ R26, R26, R23.reuse, -R29 ;  /* 0x000000171a1a7223 */ /* 0x080fe2000001081d */
[-C--:B------:R-:W-:Y:S02]  /*b8f0*/  FFMA.FTZ R172, R46, R23.reuse, -R53 ;  /* 0x000000172eac7223 */ /* 0x080fe40000010835 */
[----:B------:R0:W-:Y:S01]  /*b900*/  MUFU.EX2 R46, R24 ;  /* 0x00000018002e7308 */ /* 0x0001e20000000800 */
[-CC-:B------:R-:W-:Y:S01]  /*b910*/  FFMA.FTZ R28, R28, R23.reuse, -R29.reuse ;  /* 0x000000171c1c7223 */ /* 0x180fe2000001081d */
[----:B------:R-:W-:Y:S01]  /*b920*/  LOP3.LUT R3, R3, 0x3000000, RZ, 0xfc, !PT ;  /* 0x0300000003037812 */ /* 0x000fe200078efcff */
[----:B------:R-:W-:-:S05]  /*b930*/  FFMA.FTZ R50, R50, R23, -R29 ;  /* 0x0000001732327223 */ /* 0x000fca000001081d */
[----:B------:R-:W3:Y:S01]  /*b940*/  MUFU.EX2 R57, R57 ;  /* 0x0000003900397308 */ /* 0x000ee20000000800 */
[----:B-1----:R-:W-:Y:S01]  /*b950*/  SHF.R.U32.HI R85, RZ, 0x7, R85 ;  /* 0x00000007ff557819 */ /* 0x002fe20000011655 */
[----:B------:R1:W-:Y:S06]  /*b960*/  STL [R1+0x28], R3 ;  /* 0x0000280301007387 */ /* 0x0003ec0000100800 */
[----:B------:R-:W4:Y:S01]  /*b970*/  MUFU.EX2 R154, R154 ;  /* 0x0000009a009a7308 */ /* 0x000f220000000800 */
[-CC-:B------:R-:W-:Y:S01]  /*b980*/  FFMA.FTZ R94, R94, R23.reuse, -R29.reuse ;  /* 0x000000175e5e7223 */ /* 0x180fe2000001081d */
[-CC-:B------:R-:W-:Y:S01]  /*b990*/  FFMA.FTZ R30, R30, R23.reuse, -R29.reuse ;  /* 0x000000171e1e7223 */ /* 0x180fe2000001081d */
[-CC-:B------:R-:W-:Y:S01]  /*b9a0*/  FFMA.FTZ R80, R80, R23.reuse, -R29.reuse ;  /* 0x0000001750507223 */ /* 0x180fe2000001081d */
[----:B------:R-:W-:-:S04]  /*b9b0*/  FFMA.FTZ R32, R32, R23, -R29 ;  /* 0x0000001720207223 */ /* 0x000fc8000001081d */
[----:B------:R-:W5:Y:S01]  /*b9c0*/  MUFU.EX2 R26, R26 ;  /* 0x0000001a001a7308 */ /* 0x000f620000000800 */
[-CC-:B------:R-:W-:Y:S01]  /*b9d0*/  FFMA.FTZ R74, R74, R23.reuse, -R29.reuse ;  /* 0x000000174a4a7223 */ /* 0x180fe2000001081d */
[-CC-:B------:R-:W-:Y:S01]  /*b9e0*/  FFMA.FTZ R96, R96, R23.reuse, -R29.reuse ;  /* 0x0000001760607223 */ /* 0x180fe2000001081d */
[----:B0-----:R-:W-:Y:S02]  /*b9f0*/  @!P1 VIADD R24, R179, 0x32440 ;  /* 0x00032440b3189836 */ /* 0x001fe40000000000 */
        /* <DEDUP_REMOVED lines=11> */
[----:B------:R-:W5:Y:S01]  /*bab0*/  MUFU.EX2 R155, R50 ;  /* 0x00000032009b7308 */ /* 0x000f620000000800 */
[----:B0-----:R-:W-:-:S02]  /*bac0*/  IMAD R28, R2, 0xc00, R3 ;  /* 0x00000c00021c7824 */ /* 0x001fc400078e0203 */
[-CC-:B-1----:R-:W-:Y:S01]  /*bad0*/  FFMA.FTZ R3, R38, R23.reuse, -R29.reuse ;  /* 0x0000001726037223 */ /* 0x182fe2000001081d */
[-CC-:B------:R-:W-:Y:S01]  /*bae0*/  FFMA.FTZ R70, R70, R23.reuse, -R29.reuse ;  /* 0x0000001746467223 */ /* 0x180fe2000001081d */
[----:B------:R-:W-:Y:S01]  /*baf0*/  FFMA.FTZ R36, R36, R23, -R29 ;  /* 0x0000001724247223 */ /* 0x000fe2000001081d */
[----:B------:R-:W-:Y:S01]  /*bb00*/  IMAD.MOV.U32 R29, RZ, RZ, 0x40000040 ;  /* 0x40000040ff1d7424 */ /* 0x000fe200078e00ff */
[----:B------:R-:W-:Y:S01]  /*bb10*/  IADD3 R178, -R85, 0xb, RZ ;  /* 0x0000000b55b27810 */ /* 0x000fe20007ffe1ff */
[----:B------:R-:W0:Y:S01]  /*bb20*/  MUFU.EX2 R156, R156 ;  /* 0x0000009c009c7308 */ /* 0x000e220000000800 */
[----:B------:R-:W-:Y:S02]  /*bb30*/  @!P1 PRMT R24, RZ, 0x654, R24 ;  /* 0x00000654ff189816 */ /* 0x000fe40000000018 */
[----:B------:R-:W-:Y:S01]  /*bb40*/  R2UR UR7, R29 ;  /* 0x000000001d0772ca */ /* 0x000fe200000e0000 */
[----:B--2---:R-:W-:Y:S01]  /*bb50*/  FADD.FTZ R29, R152, R25 ;  /* 0x00000019981d7221 */ /* 0x004fe20000010000 */
[----:B------:R1:W-:Y:S06]  /*bb60*/  BAR.ARV R178, 0x100 ;  /* 0x000400b20000751d */ /* 0x0003ec0000002000 */
[----:B------:R-:W2:Y:S01]  /*bb70*/  MUFU.EX2 R31, R31 ;  /* 0x0000001f001f7308 */ /* 0x000ea20000000800 */
[----:B------:R5:W-:Y:S01]  /*bb80*/  @!P1 SYNCS.ARRIVE.TRANS64.RED.A1T0 RZ, [R24+URZ], RZ ;  /* 0x000000ff18ff99a7 */ /* 0x000be2000810043f */
[----:B---3--:R-:W-:Y:S01]  /*bb90*/  FADD.FTZ R39, R57, R46 ;  /* 0x0000002e39277221 */ /* 0x008fe20000010000 */
[----:B------:R4:W-:Y:S06]  /*bba0*/  BAR.SYNC.DEFER_BLOCKING R0, 0x100 ;  /* 0x000400000000751d */ /* 0x0009ec0000010000 */
[----:B------:R-:W3:Y:S01]  /*bbb0*/  MUFU.EX2 R94, R94 ;  /* 0x0000005e005e7308 */ /* 0x000ee20000000800 */
[----:B----4-:R-:W-:Y:S01]  /*bbc0*/  FADD.FTZ R0, R154, R29 ;  /* 0x0000001d9a007221 */ /* 0x010fe20000010000 */
[----:B-----5:R-:W-:-:S06]  /*bbd0*/  FADD.FTZ R24, R26, R39 ;  /* 0x000000271a187221 */ /* 0x020fcc0000010000 */
[----:B------:R-:W4:Y:S01]  /*bbe0*/  MUFU.EX2 R158, R158 ;  /* 0x0000009e009e7308 */ /* 0x000f220000000800 */
[----:B------:R-:W-:Y:S01]  /*bbf0*/  FADD.FTZ R29, R27, R0 ;  /* 0x000000001b1d7221 */ /* 0x000fe20000010000 */
[----:B------:R-:W-:Y:S02]  /*bc00*/  IMAD.MOV.U32 R39, RZ, RZ, 0x40000040 ;  /* 0x40000040ff277424 */ /* 0x000fe400078e00ff */
[----:B------:R-:W-:-:S04]  /*bc10*/  FADD.FTZ R24, R155, R24 ;  /* 0x000000189b187221 */ /* 0x000fc80000010000 */
[----:B------:R-:W5:Y:S01]  /*bc20*/  MUFU.EX2 R30, R30 ;  /* 0x0000001e001e7308 */ /* 0x000f620000000800 */
[----:B0-----:R-:W-:-:S07]  /*bc30*/  FADD.FTZ R0, R156, R29 ;  /* 0x0000001d9c007221 */ /* 0x001fce0000010000 */
[----:B------:R-:W0:Y:S01]  /*bc40*/  MUFU.EX2 R35, R35 ;  /* 0x0000002300237308 */ /* 0x000e220000000800 */
[----:B------:R-:W-:Y:S01]  /*bc50*/  FADD.FTZ R29, R157, R24 ;  /* 0x000000189d1d7221 */ /* 0x000fe20000010000 */
[----:B------:R-:W-:-:S06]  /*bc60*/  R2UR UR15, R39 ;  /* 0x00000000270f72ca */ /* 0x000fcc00000e0000 */
[----:B------:R-:W1:Y:S01]  /*bc70*/  MUFU.EX2 R159, R80 ;  /* 0x00000050009f7308 */ /* 0x000e620000000800 */
[----:B--2---:R-:W-:-:S07]  /*bc80*/  FADD.FTZ R39, R31, R0 ;  /* 0x000000001f277221 */ /* 0x004fce0000010000 */
[----:B------:R-:W2:Y:S01]  /*bc90*/  MUFU.EX2 R160, R160 ;  /* 0x000000a000a07308 */ /* 0x000ea20000000800 */
[----:B---3--:R-:W-:Y:S01]  /*bca0*/  FADD.FTZ R29, R94, R29 ;  /* 0x0000001d5e1d7221 */ /* 0x008fe20000010000 */
[----:B------:R-:W-:-:S06]  /*bcb0*/  MOV R33, 0x40000040 ;  /* 0x4000004000217802 */ /* 0x000fcc0000000f00 */
[----:B------:R-:W3:Y:S01]  /*bcc0*/  MUFU.EX2 R161, R32 ;  /* 0x0000002000a17308 */ /* 0x000ee20000000800 */
[----:B------:R-:W-:Y:S01]  /*bcd0*/  FFMA.FTZ R41, R52, R23, -R53 ;  /* 0x0000001734297223 */ /* 0x000fe20000010835 */
[----:B----4-:R-:W-:Y:S01]  /*bce0*/  FADD.FTZ R0, R158, R39 ;  /* 0x000000279e007221 */ /* 0x010fe20000010000 */
[----:B-----5:R-:W-:-:S05]  /*bcf0*/  FADD.FTZ R24, R30, R29 ;  /* 0x0000001d1e187221 */ /* 0x020fca0000010000 */
[----:B------:R-:W4:Y:S01]  /*bd00*/  MUFU.EX2 R74, R74 ;  /* 0x0000004a004a7308 */ /* 0x000f220000000800 */
[----:B------:R-:W-:Y:S01]  /*bd10*/  R2UR UR11, R33 ;  /* 0x00000000210b72ca */ /* 0x000fe200000e0000 */
[----:B------:R-:W-:-:S06]  /*bd20*/  FFMA.FTZ R164, R56, R23, -R53 ;  /* 0x0000001738a47223 */ /* 0x000fcc0000010835 */
[----:B------:R-:W5:Y:S01]  /*bd30*/  MUFU.EX2 R37, R37 ;  /* 0x0000002500257308 */ /* 0x000f620000000800 */
[----:B------:R-:W-:Y:S02]  /*bd40*/  IMAD.MOV.U32 R33, RZ, RZ, 0x40000040 ;  /* 0x40000040ff217424 */ /* 0x000fe400078e00ff */
[----:B0-----:R-:W-:Y:S01]  /*bd50*/  FADD.FTZ R29, R35, R0 ;  /* 0x00000000231d7221 */ /* 0x001fe20000010000 */
[----:B-1----:R-:W-:-:S04]  /*bd60*/  FADD.FTZ R24, R159, R24 ;  /* 0x000000189f187221 */ /* 0x002fc80000010000 */
[----:B------:R-:W0:Y:S01]  /*bd70*/  MUFU.EX2 R96, R96 ;  /* 0x0000006000607308 */ /* 0x000e220000000800 */
[----:B------:R-:W-:Y:S01]  /*bd80*/  FFMA.FTZ R43, R60, R23, -R53 ;  /* 0x000000173c2b7223 */ /* 0x000fe20000010835 */
[----:B--2---:R-:W-:-:S06]  /*bd90*/  FADD.FTZ R0, R160, R29 ;  /* 0x0000001da0007221 */ /* 0x004fcc0000010000 */
[----:B------:R-:W1:Y:S01]  /*bda0*/  MUFU.EX2 R162, R162 ;  /* 0x000000a200a27308 */ /* 0x000e620000000800 */
[----:B------:R-:W-:Y:S01]  /*bdb0*/  R2UR UR19, R33 ;  /* 0x00000000211372ca */ /* 0x000fe200000e0000 */
[----:B------:R-:W-:Y:S02]  /*bdc0*/  IMAD.MOV.U32 R29, RZ, RZ, 0x40000040 ;  /* 0x40000040ff1d7424 */ /* 0x000fe400078e00ff */
[----:B---3--:R-:W-:-:S04]  /*bdd0*/  FADD.FTZ R33, R161, R24 ;  /* 0x00000018a1217221 */ /* 0x008fc80000010000 */
[----:B------:R-:W2:Y:S01]  /*bde0*/  MUFU.EX2 R163, R72 ;  /* 0x0000004800a37308 */ /* 0x000ea20000000800 */
[----:B------:R-:W-:-:S07]  /*bdf0*/  FFMA.FTZ R166, R64, R23, -R53 ;  /* 0x0000001740a67223 */ /* 0x000fce0000010835 */
[----:B------:R-:W3:Y:S01]  /*be00*/  MUFU.EX2 R41, R41 ;  /* 0x0000002900297308 */ /* 0x000ee20000000800 */
[----:B------:R-:W-:Y:S01]  /*be10*/  R2UR UR27, R29 ;  /* 0x000000001d1b72ca */ /* 0x000fe200000e0000 */
[----:B----4-:R-:W-:-:S06]  /*be20*/  FADD.FTZ R33, R74, R33 ;  /* 0x000000214a217221 */ /* 0x010fcc0000010000 */
[----:B------:R-:W4:Y:S01]  /*be30*/  MUFU.EX2 R98, R98 ;  /* 0x0000006200627308 */ /* 0x000f220000000800 */
[----:B-----5:R-:W-:Y:S01]  /*be40*/  FADD.FTZ R29, R37, R0 ;  /* 0x00000000251d7221 */ /* 0x020fe20000010000 */
[----:B------:R-:W-:-:S06]  /*be50*/  FFMA.FTZ R45, R76, R23, -R53 ;  /* 0x000000174c2d7223 */ /* 0x000fcc0000010835 */
[----:B------:R-:W5:Y:S01]  /*be60*/  MUFU.EX2 R164, R164 ;  /* 0x000000a400a47308 */ /* 0x000f620000000800 */
[----:B0-----:R-:W-:Y:S01]  /*be70*/  FADD.FTZ R24, R96, R33 ;  /* 0x0000002160187221 */ /* 0x001fe20000010000 */
[----:B-1----:R-:W-:-:S06]  /*be80*/  FADD.FTZ R0, R162, R29 ;  /* 0x0000001da2007221 */ /* 0x002fcc0000010000 */
[----:B------:R-:W0:Y:S01]  /*be90*/  MUFU.EX2 R3, R3 ;  /* 0x0000000300037308 */ /* 0x000e220000000800 */
[----:B------:R-:W-:-:S07]  /*bea0*/  FFMA.FTZ R168, R68, R23, -R53 ;  /* 0x0000001744a87223 */ /* 0x000fce0000010835 */
[----:B------:R-:W1:Y:S01]  /*beb0*/  MUFU.EX2 R43, R43 ;  /* 0x0000002b002b7308 */ /* 0x000e620000000800 */
[----:B------:R-:W-:Y:S01]  /*bec0*/  F2FP.BF16.F32.PACK_AB R154, R27, R154 ;  /* 0x0000009a1b9a723e */ /* 0x000fe200000010ff */
[----:B--2---:R-:W-:Y:S01]  /*bed0*/  FADD.FTZ R27, R163, R24 ;  /* 0x00000018a31b7221 */ /* 0x004fe20000010000 */
[----:B------:R-:W-:-:S05]  /*bee0*/  F2FP.BF16.F32.PACK_AB R152, R25, R152 ;  /* 0x000000981998723e */ /* 0x000fca00000010ff */
        /* <DEDUP_REMOVED lines=37> */
[----:B------:R-:W-:Y:S01]  /*c140*/  F2FP.BF16.F32.PACK_AB R165, R3, R98 ;  /* 0x0000006203a5723e */ /* 0x000fe200000010ff */
[----:B0-----:R-:W-:-:S06]  /*c150*/  FADD.FTZ R25, R171, R24 ;  /* 0x00000018ab197221 */ /* 0x001fcc0000010000 */
[----:B------:R-:W0:Y:S01]  /*c160*/  MUFU.EX2 R70, R70 ;  /* 0x0000004600467308 */ /* 0x000e220000000800 */
[----:B-1----:R-:W-:-:S07]  /*c170*/  FADD.FTZ R3, R49, R0 ;  /* 0x0000000031037221 */ /* 0x002fce0000010000 */
[----:B------:R-:W1:Y:S01]  /*c180*/  MUFU.EX2 R174, R174 ;  /* 0x000000ae00ae7308 */ /* 0x000e620000000800 */
[----:B--2---:R-:W-:Y:S01]  /*c190*/  FADD.FTZ R24, R66, R25 ;  /* 0x0000001942187221 */ /* 0x004fe20000010000 */
[----:B------:R-:W-:-:S06]  /*c1a0*/  VIADD R32, R28, 0x80 ;  /* 0x000000801c207836 */ /* 0x000fcc0000000000 */
[----:B------:R-:W2:Y:S01]  /*c1b0*/  MUFU.EX2 R175, R36 ;  /* 0x0000002400af7308 */ /* 0x000ea20000000800 */
[----:B------:R-:W-:Y:S02]  /*c1c0*/  VIADD R38, R28, 0x100 ;  /* 0x000001001c267836 */ /* 0x000fe40000000000 */
[----:B---3--:R-:W-:-:S05]  /*c1d0*/  FADD.FTZ R0, R172, R3 ;  /* 0x00000003ac007221 */ /* 0x008fca0000010000 */
[----:B------:R-:W3:Y:S01]  /*c1e0*/  MUFU.EX2 R53, R53 ;  /* 0x0000003500357308 */ /* 0x000ee20000000800 */
[----:B----4-:R-:W-:Y:S01]  /*c1f0*/  FADD.FTZ R25, R173, R24 ;  /* 0x00000018ad197221 */ /* 0x010fe20000010000 */
[----:B-----5:R-:W-:Y:S01]  /*c200*/  FADD.FTZ R3, R51, R0 ;  /* 0x0000000033037221 */ /* 0x020fe20000010000 */
[----:B------:R-:W-:Y:S01]  /*c210*/  R2UR UR10, R32 ;  /* 0x00000000200a72ca */ /* 0x000fe200000e0000 */
[----:B------:R-:W-:Y:S01]  /*c220*/  VIADD R32, R28, 0x180 ;  /* 0x000001801c207836 */ /* 0x000fe20000000000 */
[----:B------:R-:W-:Y:S01]  /*c230*/  R2UR UR14, R38 ;  /* 0x00000000260e72ca */ /* 0x000fe200000e0000 */
[C---:B------:R-:W-:Y:S01]  /*c240*/  VIADD R38, R28.reuse, 0x200 ;  /* 0x000002001c267836 */ /* 0x040fe20000000000 */
[C---:B------:R-:W-:Y:S01]  /*c250*/  R2UR UR6, R28.reuse ;  /* 0x000000001c0672ca */ /* 0x040fe200000e0000 */
[----:B------:R-:W-:Y:S02]  /*c260*/  VIADD R28, R28, 0x280 ;  /* 0x000002801c1c7836 */ /* 0x000fe40000000000 */
[----:B0-----:R-:W-:Y:S01]  /*c270*/  FADD.FTZ R24, R70, R25 ;  /* 0x0000001946187221 */ /* 0x001fe20000010000 */
[----:B------:R-:W-:-:S02]  /*c280*/  IMAD.MOV.U32 R39, RZ, RZ, 0x40000040 ;  /* 0x40000040ff277424 */ /* 0x000fc400078e00ff */
[----:B-1----:R-:W-:Y:S01]  /*c290*/  FADD.FTZ R0, R174, R3 ;  /* 0x00000003ae007221 */ /* 0x002fe20000010000 */
[----:B------:R-:W-:Y:S02]  /*c2a0*/  F2FP.BF16.F32.PACK_AB R153, R46, R57 ;  /* 0x000000392e99723e */ /* 0x000fe400000010ff */
[----:B------:R-:W-:Y:S01]  /*c2b0*/  F2FP.BF16.F32.PACK_AB R155, R155, R26 ;  /* 0x0000001a9b9b723e */ /* 0x000fe200000010ff */
[----:B--2---:R-:W-:Y:S01]  /*c2c0*/  FADD.FTZ R3, R175, R24 ;  /* 0x00000018af037221 */ /* 0x004fe20000010000 */
[----:B------:R-:W-:Y:S01]  /*c2d0*/  R2UR UR18, R32 ;  /* 0x00000000201272ca */ /* 0x000fe200000e0000 */
[----:B---3--:R-:W-:Y:S01]  /*c2e0*/  FADD.FTZ R0, R53, R0 ;  /* 0x0000000035007221 */ /* 0x008fe20000010000 */
[----:B------:R-:W-:Y:S02]  /*c2f0*/  R2UR UR22, R38 ;  /* 0x00000000261672ca */ /* 0x000fe400000e0000 */
[----:B------:R-:W-:Y:S02]  /*c300*/  R2UR UR23, R39 ;  /* 0x00000000271772ca */ /* 0x000fe400000e0000 */
[----:B------:R-:W-:-:S02]  /*c310*/  R2UR UR26, R28 ;  /* 0x000000001c1a72ca */ /* 0x000fc400000e0000 */
        /* <DEDUP_REMOVED lines=19> */
[----:B------:R-:W-:-:S06]  /*c450*/  WARPGROUP.ARRIVE ;  /* 0x00000000000079c5 */ /* 0x000fcc0000000000 */
[----:B------:R-:W-:Y:S03]  /*c460*/  HGMMA.64x256x16.F32.BF16 R24, R152, gdesc[UR4].tnspB, RZ, !UPT, gsb0 ;  /* 0x43e0000498187df0 */ /* 0x000fe6000c0018ff */
[----:B------:R-:W-:Y:S02]  /*c470*/  WARPGROUP.DEPBAR.LE gsb0, 0x0 ;  /* 0x00008000000079c5 */ /* 0x000fe40000010000 */
[----:B------:R-:W-:-:S15]  /*c480*/  WARPGROUP.ARRIVE ;  /* 0x00000000000079c5 */ /* 0x000fde0000000000 */
[----:B------:R-:W-:-:S08]  /*c490*/  NOP ;  /* 0x0000000000007918 */ /* 0x000fd00000000000 */
[----:B------:R-:W-:Y:S03]  /*c4a0*/  HGMMA.64x256x16.F32.BF16 R24, R156, gdesc[UR8].tnspB, R24, gsb0 ;  /* 0x43e000089c187df0 */ /* 0x000fe60008001818 */
        /* <DEDUP_REMOVED lines=11> */
[----:B------:R-:W-:Y:S01]  /*c560*/  HGMMA.64x256x16.F32.BF16 R24, R168, gdesc[UR20].tnspB, R24, gsb0 ;  /* 0x43e00014a8187df0 */ /* 0x000fe20008001818 */
[----:B------:R-:W-:-:S04]  /*c570*/  IMAD.IADD R152, R181, 0x1, -R182 ;  /* 0x00000001b5987824 */ /* 0x000fc800078e0ab6 */
[----:B------:R-:W-:-:S04]  /*c580*/  IMAD R152, R180, 0x80, R152 ;  /* 0x00000080b4987824 */ /* 0x000fc800078e0298 */
[----:B------:R-:W-:-:S05]  /*c590*/  IMAD.HI R152, R152, 0x2aaaaaab, RZ ;  /* 0x2aaaaaab98987827 */ /* 0x000fca00078e02ff */
[----:B------:R-:W-:-:S04]  /*c5a0*/  SHF.R.U32.HI R153, RZ, 0x1f, R152 ;  /* 0x0000001fff997819 */ /* 0x000fc80000011698 */
[----:B------:R-:W-:-:S04]  /*c5b0*/  LEA.HI.SX32 R153, R152, R153, 0x1c ;  /* 0x0000009998997211 */ /* 0x000fc800078fe2ff */
[----:B------:R-:W-:Y:S01]  /*c5c0*/  VIMNMX R154, RZ, R153, !PT ;  /* 0x00000099ff9a7248 */ /* 0x000fe20007fe0100 */
[----:B------:R-:W-:-:S04]  /*c5d0*/  VIADD R210, R210, 0xfffffffe ;  /* 0xfffffffed2d27836 */ /* 0x000fc80000000000 */
[----:B------:R0:W-:Y:S01]  /*c5e0*/  STL [R1+0x38], R154 ;  /* 0x0000389a01007387 */ /* 0x0001e20000100800 */
[----:B------:R-:W-:Y:S01]  /*c5f0*/  ISETP.GE.AND P2, PT, R210, R154, PT ;  /* 0x0000009ad200720c */ /* 0x000fe20003f46270 */
[----:B------:R-:W-:-:S05]  /*c600*/  @!P1 VIADD R179, R179, 0x32460 ;  /* 0x00032460b3b39836 */ /* 0x000fca0000000000 */
[----:B------:R-:W-:Y:S01]  /*c610*/  @!P1 PRMT R179, RZ, 0x654, R179 ;  /* 0x00000654ffb39816 */ /* 0x000fe200000000b3 */
        /* <DEDUP_REMOVED lines=8> */
.L_x_4460:
[----:B------:R-:W-:Y:S01]  /*c6a0*/  VIADD R2, R2, 0x1 ;  /* 0x0000000102027836 */ /* 0x000fe20000000000 */
[----:B------:R-:W-:Y:S05]  /*c6b0*/  YIELD ;  /* 0x0000000000007946 */ /* 0x000fea0003800000 */
[----:B------:R-:W-:-:S04]  /*c6c0*/  ISETP.NE.AND P2, PT, R2, 0x2, PT ;  /* 0x000000020200780c */ /* 0x000fc80003f45270 */
[----:B------:R-:W-:Y:S02]  /*c6d0*/  SEL R152, RZ, 0x1, P2 ;  /* 0x00000001ff987807 */ /* 0x000fe40001000000 */
[----:B------:R-:W-:Y:S02]  /*c6e0*/  SEL R2, R2, RZ, P2 ;  /* 0x000000ff02027207 */ /* 0x000fe40001000000 */
[----:B------:R-:W-:Y:S01]  /*c6f0*/  LOP3.LUT R19, R19, R152, RZ, 0x3c, !PT ;  /* 0x0000009813137212 */ /* 0x000fe200078e3cff */
[----:B------:R-:W-:Y:S06]  /*c700*/  @!P0 BRA `(.L_x_4451) ;  /* 0x0000000000048947 */ /* 0x000fec0003800000 */
[----:B------:R-:W-:Y:S01]  /*c710*/  BPT.TRAP 0x1 ;  /* 0x000000040000795c */ /* 0x000fe20000300000 */
.L_x_4451:
[----:B------:R-:W-:Y:S01]  /*c720*/  IMAD R211, R2, 0x8, R17 ;  /* 0x0000000802d37824 */ /* 0x000fe200078e0211 */
[----:B------:R-:W-:-:S04]  /*c730*/  SHF.L.U32 R23, R19, 0x1f, RZ ;  /* 0x0000001f13177819 */ /* 0x000fc800000006ff */
[----:B------:R1:W2:Y:S01]  /*c740*/  SYNCS.PHASECHK.TRANS64.TRYWAIT P2, [R211+URZ+0x32430], R23 ;  /* 0x03243017d30075a7 */ /* 0x0002a2000804017f */
[----:B------:R-:W-:Y:S05]  /*c750*/  @!P0 BRA `(.L_x_4452) ;  /* 0x0000000000048947 */ /* 0x000fea0003800000 */
[----:B------:R-:W-:Y:S01]  /*c760*/  BPT.TRAP 0x1 ;  /* 0x000000040000795c */ /* 0x000fe20000300000 */
.L_x_4452:
[----:B------:R-:W3:Y:S01]  /*c770*/  LDL R152, [R1+0x2c] ;  /* 0x00002c0001987983 */ /* 0x000ee20000100800 */
[----:B------:R-:W-:Y:S02]  /*c780*/  IMAD.MOV.U32 R157, RZ, RZ, 0x40000040 ;  /* 0x40000040ff9d7424 */ /* 0x000fe400078e00ff */
[----:B---3--:R-:W-:Y:S01]  /*c790*/  IMAD R156, R2, 0x300, R152 ;  /* 0x00000300029c7824 */ /* 0x008fe200078e0298 */
[----:B--2---:R-:W-:Y:S06]  /*c7a0*/  @P2 BRA `(.L_x_4453) ;  /* 0x0000000000082947 */ /* 0x004fec0003800000 */
[----:B------:R-:W2:Y:S02]  /*c7b0*/  SYNCS.PHASECHK.TRANS64.TRYWAIT P2, [R211+URZ+0x32430], R23 ;  /* 0x03243017d30075a7 */ /* 0x000ea4000804017f */
[----:B--2---:R-:W-:Y:S05]  /*c7c0*/  @!P2 BRA `(.L_x_4454) ;  /* 0x0000010000a4a947 */ /* 0x004fea0003800000 */
.L_x_4453:
[----:B------:R-:W3:Y:S01]  /*c7d0*/  LDL.64 R222, [R1+0x8] ;  /* 0x0000080001de7983 */ /* 0x000ee20000100a00 */
[----:B------:R-:W-:Y:S05]  /*c7e0*/  WARPSYNC.ALL ;  /* 0x0000000000007948 */ /* 0x000fea0003800000 */
[C---:B------:R-:W-:Y:S01]  /*c7f0*/  R2UR UR6, R156.reuse ;  /* 0x000000009c0672ca */ /* 0x040fe200000e0000 */
[C---:B0-----:R-:W-:Y:S01]  /*c800*/  VIADD R154, R156.reuse, 0x2 ;  /* 0x000000029c9a7836 */ /* 0x041fe20000000000 */
[----:B------:R-:W-:Y:S01]  /*c810*/  R2UR UR7, R157 ;  /* 0x000000009d0772ca */ /* 0x000fe200000e0000 */
[----:B------:R-:W-:Y:S01]  /*c820*/  VIADD R152, R156, 0x4 ;  /* 0x000000049c987836 */ /* 0x000fe20000000000 */
[----:B------:R-:W-:Y:S01]  /*c830*/  R2UR UR4, R218 ;  /* 0x00000000da0472ca */ /* 0x000fe200000e0000 */
[----:B------:R-:W-:Y:S01]  /*c840*/  VIADD R156, R156, 0x6 ;  /* 0x000000069c9c7836 */ /* 0x000fe20000000000 */
[----:B------:R-:W-:Y:S01]  /*c850*/  R2UR UR5, R219 ;  /* 0x00000000db0572ca */ /* 0x000fe200000e0000 */
[----:B------:R-:W-:Y:S01]  /*c860*/  IMAD.MOV.U32 R155, RZ, RZ, 0x40000040 ;  /* 0x40000040ff9b7424 */ /* 0x000fe200078e00ff */
[----:B------:R-:W-:Y:S01]  /*c870*/  R2UR UR10, R154 ;  /* 0x000000009a0a72ca */ /* 0x000fe200000e0000 */
[----:B------:R-:W-:Y:S01]  /*c880*/  IMAD.MOV.U32 R153, RZ, RZ, 0x40000040 ;  /* 0x40000040ff997424 */ /* 0x000fe200078e00ff */
[----:B------:R-:W-:Y:S01]  /*c890*/  R2UR UR14, R152 ;  /* 0x00000000980e72ca */ /* 0x000fe200000e0000 */
[----:B------:R-:W-:Y:S01]  /*c8a0*/  IMAD.MOV.U32 R157, RZ, RZ, 0x40000040 ;  /* 0x40000040ff9d7424 */ /* 0x000fe200078e00ff */
        /* <DEDUP_REMOVED lines=10> */
[----:B------:R-:W-:Y:S02]  /*c950*/  WARPGROUP.DEPBAR.LE gsb0, 0x0 ;  /* 0x00008000000079c5 */ /* 0x000fe40000010000 */
[----:B------:R-:W-:Y:S01]  /*c960*/  WARPGROUP.ARRIVE ;  /* 0x00000000000079c5 */ /* 0x000fe20000000000 */
[----:B---3--:R-:W-:Y:S02]  /*c970*/  R2UR UR8, R222 ;  /* 0x00000000de0872ca */ /* 0x008fe400000e0000 */
[----:B------:R-:W-:-:S13]  /*c980*/  R2UR UR9, R223 ;  /* 0x00000000df0972ca */ /* 0x000fda00000e0000 */
        /* <DEDUP_REMOVED lines=10> */
.L_x_4455:
[----:B------:R0:W3:Y:S01]  /*ca30*/  SYNCS.PHASECHK.TRANS64.TRYWAIT P2, [R211+URZ+0x32450], R23 ;  /* 0x03245017d30075a7 */ /* 0x0000e2000804017f */
[----:B------:R-:W-:Y:S05]  /*ca40*/  @!P0 BRA `(.L_x_4456) ;  /* 0x0000000000048947 */ /* 0x000fea0003800000 */
[----:B------:R-:W-:Y:S01]  /*ca50*/  BPT.TRAP 0x1 ;  /* 0x000000040000795c */ /* 0x000fe20000300000 */
.L_x_4456:
[----:B------:R-:W-:Y:S04]  /*ca60*/  BSSY B0, `(.L_x_4457) ;  /* 0x0000004000007945 */ /* 0x000fe80003800000 */
[----:B---3--:R-:W-:Y:S05]  /*ca70*/  @P2 BRA `(.L_x_4458) ;  /* 0x0000000000082947 */ /* 0x008fea0003800000 */
[----:B------:R-:W3:Y:S02]  /*ca80*/  SYNCS.PHASECHK.TRANS64.TRYWAIT P2, [R211+URZ+0x32450], R23 ;  /* 0x03245017d30075a7 */ /* 0x000ee4000804017f */
[----:B---3--:R-:W-:Y:S05]  /*ca90*/  @!P2 BRA `(.L_x_4459) ;  /* 0x000001000004a947 */ /* 0x008fea0003800000 */
.L_x_4458:
[----:B------:R-:W-:Y:S05]  /*caa0*/  BSYNC B0 ;  /* 0x0000000000007941 */ /* 0x000fea0003800000 */
.L_x_4457:
[----:B------:R-:W-:Y:S05]  /*cab0*/  WARPSYNC.ALL ;  /* 0x0000000000007948 */ /* 0x000fea0003800000 */
[----:B------:R-:W4:Y:S01]  /*cac0*/  LDL R222, [R1+0x30] ;  /* 0x0000300001de7983 */ /* 0x000f220000100800 */
[----:B------:R-:W-:Y:S01]  /*cad0*/  IMAD.MOV.U32 R223, RZ, RZ, 0x40000040 ;  /* 0x40000040ffdf7424 */ /* 0x000fe200078e00ff */
[----:B------:R-:W-:Y:S01]  /*cae0*/  R2UR UR4, R4 ;  /* 0x00000000040472ca */ /* 0x000fe200000e0000 */
[----:B------:R-:W-:Y:S01]  /*caf0*/  WARPGROUP.ARRIVE ;  /* 0x00000000000079c5 */ /* 0x000fe20000000000 */
[----:B------:R-:W-:Y:S01]  /*cb00*/  R2UR UR5, R5 ;  /* 0x00000000050572ca */ /* 0x000fe200000e0000 */
[----:B------:R-:W-:Y:S01]  /*cb10*/  IMAD.MOV.U32 R225, RZ, RZ, 0x40000040 ;  /* 0x40000040ffe17424 */ /* 0x000fe200078e00ff */
[----:B------:R-:W-:Y:S01]  /*cb20*/  R2UR UR7, R223 ;  /* 0x00000000df0772ca */ /* 0x000fe200000e0000 */
[----:B------:R-:W-:-:S02]  /*cb30*/  IMAD.MOV.U32 R223, RZ, RZ, 0x40000040 ;  /* 0x40000040ffdf7424 */ /* 0x000fc400078e00ff */
[----:B----4-:R-:W-:-:S04]  /*cb40*/  IMAD R222, R2, 0xc00, R222 ;  /* 0x00000c0002de7824 */ /* 0x010fc800078e02de */
[C---:B------:R-:W-:Y:S01]  /*cb50*/  VIADD R224, R222.reuse, 0x2 ;  /* 0x00000002dee07836 */ /* 0x040fe20000000000 */
[----:B------:R-:W-:-:S13]  /*cb60*/  R2UR UR6, R222 ;  /* 0x00000000de0672ca */ /* 0x000fda00000e0000 */
[----:B------:R-:W-:Y:S01]  /*cb70*/  HGMMA.64x96x16.F32.BF16 R152, gdesc[UR4], R152, gsb0 ;  /* 0x01600000049879f0 */ /* 0x000fe20008001898 */
[----:B------:R-:W-:Y:S01]  /*cb80*/  R2UR UR6, R224 ;  /* 0x00000000e00672ca */ /* 0x000fe200000e0000 */
[----:B------:R-:W-:Y:S01]  /*cb90*/  VIADD R224, R222, 0x4 ;  /* 0x00000004dee07836 */ /* 0x000fe20000000000 */
[----:B------:R-:W-:Y:S01]  /*cba0*/  R2UR UR7, R225 ;  /* 0x00000000e10772ca */ /* 0x000fe200000e0000 */
[----:B------:R-:W-:Y:S01]  /*cbb0*/  IMAD.MOV.U32 R225, RZ, RZ, 0x40000040 ;  /* 0x40000040ffe17424 */ /* 0x000fe200078e00ff */
[----:B------:R-:W-:Y:S02]  /*cbc0*/  R2UR UR4, R226 ;  /* 0x00000000e20472ca */ /* 0x000fe400000e0000 */
[----:B------:R-:W-:Y:S01]  /*cbd0*/  R2UR UR5, R227 ;  /* 0x00000000e30572ca */ /* 0x000fe200000e0000 */
[----:B------:R-:W-:Y:S02]  /*cbe0*/  WARPGROUP.DEPBAR.LE gsb0, 0x0 ;  /* 0x00008000000079c5 */ /* 0x000fe40000010000 */
[----:B------:R-:W-:-:S10]  /*cbf0*/  WARPGROUP.ARRIVE ;  /* 0x00000000000079c5 */ /* 0x000fd40000000000 */
        /* <DEDUP_REMOVED lines=28> */
[----:B------:R-:W-:Y:S02]  /*cdc0*/  R2UR UR6, R224 ;  /* 0x00000000e00672ca */ /* 0x000fe400000e0000 */
[----:B------:R-:W-:Y:S01]  /*cdd0*/  R2UR UR7, R225 ;  /* 0x00000000e10772ca */ /* 0x000fe200000e0000 */
[----:B------:R-:W-:Y:S01]  /*cde0*/  IMAD.MOV.U32 R225, RZ, RZ, 0x40000040 ;  /* 0x40000040ffe17424 */ /* 0x000fe200078e00ff */
[----:B------:R-:W-:Y:S02]  /*cdf0*/  R2UR UR4, R208 ;  /* 0x00000000d00472ca */ /* 0x000fe400000e0000 */
[----:B------:R-:W-:Y:S02]  /*ce00*/  R2UR UR5, R209 ;  /* 0x00000000d10572ca */ /* 0x000fe400000e0000 */
[----:B------:R-:W-:Y:S01]  /*ce10*/  IADD3 R224, R222, 0x304, RZ ;  /* 0x00000304dee07810 */ /* 0x000fe20007ffe0ff */
[----:B------:R-:W-:-:S02]  /*ce20*/  WARPGROUP.DEPBAR.LE gsb0, 0x0 ;  /* 0x00008000000079c5 */ /* 0x000fc40000010000 */
[----:B------:R-:W-:-:S08]  /*ce30*/  WARPGROUP.ARRIVE ;  /* 0x00000000000079c5 */ /* 0x000fd00000000000 */
        /* <DEDUP_REMOVED lines=68> */
[----:B------:R-:W-:Y:S01]  /*d280*/  R2UR UR4, R10 ;  /* 0x000000000a0472ca */ /* 0x000fe200000e0000 */
[----:B------:R-:W-:Y:S01]  /*d290*/  VIADD R222, R222, 0x906 ;  /* 0x00000906dede7836 */ /* 0x000fe20000000000 */
        /* <DEDUP_REMOVED lines=23> */
[----:B0123--:R0:W1:Y:S01]  /*d410*/  MUFU.TANH R23, R159 ;  /* 0x0000009f00177308 */ /* 0x00f0620000002400 */
[----:B------:R-:W-:Y:S01]  /*d420*/  FMUL.FTZ R154, R154, UR41 ;  /* 0x000000299a9a7c20 */ /* 0x000fe20008410000 */
[----:B------:R-:W-:Y:S01]  /*d430*/  FMUL.FTZ R236, R167, UR41 ;  /* 0x00000029a7ec7c20 */ /* 0x000fe20008410000 */
[----:B------:R-:W-:Y:S01]  /*d440*/  FMUL.FTZ R237, R163, UR41 ;  /* 0x00000029a3ed7c20 */ /* 0x000fe20008410000 */
[----:B------:R-:W2:Y:S01]  /*d450*/  LDL R167, [R1+0x34] ;  /* 0x0000340001a77983 */ /* 0x000ea20000100800 */
[----:B------:R-:W-:Y:S01]  /*d460*/  FMUL.FTZ R163, R169, UR41 ;  /* 0x00000029a9a37c20 */ /* 0x000fe20008410000 */
[----:B------:R-:W-:Y:S01]  /*d470*/  FMUL.FTZ R152, R152, UR41 ;  /* 0x0000002998987c20 */ /* 0x000fe20008410000 */
[----:B------:R-:W-:Y:S01]  /*d480*/  FMUL.FTZ R153, R153, UR41 ;  /* 0x0000002999997c20 */ /* 0x000fe20008410000 */
[----:B------:R3:W4:Y:S01]  /*d490*/  MUFU.TANH R234, R155 ;  /* 0x0000009b00ea7308 */ /* 0x0007220000002400 */
[----:B0-----:R-:W-:Y:S01]  /*d4a0*/  FMUL.FTZ R159, R164, UR41 ;  /* 0x00000029a49f7c20 */ /* 0x001fe20008410000 */
[----:B------:R-:W-:-:S06]  /*d4b0*/  FMUL.FTZ R235, R166, UR41 ;  /* 0x00000029a6eb7c20 */ /* 0x000fcc0008410000 */
[----:B------:R0:W-:Y:S01]  /*d4c0*/  MUFU.TANH R225, R162 ;  /* 0x000000a200e17308 */ /* 0x0001e20000002400 */
[----:B---3--:R-:W-:-:S07]  /*d4d0*/  FMUL.FTZ R155, R161, UR41 ;  /* 0x00000029a19b7c20 */ /* 0x008fce0008410000 */
[----:B------:R3:W5:Y:S01]  /*d4e0*/  MUFU.TANH R233, R158 ;  /* 0x0000009e00e97308 */ /* 0x0007620000002400 */
[----:B0-----:R-:W-:Y:S01]  /*d4f0*/  FMUL.FTZ R162, R172, UR41 ;  /* 0x00000029aca27c20 */ /* 0x001fe20008410000 */
[----:B-1----:R-:W-:Y:S02]  /*d500*/  IMAD.MOV.U32 R172, RZ, RZ, R23 ;  /* 0x000000ffffac7224 */ /* 0x002fe400078e0017 */
[----:B------:R-:W2:Y:S04]  /*d510*/  LDL R23, [R1+0x14] ;  /* 0x0000140001177983 */ /* 0x000ea80000100800 */
[----:B------:R0:W1:Y:S01]  /*d520*/  MUFU.TANH R222, R154 ;  /* 0x0000009a00de7308 */ /* 0x0000620000002400 */
[----:B------:R-:W-:Y:S01]  /*d530*/  FMUL.FTZ R161, R173, UR41 ;  /* 0x00000029ada17c20 */ /* 0x000fe20008410000 */
[----:B---3--:R-:W-:-:S06]  /*d540*/  FMUL.FTZ R158, R165, UR41 ;  /* 0x00000029a59e7c20 */ /* 0x008fcc0008410000 */
[----:B------:R-:W3:Y:S01]  /*d550*/  MUFU.TANH R152, R152 ;  /* 0x0000009800987308 */ /* 0x000ee20000002400 */
[----:B0-----:R-:W-:Y:S01]  /*d560*/  FMUL.FTZ R154, R156, UR41 ;  /* 0x000000299c9a7c20 */ /* 0x001fe20008410000 */
[----:B------:R-:W-:Y:S01]  /*d570*/  FMUL.FTZ R156, R157, UR41 ;  /* 0x000000299d9c7c20 */ /* 0x000fe20008410000 */
[----:B------:R-:W-:Y:S01]  /*d580*/  FMUL.FTZ R157, R160, UR41 ;  /* 0x00000029a09d7c20 */ /* 0x000fe20008410000 */
[----:B------:R-:W-:Y:S01]  /*d590*/  FMUL.FTZ R160, R168, UR41 ;  /* 0x00000029a8a07c20 */ /* 0x000fe20008410000 */
[----:B----4-:R-:W-:Y:S02]  /*d5a0*/  IMAD.MOV.U32 R168, RZ, RZ, R234 ;  /* 0x000000ffffa87224 */ /* 0x010fe400078e00ea */
[----:B------:R-:W-:Y:S01]  /*d5b0*/  FMUL.FTZ R234, R170, UR41 ;  /* 0x00000029aaea7c20 */ /* 0x000fe20008410000 */
[----:B-----5:R-:W-:Y:S01]  /*d5c0*/  IMAD.MOV.U32 R169, RZ, RZ, R233 ;  /* 0x000000ffffa97224 */ /* 0x020fe200078e00e9 */
[----:B------:R-:W4:Y:S01]  /*d5d0*/  LDL R170, [R1+0x20] ;  /* 0x0000200001aa7983 */ /* 0x000f220000100800 */
[----:B------:R-:W-:Y:S01]  /*d5e0*/  FMUL.FTZ R233, R171, UR41 ;  /* 0x00000029abe97c20 */ /* 0x000fe20008410000 */
[----:B------:R-:W-:Y:S01]  /*d5f0*/  IMAD.MOV.U32 R173, RZ, RZ, R225 ;  /* 0x000000ffffad7224 */ /* 0x000fe200078e00e1 */
[----:B------:R-:W0:Y:S01]  /*d600*/  MUFU.TANH R153, R153 ;  /* 0x0000009900997308 */ /* 0x000e220000002400 */
[----:B------:R-:W5:Y:S04]  /*d610*/  LDL R171, [R1+0x48] ;  /* 0x0000480001ab7983 */ /* 0x000f680000100800 */
[----:B------:R-:W3:Y:S03]  /*d620*/  LDL R225, [R1+0x4c] ;  /* 0x00004c0001e17983 */ /* 0x000ee60000100800 */
[----:B------:R-:W0:Y:S08]  /*d630*/  MUFU.TANH R154, R154 ;  /* 0x0000009a009a7308 */ /* 0x000e300000002400 */
[----:B------:R-:W0:Y:S01]  /*d640*/  MUFU.TANH R156, R156 ;  /* 0x0000009c009c7308 */ /* 0x000e220000002400 */
[----:B------:R-:W-:Y:S01]  /*d650*/  FMUL.FTZ R166, R176, UR41 ;  /* 0x00000029b0a67c20 */ /* 0x000fe20008410000 */
[----:B------:R-:W-:-:S06]  /*d660*/  FMUL.FTZ R165, R177, UR41 ;  /* 0x00000029b1a57c20 */ /* 0x000fcc0008410000 */
[----:B------:R-:W0:Y:S01]  /*d670*/  MUFU.TANH R157, R157 ;  /* 0x0000009d009d7308 */ /* 0x000e220000002400 */
[----:B------:R-:W-:-:S07]  /*d680*/  FMUL.FTZ R180, R180, UR41 ;  /* 0x00000029b4b47c20 */ /* 0x000fce0008410000 */
[----:B------:R-:W0:Y:S08]  /*d690*/  MUFU.TANH R155, R155 ;  /* 0x0000009b009b7308 */ /* 0x000e300000002400 */
[----:B------:R-:W0:Y:S08]  /*d6a0*/  MUFU.TANH R159, R159 ;  /* 0x0000009f009f7308 */ /* 0x000e300000002400 */
[----:B------:R-:W0:Y:S01]  /*d6b0*/  MUFU.TANH R158, R158 ;  /* 0x0000009e009e7308 */ /* 0x000e220000002400 */
[----:B------:R-:W-:Y:S01]  /*d6c0*/  FMUL.FTZ R224, R174, UR41 ;  /* 0x00000029aee07c20 */ /* 0x000fe20008410000 */
[----:B------:R-:W-:Y:S01]  /*d6d0*/  FMUL.FTZ R223, R175, UR41 ;  /* 0x00000029afdf7c20 */ /* 0x000fe20008410000 */
[----:B------:R-:W-:Y:S01]  /*d6e0*/  FMUL.FTZ R175, R188, UR41 ;  /* 0x00000029bcaf7c20 */ /* 0x000fe20008410000 */
[----:B------:R-:W-:-:S04]  /*d6f0*/  FMUL.FTZ R174, R189, UR41 ;  /* 0x00000029bdae7c20 */ /* 0x000fc80008410000 */
[----:B------:R-:W0:Y:S08]  /*d700*/  MUFU.TANH R160, R160 ;  /* 0x000000a000a07308 */ /* 0x000e300000002400 */
[----:B------:R-:W0:Y:S08]  /*d710*/  MUFU.TANH R163, R163 ;  /* 0x000000a300a37308 */ /* 0x000e300000002400 */
[----:B------:R-:W0:Y:S08]  /*d720*/  MUFU.TANH R162, R162 ;  /* 0x000000a200a27308 */ /* 0x000e300000002400 */
[----:B------:R-:W0:Y:S08]  /*d730*/  MUFU.TANH R161, R161 ;  /* 0x000000a100a17308 */ /* 0x000e300000002400 */
[----:B------:R-:W0:Y:S08]  /*d740*/  MUFU.TANH R166, R166 ;  /* 0x000000a600a67308 */ /* 0x000e300000002400 */
[----:B------:R-:W0:Y:S08]  /*d750*/  MUFU.TANH R165, R165 ;  /* 0x000000a500a57308 */ /* 0x000e300000002400 */
[----:B------:R-:W-:Y:S08]  /*d760*/  MUFU.TANH R175, R175 ;  /* 0x000000af00af7308 */ /* 0x000ff00000002400 */
[----:B------:R-:W-:Y:S01]  /*d770*/  MUFU.TANH R174, R174 ;  /* 0x000000ae00ae7308 */ /* 0x000fe20000002400 */
[----:B-1----:R-:W-:-:S02]  /*d780*/  IMAD.MOV.U32 R176, RZ, RZ, R222 ;  /* 0x000000ffffb07224 */ /* 0x002fc400078e00de */
[----:B------:R-:W-:-:S05]  /*d790*/  FMUL.FTZ R188, R182, UR41 ;  /* 0x00000029b6bc7c20 */ /* 0x000fca0008410000 */
[----:B------:R-:W-:Y:S01]  /*d7a0*/  MUFU.TANH R234, R234 ;  /* 0x000000ea00ea7308 */ /* 0x000fe20000002400 */
[----:B------:R-:W-:Y:S01]  /*d7b0*/  FMUL.FTZ R189, R183, UR41 ;  /* 0x00000029b7bd7c20 */ /* 0x000fe20008410000 */
[----:B------:R-:W-:Y:S01]  /*d7c0*/  FMUL.FTZ R222, R197, UR41 ;  /* 0x00000029c5de7c20 */ /* 0x000fe20008410000 */
[----:B------:R-:W-:Y:S01]  /*d7d0*/  FMUL.FTZ R197, R187, UR41 ;  /* 0x00000029bbc57c20 */ /* 0x000fe20008410000 */
[----:B------:R-:W-:-:S04]  /*d7e0*/  FMUL.FTZ R177, R196, UR41 ;  /* 0x00000029c4b17c20 */ /* 0x000fc80008410000 */
[----:B------:R-:W-:Y:S08]  /*d7f0*/  MUFU.TANH R235, R235 ;  /* 0x000000eb00eb7308 */ /* 0x000ff00000002400 */
[----:B------:R-:W-:Y:S08]  /*d800*/  MUFU.TANH R236, R236 ;  /* 0x000000ec00ec7308 */ /* 0x000ff00000002400 */
[----:B------:R-:W-:Y:S01]  /*d810*/  MUFU.TANH R237, R237 ;  /* 0x000000ed00ed7308 */ /* 0x000fe20000002400 */
[----:B--2---:R-:W-:-:S07]  /*d820*/  IMAD.SHL.U32 R164, R23, 0x80, RZ ;  /* 0x0000008017a47824 */ /* 0x004fce00078e00ff */
[----:B------:R-:W-:Y:S01]  /*d830*/  MUFU.TANH R233, R233 ;  /* 0x000000e900e97308 */ /* 0x000fe20000002400 */
[----:B------:R-:W-:-:S05]  /*d840*/  IMAD R164, R210, -0x60, R164 ;  /* 0xffffffa0d2a47824 */ /* 0x000fca00078e02a4 */
[----:B------:R-:W-:-:S05]  /*d850*/  IADD3 R167, R164, 0x1, R167 ;  /* 0x00000001a4a77810 */ /* 0x000fca0007ffe0a7 */
[----:B----4-:R-:W-:-:S04]  /*d860*/  IMAD.IADD R167, R167, 0x1, -R170 ;  /* 0x00000001a7a77824 */ /* 0x010fc800078e0aaa */
[----:B-----5:R-:W-:Y:S02]  /*d870*/  IMAD R167, R171, -0x2, R167 ;  /* 0xfffffffeaba77824 */ /* 0x020fe400078e02a7 */
[----:B------:R-:W-:Y:S02]  /*d880*/  FMUL.FTZ R170, R181, UR41 ;  /* 0x00000029b5aa7c20 */ /* 0x000fe40008410000 */
[----:B---3--:R-:W-:Y:S02]  /*d890*/  IMAD.IADD R225, R225, 0x1, R167 ;  /* 0x00000001e1e17824 */ /* 0x008fe400078e02a7 */
[----:B------:R-:W-:Y:S01]  /*d8a0*/  FMUL.FTZ R23, R178, UR41 ;  /* 0x00000029b2177c20 */ /* 0x000fe20008410000 */
[----:B------:R-:W-:Y:S02]  /*d8b0*/  IMAD.MOV.U32 R178, RZ, RZ, R169 ;  /* 0x000000ffffb27224 */ /* 0x000fe400078e00a9 */
[----:B------:R-:W-:Y:S01]  /*d8c0*/  FMUL.FTZ R171, R184, UR41 ;  /* 0x00000029b8ab7c20 */ /* 0x000fe20008410000 */
[----:B------:R-:W-:Y:S01]  /*d8d0*/  FMUL.FTZ R169, R185, UR41 ;  /* 0x00000029b9a97c20 */ /* 0x000fe20008410000 */
[----:B------:R-:W-:-:S02]  /*d8e0*/  ISETP.GT.AND P2, PT, R225, RZ, PT ;  /* 0x000000ffe100720c */ /* 0x000fc40003f44270 */
[C---:B------:R-:W-:Y:S02]  /*d8f0*/  ISETP.GT.AND P3, PT, R225.reuse, 0x1, PT ;  /* 0x00000001e100780c */ /* 0x040fe40003f64270 */
[C---:B------:R-:W-:Y:S02]  /*d900*/  ISETP.GT.AND P4, PT, R225.reuse, 0x8, PT ;  /* 0x00000008e100780c */ /* 0x040fe40003f84270 */
[----:B------:R-:W-:Y:S01]  /*d910*/  ISETP.GT.AND P5, PT, R225, 0x9, PT ;  /* 0x00000009e100780c */ /* 0x000fe20003fa4270 */
[----:B------:R-:W1:Y:S01]  /*d920*/  MUFU.TANH R164, R180 ;  /* 0x000000b400a47308 */ /* 0x000e620000002400 */
[----:B------:R-:W-:Y:S02]  /*d930*/  FSEL R152, R152, -INF , P2 ;  /* 0xff80000098987808 */ /* 0x000fe40001000000 */
[----:B0-----:R-:W-:Y:S02]  /*d940*/  FSEL R153, R153, -INF , P3 ;  /* 0xff80000099997808 */ /* 0x001fe40001800000 */
[----:B------:R-:W-:-:S03]  /*d950*/  FSEL R154, R154, -INF , P4 ;  /* 0xff8000009a9a7808 */ /* 0x000fc60002000000 */
[----:B------:R-:W0:Y:S01]  /*d960*/  MUFU.TANH R170, R170 ;  /* 0x000000aa00aa7308 */ /* 0x000e220000002400 */
[----:B------:R-:W-:Y:S02]  /*d970*/  FSEL R156, R156, -INF , P5 ;  /* 0xff8000009c9c7808 */ /* 0x000fe40002800000 */
[C---:B------:R-:W-:Y:S02]  /*d980*/  ISETP.GT.AND P2, PT, R225.reuse, 0x10, PT ;  /* 0x00000010e100780c */ /* 0x040fe40003f44270 */
[C---:B------:R-:W-:Y:S02]  /*d990*/  ISETP.GT.AND P3, PT, R225.reuse, 0x11, PT ;  /* 0x00000011e100780c */ /* 0x040fe40003f64270 */
[C---:B------:R-:W-:Y:S02]  /*d9a0*/  ISETP.GT.AND P4, PT, R225.reuse, 0x18, PT ;  /* 0x00000018e100780c */ /* 0x040fe40003f84270 */
[----:B------:R-:W-:Y:S01]  /*d9b0*/  ISETP.GT.AND P5, PT, R225, 0x19, PT ;  /* 0x00000019e100780c */ /* 0x000fe20003fa4270 */
[----:B------:R-:W2:Y:S01]  /*d9c0*/  MUFU.TANH R171, R171 ;  /* 0x000000ab00ab7308 */ /* 0x000ea20000002400 */
[----:B------:R-:W-:Y:S01]  /*d9d0*/  FMUL.FTZ R184, R192, UR41 ;  /* 0x00000029c0b87c20 */ /* 0x000fe20008410000 */
[----:B------:R-:W-:-:S02]  /*d9e0*/  FSEL R157, R157, -INF , P2 ;  /* 0xff8000009d9d7808 */ /* 0x000fc40001000000 */
[----:B------:R-:W-:Y:S02]  /*d9f0*/  FSEL R155, R155, -INF , P3 ;  /* 0xff8000009b9b7808 */ /* 0x000fe40001800000 */
[----:B------:R-:W-:Y:S02]  /*da00*/  FSEL R159, R159, -INF , P4 ;  /* 0xff8000009f9f7808 */ /* 0x000fe40002000000 */
[----:B------:R-:W3:Y:S01]  /*da10*/  MUFU.TANH R169, R169 ;  /* 0x000000a900a97308 */ /* 0x000ee20000002400 */
[----:B------:R-:W-:Y:S01]  /*da20*/  FSEL R158, R158, -INF , P5 ;  /* 0xff8000009e9e7808 */ /* 0x000fe20002800000 */
[----:B------:R-:W-:Y:S01]  /*da30*/  FMUL.FTZ R167, R193, UR41 ;  /* 0x00000029c1a77c20 */ /* 0x000fe20008410000 */
[C---:B------:R-:W-:Y:S02]  /*da40*/  ISETP.GT.AND P2, PT, R225.reuse, 0x20, PT ;  /* 0x00000020e100780c */ /* 0x040fe40003f44270 */
[C---:B------:R-:W-:Y:S02]  /*da50*/  ISETP.GT.AND P3, PT, R225.reuse, 0x21, PT ;  /* 0x00000021e100780c */ /* 0x040fe40003f64270 */
[----:B------:R-:W-:-:S02]  /*da60*/  ISETP.GT.AND P4, PT, R225, 0x28, PT ;  /* 0x00000028e100780c */ /* 0x000fc40003f84270 */
[----:B------:R-:W-:Y:S01]  /*da70*/  ISETP.GT.AND P5, PT, R225, 0x29, PT ;  /* 0x00000029e100780c */ /* 0x000fe20003fa4270 */
[----:B------:R-:W4:Y:S01]  /*da80*/  MUFU.TANH R184, R184 ;  /* 0x000000b800b87308 */ /* 0x000f220000002400 */
[----:B------:R-:W-:Y:S02]  /*da90*/  FSEL R160, R160, -INF , P2 ;  /* 0xff800000a0a07808 */ /* 0x000fe40001000000 */
[----:B------:R-:W-:Y:S02]  /*daa0*/  FSEL R163, R163, -INF , P3 ;  /* 0xff800000a3a37808 */ /* 0x000fe40001800000 */
[----:B------:R-:W-:Y:S02]  /*dab0*/  FSEL R162, R162, -INF , P4 ;  /* 0xff800000a2a27808 */ /* 0x000fe40002000000 */
[----:B------:R-:W-:Y:S02]  /*dac0*/  FSEL R161, R161, -INF , P5 ;  /* 0xff800000a1a17808 */ /* 0x000fe40002800000 */
[----:B------:R-:W-:-:S02]  /*dad0*/  ISETP.GT.AND P2, PT, R225, 0x30, PT ;  /* 0x00000030e100780c */ /* 0x000fc40003f44270 */
[C---:B------:R-:W-:Y:S02]  /*dae0*/  ISETP.GT.AND P3, PT, R225.reuse, 0x31, PT ;  /* 0x00000031e100780c */ /* 0x040fe40003f64270 */
[C---:B------:R-:W-:Y:S02]  /*daf0*/  ISETP.GT.AND P4, PT, R225.reuse, 0x38, PT ;  /* 0x00000038e100780c */ /* 0x040fe40003f84270 */
[----:B------:R-:W-:Y:S01]  /*db00*/  ISETP.GT.AND P5, PT, R225, 0x39, PT ;  /* 0x00000039e100780c */ /* 0x000fe20003fa4270 */
[----:B------:R-:W5:Y:S01]  /*db10*/  MUFU.TANH R167, R167 ;  /* 0x000000a700a77308 */ /* 0x000f620000002400 */
[----:B------:R-:W-:Y:S02]  /*db20*/  FSEL R166, R166, -INF , P2 ;  /* 0xff800000a6a67808 */ /* 0x000fe40001000000 */
[----:B------:R-:W-:Y:S02]  /*db30*/  FSEL R165, R165, -INF , P3 ;  /* 0xff800000a5a57808 */ /* 0x000fe40001800000 */
[----:B-1----:R-:W-:-:S02]  /*db40*/  FSEL R164, R164, -INF , P4 ;  /* 0xff800000a4a47808 */ /* 0x002fc40002000000 */
[----:B0-----:R-:W-:Y:S02]  /*db50*/  FSEL R170, R170, -INF , P5 ;  /* 0xff800000aaaa7808 */ /* 0x001fe40002800000 */
[C---:B------:R-:W-:Y:S02]  /*db60*/  ISETP.GT.AND P2, PT, R225.reuse, 0x40, PT ;  /* 0x00000040e100780c */ /* 0x040fe40003f44270 */
[C---:B------:R-:W-:Y:S02]  /*db70*/  ISETP.GT.AND P3, PT, R225.reuse, 0x41, PT ;  /* 0x00000041e100780c */ /* 0x040fe40003f64270 */
[C---:B------:R-:W-:Y:S02]  /*db80*/  ISETP.GT.AND P4, PT, R225.reuse, 0x48, PT ;  /* 0x00000048e100780c */ /* 0x040fe40003f84270 */
[----:B------:R-:W-:Y:S02]  /*db90*/  ISETP.GT.AND P5, PT, R225, 0x49, PT ;  /* 0x00000049e100780c */ /* 0x000fe40003fa4270 */
[----:B--2---:R-:W-:-:S02]  /*dba0*/  FSEL R171, R171, -INF , P2 ;  /* 0xff800000abab7808 */ /* 0x004fc40001000000 */
[----:B---3--:R-:W-:Y:S02]  /*dbb0*/  FSEL R169, R169, -INF , P3 ;  /* 0xff800000a9a97808 */ /* 0x008fe40001800000 */
[----:B------:R-:W-:Y:S02]  /*dbc0*/  FSEL R175, R175, -INF , P4 ;  /* 0xff800000afaf7808 */ /* 0x000fe40002000000 */
[----:B------:R-:W-:Y:S02]  /*dbd0*/  FSEL R174, R174, -INF , P5 ;  /* 0xff800000aeae7808 */ /* 0x000fe40002800000 */
[C---:B------:R-:W-:Y:S02]  /*dbe0*/  ISETP.GT.AND P2, PT, R225.reuse, 0x50, PT ;  /* 0x00000050e100780c */ /* 0x040fe40003f44270 */
[C---:B------:R-:W-:Y:S02]  /*dbf0*/  ISETP.GT.AND P3, PT, R225.reuse, 0x51, PT ;  /* 0x00000051e100780c */ /* 0x040fe40003f64270 */
[----:B------:R-:W-:-:S02]  /*dc00*/  ISETP.GT.AND P4, PT, R225, 0x58, PT ;  /* 0x00000058e100780c */ /* 0x000fc40003f84270 */
[C---:B------:R-:W-:Y:S01]  /*dc10*/  ISETP.GT.AND P5, PT, R225.reuse, 0x59, PT ;  /* 0x00000059e100780c */ /* 0x040fe20003fa4270 */
[----:B------:R-:W-:Y:S01]  /*dc20*/  VIADD R225, R225, 0x8 ;  /* 0x00000008e1e17836 */ /* 0x000fe20000000000 */
[----:B----4-:R-:W-:Y:S01]  /*dc30*/  FSEL R184, R184, -INF , P2 ;  /* 0xff800000b8b87808 */ /* 0x010fe20001000000 */
[----:B------:R-:W0:Y:S03]  /*dc40*/  MUFU.TANH R23, R23 ;  /* 0x0000001700177308 */ /* 0x000e260000002400 */
[----:B------:R-:W-:Y:S02]  /*dc50*/  ISETP.GT.AND P2, PT, R225, RZ, PT ;  /* 0x000000ffe100720c */ /* 0x000fe40003f44270 */
[----:B-----5:R-:W-:Y:S02]  /*dc60*/  FSEL R182, R167, -INF , P3 ;  /* 0xff800000a7b67808 */ /* 0x020fe40001800000 */
[----:B------:R-:W-:-:S02]  /*dc70*/  FSEL R167, R176, -INF , P2 ;  /* 0xff800000b0a77808 */ /* 0x000fc40001000000 */
[----:B------:R-:W-:-:S04]  /*dc80*/  ISETP.GT.AND P2, PT, R225, 0x10, PT ;  /* 0x00000010e100780c */ /* 0x000fc80003f44270 */
[----:B------:R-:W-:Y:S02]  /*dc90*/  FSEL R173, R173, -INF , P2 ;  /* 0xff800000adad7808 */ /* 0x000fe40001000000 */
[----:B------:R-:W-:-:S04]  /*dca0*/  ISETP.GT.AND P2, PT, R225, 0x20, PT ;  /* 0x00000020e100780c */ /* 0x000fc80003f44270 */
[----:B------:R-:W-:Y:S02]  /*dcb0*/  FSEL R183, R234, -INF , P2 ;  /* 0xff800000eab77808 */ /* 0x000fe40001000000 */
[----:B------:R-:W-:-:S04]  /*dcc0*/  ISETP.GT.AND P2, PT, R225, 0x30, PT ;  /* 0x00000030e100780c */ /* 0x000fc80003f44270 */
[----:B0-----:R-:W-:Y:S02]  /*dcd0*/  FSEL R187, R23, -INF , P2 ;  /* 0xff80000017bb7808 */ /* 0x001fe40001000000 */
        /* <DEDUP_REMOVED lines=16> */
[----:B------:R-:W0:Y:S03]  /*dde0*/  MUFU.TANH R177, R177 ;  /* 0x000000b100b17308 */ /* 0x000e260000002400 */
[----:B------:R-:W-:-:S04]  /*ddf0*/  FMNMX.FTZ R23, R171, R23, !PT ;  /* 0x00000017ab177209 */ /* 0x000fc80007810000 */
[----:B------:R-:W-:Y:S01]  /*de00*/  FMNMX.FTZ R23, R169, R23, !PT ;  /* 0x00000017a9177209 */ /* 0x000fe20007810000 */
[----:B------:R-:W1:Y:S01]  /*de10*/  MUFU.TANH R222, R222 ;  /* 0x000000de00de7308 */ /* 0x000e620000002400 */
[----:B------:R-:W-:Y:S02]  /*de20*/  FMUL.FTZ R176, R186, UR41 ;  /* 0x00000029bab07c20 */ /* 0x000fe40008410000 */
[----:B------:R-:W-:-:S04]  /*de30*/  FMNMX.FTZ R23, R175, R23, !PT ;  /* 0x00000017af177209 */ /* 0x000fc80007810000 */
[----:B------:R-:W-:Y:S01]  /*de40*/  FMNMX.FTZ R23, R174, R23, !PT ;  /* 0x00000017ae177209 */ /* 0x000fe20007810000 */
[----:B------:R-:W2:Y:S03]  /*de50*/  MUFU.TANH R176, R176 ;  /* 0x000000b000b07308 */ /* 0x000ea60000002400 */
[----:B------:R-:W-:Y:S02]  /*de60*/  FMNMX.FTZ R23, R184, R23, !PT ;  /* 0x00000017b8177209 */ /* 0x000fe40007810000 */
[----:B0-----:R-:W-:Y:S02]  /*de70*/  FSEL R177, R177, -INF , P4 ;  /* 0xff800000b1b17808 */ /* 0x001fe40002000000 */
[----:B------:R-:W-:Y:S02]  /*de80*/  FMNMX.FTZ R23, R182, R23, !PT ;  /* 0x00000017b6177209 */ /* 0x000fe40007810000 */
[----:B-1----:R-:W-:-:S02]  /*de90*/  FSEL R222, R222, -INF , P5 ;  /* 0xff800000dede7808 */ /* 0x002fc40002800000 */
[----:B------:R-:W-:Y:S02]  /*dea0*/  FMNMX.FTZ R23, R177, R23, !PT ;  /* 0x00000017b1177209 */ /* 0x000fe40007810000 */
[----:B------:R-:W-:Y:S02]  /*deb0*/  ISETP.GT.AND P2, PT, R225, 0x40, PT ;  /* 0x00000040e100780c */ /* 0x000fe40003f44270 */
[----:B------:R-:W-:Y:S01]  /*dec0*/  FMNMX.FTZ R23, R222, R23, !PT ;  /* 0x00000017de177209 */ /* 0x000fe20007810000 */
[----:B------:R-:W-:Y:S01]  /*ded0*/  FMUL.FTZ R193, R190, UR41 ;  /* 0x00000029bec17c20 */ /* 0x000fe20008410000 */
[----:B--2---:R-:W-:-:S03]  /*dee0*/  FSEL R190, R176, -INF , P2 ;  /* 0xff800000b0be7808 */ /* 0x004fc60001000000 */
[----:B------:R-:W0:Y:S02]  /*def0*/  SHFL.BFLY PT, R176, R23, 0x2, 0x1f ;  /* 0x0c401f0017b07f89 */ /* 0x000e2400000e0000 */
[----:B0-----:R-:W-:-:S05]  /*df00*/  FMNMX.FTZ R176, R23, R176, !PT ;  /* 0x000000b017b07209 */ /* 0x001fca0007810000 */
[----:B------:R-:W0:Y:S01]  /*df10*/  SHFL.BFLY PT, R23, R176, 0x1, 0x1f ;  /* 0x0c201f00b0177f89 */ /* 0x000e2200000e0000 */
[----:B------:R-:W1:Y:S01]  /*df20*/  MUFU.TANH R224, R224 ;  /* 0x000000e000e07308 */ /* 0x000e620000002400 */
[C---:B------:R-:W-:Y:S02]  /*df30*/  ISETP.GT.AND P4, PT, R225.reuse, 0x8, PT ;  /* 0x00000008e100780c */ /* 0x040fe40003f84270 */
[----:B------:R-:W-:-:S05]  /*df40*/  ISETP.GT.AND P5, PT, R225, 0x9, PT ;  /* 0x00000009e100780c */ /* 0x000fca0003fa4270 */
[----:B------:R-:W2:Y:S01]  /*df50*/  MUFU.TANH R223, R223 ;  /* 0x000000df00df7308 */ /* 0x000ea20000002400 */
[----:B------:R-:W-:Y:S02]  /*df60*/  FSEL R178, R178, -INF , P4 ;  /* 0xff800000b2b27808 */ /* 0x000fe40002000000 */
[----:B0-----:R-:W-:Y:S02]  /*df70*/  FMNMX.FTZ R176, R176, R23, !PT ;  /* 0x00000017b0b07209 */ /* 0x001fe40007810000 */
[----:B------:R-:W0:Y:S01]  /*df80*/  LDC R23, c[0x0][0xa80] ;  /* 0x0002a000ff177b82 */ /* 0x000e220000000800 */
[----:B------:R-:W-:Y:S01]  /*df90*/  ISETP.GT.AND P4, PT, R225, 0x18, PT ;  /* 0x00000018e100780c */ /* 0x000fe20003f84270 */
[----:B------:R-:W-:Y:S01]  /*dfa0*/  FMUL.FTZ R196, R179, UR41 ;  /* 0x00000029b3c47c20 */ /* 0x000fe20008410000 */
[----:B------:R-:W-:Y:S02]  /*dfb0*/  FSEL R172, R172, -INF , P5 ;  /* 0xff800000acac7808 */ /* 0x000fe40002800000 */
[----:B------:R-:W-:-:S02]  /*dfc0*/  ISETP.GT.AND P5, PT, R225, 0x19, PT ;  /* 0x00000019e100780c */ /* 0x000fc40003fa4270 */
[----:B------:R-:W-:Y:S02]  /*dfd0*/  FSEL R179, R235, -INF , P4 ;  /* 0xff800000ebb37808 */ /* 0x000fe40002000000 */
[C---:B------:R-:W-:Y:S02]  /*dfe0*/  ISETP.GT.AND P4, PT, R225.reuse, 0x28, PT ;  /* 0x00000028e100780c */ /* 0x040fe40003f84270 */
[----:B------:R-:W-:Y:S02]  /*dff0*/  FSEL R180, R236, -INF , P5 ;  /* 0xff800000ecb47808 */ /* 0x000fe40002800000 */
[----:B------:R-:W-:Y:S02]  /*e000*/  ISETP.GT.AND P5, PT, R225, 0x29, PT ;  /* 0x00000029e100780c */ /* 0x000fe40003fa4270 */
[----:B-1----:R-:W-:Y:S02]  /*e010*/  FSEL R185, R224, -INF , P4 ;  /* 0xff800000e0b97808 */ /* 0x002fe40002000000 */
[----:B------:R-:W-:-:S02]  /*e020*/  FSETP.NEU.FTZ.AND P6, PT, R176, -INF , PT ;  /* 0xff800000b000780b */ /* 0x000fc40003fdd000 */
[----:B--2---:R-:W-:Y:S02]  /*e030*/  FSEL R186, R223, -INF , P5 ;  /* 0xff800000dfba7808 */ /* 0x004fe40002800000 */
[C---:B------:R-:W-:Y:S01]  /*e040*/  FSEL R223, R176.reuse, RZ, P6 ;  /* 0x000000ffb0df7208 */ /* 0x040fe20003000000 */
[----:B0-----:R-:W-:-:S04]  /*e050*/  FMUL.FTZ R224, R176, R23 ;  /* 0x00000017b0e07220 */ /* 0x001fc80000410000 */
[----:B------:R-:W-:Y:S01]  /*e060*/  FADD.FTZ R223, -R223, R221 ;  /* 0x000000dddfdf7221 */ /* 0x000fe20000010100 */
[----:B------:R-:W-:-:S05]  /*e070*/  FSEL R224, R224, RZ, P6 ;  /* 0x000000ffe0e07208 */ /* 0x000fca0003000000 */
[-CC-:B------:R-:W-:Y:S01]  /*e080*/  FFMA.FTZ R221, R156, R23.reuse, -R224.reuse ;  /* 0x000000179cdd7223 */ /* 0x180fe200000108e0 */
[-CC-:B------:R-:W-:Y:S01]  /*e090*/  FFMA.FTZ R156, R155, R23.reuse, -R224.reuse ;  /* 0x000000179b9c7223 */ /* 0x180fe200000108e0 */
[-CC-:B------:R-:W-:Y:S01]  /*e0a0*/  FFMA.FTZ R152, R152, R23.reuse, -R224.reuse ;  /* 0x0000001798987223 */ /* 0x180fe200000108e0 */
[-C--:B------:R-:W-:Y:S01]  /*e0b0*/  FMUL.FTZ R155, R223, R23.reuse ;  /* 0x00000017df9b7220 */ /* 0x080fe20000410000 */
[-CC-:B------:R-:W-:Y:S01]  /*e0c0*/  FFMA.FTZ R153, R153, R23.reuse, -R224.reuse ;  /* 0x0000001799997223 */ /* 0x180fe200000108e0 */
[----:B------:R-:W-:-:S03]  /*e0d0*/  FFMA.FTZ R154, R154, R23, -R224 ;  /* 0x000000179a9a7223 */ /* 0x000fc600000108e0 */
[----:B------:R-:W-:Y:S08]  /*e0e0*/  MUFU.EX2 R152, R152 ;  /* 0x0000009800987308 */ /* 0x000ff00000000800 */
[----:B------:R-:W0:Y:S08]  /*e0f0*/  MUFU.EX2 R155, R155 ;  /* 0x0000009b009b7308 */ /* 0x000e300000000800 */
[----:B------:R-:W1:Y:S08]  /*e100*/  MUFU.EX2 R153, R153 ;  /* 0x0000009900997308 */ /* 0x000e700000000800 */
[----:B------:R-:W2:Y:S01]  /*e110*/  MUFU.EX2 R154, R154 ;  /* 0x0000009a009a7308 */ /* 0x000ea20000000800 */
[----:B0-----:R-:W-:-:S07]  /*e120*/  FFMA.FTZ R0, R155, R0, R152 ;  /* 0x000000009b007223 */ /* 0x001fce0000010098 */
[----:B------:R-:W0:Y:S01]  /*e130*/  MUFU.EX2 R221, R221 ;  /* 0x000000dd00dd7308 */ /* 0x000e220000000800 */
[----:B-1----:R-:W-:-:S04]  /*e140*/  FADD.FTZ R0, R153, R0 ;  /* 0x0000000099007221 */ /* 0x002fc80000010000 */
[----:B--2---:R-:W-:-:S04]  /*e150*/  FADD.FTZ R0, R154, R0 ;  /* 0x000000009a007221 */ /* 0x004fc80000010000 */
[C---:B0-----:R-:W-:Y:S01]  /*e160*/  FADD.FTZ R0, R221.reuse, R0 ;  /* 0x00000000dd007221 */ /* 0x041fe20000010000 */
[----:B------:R-:W-:Y:S02]  /*e170*/  F2FP.BF16.F32.PACK_AB R154, R221, R154 ;  /* 0x0000009add9a723e */ /* 0x000fe400000010ff */
[----:B------:R-:W2:Y:S01]  /*e180*/  LDL R221, [R1+0x28] ;  /* 0x0000280001dd7983 */ /* 0x000ea20000100800 */
[----:B------:R-:W-:Y:S02]  /*e190*/  ISETP.GT.AND P3, PT, R225, 0x1, PT ;  /* 0x00000001e100780c */ /* 0x000fe40003f64270 */
[----:B------:R-:W-:Y:S02]  /*e1a0*/  F2FP.BF16.F32.PACK_AB R152, R153, R152 ;  /* 0x000000989998723e */ /* 0x000fe400000010ff */
[----:B------:R-:W-:Y:S02]  /*e1b0*/  FSEL R168, R168, -INF , P3 ;  /* 0xff800000a8a87808 */ /* 0x000fe40001800000 */
[----:B------:R-:W-:-:S04]  /*e1c0*/  FMNMX.FTZ R153, R167, R220, !PT ;  /* 0x000000dca7997209 */ /* 0x000fc80007810000 */
[----:B------:R-:W-:-:S04]  /*e1d0*/  FMNMX.FTZ R153, R168, R153, !PT ;  /* 0x00000099a8997209 */ /* 0x000fc80007810000 */
[----:B------:R-:W-:Y:S02]  /*e1e0*/  FMNMX.FTZ R153, R178, R153, !PT ;  /* 0x00000099b2997209 */ /* 0x000fe40007810000 */
[----:B------:R-:W-:Y:S02]  /*e1f0*/  ISETP.GT.AND P3, PT, R225, 0x11, PT ;  /* 0x00000011e100780c */ /* 0x000fe40003f64270 */
[----:B------:R-:W-:Y:S02]  /*e200*/  FMNMX.FTZ R153, R172, R153, !PT ;  /* 0x00000099ac997209 */ /* 0x000fe40007810000 */
[----:B------:R-:W-:Y:S02]  /*e210*/  FSEL R181, R237, -INF , P3 ;  /* 0xff800000edb57808 */ /* 0x000fe40001800000 */
[----:B------:R-:W-:-:S04]  /*e220*/  FMNMX.FTZ R153, R173, R153, !PT ;  /* 0x00000099ad997209 */ /* 0x000fc80007810000 */
[----:B------:R-:W-:Y:S01]  /*e230*/  FMNMX.FTZ R153, R181, R153, !PT ;  /* 0x00000099b5997209 */ /* 0x000fe20007810000 */
[----:B------:R-:W0:Y:S03]  /*e240*/  MUFU.TANH R196, R196 ;  /* 0x000000c400c47308 */ /* 0x000e260000002400 */
[----:B------:R-:W-:Y:S02]  /*e250*/  FMNMX.FTZ R153, R179, R153, !PT ;  /* 0x00000099b3997209 */ /* 0x000fe40007810000 */
[----:B------:R-:W-:Y:S02]  /*e260*/  ISETP.GT.AND P3, PT, R225, 0x21, PT ;  /* 0x00000021e100780c */ /* 0x000fe40003f64270 */
[----:B------:R-:W-:Y:S01]  /*e270*/  FMNMX.FTZ R153, R180, R153, !PT ;  /* 0x00000099b4997209 */ /* 0x000fe20007810000 */
[----:B------:R-:W1:Y:S01]  /*e280*/  MUFU.TANH R188, R188 ;  /* 0x000000bc00bc7308 */ /* 0x000e620000002400 */
[----:B------:R-:W-:-:S02]  /*e290*/  FSEL R192, R233, -INF , P3 ;  /* 0xff800000e9c07808 */ /* 0x000fc40001800000 */
[----:B------:R-:W-:-:S05]  /*e2a0*/  FMNMX.FTZ R153, R183, R153, !PT ;  /* 0x00000099b7997209 */ /* 0x000fca0007810000 */
[----:B------:R-:W3:Y:S01]  /*e2b0*/  MUFU.TANH R189, R189 ;  /* 0x000000bd00bd7308 */ /* 0x000ee20000002400 */
[----:B------:R-:W-:-:S07]  /*e2c0*/  FMNMX.FTZ R153, R192, R153, !PT ;  /* 0x00000099c0997209 */ /* 0x000fce0007810000 */
[----:B------:R-:W4:Y:S08]  /*e2d0*/  MUFU.TANH R197, R197 ;  /* 0x000000c500c57308 */ /* 0x000f300000002400 */
[----:B------:R-:W5:Y:S01]  /*e2e0*/  MUFU.TANH R193, R193 ;  /* 0x000000c100c17308 */ /* 0x000f620000002400 */
[C---:B------:R-:W-:Y:S02]  /*e2f0*/  ISETP.GT.AND P3, PT, R225.reuse, 0x31, PT ;  /* 0x00000031e100780c */ /* 0x040fe40003f64270 */
[----:B------:R-:W-:-:S02]  /*e300*/  ISETP.GT.AND P4, PT, R225, 0x38, PT ;  /* 0x00000038e100780c */ /* 0x000fc40003f84270 */
[----:B------:R-:W-:Y:S02]  /*e310*/  FMNMX.FTZ R153, R185, R153, !PT ;  /* 0x00000099b9997209 */ /* 0x000fe40007810000 */
[----:B0-----:R-:W-:Y:S02]  /*e320*/  FSEL R196, R196, -INF , P3 ;  /* 0xff800000c4c47808 */ /* 0x001fe40001800000 */
[----:B-1----:R-:W-:Y:S02]  /*e330*/  FSEL R188, R188, -INF , P4 ;  /* 0xff800000bcbc7808 */ /* 0x002fe40002000000 */
[----:B------:R-:W-:Y:S02]  /*e340*/  FMNMX.FTZ R153, R186, R153, !PT ;  /* 0x00000099ba997209 */ /* 0x000fe40007810000 */
[C---:B------:R-:W-:Y:S02]  /*e350*/  ISETP.GT.AND P5, PT, R225.reuse, 0x39, PT ;  /* 0x00000039e100780c */ /* 0x040fe40003fa4270 */
[----:B------:R-:W-:-:S02]  /*e360*/  ISETP.GT.AND P3, PT, R225, 0x41, PT ;  /* 0x00000041e100780c */ /* 0x000fc40003f64270 */
[----:B------:R-:W-:Y:S01]  /*e370*/  ISETP.GT.AND P4, PT, R225, 0x48, PT ;  /* 0x00000048e100780c */ /* 0x000fe20003f84270 */
[-CC-:B------:R-:W-:Y:S01]  /*e380*/  FFMA.FTZ R233, R157, R23.reuse, -R224.reuse ;  /* 0x000000179de97223 */ /* 0x180fe200000108e0 */
[--C-:B------:R-:W-:Y:S01]  /*e390*/  FFMA.FTZ R157, R171, R23, -R224.reuse ;  /* 0x00000017ab9d7223 */ /* 0x100fe200000108e0 */
[----:B------:R-:W-:Y:S01]  /*e3a0*/  FMNMX.FTZ R153, R187, R153, !PT ;  /* 0x00000099bb997209 */ /* 0x000fe20007810000 */
[----:B------:R-:W-:Y:S01]  /*e3b0*/  FMUL.FTZ R191, R191, UR41 ;  /* 0x00000029bfbf7c20 */ /* 0x000fe20008410000 */
[----:B---3--:R-:W-:Y:S01]  /*e3c0*/  FSEL R189, R189, -INF , P5 ;  /* 0xff800000bdbd7808 */ /* 0x008fe20002800000 */
[-CC-:B------:R-:W-:Y:S01]  /*e3d0*/  FFMA.FTZ R171, R169, R23.reuse, -R224.reuse ;  /* 0x00000017a9ab7223 */ /* 0x180fe200000108e0 */
[----:B----4-:R-:W-:Y:S02]  /*e3e0*/  FSEL R197, R197, -INF , P3 ;  /* 0xff800000c5c57808 */ /* 0x010fe40001800000 */
[----:B-----5:R-:W-:Y:S01]  /*e3f0*/  FSEL R193, R193, -INF , P4 ;  /* 0xff800000c1c17808 */ /* 0x020fe20002000000 */
[-CC-:B------:R-:W-:Y:S01]  /*e400*/  FFMA.FTZ R159, R159, R23.reuse, -R224.reuse ;  /* 0x000000179f9f7223 */ /* 0x180fe200000108e0 */
[C---:B------:R-:W-:Y:S01]  /*e410*/  ISETP.GT.AND P2, PT, R225.reuse, 0x50, PT ;  /* 0x00000050e100780c */ /* 0x040fe20003f44270 */
[-CC-:B------:R-:W-:Y:S01]  /*e420*/  FFMA.FTZ R158, R158, R23.reuse, -R224.reuse ;  /* 0x000000179e9e7223 */ /* 0x180fe200000108e0 */
[C---:B------:R-:W-:Y:S01]  /*e430*/  ISETP.GT.AND P3, PT, R225.reuse, 0x51, PT ;  /* 0x00000051e100780c */ /* 0x040fe20003f64270 */
[-CC-:B------:R-:W-:Y:S01]  /*e440*/  FFMA.FTZ R236, R160, R23.reuse, -R224.reuse ;  /* 0x00000017a0ec7223 */ /* 0x180fe200000108e0 */
[----:B------:R-:W-:Y:S01]  /*e450*/  ISETP.GT.AND P4, PT, R225, 0x58, PT ;  /* 0x00000058e100780c */ /* 0x000fe20003f84270 */
[-CC-:B------:R-:W-:Y:S01]  /*e460*/  FFMA.FTZ R234, R163, R23.reuse, -R224.reuse ;  /* 0x00000017a3ea7223 */ /* 0x180fe200000108e0 */
[----:B------:R-:W-:Y:S01]  /*e470*/  ISETP.GT.AND P5, PT, R225, 0x59, PT ;  /* 0x00000059e100780c */ /* 0x000fe20003fa4270 */
[-CC-:B------:R-:W-:Y:S01]  /*e480*/  FFMA.FTZ R161, R161, R23.reuse, -R224.reuse ;  /* 0x00000017a1a17223 */ /* 0x180fe200000108e0 */
[----:B------:R-:W-:Y:S01]  /*e490*/  ISETP.GT.AND P6, PT, R225, 0x49, PT ;  /* 0x00000049e100780c */ /* 0x000fe20003fc4270 */
        /* <DEDUP_REMOVED lines=11> */
[----:B------:R-:W-:Y:S01]  /*e550*/  IMAD.MOV.U32 R224, RZ, RZ, R157 ;  /* 0x000000ffffe07224 */ /* 0x000fe200078e009d */
[----:B------:R-:W-:Y:S01]  /*e560*/  FMNMX.FTZ R153, R196, R153, !PT ;  /* 0x00000099c4997209 */ /* 0x000fe20007810000 */
[----:B------:R-:W-:Y:S01]  /*e570*/  FMUL.FTZ R157, R194, UR41 ;  /* 0x00000029c29d7c20 */ /* 0x000fe20008410000 */
[----:B------:R-:W0:Y:S01]  /*e580*/  MUFU.TANH R191, R191 ;  /* 0x000000bf00bf7308 */ /* 0x000e220000002400 */
[----:B------:R-:W-:Y:S01]  /*e590*/  FMUL.FTZ R160, R195, UR41 ;  /* 0x00000029c3a07c20 */ /* 0x000fe20008410000 */
[----:B------:R-:W-:Y:S01]  /*e5a0*/  FMNMX.FTZ R153, R188, R153, !PT ;  /* 0x00000099bc997209 */ /* 0x000fe20007810000 */
[----:B------:R-:W-:-:S03]  /*e5b0*/  FMUL.FTZ R162, R198, UR41 ;  /* 0x00000029c6a27c20 */ /* 0x000fc60008410000 */
[----:B------:R-:W-:Y:S02]  /*e5c0*/  FMNMX.FTZ R153, R189, R153, !PT ;  /* 0x00000099bd997209 */ /* 0x000fe40007810000 */
[----:B------:R-:W1:Y:S02]  /*e5d0*/  MUFU.TANH R157, R157 ;  /* 0x0000009d009d7308 */ /* 0x000e640000002400 */
[----:B------:R-:W-:Y:S01]  /*e5e0*/  FMNMX.FTZ R153, R190, R153, !PT ;  /* 0x00000099be997209 */ /* 0x000fe20007810000 */
[----:B------:R-:W-:-:S05]  /*e5f0*/  FMUL.FTZ R199, R199, UR41 ;  /* 0x00000029c7c77c20 */ /* 0x000fca0008410000 */
[----:B------:R-:W3:Y:S01]  /*e600*/  MUFU.TANH R160, R160 ;  /* 0x000000a000a07308 */ /* 0x000ee20000002400 */
[----:B------:R-:W-:Y:S02]  /*e610*/  FMNMX.FTZ R163, R197, R153, !PT ;  /* 0x00000099c5a37209 */ /* 0x000fe40007810000 */
[----:B0-----:R-:W-:-:S05]  /*e620*/  FSEL R191, R191, -INF , P6 ;  /* 0xff800000bfbf7808 */ /* 0x001fca0003000000 */
[----:B------:R-:W0:Y:S01]  /*e630*/  MUFU.TANH R162, R162 ;  /* 0x000000a200a27308 */ /* 0x000e220000002400 */
[----:B------:R-:W-:Y:S02]  /*e640*/  FMNMX.FTZ R163, R193, R163, !PT ;  /* 0x000000a3c1a37209 */ /* 0x000fe40007810000 */
[----:B-1----:R-:W-:-:S05]  /*e650*/  FSEL R157, R157, -INF , P2 ;  /* 0xff8000009d9d7808 */ /* 0x002fca0001000000 */
[----:B------:R-:W1:Y:S01]  /*e660*/  MUFU.TANH R153, R199 ;  /* 0x000000c700997308 */ /* 0x000e620000002400 */
[----:B------:R-:W-:Y:S02]  /*e670*/  FMNMX.FTZ R163, R191, R163, !PT ;  /* 0x000000a3bfa37209 */ /* 0x000fe40007810000 */
[----:B---3--:R-:W-:Y:S02]  /*e680*/  FSEL R160, R160, -INF , P3 ;  /* 0xff800000a0a07808 */ /* 0x008fe40001800000 */
[----:B------:R-:W-:Y:S02]  /*e690*/  FMNMX.FTZ R163, R157, R163, !PT ;  /* 0x000000a39da37209 */ /* 0x000fe40007810000 */
[----:B0-----:R-:W-:Y:S02]  /*e6a0*/  FSEL R162, R162, -INF , P4 ;  /* 0xff800000a2a27808 */ /* 0x001fe40002000000 */
[----:B------:R-:W-:-:S04]  /*e6b0*/  FMNMX.FTZ R163, R160, R163, !PT ;  /* 0x000000a3a0a37209 */ /* 0x000fc80007810000 */
[----:B------:R-:W-:Y:S02]  /*e6c0*/  FMNMX.FTZ R163, R162, R163, !PT ;  /* 0x000000a3a2a37209 */ /* 0x000fe40007810000 */
[----:B-1----:R-:W-:-:S04]  /*e6d0*/  FSEL R153, R153, -INF , P5 ;  /* 0xff80000099997808 */ /* 0x002fc80002800000 */
[----:B------:R-:W-:-:S05]  /*e6e0*/  FMNMX.FTZ R163, R153, R163, !PT ;  /* 0x000000a399a37209 */ /* 0x000fca0007810000 */
[----:B------:R-:W0:Y:S02]  /*e6f0*/  SHFL.BFLY PT, R164, R163, 0x2, 0x1f ;  /* 0x0c401f00a3a47f89 */ /* 0x000e2400000e0000 */
[----:B0-----:R-:W-:-:S05]  /*e700*/  FMNMX.FTZ R164, R163, R164, !PT ;  /* 0x000000a4a3a47209 */ /* 0x001fca0007810000 */
[----:B------:R-:W0:Y:S01]  /*e710*/  SHFL.BFLY PT, R177, R164, 0x1, 0x1f ;  /* 0x0c201f00a4b17f89 */ /* 0x000e2200000e0000 */
[----:B------:R-:W-:Y:S01]  /*e720*/  IMAD.MOV.U32 R223, RZ, RZ, R166 ;  /* 0x000000ffffdf7224 */ /* 0x000fe200078e00a6 */
[----:B0-----:R-:W-:-:S04]  /*e730*/  FMNMX.FTZ R177, R164, R177, !PT ;  /* 0x000000b1a4b17209 */ /* 0x001fc80007810000 */
[C---:B------:R-:W-:Y:S01]  /*e740*/  FSETP.NEU.FTZ.AND P2, PT, R177.reuse, -INF , PT ;  /* 0xff800000b100780b */ /* 0x040fe20003f5d000 */
[----:B------:R-:W-:-:S05]  /*e750*/  FMUL.FTZ R164, R177, R23 ;  /* 0x00000017b1a47220 */ /* 0x000fca0000410000 */
[----:B------:R-:W-:Y:S02]  /*e760*/  FSEL R164, R164, RZ, P2 ;  /* 0x000000ffa4a47208 */ /* 0x000fe40001000000 */
[----:B------:R-:W-:-:S03]  /*e770*/  FSEL R163, R177, RZ, P2 ;  /* 0x000000ffb1a37208 */ /* 0x000fc60001000000 */
        /* <DEDUP_REMOVED lines=24> */
[----:B------:R-:W-:-:S04]  /*e900*/  FADD.FTZ R163, -R163, R220 ;  /* 0x000000dca3a37221 */ /* 0x000fc80000010100 */
[----:B------:R-:W-:Y:S01]  /*e910*/  FMUL.FTZ R163, R163, R23 ;  /* 0x00000017a3a37220 */ /* 0x000fe20000410000 */
[----:B------:R-:W-:Y:S08]  /*e920*/  MUFU.EX2 R153, R167 ;  /* 0x000000a700997308 */ /* 0x000ff00000000800 */
[----:B------:R-:W0:Y:S01]  /*e930*/  MUFU.EX2 R163, R163 ;  /* 0x000000a300a37308 */ /* 0x000e220000000800 */
[----:B--2---:R-:W-:-:S02]  /*e940*/  IMAD R164, R2, 0xc00, R221 ;  /* 0x00000c0002a47824 */ /* 0x004fc400078e02dd */
[----:B------:R-:W1:Y:S01]  /*e950*/  S2R R221, SR_TID.X ;  /* 0x0000000000dd7919 */ /* 0x000e620000002100 */
[----:B0-----:R-:W-:Y:S01]  /*e960*/  FFMA.FTZ R3, R163, R3, R153 ;  /* 0x00000003a3037223 */ /* 0x001fe20000010099 */
        /* <DEDUP_REMOVED lines=64> */
[----:B-1----:R-:W-:Y:S01]  /*ed70*/  SHF.R.U32.HI R167, RZ, 0x7, R221 ;  /* 0x00000007ffa77819 */ /* 0x002fe200000116dd */
[----:B------:R-:W-:-:S02]  /*ed80*/  @!P1 VIADD R163, R211, 0x32440 ;  /* 0x00032440d3a39836 */ /* 0x000fc40000000000 */
        /* <DEDUP_REMOVED lines=63> */
[----:B------:R-:W-:-:S02]  /*f180*/  FMUL.FTZ R149, R149, R155 ;  /* 0x0000009b95957220 */ /* 0x000fc40000410000 */
[----:B------:R0:W-:Y:S01]  /*f190*/  MUFU.EX2 R155, R178 ;  /* 0x000000b2009b7308 */ /* 0x0001e20000000800 */
[----:B------:R-:W-:Y:S02]  /*f1a0*/  @!P1 PRMT R163, RZ, 0x654, R163 ;  /* 0x00000654ffa39816 */ /* 0x000fe400000000a3 */
[----:B0-----:R-:W-:-:S05]  /*f1b0*/  IADD3 R178, -R167, 0xb, RZ ;  /* 0x0000000ba7b27810 */ /* 0x001fca0007ffe1ff */
[----:B------:R1:W-:Y:S06]  /*f1c0*/  BAR.ARV R178, 0x100 ;  /* 0x000400b20000751d */ /* 0x0003ec0000002000 */
[----:B------:R0:W-:Y:S01]  /*f1d0*/  @!P1 SYNCS.ARRIVE.TRANS64.RED.A1T0 RZ, [R163+URZ], RZ ;  /* 0x000000ffa3ff99a7 */ /* 0x0001e2000810043f */
[----:B------:R-:W2:Y:S01]  /*f1e0*/  MUFU.EX2 R168, R168 ;  /* 0x000000a800a87308 */ /* 0x000ea20000000800 */
[----:B0-----:R-:W-:-:S07]  /*f1f0*/  IADD3 R163, R167, 0x8, RZ ;  /* 0x00000008a7a37810 */ /* 0x001fce0007ffe0ff */
[----:B------:R-:W0:Y:S01]  /*f200*/  MUFU.EX2 R172, R172 ;  /* 0x000000ac00ac7308 */ /* 0x000e220000000800 */
[----:B------:R-:W-:Y:S01]  /*f210*/  IMAD.MOV.U32 R165, RZ, RZ, 0x40000040 ;  /* 0x40000040ffa57424 */ /* 0x000fe200078e00ff */
[----:B------:R-:W-:-:S04]  /*f220*/  R2UR UR6, R164 ;  /* 0x00000000a40672ca */ /* 0x000fc800000e0000 */
[----:B------:R-:W-:Y:S01]  /*f230*/  R2UR UR7, R165 ;  /* 0x00000000a50772ca */ /* 0x000fe200000e0000 */
[C---:B--2---:R-:W-:Y:S01]  /*f240*/  FADD.FTZ R3, R168.reuse, R3 ;  /* 0x00000003a8037221 */ /* 0x044fe20000010000 */
[----:B------:R-:W-:-:S03]  /*f250*/  F2FP.BF16.F32.PACK_AB R153, R168, R153 ;  /* 0x00000099a899723e */ /* 0x000fc600000010ff */
[----:B------:R-:W-:Y:S01]  /*f260*/  FADD.FTZ R3, R155, R3 ;  /* 0x000000039b037221 */ /* 0x000fe20000010000 */
[----:B0-----:R-:W-:Y:S01]  /*f270*/  F2FP.BF16.F32.PACK_AB R155, R172, R155 ;  /* 0x0000009bac9b723e */ /* 0x001fe200000010ff */
[----:B------:R1:W-:Y:S06]  /*f280*/  BAR.SYNC.DEFER_BLOCKING R163, 0x100 ;  /* 0x000400a30000751d */ /* 0x0003ec0000010000 */
[----:B------:R-:W-:-:S06]  /*f290*/  WARPGROUP.ARRIVE ;  /* 0x00000000000079c5 */ /* 0x000fcc0000000000 */
[----:B------:R-:W-:Y:S01]  /*f2a0*/  HGMMA.64x256x16.F32.BF16 R24, R152, gdesc[UR4].tnspB, R24, gsb0 ;  /* 0x43e0000498187df0 */ /* 0x000fe20008001818 */
[----:B------:R-:W0:Y:S08]  /*f2b0*/  MUFU.EX2 R233, R233 ;  /* 0x000000e900e97308 */ /* 0x000e300000000800 */
[----:B------:R-:W2:Y:S08]  /*f2c0*/  MUFU.EX2 R156, R156 ;  /* 0x0000009c009c7308 */ /* 0x000eb00000000800 */
[----:B------:R-:W-:Y:S08]  /*f2d0*/  MUFU.EX2 R158, R158 ;  /* 0x0000009e009e7308 */ /* 0x000ff00000000800 */
[----:B------:R-:W-:Y:S08]  /*f2e0*/  MUFU.EX2 R173, R173 ;  /* 0x000000ad00ad7308 */ /* 0x000ff00000000800 */
[----:B------:R-:W3:Y:S08]  /*f2f0*/  MUFU.EX2 R181, R181 ;  /* 0x000000b500b57308 */ /* 0x000ef00000000800 */
[----:B------:R-:W-:Y:S08]  /*f300*/  MUFU.EX2 R179, R179 ;  /* 0x000000b300b37308 */ /* 0x000ff00000000800 */
[----:B------:R-:W4:Y:S01]  /*f310*/  MUFU.EX2 R180, R180 ;  /* 0x000000b400b47308 */ /* 0x000f220000000800 */
[----:B0-----:R-:W-:-:S04]  /*f320*/  FADD.FTZ R0, R233, R0 ;  /* 0x00000000e9007221 */ /* 0x001fc80000010000 */
[----:B--2---:R-:W-:-:S03]  /*f330*/  FADD.FTZ R0, R156, R0 ;  /* 0x000000009c007221 */ /* 0x004fc60000010000 */
[----:B------:R-:W-:Y:S08]  /*f340*/  MUFU.EX2 R236, R236 ;  /* 0x000000ec00ec7308 */ /* 0x000ff00000000800 */
[----:B------:R-:W-:Y:S08]  /*f350*/  MUFU.EX2 R234, R234 ;  /* 0x000000ea00ea7308 */ /* 0x000ff00000000800 */
[----:B------:R-:W-:Y:S01]  /*f360*/  MUFU.EX2 R161, R161 ;  /* 0x000000a100a17308 */ /* 0x000fe20000000800 */
[----:B------:R-:W-:-:S07]  /*f370*/  WARPGROUP.DEPBAR.LE gsb0, 0x0 ;  /* 0x00008000000079c5 */ /* 0x000fce0000010000 */
[----:B------:R-:W0:Y:S01]  /*f380*/  MUFU.EX2 R154, R159 ;  /* 0x0000009f009a7308 */ /* 0x000e220000000800 */
[----:B------:R-:W-:Y:S02]  /*f390*/  VIADD R152, R164, 0x80 ;  /* 0x00000080a4987836 */ /* 0x000fe40000000000 */
[----:B------:R-:W-:-:S03]  /*f3a0*/  IMAD.MOV.U32 R153, RZ, RZ, 0x40000040 ;  /* 0x40000040ff997424 */ /* 0x000fc600078e00ff */
[----:B------:R-:W-:Y:S02]  /*f3b0*/  R2UR UR6, R152 ;  /* 0x00000000980672ca */ /* 0x000fe400000e0000 */
[----:B------:R-:W-:Y:S02]  /*f3c0*/  R2UR UR7, R153 ;  /* 0x00000000990772ca */ /* 0x000fe400000e0000 */
[----:B------:R-:W-:Y:S02]  /*f3d0*/  F2FP.BF16.F32.PACK_AB R152, R156, R233 ;  /* 0x000000e99c98723e */ /* 0x000fe400000010ff */
[----:B---3--:R-:W-:Y:S01]  /*f3e0*/  F2FP.BF16.F32.PACK_AB R153, R181, R173 ;  /* 0x000000adb599723e */ /* 0x008fe200000010ff */
[----:B------:R-:W-:Y:S01]  /*f3f0*/  MUFU.EX2 R183, R183 ;  /* 0x000000b700b77308 */ /* 0x000fe20000000800 */
[----:B----4-:R-:W-:Y:S01]  /*f400*/  F2FP.BF16.F32.PACK_AB R155, R180, R179 ;  /* 0x000000b3b49b723e */ /* 0x010fe200000010ff */
[----:B------:R-:W2:Y:S01]  /*f410*/  LDL R156, [R1+0x38] ;  /* 0x00003800019c7983 */ /* 0x000ea20000100800 */
[----:B0-----:R-:W-:Y:S01]  /*f420*/  FADD.FTZ R0, R154, R0 ;  /* 0x000000009a007221 */ /* 0x001fe20000010000 */
[----:B------:R-:W-:-:S04]  /*f430*/  F2FP.BF16.F32.PACK_AB R154, R158, R154 ;  /* 0x0000009a9e9a723e */ /* 0x000fc800000010ff */
[----:B------:R-:W-:-:S06]  /*f440*/  WARPGROUP.ARRIVE ;  /* 0x00000000000079c5 */ /* 0x000fcc0000000000 */
[----:B------:R-:W-:Y:S01]  /*f450*/  HGMMA.64x256x16.F32.BF16 R24, R152, gdesc[UR4].tnspB, R24, gsb0 ;  /* 0x43e0000498187df0 */ /* 0x000fe20008001818 */
[----:B------:R-:W0:Y:S01]  /*f460*/  MUFU.EX2 R192, R192 ;  /* 0x000000c000c07308 */ /* 0x000e220000000800 */
[----:B------:R-:W-:-:S07]  /*f470*/  FADD.FTZ R0, R158, R0 ;  /* 0x000000009e007221 */ /* 0x000fce0000010000 */
[----:B------:R-:W-:Y:S08]  /*f480*/  MUFU.EX2 R185, R185 ;  /* 0x000000b900b97308 */ /* 0x000ff00000000800 */
[----:B------:R-:W3:Y:S01]  /*f490*/  MUFU.EX2 R186, R186 ;  /* 0x000000ba00ba7308 */ /* 0x000ee20000000800 */
[----:B------:R-:W-:-:S04]  /*f4a0*/  FADD.FTZ R0, R236, R0 ;  /* 0x00000000ec007221 */ /* 0x000fc80000010000 */
[----:B------:R-:W-:-:S03]  /*f4b0*/  FADD.FTZ R0, R234, R0 ;  /* 0x00000000ea007221 */ /* 0x000fc60000010000 */
[----:B------:R-:W-:Y:S08]  /*f4c0*/  MUFU.EX2 R237, R237 ;  /* 0x000000ed00ed7308 */ /* 0x000ff00000000800 */
[----:B------:R-:W-:Y:S08]  /*f4d0*/  MUFU.EX2 R235, R235 ;  /* 0x000000eb00eb7308 */ /* 0x000ff00000000800 */
[----:B------:R-:W-:Y:S08]  /*f4e0*/  MUFU.EX2 R170, R170 ;  /* 0x000000aa00aa7308 */ /* 0x000ff00000000800 */
[----:B------:R-:W-:Y:S08]  /*f4f0*/  MUFU.EX2 R187, R187 ;  /* 0x000000bb00bb7308 */ /* 0x000ff00000000800 */
[----:B------:R-:W-:Y:S08]  /*f500*/  MUFU.EX2 R196, R196 ;  /* 0x000000c400c47308 */ /* 0x000ff00000000800 */
[----:B------:R-:W-:Y:S08]  /*f510*/  MUFU.EX2 R188, R188 ;  /* 0x000000bc00bc7308 */ /* 0x000ff00000000800 */
[----:B------:R-:W-:Y:S01]  /*f520*/  MUFU.EX2 R189, R189 ;  /* 0x000000bd00bd7308 */ /* 0x000fe20000000800 */
[----:B------:R-:W-:-:S07]  /*f530*/  WARPGROUP.DEPBAR.LE gsb0, 0x0 ;  /* 0x00008000000079c5 */ /* 0x000fce0000010000 */
[----:B------:R-:W4:Y:S01]  /*f540*/  MUFU.EX2 R154, R225 ;  /* 0x000000e1009a7308 */ /* 0x000f220000000800 */
[----:B------:R-:W-:Y:S02]  /*f550*/  VIADD R152, R164, 0x100 ;  /* 0x00000100a4987836 */ /* 0x000fe40000000000 */
[----:B------:R-:W-:-:S03]  /*f560*/  IMAD.MOV.U32 R153, RZ, RZ, 0x40000040 ;  /* 0x40000040ff997424 */ /* 0x000fc600078e00ff */
[----:B------:R-:W-:Y:S02]  /*f570*/  R2UR UR6, R152 ;  /* 0x00000000980672ca */ /* 0x000fe400000e0000 */
[----:B------:R-:W-:Y:S02]  /*f580*/  R2UR UR7, R153 ;  /* 0x00000000990772ca */ /* 0x000fe400000e0000 */
[----:B------:R-:W-:Y:S02]  /*f590*/  F2FP.BF16.F32.PACK_AB R152, R234, R236 ;  /* 0x000000ecea98723e */ /* 0x000fe400000010ff */
[----:B0-----:R-:W-:Y:S02]  /*f5a0*/  F2FP.BF16.F32.PACK_AB R153, R192, R183 ;  /* 0x000000b7c099723e */ /* 0x001fe400000010ff */
[----:B---3--:R-:W-:Y:S01]  /*f5b0*/  F2FP.BF16.F32.PACK_AB R155, R186, R185 ;  /* 0x000000b9ba9b723e */ /* 0x008fe200000010ff */
[----:B----4-:R-:W-:Y:S01]  /*f5c0*/  FADD.FTZ R0, R154, R0 ;  /* 0x000000009a007221 */ /* 0x010fe20000010000 */
[----:B------:R-:W-:-:S04]  /*f5d0*/  F2FP.BF16.F32.PACK_AB R154, R161, R154 ;  /* 0x0000009aa19a723e */ /* 0x000fc800000010ff */
[----:B------:R-:W-:-:S06]  /*f5e0*/  WARPGROUP.ARRIVE ;  /* 0x00000000000079c5 */ /* 0x000fcc0000000000 */
[----:B------:R-:W-:Y:S01]  /*f5f0*/  HGMMA.64x256x16.F32.BF16 R24, R152, gdesc[UR4].tnspB, R24, gsb0 ;  /* 0x43e0000498187df0 */ /* 0x000fe20008001818 */
[----:B------:R-:W-:Y:S01]  /*f600*/  FADD.FTZ R0, R161, R0 ;  /* 0x00000000a1007221 */ /* 0x000fe20000010000 */
        /* <DEDUP_REMOVED lines=14> */
[----:B------:R-:W-:Y:S01]  /*f6f0*/  F2FP.BF16.F32.PACK_AB R155, R189, R188 ;  /* 0x000000bcbd9b723e */ /* 0x000fe200000010ff */
[----:B0-----:R-:W-:Y:S01]  /*f700*/  FADD.FTZ R0, R154, R0 ;  /* 0x000000009a007221 */ /* 0x001fe20000010000 */
[----:B------:R-:W-:Y:S02]  /*f710*/  F2FP.BF16.F32.PACK_AB R152, R237, R154 ;  /* 0x0000009aed98723e */ /* 0x000fe400000010ff */
[----:B------:R-:W-:-:S04]  /*f720*/  F2FP.BF16.F32.PACK_AB R154, R170, R235 ;  /* 0x000000ebaa9a723e */ /* 0x000fc800000010ff */
[----:B------:R-:W-:-:S06]  /*f730*/  WARPGROUP.ARRIVE ;  /* 0x00000000000079c5 */ /* 0x000fcc0000000000 */
[----:B------:R-:W-:Y:S01]  /*f740*/  HGMMA.64x256x16.F32.BF16 R24, R152, gdesc[UR4].tnspB, R24, gsb0 ;  /* 0x43e0000498187df0 */ /* 0x000fe20008001818 */
[----:B------:R-:W-:-:S04]  /*f750*/  FADD.FTZ R0, R237, R0 ;  /* 0x00000000ed007221 */ /* 0x000fc80000010000 */
[----:B------:R-:W-:-:S04]  /*f760*/  FADD.FTZ R0, R235, R0 ;  /* 0x00000000eb007221 */ /* 0x000fc80000010000 */
[----:B------:R-:W-:Y:S01]  /*f770*/  FADD.FTZ R0, R170, R0 ;  /* 0x00000000aa007221 */ /* 0x000fe20000010000 */
[----:B------:R-:W-:Y:S08]  /*f780*/  MUFU.EX2 R182, R182 ;  /* 0x000000b600b67308 */ /* 0x000ff00000000800 */
[----:B------:R-:W-:Y:S08]  /*f790*/  MUFU.EX2 R222, R222 ;  /* 0x000000de00de7308 */ /* 0x000ff00000000800 */
[----:B------:R-:W-:Y:S08]  /*f7a0*/  MUFU.EX2 R157, R157 ;  /* 0x0000009d009d7308 */ /* 0x000ff00000000800 */
[----:B------:R-:W-:Y:S08]  /*f7b0*/  MUFU.EX2 R160, R160 ;  /* 0x000000a000a07308 */ /* 0x000ff00000000800 */
[----:B------:R-:W-:Y:S08]  /*f7c0*/  MUFU.EX2 R162, R162 ;  /* 0x000000a200a27308 */ /* 0x000ff00000000800 */
[----:B------:R-:W-:Y:S01]  /*f7d0*/  MUFU.EX2 R166, R166 ;  /* 0x000000a600a67308 */ /* 0x000fe20000000800 */
[----:B------:R-:W-:Y:S01]  /*f7e0*/  IMAD.MOV.U32 R165, RZ, RZ, 0x40000040 ;  /* 0x40000040ffa57424 */ /* 0x000fe200078e00ff */
[----:B------:R-:W-:-:S06]  /*f7f0*/  WARPGROUP.DEPBAR.LE gsb0, 0x0 ;  /* 0x00008000000079c5 */ /* 0x000fcc0000010000 */
        /* <DEDUP_REMOVED lines=15> */
[----:B------:R-:W-:Y:S01]  /*f8f0*/  VIADD R164, R164, 0x280 ;  /* 0x00000280a4a47836 */ /* 0x000fe20000000000 */
[----:B------:R-:W-:-:S04]  /*f900*/  R2UR UR7, R165 ;  /* 0x00000000a50772ca */ /* 0x000fc800000e0000 */
[----:B------:R-:W-:Y:S01]  /*f910*/  R2UR UR6, R164 ;  /* 0x00000000a40672ca */ /* 0x000fe200000e0000 */
[----:B------:R-:W-:Y:S01]  /*f920*/  FADD.FTZ R3, R172, R3 ;  /* 0x00000003ac037221 */ /* 0x000fe20000010000 */
[----:B------:R-:W-:Y:S02]  /*f930*/  WARPGROUP.DEPBAR.LE gsb0, 0x0 ;  /* 0x00008000000079c5 */ /* 0x000fe40000010000 */
[----:B------:R-:W0:Y:S08]  /*f940*/  MUFU.EX2 R152, R184 ;  /* 0x000000b800987308 */ /* 0x000e300000000800 */
[----:B------:R-:W3:Y:S01]  /*f950*/  MUFU.EX2 R154, R169 ;  /* 0x000000a9009a7308 */ /* 0x000ee20000000800 */
[----:B0-----:R-:W-:-:S04]  /*f960*/  FADD.FTZ R0, R152, R0 ;  /* 0x0000000098007221 */ /* 0x001fc80000010000 */
[C---:B------:R-:W-:Y:S01]  /*f970*/  FADD.FTZ R0, R182.reuse, R0 ;  /* 0x00000000b6007221 */ /* 0x040fe20000010000 */
[----:B------:R-:W-:Y:S02]  /*f980*/  F2FP.BF16.F32.PACK_AB R152, R182, R152 ;  /* 0x00000098b698723e */ /* 0x000fe400000010ff */
[----:B------:R-:W-:Y:S01]  /*f990*/  F2FP.BF16.F32.PACK_AB R153, R160, R157 ;  /* 0x0000009da099723e */ /* 0x000fe200000010ff */
[----:B---3--:R-:W-:Y:S01]  /*f9a0*/  FADD.FTZ R0, R154, R0 ;  /* 0x000000009a007221 */ /* 0x008fe20000010000 */
[----:B------:R-:W-:Y:S02]  /*f9b0*/  F2FP.BF16.F32.PACK_AB R154, R222, R154 ;  /* 0x0000009ade9a723e */ /* 0x000fe400000010ff */
[----:B------:R-:W-:-:S04]  /*f9c0*/  F2FP.BF16.F32.PACK_AB R155, R166, R162 ;  /* 0x000000a2a69b723e */ /* 0x000fc800000010ff */
[----:B------:R-:W-:-:S06]  /*f9d0*/  WARPGROUP.ARRIVE ;  /* 0x00000000000079c5 */ /* 0x000fcc0000000000 */
[----:B------:R-:W-:Y:S01]  /*f9e0*/  HGMMA.64x256x16.F32.BF16 R24, R152, gdesc[UR4].tnspB, R24, gsb0 ;  /* 0x43e0000498187df0 */ /* 0x000fe20008001818 */
[----:B--2---:R-:W-:Y:S01]  /*f9f0*/  ISETP.GT.AND P2, PT, R210, R156, PT ;  /* 0x0000009cd200720c */ /* 0x004fe20003f44270 */
[----:B------:R-:W-:-:S05]  /*fa00*/  @!P1 VIADD R211, R211, 0x32460 ;  /* 0x00032460d3d39836 */ /* 0x000fca0000000000 */
[----:B------:R-:W-:Y:S01]  /*fa10*/  @!P1 PRMT R211, RZ, 0x654, R211 ;  /* 0x00000654ffd39816 */ /* 0x000fe200000000d3 */
[----:B------:R-:W-:Y:S01]  /*fa20*/  FADD.FTZ R0, R222, R0 ;  /* 0x00000000de007221 */ /* 0x000fe20000010000 */
[----:B------:R-:W-:Y:S02]  /*fa30*/  VIADD R210, R210, 0xffffffff ;  /* 0xffffffffd2d27836 */ /* 0x000fe40000000000 */
[----:B------:R-:W-:Y:S02]  /*fa40*/  IMAD.MOV.U32 R220, RZ, RZ, R177 ;  /* 0x000000ffffdc7224 */ /* 0x000fe400078e00b1 */
[----:B------:R-:W-:Y:S01]  /*fa50*/  IMAD.MOV.U32 R221, RZ, RZ, R176 ;  /* 0x000000ffffdd7224 */ /* 0x000fe200078e00b0 */
[----:B------:R-:W-:Y:S02]  /*fa60*/  WARPGROUP.DEPBAR.LE gsb0, 0x0 ;  /* 0x00008000000079c5 */ /* 0x000fe40000010000 */
[----:B------:R-:W-:Y:S01]  /*fa70*/  FADD.FTZ R152, R173, R3 ;  /* 0x00000003ad987221 */ /* 0x000fe20000010000 */
[----:B------:R1:W-:Y:S03]  /*fa80*/  @!P1 SYNCS.ARRIVE.TRANS64.RED.A1T0 RZ, [R211+URZ], RZ ;  /* 0x000000ffd3ff99a7 */ /* 0x0003e6000810043f */
        /* <DEDUP_REMOVED lines=19> */
[----:B-1----:R-:W-:Y:S06]  /*fbc0*/  @P2 BRA `(.L_x_4460) ;  /* 0xffffffc800b42947 */ /* 0x002fec000383ffff */
.L_x_4450:
[----:B------:R-:W-:-:S13]  /*fbd0*/  ISETP.GE.AND P2, PT, R210, RZ, PT ;  /* 0x000000ffd200720c */ /* 0x000fda0003f46270 */
[----:B------:R-:W-:Y:S05]  /*fbe0*/  @!P2 BRA `(.L_x_4461) ;  /* 0x0000002c008ca947 */ /* 0x000fea0003800000 */
[----:B------:R-:W-:Y:S02]  /*fbf0*/  IMAD.MOV.U32 R220, RZ, RZ, R177 ;  /* 0x000000ffffdc7224 */ /* 0x000fe400078e00b1 */
[----:B------:R-:W-:-:S07]  /*fc00*/  IMAD.MOV.U32 R221, RZ, RZ, R176 ;  /* 0x000000ffffdd7224 */ /* 0x000fce00078e00b0 */
.L_x_4471:
[----:B------:R-:W-:Y:S01]  /*fc10*/  VIADD R2, R2, 0x1 ;  /* 0x0000000102027836 */ /* 0x000fe20000000000 */
[----:B------:R-:W-:Y:S05]  /*fc20*/  YIELD ;  /* 0x0000000000007946 */ /* 0x000fea0003800000 */
[----:B------:R-:W-:-:S04]  /*fc30*/  ISETP.NE.AND P2, PT, R2, 0x2, PT ;  /* 0x000000020200780c */ /* 0x000fc80003f45270 */
[----:B------:R-:W-:Y:S02]  /*fc40*/  SEL R152, RZ, 0x1, P2 ;  /* 0x00000001ff987807 */ /* 0x000fe40001000000 */
[----:B------:R-:W-:Y:S02]  /*fc50*/  SEL R2, R2, RZ, P2 ;  /* 0x000000ff02027207 */ /* 0x000fe40001000000 */
[----:B------:R-:W-:Y:S01]  /*fc60*/  LOP3.LUT R19, R19, R152, RZ, 0x3c, !PT ;  /* 0x0000009813137212 */ /* 0x000fe200078e3cff */
[----:B--2---:R-:W-:Y:S06]  /*fc70*/  @!P0 BRA `(.L_x_4462) ;  /* 0x0000000000048947 */ /* 0x004fec0003800000 */
[----:B------:R-:W-:Y:S01]  /*fc80*/  BPT.TRAP 0x1 ;  /* 0x000000040000795c */ /* 0x000fe20000300000 */
.L_x_4462:
[----:B------:R-:W-:Y:S01]  /*fc90*/  IMAD R211, R2, 0x8, R17 ;  /* 0x0000000802d37824 */ /* 0x000fe200078e0211 */
[----:B------:R-:W-:-:S04]  /*fca0*/  SHF.L.U32 R23, R19, 0x1f, RZ ;  /* 0x0000001f13177819 */ /* 0x000fc800000006ff */
[----:B------:R1:W2:Y:S01]  /*fcb0*/  SYNCS.PHASECHK.TRANS64.TRYWAIT P2, [R211+URZ+0x32430], R23 ;  /* 0x03243017d30075a7 */ /* 0x0002a2000804017f */
[----:B------:R-:W-:Y:S05]  /*fcc0*/  @!P0 BRA `(.L_x_4463) ;  /* 0x0000000000048947 */ /* 0x000fea0003800000 */
[----:B------:R-:W-:Y:S01]  /*fcd0*/  BPT.TRAP 0x1 ;  /* 0x000000040000795c */ /* 0x000fe20000300000 */
.L_x_4463:
[----:B------:R-:W3:Y:S01]  /*fce0*/  LDL R152, [R1+0x2c] ;  /* 0x00002c0001987983 */ /* 0x000ee20000100800 */
[----:B------:R-:W-:Y:S02]  /*fcf0*/  IMAD.MOV.U32 R157, RZ, RZ, 0x40000040 ;  /* 0x40000040ff9d7424 */ /* 0x000fe400078e00ff */
[----:B---3--:R-:W-:Y:S01]  /*fd00*/  IMAD R156, R2, 0x300, R152 ;  /* 0x00000300029c7824 */ /* 0x008fe200078e0298 */
[----:B--2---:R-:W-:Y:S06]  /*fd10*/  @P2 BRA `(.L_x_4464) ;  /* 0x0000000000082947 */ /* 0x004fec0003800000 */
[----:B------:R-:W2:Y:S02]  /*fd20*/  SYNCS.PHASECHK.TRANS64.TRYWAIT P2, [R211+URZ+0x32430], R23 ;  /* 0x03243017d30075a7 */ /* 0x000ea4000804017f */
[----:B--2---:R-:W-:Y:S05]  /*fd30*/  @!P2 BRA `(.L_x_4465) ;  /* 0x000000cc0070a947 */ /* 0x004fea0003800000 */
.L_x_4464:
        /* <DEDUP_REMOVED lines=38> */
.L_x_4466:
[----:B------:R0:W3:Y:S01]  /*ffa0*/  SYNCS.PHASECHK.TRANS64.TRYWAIT P2, [R211+URZ+0x32450], R23 ;  /* 0x03245017d30075a7 */ /* 0x0000e2000804017f */
[----:B------:R-:W-:Y:S05]  /*ffb0*/  @!P0 BRA `(.L_x_4467) ;  /* 0x0000000000048947 */ /* 0x000fea0003800000 */
[----:B------:R-:W-:Y:S01]  /*ffc0*/  BPT.TRAP 0x1 ;  /* 0x000000040000795c */ /* 0x000fe20000300000 */
.L_x_4467:
[----:B------:R-:W-:Y:S04]  /*ffd0*/  BSSY B0, `(.L_x_4468) ;  /* 0x0000004000007945 */ /* 0x000fe80003800000 */
[----:B---3--:R-:W-:Y:S05]  /*ffe0*/  @P2 BRA `(.L_x_4469) ;  /* 0x0000000000082947 */ /* 0x008fea0003800000 */
[----:B------:R-:W3:Y:S02]  /*fff0*/  SYNCS.PHASECHK.TRANS64.TRYWAIT P2, [R211+URZ+0x32450], R23 ;  /* 0x03245017d30075a7 */ /* 0x000ee4000804017f */
[----:B---3--:R-:W-:Y:S05]  /*10000*/  @!P2 BRA `(.L_x_4470) ;  /* 0x000000c800d0a947 */ /* 0x008fea0003800000 */
.L_x_4469:
[----:B------:R-:W-:Y:S05]  /*10010*/  BSYNC B0 ;  /* 0x0000000000007941 */ /* 0x000fea0003800000 */
.L_x_4468:
        /* <DEDUP_REMOVED lines=33> */
[----:B------:R-:W-:Y:S02]  /*10230*/  R2UR UR7, R225 ;  /* 0x00000000e10772ca */ /* 0x000fe400000e0000 */
[----:B------:R-:W-:Y:S02]  /*10240*/  R2UR UR4, R214 ;  /* 0x00000000d60472ca */ /* 0x000fe400000e0000 */
[----:B------:R-:W-:Y:S02]  /*10250*/  R2UR UR5, R215 ;  /* 0x00000000d70572ca */ /* 0x000fe400000e0000 */
[----:B------:R-:W-:Y:S01]  /*10260*/  MOV R225, 0x40000040 ;  /* 0x4000004000e17802 */ /* 0x000fe20000000f00 */
        /* <DEDUP_REMOVED lines=132> */
[----:B0123--:R-:W-:Y:S01]  /*10ab0*/  FMNMX.FTZ R23, R234, R221, !PT ;  /* 0x000000ddea177209 */ /* 0x00ffe20007810000 */
[----:B------:R-:W-:Y:S01]  /*10ac0*/  FMUL.FTZ R181, R192, UR40 ;  /* 0x00000028c0b57c20 */ /* 0x000fe20008410000 */
[----:B------:R-:W-:Y:S01]  /*10ad0*/  FMUL.FTZ R173, R193, UR40 ;  /* 0x00000028c1ad7c20 */ /* 0x000fe20008410000 */
[----:B------:R-:W-:Y:S01]  /*10ae0*/  FMUL.FTZ R172, R196, UR40 ;  /* 0x00000028c4ac7c20 */ /* 0x000fe20008410000 */
[----:B------:R-:W-:Y:S01]  /*10af0*/  FMUL.FTZ R177, R197, UR40 ;  /* 0x00000028c5b17c20 */ /* 0x000fe20008410000 */
[----:B------:R-:W-:Y:S01]  /*10b00*/  FMUL.FTZ R163, R163, UR40 ;  /* 0x00000028a3a37c20 */ /* 0x000fe20008410000 */
[----:B------:R-:W-:Y:S01]  /*10b10*/  FMUL.FTZ R154, R154, UR40 ;  /* 0x000000289a9a7c20 */ /* 0x000fe20008410000 */
[----:B------:R-:W0:Y:S01]  /*10b20*/  MUFU.TANH R224, R224 ;  /* 0x000000e000e07308 */ /* 0x000e220000002400 */
[----:B----4-:R-:W-:Y:S01]  /*10b30*/  FMNMX.FTZ R23, R233, R23, !PT ;  /* 0x00000017e9177209 */ /* 0x010fe20007810000 */
        /* <DEDUP_REMOVED lines=11> */
[----:B------:R-:W-:-:S03]  /*10bf0*/  FMUL.FTZ R187, R187, UR40 ;  /* 0x00000028bbbb7c20 */ /* 0x000fc60008410000 */
        /* <DEDUP_REMOVED lines=38> */
[----:B------:R-:W-:Y:S01]  /*10e60*/  MUFU.TANH R180, R163 ;  /* 0x000000a300b47308 */ /* 0x000fe20000002400 */
[----:B-1----:R-:W-:-:S07]  /*10e70*/  FMNMX.FTZ R23, R172, R23, !PT ;  /* 0x00000017ac177209 */ /* 0x002fce0007810000 */
[----:B------:R-:W-:Y:S01]  /*10e80*/  MUFU.TANH R189, R154 ;  /* 0x0000009a00bd7308 */ /* 0x000fe20000002400 */
[----:B--2---:R-:W-:-:S05]  /*10e90*/  FMNMX.FTZ R176, R177, R23, !PT ;  /* 0x00000017b1b07209 */ /* 0x004fca0007810000 */
[----:B------:R-:W0:Y:S02]  /*10ea0*/  SHFL.BFLY PT, R23, R176, 0x2, 0x1f ;  /* 0x0c401f00b0177f89 */ /* 0x000e2400000e0000 */
[----:B------:R-:W1:Y:S08]  /*10eb0*/  MUFU.TANH R154, R162 ;  /* 0x000000a2009a7308 */ /* 0x000e700000002400 */
[----:B------:R2:W3:Y:S08]  /*10ec0*/  MUFU.TANH R197, R155 ;  /* 0x0000009b00c57308 */ /* 0x0004f00000002400 */
[----:B------:R4:W5:Y:S01]  /*10ed0*/  MUFU.TANH R196, R159 ;  /* 0x0000009f00c47308 */ /* 0x0009620000002400 */
[----:B-1----:R-:W-:Y:S01]  /*10ee0*/  IMAD.MOV.U32 R170, RZ, RZ, R154 ;  /* 0x000000ffffaa7224 */ /* 0x002fe200078e009a */
[----:B0-----:R-:W-:-:S06]  /*10ef0*/  FMNMX.FTZ R176, R176, R23, !PT ;  /* 0x00000017b0b07209 */ /* 0x001fcc0007810000 */
[----:B------:R0:W-:Y:S01]  /*10f00*/  MUFU.TANH R193, R158 ;  /* 0x0000009e00c17308 */ /* 0x0001e20000002400 */
[----:B------:R-:W1:Y:S07]  /*10f10*/  SHFL.BFLY PT, R23, R176, 0x1, 0x1f ;  /* 0x0c201f00b0177f89 */ /* 0x000e6e00000e0000 */
[----:B------:R5:W5:Y:S08]  /*10f20*/  MUFU.TANH R192, R166 ;  /* 0x000000a600c07308 */ /* 0x000b700000002400 */
[----:B------:R-:W-:Y:S08]  /*10f30*/  MUFU.TANH R237, R237 ;  /* 0x000000ed00ed7308 */ /* 0x000ff00000002400 */
[----:B------:R-:W-:Y:S01]  /*10f40*/  MUFU.TANH R236, R236 ;  /* 0x000000ec00ec7308 */ /* 0x000fe20000002400 */
[----:B-1----:R-:W-:-:S02]  /*10f50*/  FMNMX.FTZ R176, R176, R23, !PT ;  /* 0x00000017b0b07209 */ /* 0x002fc40007810000 */
[----:B------:R-:W1:Y:S03]  /*10f60*/  LDC R23, c[0x0][0xa80] ;  /* 0x0002a000ff177b82 */ /* 0x000e660000000800 */
[C---:B--2---:R-:W-:Y:S01]  /*10f70*/  FADD.FTZ R155, -R176.reuse, R221 ;  /* 0x000000ddb09b7221 */ /* 0x044fe20000010100 */
[----:B------:R-:W-:Y:S01]  /*10f80*/  IMAD.MOV.U32 R221, RZ, RZ, R180 ;  /* 0x000000ffffdd7224 */ /* 0x000fe200078e00b4 */
[----:B------:R-:W-:Y:S01]  /*10f90*/  MUFU.TANH R187, R187 ;  /* 0x000000bb00bb7308 */ /* 0x000fe20000002400 */
[-C--:B-1----:R-:W-:Y:S01]  /*10fa0*/  FMUL.FTZ R180, R176, R23.reuse ;  /* 0x00000017b0b47220 */ /* 0x082fe20000410000 */
[----:B------:R-:W-:-:S03]  /*10fb0*/  FMUL.FTZ R155, R155, R23 ;  /* 0x000000179b9b7220 */ /* 0x000fc60000410000 */
[-CC-:B------:R-:W-:Y:S01]  /*10fc0*/  FFMA.FTZ R154, R234, R23.reuse, -R180.reuse ;  /* 0x00000017ea9a7223 */ /* 0x180fe200000108b4 */
[-CC-:B----4-:R-:W-:Y:S01]  /*10fd0*/  FFMA.FTZ R159, R152, R23.reuse, -R180.reuse ;  /* 0x00000017989f7223 */ /* 0x190fe200000108b4 */
[-CC-:B0-----:R-:W-:Y:S01]  /*10fe0*/  FFMA.FTZ R158, R222, R23.reuse, -R180.reuse ;  /* 0x00000017de9e7223 */ /* 0x181fe200000108b4 */
[----:B------:R-:W-:Y:S01]  /*10ff0*/  MUFU.EX2 R155, R155 ;  /* 0x0000009b009b7308 */ /* 0x000fe20000000800 */
[----:B---3--:R-:W-:Y:S02]  /*11000*/  IMAD.MOV.U32 R222, RZ, RZ, R197 ;  /* 0x000000ffffde7224 */ /* 0x008fe400078e00c5 */
[----:B------:R-:W-:Y:S01]  /*11010*/  FMUL.FTZ R197, R171, UR40 ;  /* 0x00000028abc57c20 */ /* 0x000fe20008410000 */
[-CC-:B------:R-:W-:Y:S01]  /*11020*/  FFMA.FTZ R163, R153, R23.reuse, -R180.reuse ;  /* 0x0000001799a37223 */ /* 0x180fe200000108b4 */
[----:B------:R-:W-:Y:S01]  /*11030*/  FMNMX.FTZ R171, R189, R220, !PT ;  /* 0x000000dcbdab7209 */ /* 0x000fe20007810000 */
[-CC-:B------:R-:W-:Y:S01]  /*11040*/  FFMA.FTZ R233, R233, R23.reuse, -R180.reuse ;  /* 0x00000017e9e97223 */ /* 0x180fe200000108b4 */
[-CC-:B-----5:R-:W-:Y:S01]  /*11050*/  FFMA.FTZ R166, R169, R23.reuse, -R180.reuse ;  /* 0x00000017a9a67223 */ /* 0x1a0fe200000108b4 */
[----:B------:R-:W-:Y:S01]  /*11060*/  FFMA.FTZ R169, R235, R23, -R180 ;  /* 0x00000017eba97223 */ /* 0x000fe200000108b4 */
[----:B------:R-:W0:Y:S01]  /*11070*/  MUFU.EX2 R152, R154 ;  /* 0x0000009a00987308 */ /* 0x000e220000000800 */
[----:B------:R-:W-:Y:S01]  /*11080*/  IMAD.MOV.U32 R235, RZ, RZ, R221 ;  /* 0x000000ffffeb7224 */ /* 0x000fe200078e00dd */
[----:B------:R-:W-:Y:S01]  /*11090*/  FMNMX.FTZ R171, R222, R171, !PT ;  /* 0x000000abdeab7209 */ /* 0x000fe20007810000 */
[----:B------:R-:W-:-:S02]  /*110a0*/  IMAD.MOV.U32 R221, RZ, RZ, R170 ;  /* 0x000000ffffdd7224 */ /* 0x000fc400078e00aa */
[-C--:B------:R-:W-:Y:S01]  /*110b0*/  FFMA.FTZ R170, R185, R23.reuse, -R180 ;  /* 0x00000017b9aa7223 */ /* 0x080fe200000108b4 */
[----:B------:R-:W-:Y:S02]  /*110c0*/  IMAD.MOV.U32 R185, RZ, RZ, R196 ;  /* 0x000000ffffb97224 */ /* 0x000fe400078e00c4 */
[-CC-:B------:R-:W-:Y:S01]  /*110d0*/  FFMA.FTZ R225, R225, R23.reuse, -R180.reuse ;  /* 0x00000017e1e17223 */ /* 0x180fe200000108b4 */
[----:B------:R-:W-:Y:S01]  /*110e0*/  FMUL.FTZ R196, R174, UR40 ;  /* 0x00000028aec47c20 */ /* 0x000fe20008410000 */
[----:B------:R-:W1:Y:S01]  /*110f0*/  MUFU.EX2 R233, R233 ;  /* 0x000000e900e97308 */ /* 0x000e620000000800 */
[-CC-:B------:R-:W-:Y:S01]  /*11100*/  FFMA.FTZ R224, R224, R23.reuse, -R180.reuse ;  /* 0x00000017e0e07223 */ /* 0x180fe200000108b4 */
[-CC-:B------:R-:W-:Y:S01]  /*11110*/  FFMA.FTZ R167, R164, R23.reuse, -R180.reuse ;  /* 0x00000017a4a77223 */ /* 0x180fe200000108b4 */
[-CC-:B------:R-:W-:Y:S01]  /*11120*/  FFMA.FTZ R164, R168, R23.reuse, -R180.reuse ;  /* 0x00000017a8a47223 */ /* 0x180fe200000108b4 */
[----:B------:R-:W-:Y:S01]  /*11130*/  FFMA.FTZ R168, R188, R23, -R180 ;  /* 0x00000017bca87223 */ /* 0x000fe200000108b4 */
[----:B------:R-:W-:Y:S01]  /*11140*/  FMUL.FTZ R188, R175, UR40 ;  /* 0x00000028afbc7c20 */ /* 0x000fe20008410000 */
[----:B------:R-:W-:-:S02]  /*11150*/  IMAD.MOV.U32 R234, RZ, RZ, R192 ;  /* 0x000000ffffea7224 */ /* 0x000fc400078e00c0 */
[-C--:B------:R-:W-:Y:S01]  /*11160*/  FFMA.FTZ R162, R156, R23.reuse, -R180 ;  /* 0x000000179ca27223 */ /* 0x080fe200000108b4 */
[----:B------:R2:W3:Y:S01]  /*11170*/  MUFU.EX2 R154, R225 ;  /* 0x000000e1009a7308 */ /* 0x0004e20000000800 */
[----:B0-----:R-:W-:Y:S01]  /*11180*/  FFMA.FTZ R153, R155, R0, R152 ;  /* 0x000000009b997223 */ /* 0x001fe20000010098 */
[----:B------:R-:W-:Y:S01]  /*11190*/  FMUL.FTZ R0, R178, UR40 ;  /* 0x00000028b2007c20 */ /* 0x000fe20008410000 */
[----:B------:R-:W-:Y:S02]  /*111a0*/  IMAD.MOV.U32 R178, RZ, RZ, R193 ;  /* 0x000000ffffb27224 */ /* 0x000fe400078e00c1 */
[----:B------:R-:W-:Y:S01]  /*111b0*/  FMUL.FTZ R193, R179, UR40 ;  /* 0x00000028b3c17c20 */ /* 0x000fe20008410000 */
[----:B------:R-:W-:Y:S01]  /*111c0*/  FMUL.FTZ R179, R195, UR40 ;  /* 0x00000028c3b37c20 */ /* 0x000fe20008410000 */
[-CC-:B------:R-:W-:Y:S01]  /*111d0*/  FFMA.FTZ R192, R223, R23.reuse, -R180.reuse ;  /* 0x00000017dfc07223 */ /* 0x180fe200000108b4 */
[--C-:B------:R-:W-:Y:S01]  /*111e0*/  FFMA.FTZ R157, R157, R23, -R180.reuse ;  /* 0x000000179d9d7223 */ /* 0x100fe200000108b4 */
[----:B------:R-:W-:Y:S01]  /*111f0*/  FMNMX.FTZ R174, R178, R171, !PT ;  /* 0x000000abb2ae7209 */ /* 0x000fe20007810000 */
[----:B------:R-:W0:Y:S01]  /*11200*/  MUFU.EX2 R224, R224 ;  /* 0x000000e000e07308 */ /* 0x000e220000000800 */
[C---:B-1----:R-:W-:Y:S01]  /*11210*/  FADD.FTZ R153, R233.reuse, R153 ;  /* 0x00000099e9997221 */ /* 0x042fe20000010000 */
[----:B------:R-:W-:Y:S01]  /*11220*/  F2FP.BF16.F32.PACK_AB R152, R233, R152 ;  /* 0x00000098e998723e */ /* 0x000fe200000010ff */
[----:B------:R-:W-:Y:S01]  /*11230*/  FMUL.FTZ R233, R190, UR40 ;  /* 0x00000028bee97c20 */ /* 0x000fe20008410000 */
[----:B------:R-:W-:Y:S01]  /*11240*/  FMNMX.FTZ R174, R185, R174, !PT ;  /* 0x000000aeb9ae7209 */ /* 0x000fe20007810000 */
[----:B--2---:R-:W-:Y:S01]  /*11250*/  FMUL.FTZ R225, R194, UR40 ;  /* 0x00000028c2e17c20 */ /* 0x004fe20008410000 */
[-CC-:B------:R-:W-:Y:S01]  /*11260*/  FFMA.FTZ R161, R161, R23.reuse, -R180.reuse ;  /* 0x00000017a1a17223 */ /* 0x180fe200000108b4 */
[-CC-:B------:R-:W-:Y:S01]  /*11270*/  FFMA.FTZ R160, R160, R23.reuse, -R180.reuse ;  /* 0x00000017a0a07223 */ /* 0x180fe200000108b4 */
[----:B------:R-:W-:Y:S01]  /*11280*/  FMNMX.FTZ R175, R221, R174, !PT ;  /* 0x000000aeddaf7209 */ /* 0x000fe20007810000 */
[----:B------:R-:W1:Y:S01]  /*11290*/  MUFU.TANH R197, R197 ;  /* 0x000000c500c57308 */ /* 0x000e620000002400 */
[----:B---3--:R-:W-:Y:S01]  /*112a0*/  FADD.FTZ R153, R154, R153 ;  /* 0x000000999a997221 */ /* 0x008fe20000010000 */
[--C-:B------:R-:W-:Y:S01]  /*112b0*/  FFMA.FTZ R165, R165, R23, -R180.reuse ;  /* 0x00000017a5a57223 */ /* 0x100fe200000108b4 */
[----:B------:R-:W-:Y:S01]  /*112c0*/  FMNMX.FTZ R175, R235, R175, !PT ;  /* 0x000000afebaf7209 */ /* 0x000fe20007810000 */
[-CC-:B------:R-:W-:Y:S01]  /*112d0*/  FFMA.FTZ R184, R184, R23.reuse, -R180.reuse ;  /* 0x00000017b8b87223 */ /* 0x180fe200000108b4 */
[-CC-:B------:R-:W-:Y:S01]  /*112e0*/  FFMA.FTZ R181, R181, R23.reuse, -R180.reuse ;  /* 0x00000017b5b57223 */ /* 0x180fe200000108b4 */
[--C-:B------:R-:W-:Y:S01]  /*112f0*/  FFMA.FTZ R173, R173, R23, -R180.reuse ;  /* 0x00000017adad7223 */ /* 0x100fe200000108b4 */
[----:B------:R-:W-:Y:S01]  /*11300*/  FMNMX.FTZ R175, R234, R175, !PT ;  /* 0x000000afeaaf7209 */ /* 0x000fe20007810000 */
[----:B------:R-:W2:Y:S01]  /*11310*/  MUFU.TANH R196, R196 ;  /* 0x000000c400c47308 */ /* 0x000ea20000002400 */
[----:B0-----:R-:W-:Y:S01]  /*11320*/  FADD.FTZ R156, R224, R153 ;  /* 0x00000099e09c7221 */ /* 0x001fe20000010000 */
[----:B------:R-:W-:Y:S01]  /*11330*/  FMUL.FTZ R153, R182, UR40 ;  /* 0x00000028b6997c20 */ /* 0x000fe20008410000 */
[----:B------:R-:W-:Y:S01]  /*11340*/  FMNMX.FTZ R175, R237, R175, !PT ;  /* 0x000000afedaf7209 */ /* 0x000fe20007810000 */
[----:B------:R-:W-:Y:S01]  /*11350*/  FMUL.FTZ R182, R198, UR40 ;  /* 0x00000028c6b67c20 */ /* 0x000fe20008410000 */
[-CC-:B------:R-:W-:Y:S01]  /*11360*/  FFMA.FTZ R172, R172, R23.reuse, -R180.reuse ;  /* 0x00000017acac7223 */ /* 0x180fe200000108b4 */
[----:B------:R-:W-:Y:S01]  /*11370*/  FFMA.FTZ R180, R177, R23, -R180 ;  /* 0x00000017b1b47223 */ /* 0x000fe200000108b4 */
[----:B------:R-:W-:Y:S01]  /*11380*/  FMNMX.FTZ R175, R236, R175, !PT ;  /* 0x000000afecaf7209 */ /* 0x000fe20007810000 */
[----:B------:R-:W0:Y:S01]  /*11390*/  MUFU.TANH R188, R188 ;  /* 0x000000bc00bc7308 */ /* 0x000e220000002400 */
[----:B------:R-:W-:-:S02]  /*113a0*/  F2FP.BF16.F32.PACK_AB R154, R224, R154 ;  /* 0x0000009ae09a723e */ /* 0x000fc400000010ff */
[----:B-1----:R-:W-:-:S05]  /*113b0*/  FMNMX.FTZ R175, R197, R175, !PT ;  /* 0x000000afc5af7209 */ /* 0x002fca0007810000 */
[----:B------:R-:W1:Y:S01]  /*113c0*/  MUFU.TANH R0, R0 ;  /* 0x0000000000007308 */ /* 0x000e620000002400 */
[----:B--2---:R-:W-:-:S07]  /*113d0*/  FMNMX.FTZ R175, R196, R175, !PT ;  /* 0x000000afc4af7209 */ /* 0x004fce0007810000 */
[----:B------:R-:W2:Y:S01]  /*113e0*/  MUFU.TANH R193, R193 ;  /* 0x000000c100c17308 */ /* 0x000ea20000002400 */
[----:B0-----:R-:W-:-:S07]  /*113f0*/  FMNMX.FTZ R175, R188, R175, !PT ;  /* 0x000000afbcaf7209 */ /* 0x001fce0007810000 */
[----:B------:R-:W0:Y:S01]  /*11400*/  MUFU.TANH R153, R153 ;  /* 0x0000009900997308 */ /* 0x000e220000002400 */
[----:B-1----:R-:W-:-:S07]  /*11410*/  FMNMX.FTZ R175, R0, R175, !PT ;  /* 0x000000af00af7209 */ /* 0x002fce0007810000 */
[----:B------:R1:W3:Y:S01]  /*11420*/  MUFU.TANH R171, R183 ;  /* 0x000000b700ab7308 */ /* 0x0002e20000002400 */
[----:B--2---:R-:W-:-:S07]  /*11430*/  FMNMX.FTZ R175, R193, R175, !PT ;  /* 0x000000afc1af7209 */ /* 0x004fce0007810000 */
[----:B------:R2:W4:Y:S01]  /*11440*/  MUFU.TANH R174, R186 ;  /* 0x000000ba00ae7308 */ /* 0x0005220000002400 */
[----:B0-----:R-:W-:Y:S01]  /*11450*/  FMNMX.FTZ R175, R153, R175, !PT ;  /* 0x000000af99af7209 */ /* 0x001fe20007810000 */
[----:B-1----:R-:W-:-:S06]  /*11460*/  FMUL.FTZ R183, R199, UR40 ;  /* 0x00000028c7b77c20 */ /* 0x002fcc0008410000 */
[----:B------:R-:W0:Y:S01]  /*11470*/  MUFU.TANH R233, R233 ;  /* 0x000000e900e97308 */ /* 0x000e220000002400 */
[----:B--2---:R-:W-:Y:S02]  /*11480*/  IMAD.MOV.U32 R186, RZ, RZ, R189 ;  /* 0x000000ffffba7224 */ /* 0x004fe400078e00bd */
[----:B------:R-:W-:Y:S01]  /*11490*/  FMUL.FTZ R189, R191, UR40 ;  /* 0x00000028bfbd7c20 */ /* 0x000fe20008410000 */
[----:B---3--:R-:W-:-:S05]  /*114a0*/  FMNMX.FTZ R175, R171, R175, !PT ;  /* 0x000000afabaf7209 */ /* 0x008fca0007810000 */
[----:B------:R-:W1:Y:S01]  /*114b0*/  MUFU.TANH R189, R189 ;  /* 0x000000bd00bd7308 */ /* 0x000e620000002400 */
[----:B----4-:R-:W-:-:S04]  /*114c0*/  FMNMX.FTZ R175, R174, R175, !PT ;  /* 0x000000afaeaf7209 */ /* 0x010fc80007810000 */
[----:B------:R-:W-:-:S03]  /*114d0*/  FMNMX.FTZ R175, R187, R175, !PT ;  /* 0x000000afbbaf7209 */ /* 0x000fc60007810000 */
[----:B------:R-:W2:Y:S01]  /*114e0*/  MUFU.TANH R225, R225 ;  /* 0x000000e100e17308 */ /* 0x000ea20000002400 */
[----:B0-----:R-:W-:-:S07]  /*114f0*/  FMNMX.FTZ R175, R233, R175, !PT ;  /* 0x000000afe9af7209 */ /* 0x001fce0007810000 */
[----:B------:R-:W0:Y:S01]  /*11500*/  MUFU.TANH R179, R179 ;  /* 0x000000b300b37308 */ /* 0x000e220000002400 */
[----:B-1----:R-:W-:-:S07]  /*11510*/  FMNMX.FTZ R175, R189, R175, !PT ;  /* 0x000000afbdaf7209 */ /* 0x002fce0007810000 */
[----:B------:R-:W1:Y:S01]  /*11520*/  MUFU.TANH R182, R182 ;  /* 0x000000b600b67308 */ /* 0x000e620000002400 */
[----:B--2---:R-:W-:-:S07]  /*11530*/  FMNMX.FTZ R175, R225, R175, !PT ;  /* 0x000000afe1af7209 */ /* 0x004fce0007810000 */
[----:B------:R-:W2:Y:S01]  /*11540*/  MUFU.TANH R183, R183 ;  /* 0x000000b700b77308 */ /* 0x000ea20000002400 */
[----:B0-----:R-:W-:-:S04]  /*11550*/  FMNMX.FTZ R175, R179, R175, !PT ;  /* 0x000000afb3af7209 */ /* 0x001fc80007810000 */
[----:B-1----:R-:W-:-:S04]  /*11560*/  FMNMX.FTZ R175, R182, R175, !PT ;  /* 0x000000afb6af7209 */ /* 0x002fc80007810000 */
[----:B--2---:R-:W-:-:S05]  /*11570*/  FMNMX.FTZ R175, R183, R175, !PT ;  /* 0x000000afb7af7209 */ /* 0x004fca0007810000 */
[----:B------:R-:W0:Y:S02]  /*11580*/  SHFL.BFLY PT, R177, R175, 0x2, 0x1f ;  /* 0x0c401f00afb17f89 */ /* 0x000e2400000e0000 */
[----:B0-----:R-:W-:-:S05]  /*11590*/  FMNMX.FTZ R177, R175, R177, !PT ;  /* 0x000000b1afb17209 */ /* 0x001fca0007810000 */
[----:B------:R-:W0:Y:S02]  /*115a0*/  SHFL.BFLY PT, R175, R177, 0x1, 0x1f ;  /* 0x0c201f00b1af7f89 */ /* 0x000e2400000e0000 */
[----:B0-----:R-:W-:-:S05]  /*115b0*/  FMNMX.FTZ R177, R177, R175, !PT ;  /* 0x000000afb1b17209 */ /* 0x001fca0007810000 */
[C---:B------:R-:W-:Y:S01]  /*115c0*/  FMUL.FTZ R223, R177.reuse, R23 ;  /* 0x00000017b1df7220 */ /* 0x040fe20000410000 */
[----:B------:R-:W-:-:S03]  /*115d0*/  FADD.FTZ R224, -R177, R220 ;  /* 0x000000dcb1e07221 */ /* 0x000fc60000010100 */
[-CC-:B------:R-:W-:Y:S01]  /*115e0*/  FFMA.FTZ R199, R234, R23.reuse, -R223.reuse ;  /* 0x00000017eac77223 */ /* 0x180fe200000108df */
[-CC-:B------:R-:W-:Y:S01]  /*115f0*/  FFMA.FTZ R190, R171, R23.reuse, -R223.reuse ;  /* 0x00000017abbe7223 */ /* 0x180fe200000108df */
[----:B------:R-:W2:Y:S01]  /*11600*/  LDL R234, [R1+0x28] ;  /* 0x0000280001ea7983 */ /* 0x000ea20000100800 */
[-CC-:B------:R-:W-:Y:S01]  /*11610*/  FFMA.FTZ R171, R174, R23.reuse, -R223.reuse ;  /* 0x00000017aeab7223 */ /* 0x180fe200000108df */
[-C--:B------:R-:W-:Y:S01]  /*11620*/  FMUL.FTZ R224, R224, R23.reuse ;  /* 0x00000017e0e07220 */ /* 0x080fe20000410000 */
[-CC-:B------:R-:W-:Y:S01]  /*11630*/  FFMA.FTZ R175, R186, R23.reuse, -R223.reuse ;  /* 0x00000017baaf7223 */ /* 0x180fe200000108df */
[-CC-:B------:R-:W-:Y:S01]  /*11640*/  FFMA.FTZ R222, R222, R23.reuse, -R223.reuse ;  /* 0x00000017dede7223 */ /* 0x180fe200000108df */
[-CC-:B------:R-:W-:Y:S01]  /*11650*/  FFMA.FTZ R194, R153, R23.reuse, -R223.reuse ;  /* 0x0000001799c27223 */ /* 0x180fe200000108df */
[----:B------:R-:W-:Y:S01]  /*11660*/  FFMA.FTZ R178, R178, R23, -R223 ;  /* 0x00000017b2b27223 */ /* 0x000fe200000108df */
        /* <DEDUP_REMOVED lines=68> */
[----:B------:R-:W-:Y:S01]  /*11ab0*/  IMAD.MOV.U32 R175, RZ, RZ, 0x40000040 ;  /* 0x40000040ffaf7424 */ /* 0x000fe200078e00ff */
[----:B------:R0:W3:Y:S01]  /*11ac0*/  MUFU.EX2 R155, R178 ;  /* 0x000000b2009b7308 */ /* 0x0000e20000000800 */
[----:B------:R-:W-:Y:S01]  /*11ad0*/  FFMA.FTZ R185, R185, R23, -R223 ;  /* 0x00000017b9b97223 */ /* 0x000fe200000108df */
[C---:B-1----:R-:W-:Y:S01]  /*11ae0*/  FADD.FTZ R3, R222.reuse, R3 ;  /* 0x00000003de037221 */ /* 0x042fe20000010000 */
[----:B------:R-:W-:Y:S01]  /*11af0*/  F2FP.BF16.F32.PACK_AB R153, R222, R153 ;  /* 0x00000099de99723e */ /* 0x000fe200000010ff */
[-CC-:B------:R-:W-:Y:S01]  /*11b00*/  FFMA.FTZ R221, R221, R23.reuse, -R223.reuse ;  /* 0x00000017dddd7223 */ /* 0x180fe200000108df */
[----:B------:R-:W-:Y:S01]  /*11b10*/  R2UR UR7, R175 ;  /* 0x00000000af0772ca */ /* 0x000fe200000e0000 */
[----:B------:R-:W-:Y:S01]  /*11b20*/  FFMA.FTZ R220, R235, R23, -R223 ;  /* 0x00000017ebdc7223 */ /* 0x000fe200000108df */
[----:B0-----:R-:W-:Y:S01]  /*11b30*/  @!P1 VIADD R178, R211, 0x32440 ;  /* 0x00032440d3b29836 */ /* 0x001fe20000000000 */
[----:B------:R0:W1:Y:S04]  /*11b40*/  MUFU.EX2 R175, R185 ;  /* 0x000000b900af7308 */ /* 0x0000680000000800 */
[----:B0-----:R-:W-:Y:S01]  /*11b50*/  @!P1 PRMT R185, RZ, 0x654, R178 ;  /* 0x00000654ffb99816 */ /* 0x001fe200000000b2 */
        /* <DEDUP_REMOVED lines=64> */
[----:B--2---:R-:W-:-:S02]  /*11f60*/  IMAD R174, R2, 0xc00, R234 ;  /* 0x00000c0002ae7824 */ /* 0x004fc400078e02ea */
[----:B------:R-:W0:Y:S02]  /*11f70*/  S2R R234, SR_TID.X ;  /* 0x0000000000ea7919 */ /* 0x000e240000002100 */
[----:B0-----:R-:W-:-:S04]  /*11f80*/  SHF.R.U32.HI R222, RZ, 0x7, R234 ;  /* 0x00000007ffde7819 */ /* 0x001fc800000116ea */
[----:B------:R-:W-:-:S05]  /*11f90*/  IADD3 R178, -R222, 0xb, RZ ;  /* 0x0000000bdeb27810 */ /* 0x000fca0007ffe1ff */
[----:B------:R2:W-:Y:S06]  /*11fa0*/  BAR.ARV R178, 0x100 ;  /* 0x000400b20000751d */ /* 0x0005ec0000002000 */
[----:B------:R0:W-:Y:S02]  /*11fb0*/  @!P1 SYNCS.ARRIVE.TRANS64.RED.A1T0 RZ, [R185+URZ], RZ ;  /* 0x000000ffb9ff99a7 */ /* 0x0001e4000810043f */
[----:B0-----:R-:W-:-:S05]  /*11fc0*/  IADD3 R185, R222, 0x8, RZ ;  /* 0x00000008deb97810 */ /* 0x001fca0007ffe0ff */
[----:B------:R3:W-:Y:S01]  /*11fd0*/  BAR.SYNC.DEFER_BLOCKING R185, 0x100 ;  /* 0x000400b90000751d */ /* 0x0007e20000010000 */
[----:B------:R-:W-:Y:S01]  /*11fe0*/  R2UR UR6, R174 ;  /* 0x00000000ae0672ca */ /* 0x000fe200000e0000 */
[----:B---3--:R-:W-:Y:S01]  /*11ff0*/  FADD.FTZ R185, R155, R3 ;  /* 0x000000039bb97221 */ /* 0x008fe20000010000 */
[----:B-1----:R-:W-:-:S04]  /*12000*/  F2FP.BF16.F32.PACK_AB R155, R175, R155 ;  /* 0x0000009baf9b723e */ /* 0x002fc800000010ff */
[----:B------:R-:W-:-:S07]  /*12010*/  WARPGROUP.ARRIVE ;  /* 0x00000000000079c5 */ /* 0x000fce0000000000 */
[----:B------:R-:W-:Y:S01]  /*12020*/  HGMMA.64x256x16.F32.BF16 R24, R152, gdesc[UR4].tnspB, R24, gsb0 ;  /* 0x43e0000498187df0 */ /* 0x000fe20008001818 */
[----:B------:R-:W0:Y:S01]  /*12030*/  MUFU.EX2 R192, R192 ;  /* 0x000000c000c07308 */ /* 0x000e220000000800 */
[----:B------:R-:W-:-:S07]  /*12040*/  FFMA.FTZ R186, R237, R23, -R223 ;  /* 0x00000017edba7223 */ /* 0x000fce00000108df */
[----:B------:R-:W1:Y:S08]  /*12050*/  MUFU.EX2 R158, R158 ;  /* 0x0000009e009e7308 */ /* 0x000e700000000800 */
[----:B------:R-:W3:Y:S01]  /*12060*/  MUFU.EX2 R157, R157 ;  /* 0x0000009d009d7308 */ /* 0x000ee20000000800 */
[----:B0-----:R-:W-:-:S07]  /*12070*/  FADD.FTZ R156, R192, R156 ;  /* 0x0000009cc09c7221 */ /* 0x001fce0000010000 */
[----:B------:R-:W0:Y:S08]  /*12080*/  MUFU.EX2 R159, R159 ;  /* 0x0000009f009f7308 */ /* 0x000e300000000800 */
[----:B------:R-:W-:Y:S08]  /*12090*/  MUFU.EX2 R3, R221 ;  /* 0x000000dd00037308 */ /* 0x000ff00000000800 */
[----:B------:R-:W-:Y:S01]  /*120a0*/  MUFU.EX2 R186, R186 ;  /* 0x000000ba00ba7308 */ /* 0x000fe20000000800 */
[----:B------:R-:W-:-:S07]  /*120b0*/  FFMA.FTZ R197, R197, R23, -R223 ;  /* 0x00000017c5c57223 */ /* 0x000fce00000108df */
[----:B------:R-:W-:Y:S01]  /*120c0*/  MUFU.EX2 R163, R163 ;  /* 0x000000a300a37308 */ /* 0x000fe20000000800 */
[-CC-:B------:R-:W-:Y:S01]  /*120d0*/  FFMA.FTZ R196, R196, R23.reuse, -R223.reuse ;  /* 0x00000017c4c47223 */ /* 0x180fe200000108df */
[-CC-:B------:R-:W-:Y:S01]  /*120e0*/  FFMA.FTZ R195, R188, R23.reuse, -R223.reuse ;  /* 0x00000017bcc37223 */ /* 0x180fe200000108df */
[----:B------:R-:W-:-:S05]  /*120f0*/  FFMA.FTZ R198, R236, R23, -R223 ;  /* 0x00000017ecc67223 */ /* 0x000fca00000108df */
[----:B------:R-:W-:Y:S08]  /*12100*/  MUFU.EX2 R161, R161 ;  /* 0x000000a100a17308 */ /* 0x000ff00000000800 */
[----:B------:R-:W-:Y:S08]  /*12110*/  MUFU.EX2 R162, R162 ;  /* 0x000000a200a27308 */ /* 0x000ff00000000800 */
[----:B------:R-:W-:Y:S01]  /*12120*/  MUFU.EX2 R197, R197 ;  /* 0x000000c500c57308 */ /* 0x000fe20000000800 */
[----:B------:R-:W-:-:S07]  /*12130*/  WARPGROUP.DEPBAR.LE gsb0, 0x0 ;  /* 0x00008000000079c5 */ /* 0x000fce0000010000 */
[----:B------:R-:W4:Y:S01]  /*12140*/  MUFU.EX2 R154, R220 ;  /* 0x000000dc009a7308 */ /* 0x000f220000000800 */
[----:B------:R-:W-:-:S07]  /*12150*/  VIADD R152, R174, 0x80 ;  /* 0x00000080ae987836 */ /* 0x000fce0000000000 */
[----:B------:R-:W5:Y:S01]  /*12160*/  MUFU.EX2 R155, R199 ;  /* 0x000000c7009b7308 */ /* 0x000f620000000800 */
[----:B------:R-:W-:Y:S01]  /*12170*/  R2UR UR6, R152 ;  /* 0x00000000980672ca */ /* 0x000fe200000e0000 */
[----:B-1----:R-:W-:Y:S01]  /*12180*/  FADD.FTZ R152, R158, R156 ;  /* 0x0000009c9e987221 */ /* 0x002fe20000010000 */
[----:B------:R-:W-:-:S03]  /*12190*/  IMAD.MOV.U32 R153, RZ, RZ, 0x40000040 ;  /* 0x40000040ff997424 */ /* 0x000fc600078e00ff */
[----:B---3--:R-:W-:Y:S01]  /*121a0*/  FADD.FTZ R152, R157, R152 ;  /* 0x000000989d987221 */ /* 0x008fe20000010000 */
[----:B------:R-:W-:Y:S02]  /*121b0*/  F2FP.BF16.F32.PACK_AB R156, R158, R192 ;  /* 0x000000c09e9c723e */ /* 0x000fe400000010ff */
[----:B------:R-:W-:Y:S01]  /*121c0*/  R2UR UR7, R153 ;  /* 0x00000000990772ca */ /* 0x000fe200000e0000 */
[C---:B0-----:R-:W-:Y:S01]  /*121d0*/  FADD.FTZ R192, R159.reuse, R152 ;  /* 0x000000989fc07221 */ /* 0x041fe20000010000 */
[----:B------:R-:W-:Y:S02]  /*121e0*/  F2FP.BF16.F32.PACK_AB R158, R159, R157 ;  /* 0x0000009d9f9e723e */ /* 0x000fe400000010ff */
[----:B----4-:R-:W-:Y:S02]  /*121f0*/  F2FP.BF16.F32.PACK_AB R157, R154, R3 ;  /* 0x000000039a9d723e */ /* 0x010fe400000010ff */
[----:B-----5:R-:W-:-:S04]  /*12200*/  F2FP.BF16.F32.PACK_AB R159, R186, R155 ;  /* 0x0000009bba9f723e */ /* 0x020fc800000010ff */
[----:B------:R-:W-:-:S06]  /*12210*/  WARPGROUP.ARRIVE ;  /* 0x00000000000079c5 */ /* 0x000fcc0000000000 */
[----:B------:R-:W-:Y:S01]  /*12220*/  HGMMA.64x256x16.F32.BF16 R24, R156, gdesc[UR4].tnspB, R24, gsb0 ;  /* 0x43e000049c187df0 */ /* 0x000fe20008001818 */
[----:B------:R-:W-:Y:S01]  /*12230*/  MUFU.EX2 R196, R196 ;  /* 0x000000c400c47308 */ /* 0x000fe20000000800 */
[----:B------:R-:W-:-:S07]  /*12240*/  FADD.FTZ R192, R163, R192 ;  /* 0x000000c0a3c07221 */ /* 0x000fce0000010000 */
[----:B------:R-:W0:Y:S01]  /*12250*/  MUFU.EX2 R195, R195 ;  /* 0x000000c300c37308 */ /* 0x000e220000000800 */
[----:B------:R-:W-:Y:S02]  /*12260*/  VIADD R152, R174, 0x100 ;  /* 0x00000100ae987836 */ /* 0x000fe40000000000 */
[----:B------:R-:W-:-:S03]  /*12270*/  IMAD.MOV.U32 R153, RZ, RZ, 0x40000040 ;  /* 0x40000040ff997424 */ /* 0x000fc600078e00ff */
[----:B------:R-:W-:Y:S02]  /*12280*/  R2UR UR6, R152 ;  /* 0x00000000980672ca */ /* 0x000fe400000e0000 */
[----:B------:R-:W-:Y:S01]  /*12290*/  R2UR UR7, R153 ;  /* 0x00000000990772ca */ /* 0x000fe200000e0000 */
[----:B------:R-:W-:Y:S01]  /*122a0*/  MUFU.EX2 R167, R167 ;  /* 0x000000a700a77308 */ /* 0x000fe20000000800 */
[-CC-:B------:R-:W-:Y:S01]  /*122b0*/  FFMA.FTZ R191, R0, R23.reuse, -R223.reuse ;  /* 0x0000001700bf7223 */ /* 0x180fe200000108df */
[----:B------:R-:W-:-:S06]  /*122c0*/  FFMA.FTZ R193, R193, R23, -R223 ;  /* 0x00000017c1c17223 */ /* 0x000fcc00000108df */
[----:B------:R-:W-:Y:S08]  /*122d0*/  MUFU.EX2 R165, R165 ;  /* 0x000000a500a57308 */ /* 0x000ff00000000800 */
[----:B------:R-:W-:Y:S08]  /*122e0*/  MUFU.EX2 R166, R166 ;  /* 0x000000a600a67308 */ /* 0x000ff00000000800 */
[----:B------:R-:W-:Y:S08]  /*122f0*/  MUFU.EX2 R191, R191 ;  /* 0x000000bf00bf7308 */ /* 0x000ff00000000800 */
[----:B------:R-:W-:Y:S08]  /*12300*/  MUFU.EX2 R193, R193 ;  /* 0x000000c100c17308 */ /* 0x000ff00000000800 */
[----:B------:R-:W-:Y:S08]  /*12310*/  MUFU.EX2 R194, R194 ;  /* 0x000000c200c27308 */ /* 0x000ff00000000800 */
[----:B------:R-:W-:Y:S01]  /*12320*/  MUFU.EX2 R190, R190 ;  /* 0x000000be00be7308 */ /* 0x000fe20000000800 */
[----:B------:R-:W-:-:S02]  /*12330*/  VIADD R152, R174, 0x180 ;  /* 0x00000180ae987836 */ /* 0x000fc40000000000 */
[----:B------:R-:W-:Y:S01]  /*12340*/  IMAD.MOV.U32 R153, RZ, RZ, 0x40000040 ;  /* 0x40000040ff997424 */ /* 0x000fe200078e00ff */
[----:B------:R-:W-:-:S04]  /*12350*/  WARPGROUP.DEPBAR.LE gsb0, 0x0 ;  /* 0x00008000000079c5 */ /* 0x000fc80000010000 */
[----:B------:R1:W3:Y:S08]  /*12360*/  MUFU.EX2 R157, R160 ;  /* 0x000000a0009d7308 */ /* 0x0002f00000000800 */
[----:B------:R-:W4:Y:S01]  /*12370*/  MUFU.EX2 R156, R198 ;  /* 0x000000c6009c7308 */ /* 0x000f220000000800 */
[C---:B------:R-:W-:Y:S01]  /*12380*/  FADD.FTZ R158, R161.reuse, R192 ;  /* 0x000000c0a19e7221 */ /* 0x040fe20000010000 */
[----:B-1----:R-:W-:-:S02]  /*12390*/  F2FP.BF16.F32.PACK_AB R160, R161, R163 ;  /* 0x000000a3a1a0723e */ /* 0x002fc400000010ff */
[----:B0-----:R-:W-:Y:S01]  /*123a0*/  F2FP.BF16.F32.PACK_AB R163, R195, R196 ;  /* 0x000000c4c3a3723e */ /* 0x001fe200000010ff */
[----:B---3--:R-:W-:-:S04]  /*123b0*/  FADD.FTZ R158, R157, R158 ;  /* 0x0000009e9d9e7221 */ /* 0x008fc80000010000 */
[C---:B------:R-:W-:Y:S01]  /*123c0*/  FADD.FTZ R158, R162.reuse, R158 ;  /* 0x0000009ea29e7221 */ /* 0x040fe20000010000 */
[----:B------:R-:W-:Y:S02]  /*123d0*/  F2FP.BF16.F32.PACK_AB R162, R162, R157 ;  /* 0x0000009da2a2723e */ /* 0x000fe400000010ff */
[----:B----4-:R-:W-:-:S04]  /*123e0*/  F2FP.BF16.F32.PACK_AB R161, R197, R156 ;  /* 0x0000009cc5a1723e */ /* 0x010fc800000010ff */
[----:B------:R-:W-:-:S06]  /*123f0*/  WARPGROUP.ARRIVE ;  /* 0x00000000000079c5 */ /* 0x000fcc0000000000 */
[----:B------:R-:W-:Y:S01]  /*12400*/  HGMMA.64x256x16.F32.BF16 R24, R160, gdesc[UR4].tnspB, R24, gsb0 ;  /* 0x43e00004a0187df0 */ /* 0x000fe20008001818 */
[----:B------:R0:W1:Y:S01]  /*12410*/  MUFU.EX2 R157, R164 ;  /* 0x000000a4009d7308 */ /* 0x0000620000000800 */
[----:B------:R-:W-:-:S04]  /*12420*/  FADD.FTZ R158, R167, R158 ;  /* 0x0000009ea79e7221 */ /* 0x000fc80000010000 */
[----:B------:R-:W-:Y:S01]  /*12430*/  FADD.FTZ R158, R165, R158 ;  /* 0x0000009ea59e7221 */ /* 0x000fe20000010000 */
[----:B------:R-:W-:Y:S02]  /*12440*/  R2UR UR6, R152 ;  /* 0x00000000980672ca */ /* 0x000fe400000e0000 */
[----:B------:R-:W-:Y:S02]  /*12450*/  R2UR UR7, R153 ;  /* 0x00000000990772ca */ /* 0x000fe400000e0000 */
[----:B0-----:R-:W-:Y:S02]  /*12460*/  F2FP.BF16.F32.PACK_AB R164, R165, R167 ;  /* 0x000000a7a5a4723e */ /* 0x001fe400000010ff */
[----:B------:R-:W-:Y:S01]  /*12470*/  F2FP.BF16.F32.PACK_AB R165, R193, R191 ;  /* 0x000000bfc1a5723e */ /* 0x000fe200000010ff */
[----:B-1----:R-:W-:Y:S01]  /*12480*/  FADD.FTZ R158, R157, R158 ;  /* 0x0000009e9d9e7221 */ /* 0x002fe20000010000 */
[----:B------:R-:W-:-:S03]  /*12490*/  F2FP.BF16.F32.PACK_AB R167, R190, R194 ;  /* 0x000000c2bea7723e */ /* 0x000fc600000010ff */
[C---:B------:R-:W-:Y:S01]  /*124a0*/  FADD.FTZ R158, R166.reuse, R158 ;  /* 0x0000009ea69e7221 */ /* 0x040fe20000010000 */
[----:B------:R-:W-:Y:S01]  /*124b0*/  F2FP.BF16.F32.PACK_AB R166, R166, R157 ;  /* 0x0000009da6a6723e */ /* 0x000fe200000010ff */
[----:B------:R-:W0:Y:S01]  /*124c0*/  MUFU.EX2 R184, R184 ;  /* 0x000000b800b87308 */ /* 0x000e220000000800 */
[-CC-:B------:R-:W-:Y:S01]  /*124d0*/  FFMA.FTZ R187, R187, R23.reuse, -R223.reuse ;  /* 0x00000017bbbb7223 */ /* 0x180fe200000108df */
[-CC-:B------:R-:W-:Y:S01]  /*124e0*/  FFMA.FTZ R188, R233, R23.reuse, -R223.reuse ;  /* 0x00000017e9bc7223 */ /* 0x180fe200000108df */
[----:B------:R-:W-:-:S05]  /*124f0*/  FFMA.FTZ R189, R189, R23, -R223 ;  /* 0x00000017bdbd7223 */ /* 0x000fca00000108df */
[----:B------:R-:W1:Y:S01]  /*12500*/  MUFU.EX2 R169, R169 ;  /* 0x000000a900a97308 */ /* 0x000e620000000800 */
[----:B------:R-:W-:-:S07]  /*12510*/  IMAD.MOV.U32 R153, RZ, RZ, 0x40000040 ;  /* 0x40000040ff997424 */ /* 0x000fce00078e00ff */
[----:B------:R1:W-:Y:S01]  /*12520*/  MUFU.EX2 R159, R168 ;  /* 0x000000a8009f7308 */ /* 0x0003e20000000800 */
[----:B0-----:R-:W-:-:S07]  /*12530*/  FADD.FTZ R158, R184, R158 ;  /* 0x0000009eb89e7221 */ /* 0x001fce0000010000 */
[----:B------:R-:W-:Y:S08]  /*12540*/  MUFU.EX2 R170, R170 ;  /* 0x000000aa00aa7308 */ /* 0x000ff00000000800 */
[----:B------:R-:W-:Y:S08]  /*12550*/  MUFU.EX2 R157, R171 ;  /* 0x000000ab009d7308 */ /* 0x000ff00000000800 */
[----:B------:R-:W-:Y:S08]  /*12560*/  MUFU.EX2 R187, R187 ;  /* 0x000000bb00bb7308 */ /* 0x000ff00000000800 */
[----:B------:R-:W-:Y:S08]  /*12570*/  MUFU.EX2 R188, R188 ;  /* 0x000000bc00bc7308 */ /* 0x000ff00000000800 */
[----:B------:R-:W0:Y:S01]  /*12580*/  MUFU.EX2 R189, R189 ;  /* 0x000000bd00bd7308 */ /* 0x000e220000000800 */
[----:B------:R-:W-:Y:S01]  /*12590*/  VIADD R152, R174, 0x200 ;  /* 0x00000200ae987836 */ /* 0x000fe20000000000 */
[----:B-1----:R-:W-:-:S02]  /*125a0*/  F2FP.BF16.F32.PACK_AB R168, R169, R184 ;  /* 0x000000b8a9a8723e */ /* 0x002fc400000010ff */
[----:B0-----:R-:W-:Y:S01]  /*125b0*/  F2FP.BF16.F32.PACK_AB R171, R189, R188 ;  /* 0x000000bcbdab723e */ /* 0x001fe200000010ff */
[----:B------:R-:W-:Y:S02]  /*125c0*/  WARPGROUP.DEPBAR.LE gsb0, 0x0 ;  /* 0x00008000000079c5 */ /* 0x000fe40000010000 */
[----:B------:R-:W-:-:S06]  /*125d0*/  WARPGROUP.ARRIVE ;  /* 0x00000000000079c5 */ /* 0x000fcc0000000000 */
[----:B------:R-:W-:Y:S01]  /*125e0*/  HGMMA.64x256x16.F32.BF16 R24, R164, gdesc[UR4].tnspB, R24, gsb0 ;  /* 0x43e00004a4187df0 */ /* 0x000fe20008001818 */
[----:B------:R-:W-:Y:S01]  /*125f0*/  R2UR UR7, R153 ;  /* 0x00000000990772ca */ /* 0x000fe200000e0000 */
[----:B------:R-:W-:Y:S01]  /*12600*/  FADD.FTZ R153, R169, R158 ;  /* 0x0000009ea9997221 */ /* 0x000fe20000010000 */
[----:B------:R-:W-:-:S03]  /*12610*/  R2UR UR6, R152 ;  /* 0x00000000980672ca */ /* 0x000fc600000e0000 */
[----:B------:R-:W-:Y:S01]  /*12620*/  FADD.FTZ R153, R159, R153 ;  /* 0x000000999f997221 */ /* 0x000fe20000010000 */
[----:B------:R-:W-:-:S03]  /*12630*/  F2FP.BF16.F32.PACK_AB R169, R187, R157 ;  /* 0x0000009dbba9723e */ /* 0x000fc600000010ff */
[C---:B------:R-:W-:Y:S01]  /*12640*/  FADD.FTZ R153, R170.reuse, R153 ;  /* 0x00000099aa997221 */ /* 0x040fe20000010000 */
[----:B------:R-:W-:Y:S01]  /*12650*/  F2FP.BF16.F32.PACK_AB R170, R170, R159 ;  /* 0x0000009faaaa723e */ /* 0x000fe200000010ff */
[----:B------:R-:W0:Y:S01]  /*12660*/  MUFU.EX2 R181, R181 ;  /* 0x000000b500b57308 */ /* 0x000e220000000800 */
[-CC-:B------:R-:W-:Y:S01]  /*12670*/  FFMA.FTZ R179, R179, R23.reuse, -R223.reuse ;  /* 0x00000017b3b37223 */ /* 0x180fe200000108df */
[-CC-:B------:R-:W-:Y:S01]  /*12680*/  FFMA.FTZ R182, R182, R23.reuse, -R223.reuse ;  /* 0x00000017b6b67223 */ /* 0x180fe200000108df */
[-CC-:B------:R-:W-:Y:S01]  /*12690*/  FFMA.FTZ R183, R183, R23.reuse, -R223.reuse ;  /* 0x00000017b7b77223 */ /* 0x180fe200000108df */
[----:B------:R-:W-:-:S04]  /*126a0*/  FFMA.FTZ R0, R225, R23, -R223 ;  /* 0x00000017e1007223 */ /* 0x000fc800000108df */
[----:B------:R-:W1:Y:S08]  /*126b0*/  MUFU.EX2 R173, R173 ;  /* 0x000000ad00ad7308 */ /* 0x000e700000000800 */
[----:B------:R-:W-:Y:S08]  /*126c0*/  MUFU.EX2 R159, R172 ;  /* 0x000000ac009f7308 */ /* 0x000ff00000000800 */
[----:B------:R-:W3:Y:S08]  /*126d0*/  MUFU.EX2 R180, R180 ;  /* 0x000000b400b47308 */ /* 0x000ef00000000800 */
[----:B------:R0:W-:Y:S08]  /*126e0*/  MUFU.EX2 R158, R0 ;  /* 0x00000000009e7308 */ /* 0x0001f00000000800 */
[----:B------:R-:W4:Y:S08]  /*126f0*/  MUFU.EX2 R179, R179 ;  /* 0x000000b300b37308 */ /* 0x000f300000000800 */
[----:B------:R-:W-:Y:S08]  /*12700*/  MUFU.EX2 R182, R182 ;  /* 0x000000b600b67308 */ /* 0x000ff00000000800 */
[----:B------:R-:W5:Y:S01]  /*12710*/  MUFU.EX2 R183, R183 ;  /* 0x000000b700b77308 */ /* 0x000f620000000800 */
[----:B0-----:R-:W-:Y:S01]  /*12720*/  FADD.FTZ R0, R181, R153 ;  /* 0x00000099b5007221 */ /* 0x001fe20000010000 */
[----:B------:R-:W-:-:S02]  /*12730*/  VIADD R152, R174, 0x280 ;  /* 0x00000280ae987836 */ /* 0x000fc40000000000 */
[----:B------:R-:W-:Y:S02]  /*12740*/  IMAD.MOV.U32 R153, RZ, RZ, 0x40000040 ;  /* 0x40000040ff997424 */ /* 0x000fe400078e00ff */
[----:B-1----:R-:W-:Y:S01]  /*12750*/  FADD.FTZ R0, R173, R0 ;  /* 0x00000000ad007221 */ /* 0x002fe20000010000 */
[----:B------:R-:W-:Y:S01]  /*12760*/  FADD.FTZ R185, R175, R185 ;  /* 0x000000b9afb97221 */ /* 0x000fe20000010000 */
[----:B------:R-:W-:Y:S02]  /*12770*/  F2FP.BF16.F32.PACK_AB R172, R173, R181 ;  /* 0x000000b5adac723e */ /* 0x000fe400000010ff */
[----:B---3--:R-:W-:Y:S02]  /*12780*/  F2FP.BF16.F32.PACK_AB R174, R180, R159 ;  /* 0x0000009fb4ae723e */ /* 0x008fe400000010ff */
[----:B----4-:R-:W-:Y:S02]  /*12790*/  F2FP.BF16.F32.PACK_AB R173, R179, R158 ;  /* 0x0000009eb3ad723e */ /* 0x010fe400000010ff */
[----:B-----5:R-:W-:Y:S01]  /*127a0*/  F2FP.BF16.F32.PACK_AB R175, R183, R182 ;  /* 0x000000b6b7af723e */ /* 0x020fe200000010ff */
[----:B------:R-:W-:-:S02]  /*127b0*/  WARPGROUP.DEPBAR.LE gsb0, 0x0 ;  /* 0x00008000000079c5 */ /* 0x000fc40000010000 */
[----:B------:R-:W-:-:S06]  /*127c0*/  WARPGROUP.ARRIVE ;  /* 0x00000000000079c5 */ /* 0x000fcc0000000000 */
[----:B------:R-:W-:Y:S01]  /*127d0*/  HGMMA.64x256x16.F32.BF16 R24, R168, gdesc[UR4].tnspB, R24, gsb0 ;  /* 0x43e00004a8187df0 */ /* 0x000fe20008001818 */
[----:B------:R-:W-:Y:S02]  /*127e0*/  R2UR UR6, R152 ;  /* 0x00000000980672ca */ /* 0x000fe400000e0000 */
[----:B------:R-:W-:Y:S01]  /*127f0*/  R2UR UR7, R153 ;  /* 0x00000000990772ca */ /* 0x000fe200000e0000 */
        /* <DEDUP_REMOVED lines=15> */
[----:B------:R-:W-:-:S03]  /*128f0*/  ISETP.GT.AND P2, PT, R210, RZ, PT ;  /* 0x000000ffd200720c */ /* 0x000fc60003f44270 */
[----:B------:R-:W-:Y:S01]  /*12900*/  FADD.FTZ R189, R189, R188 ;  /* 0x000000bcbdbd7221 */ /* 0x000fe20000010000 */
[----:B------:R-:W-:-:S03]  /*12910*/  @!P1 VIADD R211, R211, 0x32460 ;  /* 0x00032460d3d39836 */ /* 0x000fc60000000000 */
[----:B------:R-:W-:Y:S02]  /*12920*/  FADD.FTZ R158, R158, R189 ;  /* 0x000000bd9e9e7221 */ /* 0x000fe40000010000 */
[----:B------:R-:W-:Y:S02]  /*12930*/  @!P1 PRMT R211, RZ, 0x654, R211 ;  /* 0x00000654ffd39816 */ /* 0x000fe400000000d3 */
[----:B------:R-:W-:Y:S01]  /*12940*/  FADD.FTZ R179, R179, R158 ;  /* 0x0000009eb3b37221 */ /* 0x000fe20000010000 */
[----:B------:R-:W-:-:S03]  /*12950*/  FADD.FTZ R0, R159, R0 ;  /* 0x000000009f007221 */ /* 0x000fc60000010000 */
[----:B------:R-:W-:Y:S01]  /*12960*/  FADD.FTZ R182, R182, R179 ;  /* 0x000000b3b6b67221 */ /* 0x000fe20000010000 */
[----:B------:R-:W-:Y:S01]  /*12970*/  FADD.FTZ R0, R180, R0 ;  /* 0x00000000b4007221 */ /* 0x000fe20000010000 */
[----:B------:R-:W-:Y:S02]  /*12980*/  VIADD R210, R210, 0xffffffff ;  /* 0xffffffffd2d27836 */ /* 0x000fe40000000000 */
[----:B------:R-:W-:Y:S01]  /*12990*/  FADD.FTZ R3, R183, R182 ;  /* 0x000000b6b7037221 */ /* 0x000fe20000010000 */
[----:B------:R-:W-:Y:S02]  /*129a0*/  IMAD.MOV.U32 R220, RZ, RZ, R177 ;  /* 0x000000ffffdc7224 */ /* 0x000fe400078e00b1 */
[----:B------:R-:W-:Y:S01]  /*129b0*/  IMAD.MOV.U32 R221, RZ, RZ, R176 ;  /* 0x000000ffffdd7224 */ /* 0x000fe200078e00b0 */
[----:B------:R-:W-:Y:S02]  /*129c0*/  WARPGROUP.DEPBAR.LE gsb0, 0x0 ;  /* 0x00008000000079c5 */ /* 0x000fe40000010000 */
[----:B------:R-:W-:-:S06]  /*129d0*/  WARPGROUP.ARRIVE ;  /* 0x00000000000079c5 */ /* 0x000fcc0000000000 */
[----:B------:R-:W-:Y:S03]  /*129e0*/  HGMMA.64x256x16.F32.BF16 R24, R172, gdesc[UR4].tnspB, R24, gsb0 ;  /* 0x43e00004ac187df0 */ /* 0x000fe60008001818 */
[----:B------:R-:W-:Y:S02]  /*129f0*/  WARPGROUP.DEPBAR.LE gsb0, 0x0 ;  /* 0x00008000000079c5 */ /* 0x000fe40000010000 */
[----:B------:R2:W-:Y:S01]  /*12a00*/  @!P1 SYNCS.ARRIVE.TRANS64.RED.A1T0 RZ, [R211+URZ], RZ ;  /* 0x000000ffd3ff99a7 */ /* 0x0005e2000810043f */
[----:B------:R-:W-:Y:S05]  /*12a10*/  @P2 BRA `(.L_x_4471) ;  /* 0xffffffd0007c2947 */ /* 0x000fea000383ffff */
.L_x_4461:
[----:B------:R-:W3:Y:S01]  /*12a20*/  LDL.LU R172, [R1+0x60] ;  /* 0x0000600001ac7983 */ /* 0x000ee20000300800 */
[----:B------:R-:W-:Y:S05]  /*12a30*/  WARPSYNC.ALL ;  /* 0x0000000000007948 */ /* 0x000fea0003800000 */
[----:B------:R-:W1:Y:S01]  /*12a40*/  SHFL.BFLY PT, R5, R0, 0x2, 0x1f ;  /* 0x0c401f0000057f89 */ /* 0x000e6200000e0000 */
[----:B------:R-:W-:Y:S01]  /*12a50*/  IMAD.MOV.U32 R8, RZ, RZ, RZ ;  /* 0x000000ffff087224 */ /* 0x000fe200078e00ff */
[----:B------:R4:W-:Y:S06]  /*12a60*/  BAR.ARV R178, 0x100 ;  /* 0x000400b20000751d */ /* 0x0009ec0000002000 */
[----:B------:R-:W-:-:S02]  /*12a70*/  VIADD R2, R2, 0x1 ;  /* 0x0000000102027836 */ /* 0x000fc40000000000 */
[----:B------:R-:W-:Y:S06]  /*12a80*/  BAR.ARV 0x8, 0x120 ;  /* 0x0204800000007b1d */ /* 0x000fec0000002000 */
[C---:B------:R-:W-:Y:S01]  /*12a90*/  ISETP.NE.AND P0, PT, R2.reuse, 0x2, PT ;  /* 0x000000020200780c */ /* 0x040fe20003f05270 */
[----:B------:R-:W5:Y:S01]  /*12aa0*/  SHFL.BFLY PT, R6, R3, 0x2, 0x1f ;  /* 0x0c401f0003067f89 */ /* 0x000f6200000e0000 */
[----:B------:R-:W-:Y:S02]  /*12ab0*/  PLOP3.LUT P1, PT, PT, PT, PT, 0x8, 0x0 ;  /* 0x000000000000781c */ /* 0x000fe40003f2e170 */
[----:B------:R-:W-:Y:S01]  /*12ac0*/  SEL R2, R2, RZ, P0 ;  /* 0x000000ff02027207 */ /* 0x000fe20000000000 */
[----:B-1----:R-:W-:Y:S01]  /*12ad0*/  FADD.FTZ R4, R5, R0 ;  /* 0x0000000005047221 */ /* 0x002fe20000010000 */
[----:B------:R-:W-:-:S04]  /*12ae0*/  IMAD.MOV.U32 R0, RZ, RZ, RZ ;  /* 0x000000ffff007224 */ /* 0x000fc800078e00ff */
[----:B------:R-:W1:Y:S01]  /*12af0*/  SHFL.BFLY PT, R5, R4, 0x1, 0x1f ;  /* 0x0c201f0004057f89 */ /* 0x000e6200000e0000 */
[----:B-----5:R-:W-:Y:S01]  /*12b00*/  FADD.FTZ R7, R6, R3 ;  /* 0x0000000306077221 */ /* 0x020fe20000010000 */
[----:B------:R-:W-:-:S04]  /*12b10*/  IMAD.MOV.U32 R3, RZ, RZ, -0x800000 ;  /* 0xff800000ff037424 */ /* 0x000fc800078e00ff */
[----:B------:R-:W5:Y:S01]  /*12b20*/  SHFL.BFLY PT, R6, R7, 0x1, 0x1f ;  /* 0x0c201f0007067f89 */ /* 0x000f6200000e0000 */
[----:B-1----:R-:W-:Y:S01]  /*12b30*/  FADD.FTZ R5, R4, R5 ;  /* 0x0000000504057221 */ /* 0x002fe20000010000 */
[----:B------:R-:W-:-:S04]  /*12b40*/  SEL R4, RZ, 0x1, P0 ;  /* 0x00000001ff047807 */ /* 0x000fc80000000000 */
[----:B------:R-:W-:Y:S02]  /*12b50*/  FSETP.NE.FTZ.AND P2, PT, R5, RZ, PT ;  /* 0x000000ff0500720b */ /* 0x000fe40003f55000 */
[----:B------:R-:W-:Y:S01]  /*12b60*/  LOP3.LUT R19, R19, R4, RZ, 0x3c, !PT ;  /* 0x0000000413137212 */ /* 0x000fe200078e3cff */
[----:B------:R-:W-:-:S10]  /*12b70*/  IMAD.MOV.U32 R4, RZ, RZ, -0x800000 ;  /* 0xff800000ff047424 */ /* 0x000fd400078e00ff */
[----:B------:R-:W1:Y:S01]  /*12b80*/  @P2 MUFU.RCP R8, R5 ;  /* 0x0000000500082308 */ /* 0x000e620000001000 */
[----:B-----5:R-:W-:Y:S01]  /*12b90*/  FADD.FTZ R6, R7, R6 ;  /* 0x0000000607067221 */ /* 0x020fe20000010000 */
[----:B------:R-:W-:-:S04]  /*12ba0*/  @P2 FMUL.FTZ R7, R23, 0.69314718246459960938 ;  /* 0x3f31721817072820 */ /* 0x000fc80000410000 */
[----:B------:R-:W-:Y:S01]  /*12bb0*/  FSETP.NE.FTZ.AND P3, PT, R6, RZ, PT ;  /* 0x000000ff0600720b */ /* 0x000fe20003f75000 */
[-C--:B-1----:R-:W-:Y:S01]  /*12bc0*/  FMUL.FTZ R24, R24, R8.reuse ;  /* 0x0000000818187220 */ /* 0x082fe20000410000 */
[-C--:B------:R-:W-:Y:S01]  /*12bd0*/  FMUL.FTZ R25, R25, R8.reuse ;  /* 0x0000000819197220 */ /* 0x080fe20000410000 */
[----:B------:R-:W-:-:S10]  /*12be0*/  FMUL.FTZ R28, R28, R8 ;  /* 0x000000081c1c7220 */ /* 0x000fd40000410000 */
        /* <DEDUP_REMOVED lines=62> */
[----:B------:R-:W5:Y:S01]  /*12fd0*/  @P3 MUFU.LG2 R6, R6 ;  /* 0x0000000600063308 */ /* 0x000f620000000c00 */
[----:B------:R-:W-:Y:S01]  /*12fe0*/  @P3 FMUL.FTZ R9, R23, 0.69314718246459960938 ;  /* 0x3f31721817093820 */ /* 0x000fe20000410000 */
[-C--:B-1----:R-:W-:Y:S01]  /*12ff0*/  FMUL.FTZ R160, R27, R0.reuse ;  /* 0x000000001ba07220 */ /* 0x082fe20000410000 */
[-C--:B------:R-:W-:Y:S01]  /*13000*/  FMUL.FTZ R158, R35, R0.reuse ;  /* 0x00000000239e7220 */ /* 0x080fe20000410000 */
[-C--:B------:R-:W-:Y:S01]  /*13010*/  FMUL.FTZ R156, R43, R0.reuse ;  /* 0x000000002b9c7220 */ /* 0x080fe20000410000 */
[-C--:B0-----:R-:W-:Y:S01]  /*13020*/  FMUL.FTZ R154, R51, R0.reuse ;  /* 0x00000000339a7220 */ /* 0x081fe20000410000 */
[-C--:B------:R-:W-:Y:S01]  /*13030*/  FMUL.FTZ R152, R59, R0.reuse ;  /* 0x000000003b987220 */ /* 0x080fe20000410000 */
[-C--:B------:R-:W-:Y:S01]  /*13040*/  FMUL.FTZ R116, R67, R0.reuse ;  /* 0x0000000043747220 */ /* 0x080fe20000410000 */
[----:B------:R0:W1:Y:S01]  /*13050*/  @P2 MUFU.LG2 R8, R5 ;  /* 0x0000000500082308 */ /* 0x0000620000000c00 */
        /* <DEDUP_REMOVED lines=8> */
[----:B-----5:R-:W-:Y:S01]  /*130e0*/  @P3 FMUL.FTZ R6, R6, 0.69314718246459960938 ;  /* 0x3f31721806063820 */ /* 0x020fe20000410000 */
[-C--:B0-----:R-:W-:Y:S01]  /*130f0*/  FMUL.FTZ R5, R75, R0.reuse ;  /* 0x000000004b057220 */ /* 0x081fe20000410000 */
        /* <DEDUP_REMOVED lines=51> */
[----:B------:R-:W-:Y:S01]  /*13430*/  @P3 FFMA.FTZ R3, R9, R177, R6 ;  /* 0x000000b109033223 */ /* 0x000fe20000010006 */
[----:B---3--:R-:W-:-:S05]  /*13440*/  VIADD R172, R172, 0x1 ;  /* 0x00000001acac7836 */ /* 0x008fca0000000000 */
[----:B------:R4:W-:Y:S02]  /*13450*/  STL [R1+0x60], R172 ;  /* 0x000060ac01007387 */ /* 0x0009e40000100800 */
.L_x_4393:
[----:B------:R-:W-:Y:S05]  /*13460*/  WARPSYNC.ALL ;  /* 0x0000000000007948 */ /* 0x000fea0003800000 */
[----:B------:R-:W1:Y:S08]  /*13470*/  S2UR UR5, SR_CgaCtaId ;  /* 0x00000000000579c3 */ /* 0x000e700000008800 */
[----:B------:R-:W-:Y:S06]  /*13480*/  BAR.SYNC.DEFER_BLOCKING 0x5, 0x120 ;  /* 0x0144800000007b1d */ /* 0x000fec0000010000 */
[----:B------:R-:W-:Y:S01]  /*13490*/  UMOV UR4, 0x400 ;  /* 0x0000040000047882 */ /* 0x000fe20000000000 */
[----:B------:R-:W-:Y:S01]  /*134a0*/  BSSY B0, `(.L_x_4472) ;  /* 0x00002af000007945 */ /* 0x000fe20003800000 */
[----:B-1----:R-:W-:-:S06]  /*134b0*/  ULEA UR4, UR5, UR4, 0x18 ;  /* 0x0000000405047291 */ /* 0x002fcc000f8ec03f */
[----:B------:R-:W-:-:S05]  /*134c0*/  IMAD.U32 R17, RZ, RZ, UR4 ;  /* 0x00000004ff117e24 */ /* 0x000fca000f8e00ff */
[----:B0-----:R-:W0:Y:S04]  /*134d0*/  LDS.128 R8, [R17+0x324d0] ;  /* 0x0324d00011087984 */ /* 0x001e280000000c00 */
[----:B0-----:R0:W-:Y:S04]  /*134e0*/  STL.64 [R1+0x10], R8 ;  /* 0x0000100801007387 */ /* 0x0011e80000100a00 */
[----:B------:R0:W-:Y:S01]  /*134f0*/  STL.64 [R1+0x18], R10 ;  /* 0x0000180a01007387 */ /* 0x0001e20000100a00 */
[----:B------:R-:W-:Y:S06]  /*13500*/  BAR.ARV 0x4, 0x120 ;  /* 0x0104800000007b1d */ /* 0x000fec0000002000 */
[----:B------:R-:W-:Y:S05]  /*13510*/  @P1 BRA `(.L_x_4473) ;  /* 0x0000001c00981947 */ /* 0x000fea0003800000 */
[----:B0-----:R-:W3:Y:S04]  /*13520*/  LDL R9, [R1+0x74] ;  /* 0x0000740001097983 */ /* 0x001ee80000100800 */
[----:B------:R-:W3:Y:S04]  /*13530*/  LDL.64 R188, [R1+0x40] ;  /* 0x0000400001bc7983 */ /* 0x000ee80000100a00 */
[----:B--2-4-:R-:W2:Y:S04]  /*13540*/  LDL.LU R178, [R1+0x54] ;  /* 0x0000540001b27983 */ /* 0x014ea80000300800 */
[----:B------:R-:W4:Y:S01]  /*13550*/  LDL.LU R176, [R1+0x58] ;  /* 0x0000580001b07983 */ /* 0x000f220000300800 */
[----:B------:R-:W0:Y:S01]  /*13560*/  S2R R8, SR_SWINHI ;  /* 0x0000000000087919 */ /* 0x000e220000002f00 */
[----:B------:R-:W-:Y:S05]  /*13570*/  WARPSYNC.ALL ;  /* 0x0000000000007948 */ /* 0x000fea0003800000 */
[----:B------:R-:W-:Y:S01]  /*13580*/  F2FP.BF16.F32.PACK_AB R24, R25, R24 ;  /* 0x000000181918723e */ /* 0x000fe200000010ff */
[----:B------:R-:W-:Y:S01]  /*13590*/  ULDC.64 UR4, c[0x0][0xcd8] ;  /* 0x0003360000047ab9 */ /* 0x000fe20000000a00 */
[----:B------:R-:W-:Y:S01]  /*135a0*/  F2FP.BF16.F32.PACK_AB R32, R33, R32 ;  /* 0x000000202120723e */ /* 0x000fe200000010ff */
[----:B------:R1:W4:Y:S01]  /*135b0*/  LDL.64 R186, [R1+0x40] ;  /* 0x0000400001ba7983 */ /* 0x0003220000100a00 */
[----:B------:R-:W-:-:S02]  /*135c0*/  F2FP.BF16.F32.PACK_AB R27, R159, R27 ;  /* 0x0000001b9f1b723e */ /* 0x000fc400000010ff */
[----:B------:R-:W-:Y:S01]  /*135d0*/  F2FP.BF16.F32.PACK_AB R40, R41, R40 ;  /* 0x000000282928723e */ /* 0x000fe200000010ff */
[----:B------:R-:W4:Y:S01]  /*135e0*/  LDL R174, [R1+0x24] ;  /* 0x0000240001ae7983 */ /* 0x000f220000100800 */
[----:B------:R-:W-:Y:S02]  /*135f0*/  MOV R6, R17 ;  /* 0x0000001100067202 */ /* 0x000fe40000000f00 */
[----:B0-----:R-:W-:Y:S02]  /*13600*/  MOV R7, R8 ;  /* 0x0000000800077202 */ /* 0x001fe40000000f00 */
        /* <DEDUP_REMOVED lines=52> */
[----:B------:R-:W-:Y:S02]  /*13950*/  IMAD.MOV.U32 R23, RZ, RZ, RZ ;  /* 0x000000ffff177224 */ /* 0x000fe400078e00ff */
[----:B---3--:R-:W-:-:S03]  /*13960*/  IMAD.WIDE R110, R9, 0x2, R6 ;  /* 0x00000002096e7825 */ /* 0x008fc600078e0206 */
[C---:B------:R-:W-:Y:S02]  /*13970*/  IADD3 R175, P2, R110.reuse, 0x40, RZ ;  /* 0x000000406eaf7810 */ /* 0x040fe40007f5e0ff */
[C---:B------:R-:W-:Y:S02]  /*13980*/  IADD3 R173, P1, R110.reuse, 0x20, RZ ;  /* 0x000000206ead7810 */ /* 0x040fe40007f3e0ff */
[C---:B------:R-:W-:Y:S02]  /*13990*/  IADD3 R177, P3, R110.reuse, 0x60, RZ ;  /* 0x000000606eb17810 */ /* 0x040fe40007f7e0ff */
[----:B------:R-:W-:Y:S02]  /*139a0*/  LOP3.LUT R14, R175, 0x380, RZ, 0xc0, !PT ;  /* 0x00000380af0e7812 */ /* 0x000fe400078ec0ff */
[----:B------:R-:W-:Y:S02]  /*139b0*/  IADD3 R179, P4, R110, 0x4000, RZ ;  /* 0x000040006eb37810 */ /* 0x000fe40007f9e0ff */
[----:B------:R-:W-:-:S02]  /*139c0*/  LOP3.LUT R12, R173, 0x380, RZ, 0xc0, !PT ;  /* 0x00000380ad0c7812 */ /* 0x000fc400078ec0ff */
[----:B------:R-:W-:Y:S01]  /*139d0*/  LOP3.LUT R20, R177, 0x380, RZ, 0xc0, !PT ;  /* 0x00000380b1147812 */ /* 0x000fe200078ec0ff */
[--C-:B------:R-:W-:Y:S01]  /*139e0*/  IMAD.X R21, RZ, RZ, R111.reuse, P3 ;  /* 0x000000ffff157224 */ /* 0x100fe200018e066f */
[----:B------:R-:W-:Y:S01]  /*139f0*/  SHF.R.U64 R14, R14, 0x3, RZ ;  /* 0x000000030e0e7819 */ /* 0x000fe200000012ff */
[--C-:B------:R-:W-:Y:S01]  /*13a00*/  IMAD.X R15, RZ, RZ, R111.reuse, P2 ;  /* 0x000000ffff0f7224 */ /* 0x100fe200010e066f */
[----:B------:R-:W-:Y:S01]  /*13a10*/  IADD3 R70, P3, R110, 0x8020, RZ ;  /* 0x000080206e467810 */ /* 0x000fe20007f7e0ff */
[--C-:B-----5:R-:W-:Y:S01]  /*13a20*/  IMAD.X R31, RZ, RZ, R111.reuse, P4 ;  /* 0x000000ffff1f7224 */ /* 0x120fe200020e066f */
[----:B------:R-:W-:Y:S01]  /*13a30*/  SHF.R.U64 R12, R12, 0x3, RZ ;  /* 0x000000030c0c7819 */ /* 0x000fe200000012ff */
[----:B------:R-:W-:Y:S01]  /*13a40*/  IMAD.X R13, RZ, RZ, R111, P1 ;  /* 0x000000ffff0d7224 */ /* 0x000fe200008e066f */
[----:B------:R-:W-:Y:S02]  /*13a50*/  IADD3 R62, P2, R110, 0x8000, RZ ;  /* 0x000080006e3e7810 */ /* 0x000fe40007f5e0ff */
[----:B------:R-:W-:-:S02]  /*13a60*/  SHF.R.U64 R20, R20, 0x3, RZ ;  /* 0x0000000314147819 */ /* 0x000fc400000012ff */
[C---:B------:R-:W-:Y:S02]  /*13a70*/  IADD3 R181, P5, R110.reuse, 0x4020, RZ ;  /* 0x000040206eb57810 */ /* 0x040fe40007fbe0ff */
[C---:B------:R-:W-:Y:S02]  /*13a80*/  IADD3 R94, P4, R110.reuse, 0x8040, RZ ;  /* 0x000080406e5e7810 */ /* 0x040fe40007f9e0ff */
[----:B------:R-:W-:Y:S02]  /*13a90*/  IADD3 R185, P1, R110, 0x4060, RZ ;  /* 0x000040606eb97810 */ /* 0x000fe40007f3e0ff */
[----:B------:R-:W-:Y:S02]  /*13aa0*/  LOP3.LUT R14, R14, R175, RZ, 0x3c, !PT ;  /* 0x000000af0e0e7212 */ /* 0x000fe400078e3cff */
[----:B------:R-:W-:Y:S02]  /*13ab0*/  LOP3.LUT R30, R179, 0x380, RZ, 0xc0, !PT ;  /* 0x00000380b31e7812 */ /* 0x000fe400078ec0ff */
[----:B------:R-:W-:-:S02]  /*13ac0*/  LOP3.LUT R11, R110, 0x380, RZ, 0xc0, !PT ;  /* 0x000003806e0b7812 */ /* 0x000fc400078ec0ff */
[----:B------:R-:W-:Y:S02]  /*13ad0*/  IADD3 R183, P0, R110, 0x4040, RZ ;  /* 0x000040406eb77810 */ /* 0x000fe40007f1e0ff */
[----:B------:R-:W-:Y:S02]  /*13ae0*/  LOP3.LUT R12, R12, R173, RZ, 0x3c, !PT ;  /* 0x000000ad0c0c7212 */ /* 0x000fe400078e3cff */
[----:B------:R-:W-:Y:S02]  /*13af0*/  LOP3.LUT R175, R70, 0x380, RZ, 0xc0, !PT ;  /* 0x0000038046af7812 */ /* 0x000fe400078ec0ff */
[----:B------:R-:W-:Y:S02]  /*13b00*/  LOP3.LUT R20, R20, R177, RZ, 0x3c, !PT ;  /* 0x000000b114147212 */ /* 0x000fe400078e3cff */
[----:B------:R-:W-:Y:S01]  /*13b10*/  LOP3.LUT R173, R62, 0x380, RZ, 0xc0, !PT ;  /* 0x000003803ead7812 */ /* 0x000fe200078ec0ff */
[--C-:B------:R-:W-:Y:S01]  /*13b20*/  IMAD.X R39, RZ, RZ, R111.reuse, P5 ;  /* 0x000000ffff277224 */ /* 0x100fe200028e066f */
[----:B------:R-:W-:Y:S01]  /*13b30*/  LOP3.LUT R177, R94, 0x380, RZ, 0xc0, !PT ;  /* 0x000003805eb17812 */ /* 0x000fe200078ec0ff */
[--C-:B------:R-:W-:Y:S01]  /*13b40*/  IMAD.X R55, RZ, RZ, R111.reuse, P1 ;  /* 0x000000ffff377224 */ /* 0x100fe200008e066f */
[----:B------:R-:W-:Y:S01]  /*13b50*/  SHF.R.U64 R30, R30, 0x3, RZ ;  /* 0x000000031e1e7819 */ /* 0x000fe200000012ff */
[----:B------:R-:W-:Y:S01]  /*13b60*/  IMAD.X R47, RZ, RZ, R111, P0 ;  /* 0x000000ffff2f7224 */ /* 0x000fe200000e066f */
[----:B------:R-:W-:-:S02]  /*13b70*/  IADD3 R98, P5, R110, 0x8060, RZ ;  /* 0x000080606e627810 */ /* 0x000fc40007fbe0ff */
[----:B------:R-:W-:Y:S02]  /*13b80*/  SHF.R.U64 R11, R11, 0x3, RZ ;  /* 0x000000030b0b7819 */ /* 0x000fe400000012ff */
[----:B------:R-:W-:Y:S01]  /*13b90*/  SHF.R.U64 R175, R175, 0x3, RZ ;  /* 0x00000003afaf7819 */ /* 0x000fe200000012ff */
[--C-:B------:R-:W-:Y:S01]  /*13ba0*/  IMAD.X R63, RZ, RZ, R111.reuse, P2 ;  /* 0x000000ffff3f7224 */ /* 0x100fe200010e066f */
[C---:B------:R-:W-:Y:S01]  /*13bb0*/  IADD3 R106, P1, R110.reuse, 0xc020, RZ ;  /* 0x0000c0206e6a7810 */ /* 0x040fe20007f3e0ff */
[----:B------:R-:W-:Y:S01]  /*13bc0*/  IMAD.X R71, RZ, RZ, R111, P3 ;  /* 0x000000ffff477224 */ /* 0x000fe200018e066f */
[----:B------:R-:W-:Y:S02]  /*13bd0*/  LOP3.LUT R38, R181, 0x380, RZ, 0xc0, !PT ;  /* 0x00000380b5267812 */ /* 0x000fe400078ec0ff */
[----:B------:R-:W-:Y:S02]  /*13be0*/  SHF.R.U64 R173, R173, 0x3, RZ ;  /* 0x00000003adad7819 */ /* 0x000fe400000012ff */
[----:B------:R-:W-:-:S02]  /*13bf0*/  IADD3 R8, P0, R110, 0xc000, RZ ;  /* 0x0000c0006e087810 */ /* 0x000fc40007f1e0ff */
[----:B------:R-:W-:Y:S02]  /*13c00*/  LOP3.LUT R46, R183, 0x380, RZ, 0xc0, !PT ;  /* 0x00000380b72e7812 */ /* 0x000fe400078ec0ff */
[----:B------:R-:W-:Y:S02]  /*13c10*/  SHF.R.U64 R177, R177, 0x3, RZ ;  /* 0x00000003b1b17819 */ /* 0x000fe400000012ff */
[C---:B------:R-:W-:Y:S02]  /*13c20*/  IADD3 R151, P2, R110.reuse, 0xc040, RZ ;  /* 0x0000c0406e977810 */ /* 0x040fe40007f5e0ff */
[----:B------:R-:W-:Y:S02]  /*13c30*/  IADD3 R10, P3, R110, 0xc060, RZ ;  /* 0x0000c0606e0a7810 */ /* 0x000fe40007f7e0ff */
[----:B------:R-:W-:Y:S02]  /*13c40*/  LOP3.LUT R54, R185, 0x380, RZ, 0xc0, !PT ;  /* 0x00000380b9367812 */ /* 0x000fe400078ec0ff */
[----:B------:R-:W-:-:S02]  /*13c50*/  LOP3.LUT R30, R30, R179, RZ, 0x3c, !PT ;  /* 0x000000b31e1e7212 */ /* 0x000fc400078e3cff */
[----:B------:R-:W-:Y:S02]  /*13c60*/  LOP3.LUT R110, R11, R110, RZ, 0x3c, !PT ;  /* 0x0000006e0b6e7212 */ /* 0x000fe400078e3cff */
[----:B------:R-:W-:Y:S02]  /*13c70*/  LOP3.LUT R179, R98, 0x380, RZ, 0xc0, !PT ;  /* 0x0000038062b37812 */ /* 0x000fe400078ec0ff */
[----:B------:R-:W-:Y:S02]  /*13c80*/  LOP3.LUT R70, R175, R70, RZ, 0x3c, !PT ;  /* 0x00000046af467212 */ /* 0x000fe400078e3cff */
[----:B------:R-:W-:Y:S02]  /*13c90*/  SHF.R.U64 R38, R38, 0x3, RZ ;  /* 0x0000000326267819 */ /* 0x000fe400000012ff */
[----:B------:R-:W-:Y:S02]  /*13ca0*/  LOP3.LUT R62, R173, R62, RZ, 0x3c, !PT ;  /* 0x0000003ead3e7212 */ /* 0x000fe400078e3cff */
[----:B------:R-:W-:-:S02]  /*13cb0*/  LOP3.LUT R175, R106, 0x380, RZ, 0xc0, !PT ;  /* 0x000003806aaf7812 */ /* 0x000fc400078ec0ff */
[----:B------:R-:W-:Y:S02]  /*13cc0*/  SHF.R.U64 R46, R46, 0x3, RZ ;  /* 0x000000032e2e7819 */ /* 0x000fe400000012ff */
[----:B------:R-:W-:Y:S02]  /*13cd0*/  LOP3.LUT R94, R177, R94, RZ, 0x3c, !PT ;  /* 0x0000005eb15e7212 */ /* 0x000fe400078e3cff */
[----:B------:R-:W-:Y:S02]  /*13ce0*/  LOP3.LUT R173, R8, 0x380, RZ, 0xc0, !PT ;  /* 0x0000038008ad7812 */ /* 0x000fe400078ec0ff */
[----:B------:R-:W-:Y:S02]  /*13cf0*/  SHF.R.U64 R54, R54, 0x3, RZ ;  /* 0x0000000336367819 */ /* 0x000fe400000012ff */
[----:B------:R-:W-:Y:S02]  /*13d00*/  LOP3.LUT R172, R151, 0x380, RZ, 0xc0, !PT ;  /* 0x0000038097ac7812 */ /* 0x000fe400078ec0ff */
[----:B------:R-:W-:-:S02]  /*13d10*/  LOP3.LUT R177, R10, 0x380, RZ, 0xc0, !PT ;  /* 0x000003800ab17812 */ /* 0x000fc400078ec0ff */
[----:B------:R-:W-:Y:S02]  /*13d20*/  SHF.R.U64 R179, R179, 0x3, RZ ;  /* 0x00000003b3b37819 */ /* 0x000fe400000012ff */
[----:B------:R-:W-:Y:S01]  /*13d30*/  MOV R110, R110 ;  /* 0x0000006e006e7202 */ /* 0x000fe20000000f00 */
[----:B------:R-:W-:Y:S01]  /*13d40*/  BAR.SYNC.DEFER_BLOCKING 0x1, 0x100 ;  /* 0x0044000000007b1d */ /* 0x000fe20000010000 */
[----:B------:R-:W-:Y:S02]  /*13d50*/  LOP3.LUT R38, R38, R181, RZ, 0x3c, !PT ;  /* 0x000000b526267212 */ /* 0x000fe400078e3cff */
[----:B------:R-:W-:Y:S02]  /*13d60*/  SHF.R.U64 R175, R175, 0x3, RZ ;  /* 0x00000003afaf7819 */ /* 0x000fe400000012ff */
[----:B------:R-:W-:Y:S01]  /*13d70*/  MOV R29, R12 ;  /* 0x0000000c001d7202 */ /* 0x000fe20000000f00 */
[----:B------:R-:W-:Y:S01]  /*13d80*/  IMAD.X R99, RZ, RZ, R111, P5 ;  /* 0x000000ffff637224 */ /* 0x000fe200028e066f */
[----:B------:R-:W-:-:S02]  /*13d90*/  LOP3.LUT R46, R46, R183, RZ, 0x3c, !PT ;  /* 0x000000b72e2e7212 */ /* 0x000fc400078e3cff */
[----:B------:R-:W-:Y:S02]  /*13da0*/  SHF.R.U64 R173, R173, 0x3, RZ ;  /* 0x00000003adad7819 */ /* 0x000fe400000012ff */
[----:B------:R-:W-:Y:S02]  /*13db0*/  MOV R28, R14 ;  /* 0x0000000e001c7202 */ /* 0x000fe40000000f00 */
[----:B------:R-:W-:Y:S02]  /*13dc0*/  LOP3.LUT R54, R54, R185, RZ, 0x3c, !PT ;  /* 0x000000b936367212 */ /* 0x000fe400078e3cff */
[----:B------:R-:W-:Y:S02]  /*13dd0*/  SHF.R.U64 R172, R172, 0x3, RZ ;  /* 0x00000003acac7819 */ /* 0x000fe400000012ff */
[----:B------:R-:W-:Y:S02]  /*13de0*/  SHF.R.U64 R177, R177, 0x3, RZ ;  /* 0x00000003b1b17819 */ /* 0x000fe400000012ff */
[----:B------:R-:W-:Y:S01]  /*13df0*/  MOV R20, R20 ;  /* 0x0000001400147202 */ /* 0x000fe20000000f00 */
[----:B------:R-:W-:Y:S01]  /*13e00*/  IMAD.X R95, RZ, RZ, R111, P4 ;  /* 0x000000ffff5f7224 */ /* 0x000fe200020e066f */
[----:B------:R-:W-:-:S02]  /*13e10*/  LOP3.LUT R98, R179, R98, RZ, 0x3c, !PT ;  /* 0x00000062b3627212 */ /* 0x000fc400078e3cff */
[----:B------:R-:W-:Y:S01]  /*13e20*/  MOV R30, R30 ;  /* 0x0000001e001e7202 */ /* 0x000fe20000000f00 */
[----:B------:R-:W-:Y:S01]  /*13e30*/  STSM.16.M88.4 [R110], R24 ;  /* 0x000000186e007844 */ /* 0x000fe20000000200 */
[----:B------:R-:W-:Y:S01]  /*13e40*/  IADD3.X R107, RZ, R111, RZ, P1, !PT ;  /* 0x0000006fff6b7210 */ /* 0x000fe20000ffe4ff */
[--C-:B------:R-:W-:Y:S01]  /*13e50*/  IMAD.X R9, RZ, RZ, R111.reuse, P2 ;  /* 0x000000ffff097224 */ /* 0x100fe200010e066f */
[----:B------:R-:W-:Y:S01]  /*13e60*/  LOP3.LUT R106, R175, R106, RZ, 0x3c, !PT ;  /* 0x0000006aaf6a7212 */ /* 0x000fe200078e3cff */
[--C-:B------:R-:W-:Y:S01]  /*13e70*/  IMAD.X R11, RZ, RZ, R111.reuse, P3 ;  /* 0x000000ffff0b7224 */ /* 0x100fe200018e066f */
[----:B------:R-:W-:Y:S01]  /*13e80*/  MOV R38, R38 ;  /* 0x0000002600267202 */ /* 0x000fe20000000f00 */
[----:B------:R-:W-:Y:S01]  /*13e90*/  STSM.16.M88.4 [R29], R32 ;  /* 0x000000201d007844 */ /* 0x000fe20000000200 */
[----:B------:R-:W-:Y:S01]  /*13ea0*/  LOP3.LUT R102, R173, R8, RZ, 0x3c, !PT ;  /* 0x00000008ad667212 */ /* 0x000fe200078e3cff */
[----:B------:R-:W-:Y:S01]  /*13eb0*/  IMAD.X R103, RZ, RZ, R111, P0 ;  /* 0x000000ffff677224 */ /* 0x000fe200000e066f */
[----:B------:R-:W-:Y:S01]  /*13ec0*/  MOV R46, R46 ;  /* 0x0000002e002e7202 */ /* 0x000fe20000000f00 */
[----:B------:R-:W-:Y:S01]  /*13ed0*/  STSM.16.M88.4 [R28], R40 ;  /* 0x000000281c007844 */ /* 0x000fe20000000200 */
[----:B------:R-:W-:-:S02]  /*13ee0*/  LOP3.LUT R8, R172, R151, RZ, 0x3c, !PT ;  /* 0x00000097ac087212 */ /* 0x000fc400078e3cff */
[----:B------:R-:W-:Y:S01]  /*13ef0*/  LOP3.LUT R10, R177, R10, RZ, 0x3c, !PT ;  /* 0x0000000ab10a7212 */ /* 0x000fe200078e3cff */
[----:B------:R-:W-:Y:S01]  /*13f00*/  STSM.16.M88.4 [R20], R48 ;  /* 0x0000003014007844 */ /* 0x000fe20000000200 */
[----:B------:R-:W-:Y:S02]  /*13f10*/  MOV R54, R54 ;  /* 0x0000003600367202 */ /* 0x000fe40000000f00 */
[----:B------:R-:W-:Y:S01]  /*13f20*/  MOV R62, R62 ;  /* 0x0000003e003e7202 */ /* 0x000fe20000000f00 */
[----:B------:R-:W-:Y:S01]  /*13f30*/  STSM.16.M88.4 [R30], R56 ;  /* 0x000000381e007844 */ /* 0x000fe20000000200 */
[----:B------:R-:W-:Y:S02]  /*13f40*/  MOV R15, R98 ;  /* 0x00000062000f7202 */ /* 0x000fe40000000f00 */
[----:B------:R-:W-:Y:S01]  /*13f50*/  MOV R70, R70 ;  /* 0x0000004600467202 */ /* 0x000fe20000000f00 */
[----:B------:R-:W-:Y:S01]  /*13f60*/  STSM.16.M88.4 [R38], R64 ;  /* 0x0000004026007844 */ /* 0x000fe20000000200 */
[----:B------:R-:W-:-:S02]  /*13f70*/  MOV R12, R106 ;  /* 0x0000006a000c7202 */ /* 0x000fc40000000f00 */
[----:B------:R-:W-:Y:S02]  /*13f80*/  F2FP.BF16.F32.PACK_AB R98, R101, R100 ;  /* 0x000000646562723e */ /* 0x000fe400000010ff */
[----:B------:R-:W-:Y:S01]  /*13f90*/  F2FP.BF16.F32.PACK_AB R99, R165, R164 ;  /* 0x000000a4a563723e */ /* 0x000fe200000010ff */
[----:B------:R-:W-:Y:S01]  /*13fa0*/  STSM.16.M88.4 [R46], R72 ;  /* 0x000000482e007844 */ /* 0x000fe20000000200 */
[----:B------:R-:W-:Y:S02]  /*13fb0*/  MOV R94, R94 ;  /* 0x0000005e005e7202 */ /* 0x000fe40000000f00 */
[----:B------:R-:W-:Y:S02]  /*13fc0*/  F2FP.BF16.F32.PACK_AB R106, R109, R108 ;  /* 0x0000006c6d6a723e */ /* 0x000fe400000010ff */
[----:B------:R-:W-:Y:S01]  /*13fd0*/  F2FP.BF16.F32.PACK_AB R107, R169, R168 ;  /* 0x000000a8a96b723e */ /* 0x000fe200000010ff */
[----:B------:R-:W-:Y:S01]  /*13fe0*/  STSM.16.M88.4 [R54], R80 ;  /* 0x0000005036007844 */ /* 0x000fe20000000200 */
[----:B------:R-:W-:-:S02]  /*13ff0*/  MOV R14, R8 ;  /* 0x00000008000e7202 */ /* 0x000fc40000000f00 */
[----:B------:R-:W-:Y:S01]  /*14000*/  MOV R13, R10 ;  /* 0x0000000a000d7202 */ /* 0x000fe20000000f00 */
[----:B------:R-:W-:Y:S01]  /*14010*/  STSM.16.M88.4 [R62], R76 ;  /* 0x0000004c3e007844 */ /* 0x000fe20000000200 */
[----:B------:R-:W-:Y:S02]  /*14020*/  MOV R102, R102 ;  /* 0x0000006600667202 */ /* 0x000fe40000000f00 */
[----:B------:R-:W-:Y:S02]  /*14030*/  F2FP.BF16.F32.PACK_AB R8, R121, R171 ;  /* 0x000000ab7908723e */ /* 0x000fe400000010ff */
[----:B------:R-:W-:Y:S02]  /*14040*/  F2FP.BF16.F32.PACK_AB R9, R123, R122 ;  /* 0x0000007a7b09723e */ /* 0x000fe400000010ff */
[----:B------:R-:W-:Y:S02]  /*14050*/  F2FP.BF16.F32.PACK_AB R10, R125, R124 ;  /* 0x0000007c7d0a723e */ /* 0x000fe400000010ff */
[----:B------:R-:W-:Y:S01]  /*14060*/  F2FP.BF16.F32.PACK_AB R11, R127, R126 ;  /* 0x0000007e7f0b723e */ /* 0x000fe200000010ff */
[----:B------:R-:W-:Y:S01]  /*14070*/  STSM.16.M88.4 [R70], R96 ;  /* 0x0000006046007844 */ /* 0x000fe20000000200 */
[----:B------:R-:W-:-:S03]  /*14080*/  ISETP.NE.U32.AND P0, PT, RZ, UR4, PT ;  /* 0x00000004ff007c0c */ /* 0x000fc6000bf05070 */
[----:B------:R-:W-:Y:S04]  /*14090*/  STSM.16.M88.4 [R94], R104 ;  /* 0x000000685e007844 */ /* 0x000fe80000000200 */
[----:B------:R-:W-:Y:S04]  /*140a0*/  STSM.16.M88.4 [R15], R112 ;  /* 0x000000700f007844 */ /* 0x000fe80000000200 */
[----:B------:R2:W-:Y:S01]  /*140b0*/  STSM.16.M88.4 [R102], R8 ;  /* 0x0000000866007844 */ /* 0x0005e20000000200 */
[----:B------:R-:W-:-:S03]  /*140c0*/  ISETP.NE.AND.EX P0, PT, RZ, UR5, PT, P0 ;  /* 0x00000005ff007c0c */ /* 0x000fc6000bf05300 */
[----:B------:R1:W-:Y:S04]  /*140d0*/  STSM.16.M88.4 [R12], R128 ;  /* 0x000000800c007844 */ /* 0x0003e80000000200 */
[----:B------:R1:W-:Y:S01]  /*140e0*/  STSM.16.M88.4 [R14], R136 ;  /* 0x000000880e007844 */ /* 0x0003e20000000200 */
[----:B--2---:R-:W-:-:S04]  /*140f0*/  IADD3 R10, P1, R178, UR4, RZ ;  /* 0x00000004b20a7c10 */ /* 0x004fc8000ff3e0ff */
[----:B----4-:R-:W-:Y:S01]  /*14100*/  IADD3.X R11, R176, UR5, RZ, P1, !PT ;  /* 0x00000005b00b7c10 */ /* 0x010fe20008ffe4ff */
        /* <DEDUP_REMOVED lines=9> */
[----:B------:R1:W5:Y:S04]  /*141a0*/  @P0 LDG.E R23, desc[UR52][R10.64] ;  /* 0x000000340a170981 */ /* 0x000368000c1e1900 */
[----:B------:R1:W5:Y:S01]  /*141b0*/  @P1 LDG.E R0, desc[UR52][R8.64] ;  /* 0x0000003408001981 */ /* 0x000362000c1e1900 */
[----:B------:R-:W-:-:S04]  /*141c0*/  IMAD.MOV.U32 R186, RZ, RZ, R188 ;  /* 0x000000ffffba7224 */ /* 0x000fc800078e00bc */
[----:B------:R-:W-:-:S04]  /*141d0*/  IMAD R5, R186, 0x40, R174 ;  /* 0x00000040ba057824 */ /* 0x000fc800078e02ae */
[----:B------:R-:W-:-:S03]  /*141e0*/  IMAD.WIDE R6, R5, 0x2, R6 ;  /* 0x0000000205067825 */ /* 0x000fc600078e0206 */
[----:B------:R-:W-:Y:S01]  /*141f0*/  IADD3 R5, P4, R6, 0x1000, RZ ;  /* 0x0000100006057810 */ /* 0x000fe20007f9e0ff */
[----:B-1----:R-:W-:-:S12]  /*14200*/  @P1 BRA `(.L_x_4474) ;  /* 0x0000000000101947 */ /* 0x002fd80003800000 */
[----:B------:R-:W-:Y:S05]  /*14210*/  @!P0 BRA `(.L_x_4474) ;  /* 0x00000000000c8947 */ /* 0x000fea0003800000 */
[----:B------:R-:W2:Y:S04]  /*14220*/  LDG.E R9, desc[UR52][R10.64] ;  /* 0x000000340a097981 */ /* 0x000ea8000c1e1900 */
[----:B-----5:R-:W2:Y:S02]  /*14230*/  LDG.E R0, desc[UR52][R10.64+0x4] ;  /* 0x000004340a007981 */ /* 0x020ea4000c1e1900 */
[----:B--2---:R-:W-:-:S07]  /*14240*/  IMAD.IADD R0, R0, 0x1, -R9 ;  /* 0x0000000100007824 */ /* 0x004fce00078e0a09 */
.L_x_4474:
[----:B------:R-:W2:Y:S01]  /*14250*/  LDL.LU R15, [R1+0x6c] ;  /* 0x00006c00010f7983 */ /* 0x000ea20000300800 */
[----:B------:R-:W-:-:S03]  /*14260*/  ULDC.64 UR4, c[0x0][0xc70] ;  /* 0x00031c0000047ab9 */ /* 0x000fc60000000a00 */
[----:B------:R-:W3:Y:S04]  /*14270*/  LDL.LU R14, [R1+0x5c] ;  /* 0x00005c00010e7983 */ /* 0x000ee80000300800 */
[----:B------:R-:W4:Y:S04]  /*14280*/  LDL R10, [R1+0x4c] ;  /* 0x00004c00010a7983 */ /* 0x000f280000100800 */
[----:B------:R-:W4:Y:S04]  /*14290*/  LDL.LU R85, [R1+0x50] ;  /* 0x0000500001557983 */ /* 0x000f280000300800 */
[----:B------:R-:W4:Y:S01]  /*142a0*/  LDL.LU R84, [R1+0x64] ;  /* 0x0000640001547983 */ /* 0x000f220000300800 */
[--C-:B-----5:R-:W-:Y:S01]  /*142b0*/  SHF.R.S32.HI R21, RZ, 0x1f, R23.reuse ;  /* 0x0000001fff157819 */ /* 0x120fe20000011417 */
[----:B------:R-:W-:Y:S01]  /*142c0*/  IMAD.MOV.U32 R20, RZ, RZ, R23 ;  /* 0x000000ffff147224 */ /* 0x000fe200078e0017 */
[----:B------:R-:W-:Y:S01]  /*142d0*/  LOP3.LUT R12, R5, 0x380, RZ, 0xc0, !PT ;  /* 0x00000380050c7812 */ /* 0x000fe200078ec0ff */
[----:B------:R-:W-:Y:S01]  /*142e0*/  IMAD.X R13, RZ, RZ, R7, P4 ;  /* 0x000000ffff0d7224 */ /* 0x000fe200020e0607 */
[----:B------:R-:W-:-:S02]  /*142f0*/  IADD3 R25, P5, R6, 0x2000, RZ ;  /* 0x0000200006197810 */ /* 0x000fc40007fbe0ff */
[----:B------:R-:W-:Y:S02]  /*14300*/  SHF.R.U64 R12, R12, 0x3, RZ ;  /* 0x000000030c0c7819 */ /* 0x000fe400000012ff */
[----:B------:R-:W-:Y:S02]  /*14310*/  IADD3 R37, P2, R6, 0x5000, RZ ;  /* 0x0000500006257810 */ /* 0x000fe40007f5e0ff */
[----:B------:R-:W-:Y:S02]  /*14320*/  LOP3.LUT R12, R12, R5, RZ, 0x3c, !PT ;  /* 0x000000050c0c7212 */ /* 0x000fe400078e3cff */
[----:B------:R-:W-:Y:S02]  /*14330*/  IADD3 R33, P1, R6, 0x4000, RZ ;  /* 0x0000400006217810 */ /* 0x000fe40007f3e0ff */
[----:B------:R-:W-:Y:S02]  /*14340*/  LOP3.LUT R24, R25, 0x380, RZ, 0xc0, !PT ;  /* 0x0000038019187812 */ /* 0x000fe400078ec0ff */
[----:B------:R-:W-:-:S02]  /*14350*/  LOP3.LUT R36, R37, 0x380, RZ, 0xc0, !PT ;  /* 0x0000038025247812 */ /* 0x000fc400078ec0ff */
[----:B------:R-:W-:Y:S02]  /*14360*/  LOP3.LUT R32, R33, 0x380, RZ, 0xc0, !PT ;  /* 0x0000038021207812 */ /* 0x000fe400078ec0ff */
        /* <DEDUP_REMOVED lines=11> */
[C---:B------:R-:W-:Y:S02]  /*14420*/  IADD3 R57, P2, R6.reuse, 0xb000, RZ ;  /* 0x0000b00006397810 */ /* 0x040fe40007f5e0ff */
[----:B------:R-:W-:Y:S02]  /*14430*/  IADD3 R53, P1, R6, 0xa000, RZ ;  /* 0x0000a00006357810 */ /* 0x000fe40007f3e0ff */
        /* <DEDUP_REMOVED lines=14> */
[C---:B------:R-:W-:Y:S02]  /*14520*/  IADD3 R69, P4, R6.reuse, 0xd000, RZ ;  /* 0x0000d00006457810 */ /* 0x040fe40007f9e0ff */
[----:B------:R-:W-:Y:S02]  /*14530*/  IADD3 R65, P5, R6, 0xe000, RZ ;  /* 0x0000e00006417810 */ /* 0x000fe40007fbe0ff */
[----:B------:R-:W-:Y:S01]  /*14540*/  LOP3.LUT R52, R52, R53, RZ, 0x3c, !PT ;  /* 0x0000003534347212 */ /* 0x000fe200078e3cff */
[----:B------:R-:W-:Y:S01]  /*14550*/  IMAD.X R53, RZ, RZ, R7, P1 ;  /* 0x000000ffff357224 */ /* 0x000fe200008e0607 */
        /* <DEDUP_REMOVED lines=8> */
[--C-:B------:R-:W-:Y:S01]  /*145e0*/  SHF.R.S32.HI R79, RZ, 0x1f, R174.reuse ;  /* 0x0000001fff4f7819 */ /* 0x100fe200000114ae */
[----:B------:R-:W-:Y:S01]  /*145f0*/  IMAD.MOV.U32 R78, RZ, RZ, R174 ;  /* 0x000000ffff4e7224 */ /* 0x000fe200078e00ae */
[----:B------:R-:W-:-:S05]  /*14600*/  SHF.R.S32.HI R187, RZ, 0x1f, R186 ;  /* 0x0000001fffbb7819 */ /* 0x000fca00000114ba */
[----:B------:R-:W-:Y:S01]  /*14610*/  STL [R1+0x44], R187 ;  /* 0x000044bb01007387 */ /* 0x000fe20000100800 */
[----:B------:R-:W-:Y:S01]  /*14620*/  BSSY B1, `(.L_x_4475) ;  /* 0x0000084000017945 */ /* 0x000fe20003800000 */
[----:B--2---:R-:W-:Y:S02]  /*14630*/  SEL R83, R15, RZ, !P0 ;  /* 0x000000ff0f537207 */ /* 0x004fe40004000000 */
[----:B---3--:R-:W-:Y:S02]  /*14640*/  SEL R82, R14, RZ, !P0 ;  /* 0x000000ff0e527207 */ /* 0x008fe40004000000 */
[----:B------:R-:W0:Y:S01]  /*14650*/  S2R R14, SR_TID.X ;  /* 0x00000000000e7919 */ /* 0x000e220000002100 */
[----:B------:R-:W-:-:S04]  /*14660*/  IADD3 R29, P0, R6, 0x3000, RZ ;  /* 0x00003000061d7810 */ /* 0x000fc80007f1e0ff */
[----:B------:R-:W-:Y:S02]  /*14670*/  LOP3.LUT R28, R29, 0x380, RZ, 0xc0, !PT ;  /* 0x000003801d1c7812 */ /* 0x000fe400078ec0ff */
[----:B----4-:R-:W-:Y:S02]  /*14680*/  SHF.R.S32.HI R81, RZ, 0x1f, R85 ;  /* 0x0000001fff517819 */ /* 0x010fe40000011455 */
[----:B------:R-:W-:-:S03]  /*14690*/  SHF.R.U64 R28, R28, 0x3, RZ ;  /* 0x000000031c1c7819 */ /* 0x000fc600000012ff */
[----:B------:R-:W-:Y:S01]  /*146a0*/  IMAD R8, R81, UR4, RZ ;  /* 0x0000000451087c24 */ /* 0x000fe2000f8e02ff */
[----:B------:R-:W-:Y:S01]  /*146b0*/  LOP3.LUT R28, R28, R29, RZ, 0x3c, !PT ;  /* 0x0000001d1c1c7212 */ /* 0x000fe200078e3cff */
[----:B------:R-:W-:Y:S01]  /*146c0*/  IMAD.X R29, RZ, RZ, R7, P0 ;  /* 0x000000ffff1d7224 */ /* 0x000fe200000e0607 */
[----:B------:R-:W-:Y:S01]  /*146d0*/  IADD3 R77, P0, R6, 0x9000, RZ ;  /* 0x00009000064d7810 */ /* 0x000fe20007f1e0ff */
[C---:B------:R-:W-:Y:S02]  /*146e0*/  IMAD R11, R85.reuse, UR5, R8 ;  /* 0x00000005550b7c24 */ /* 0x040fe4000f8e0208 */
[----:B------:R-:W-:Y:S01]  /*146f0*/  IMAD.WIDE.U32 R8, R85, UR4, R20 ;  /* 0x0000000455087c25 */ /* 0x000fe2000f8e0014 */
[----:B------:R-:W-:Y:S01]  /*14700*/  ULDC.64 UR4, c[0x0][0xc78] ;  /* 0x00031e0000047ab9 */ /* 0x000fe20000000a00 */
[----:B------:R-:W-:Y:S02]  /*14710*/  LOP3.LUT R76, R77, 0x380, RZ, 0xc0, !PT ;  /* 0x000003804d4c7812 */ /* 0x000fe400078ec0ff */
[----:B------:R-:W-:-:S02]  /*14720*/  IMAD.IADD R9, R9, 0x1, R11 ;  /* 0x0000000109097824 */ /* 0x000fc400078e020b */
[----:B------:R-:W-:Y:S01]  /*14730*/  IMAD R5, R83, UR4, RZ ;  /* 0x0000000453057c24 */ /* 0x000fe2000f8e02ff */
[----:B------:R-:W-:Y:S01]  /*14740*/  SHF.R.U64 R76, R76, 0x3, RZ ;  /* 0x000000034c4c7819 */ /* 0x000fe200000012ff */
[----:B------:R-:W-:Y:S02]  /*14750*/  IMAD R11, R84, 0x80, R10 ;  /* 0x00000080540b7824 */ /* 0x000fe400078e020a */
[----:B------:R-:W-:Y:S01]  /*14760*/  IMAD.WIDE.U32 R8, R82, UR4, R8 ;  /* 0x0000000452087c25 */ /* 0x000fe2000f8e0008 */
[----:B------:R-:W-:-:S03]  /*14770*/  LOP3.LUT R76, R76, R77, RZ, 0x3c, !PT ;  /* 0x0000004d4c4c7212 */ /* 0x000fc600078e3cff */
[----:B------:R-:W-:Y:S01]  /*14780*/  IMAD R10, R82, UR5, R5 ;  /* 0x00000005520a7c24 */ /* 0x000fe2000f8e0205 */
[----:B------:R-:W-:Y:S01]  /*14790*/  SHF.R.S32.HI R5, RZ, 0x1f, R11 ;  /* 0x0000001fff057819 */ /* 0x000fe2000001140b */
[----:B0-----:R-:W-:Y:S01]  /*147a0*/  VIADD R15, R14, 0xffffff80 ;  /* 0xffffff800e0f7836 */ /* 0x001fe20000000000 */
[----:B------:R-:W-:Y:S01]  /*147b0*/  IADD3 R8, P3, R11, R8, RZ ;  /* 0x000000080b087210 */ /* 0x000fe20007f7e0ff */
[----:B------:R-:W-:Y:S01]  /*147c0*/  ULDC.64 UR4, c[0x0][0xc40] ;  /* 0x0003100000047ab9 */ /* 0x000fe20000000a00 */
[----:B------:R-:W-:Y:S02]  /*147d0*/  IMAD.X R77, RZ, RZ, R7, P0 ;  /* 0x000000ffff4d7224 */ /* 0x000fe400000e0607 */
[----:B------:R-:W-:Y:S02]  /*147e0*/  IADD3.X R5, R5, R9, R10, P3, !PT ;  /* 0x0000000905057210 */ /* 0x000fe40001ffe40a */
[----:B------:R-:W-:Y:S02]  /*147f0*/  LEA R54, P3, R8, UR4, 0x2 ;  /* 0x0000000408367c11 */ /* 0x000fe4000f8610ff */
[----:B------:R-:W-:-:S02]  /*14800*/  SHF.R.S32.HI R14, RZ, 0x1f, R15 ;  /* 0x0000001fff0e7819 */ /* 0x000fc4000001140f */
[----:B------:R-:W-:Y:S01]  /*14810*/  LEA.HI.X R55, R8, UR5, R5, 0x2, P3 ;  /* 0x0000000508377c11 */ /* 0x000fe200098f1405 */
[----:B------:R-:W-:Y:S01]  /*14820*/  VIADD R5, R11, 0x8 ;  /* 0x000000080b057836 */ /* 0x000fe20000000000 */
[----:B------:R-:W-:Y:S01]  /*14830*/  LEA.HI R14, R14, R15, RZ, 0x7 ;  /* 0x0000000f0e0e7211 */ /* 0x000fe200078f38ff */
[----:B------:R-:W-:Y:S01]  /*14840*/  ULDC.64 UR4, c[0x0][0xba0] ;  /* 0x0002e80000047ab9 */ /* 0x000fe20000000a00 */
[----:B------:R-:W-:Y:S02]  /*14850*/  IADD3 R41, P3, R6, 0x6000, RZ ;  /* 0x0000600006297810 */ /* 0x000fe40007f7e0ff */
[----:B------:R-:W-:Y:S02]  /*14860*/  LOP3.LUT R14, R14, 0xffffff80, RZ, 0xc0, !PT ;  /* 0xffffff800e0e7812 */ /* 0x000fe400078ec0ff */
[----:B------:R-:W-:Y:S02]  /*14870*/  LOP3.LUT R40, R41, 0x380, RZ, 0xc0, !PT ;  /* 0x0000038029287812 */ /* 0x000fe400078ec0ff */
[----:B------:R-:W-:Y:S01]  /*14880*/  IADD3 R10, P2, R6, 0xf000, RZ ;  /* 0x0000f000060a7810 */ /* 0x000fe20007f5e0ff */
[----:B------:R-:W-:Y:S01]  /*14890*/  IMAD.IADD R14, R15, 0x1, -R14 ;  /* 0x000000010f0e7824 */ /* 0x000fe200078e0a0e */
[----:B------:R-:W-:-:S02]  /*148a0*/  SHF.R.U64 R40, R40, 0x3, RZ ;  /* 0x0000000328287819 */ /* 0x000fc400000012ff */
[----:B------:R-:W-:Y:S01]  /*148b0*/  LOP3.LUT R9, R6, 0x380, RZ, 0xc0, !PT ;  /* 0x0000038006097812 */ /* 0x000fe200078ec0ff */
[--C-:B------:R-:W-:Y:S01]  /*148c0*/  IMAD.X R61, RZ, RZ, R7.reuse, P2 ;  /* 0x000000ffff3d7224 */ /* 0x100fe200010e0607 */
[----:B------:R-:W-:Y:S01]  /*148d0*/  LOP3.LUT R40, R40, R41, RZ, 0x3c, !PT ;  /* 0x0000002928287212 */ /* 0x000fe200078e3cff */
[----:B------:R-:W-:Y:S01]  /*148e0*/  IMAD.X R41, RZ, RZ, R7, P3 ;  /* 0x000000ffff297224 */ /* 0x000fe200018e0607 */
[----:B------:R-:W-:Y:S02]  /*148f0*/  LOP3.LUT P0, RZ, R14, 0x3, RZ, 0xc0, !PT ;  /* 0x000000030eff7812 */ /* 0x000fe4000780c0ff */
[----:B------:R-:W-:Y:S02]  /*14900*/  IADD3 R73, P3, R6, 0xc000, RZ ;  /* 0x0000c00006497810 */ /* 0x000fe40007f7e0ff */
[----:B------:R-:W-:Y:S02]  /*14910*/  ISETP.GE.OR P1, PT, R11, R0, P0 ;  /* 0x000000000b00720c */ /* 0x000fe40000726670 */
[----:B------:R-:W-:-:S02]  /*14920*/  LOP3.LUT R72, R73, 0x380, RZ, 0xc0, !PT ;  /* 0x0000038049487812 */ /* 0x000fc400078ec0ff */
[----:B------:R-:W-:Y:S02]  /*14930*/  ISETP.GE.OR P0, PT, R5, R0, P0 ;  /* 0x000000000500720c */ /* 0x000fe40000706670 */
[----:B------:R-:W-:Y:S02]  /*14940*/  LOP3.LUT R5, R10, 0x380, RZ, 0xc0, !PT ;  /* 0x000003800a057812 */ /* 0x000fe400078ec0ff */
[----:B------:R-:W-:Y:S02]  /*14950*/  SHF.R.U64 R72, R72, 0x3, RZ ;  /* 0x0000000348487819 */ /* 0x000fe400000012ff */
[----:B------:R-:W-:Y:S02]  /*14960*/  SHF.R.U64 R9, R9, 0x3, RZ ;  /* 0x0000000309097819 */ /* 0x000fe400000012ff */
[----:B------:R-:W-:Y:S01]  /*14970*/  SHF.R.U64 R5, R5, 0x3, RZ ;  /* 0x0000000305057819 */ /* 0x000fe200000012ff */
[----:B------:R0:W-:Y:S01]  /*14980*/  @!P1 STG.E desc[UR52][R54.64], R4 ;  /* 0x0000000436009986 */ /* 0x0001e2000c101934 */
[----:B------:R-:W-:Y:S01]  /*14990*/  LOP3.LUT R72, R72, R73, RZ, 0x3c, !PT ;  /* 0x0000004948487212 */ /* 0x000fe200078e3cff */
[--C-:B------:R-:W-:Y:S01]  /*149a0*/  IMAD.X R73, RZ, RZ, R7.reuse, P3 ;  /* 0x000000ffff497224 */ /* 0x100fe200018e0607 */
[----:B------:R-:W-:Y:S01]  /*149b0*/  LOP3.LUT R8, R9, R6, RZ, 0x3c, !PT ;  /* 0x0000000609087212 */ /* 0x000fe200078e3cff */
[----:B------:R-:W-:Y:S01]  /*149c0*/  IMAD.MOV.U32 R9, RZ, RZ, R7 ;  /* 0x000000ffff097224 */ /* 0x000fe200078e0007 */
[----:B------:R-:W-:Y:S01]  /*149d0*/  LOP3.LUT R60, R5, R10, RZ, 0x3c, !PT ;  /* 0x0000000a053c7212 */ /* 0x000fe200078e3cff */
[----:B------:R1:W-:Y:S04]  /*149e0*/  @!P0 STG.E desc[UR52][R54.64+0x20], R3 ;  /* 0x0000200336008986 */ /* 0x0003e8000c101934 */
        /* <DEDUP_REMOVED lines=9> */
[----:B0-----:R0:W5:Y:S04]  /*14a80*/  LD.E.128 R4, desc[UR52][R76.64] ;  /* 0x000000344c047980 */ /* 0x001168000c101d00 */
[----:B-1----:R-:W5:Y:S04]  /*14a90*/  LD.E.128 R52, desc[UR52][R52.64] ;  /* 0x0000003434347980 */ /* 0x002f68000c101d00 */
[----:B------:R-:W5:Y:S04]  /*14aa0*/  LD.E.128 R56, desc[UR52][R56.64] ;  /* 0x0000003438387980 */ /* 0x000f68000c101d00 */
[----:B------:R-:W5:Y:S04]  /*14ab0*/  LD.E.128 R72, desc[UR52][R72.64] ;  /* 0x0000003448487980 */ /* 0x000f68000c101d00 */
[----:B------:R-:W5:Y:S04]  /*14ac0*/  LD.E.128 R68, desc[UR52][R68.64] ;  /* 0x0000003444447980 */ /* 0x000f68000c101d00 */
[----:B------:R-:W5:Y:S04]  /*14ad0*/  LD.E.128 R64, desc[UR52][R64.64] ;  /* 0x0000003440407980 */ /* 0x000f68000c101d00 */
[----:B------:R-:W5:Y:S01]  /*14ae0*/  LD.E.128 R60, desc[UR52][R60.64] ;  /* 0x000000343c3c7980 */ /* 0x000f62000c101d00 */
[----:B------:R-:W-:-:S02]  /*14af0*/  IMAD R80, R21, UR4, RZ ;  /* 0x0000000415507c24 */ /* 0x000fc4000f8e02ff */
[C---:B------:R-:W-:Y:S01]  /*14b00*/  IMAD.WIDE.U32 R20, R23.reuse, UR4, R78 ;  /* 0x0000000417147c25 */ /* 0x040fe2000f8e004e */
[----:B------:R-:W-:Y:S01]  /*14b10*/  @!PT LDS RZ, [RZ] ;  /* 0x00000000fffff984 */ /* 0x000fe20000000800 */
[----:B------:R-:W-:Y:S01]  /*14b20*/  @!PT LDS RZ, [RZ] ;  /* 0x00000000fffff984 */ /* 0x000fe20000000800 */
[----:B------:R-:W-:Y:S01]  /*14b30*/  @!PT LDS RZ, [RZ] ;  /* 0x00000000fffff984 */ /* 0x000fe20000000800 */
[----:B------:R-:W-:Y:S01]  /*14b40*/  @!PT LDS RZ, [RZ] ;  /* 0x00000000fffff984 */ /* 0x000fe20000000800 */
[----:B------:R1:W-:Y:S06]  /*14b50*/  MEMBAR.ALL.CTA ;  /* 0x0000000000007992 */ /* 0x0003ec0000008000 */
[----:B-1----:R-:W1:Y:S01]  /*14b60*/  FENCE.VIEW.ASYNC.S ;  /* 0x00000000000073c6 */ /* 0x002e620000000000 */
[----:B------:R-:W-:Y:S01]  /*14b70*/  IMAD R23, R23, UR5, R80 ;  /* 0x0000000517177c24 */ /* 0x000fe2000f8e0250 */
[----:B------:R-:W-:Y:S01]  /*14b80*/  ULDC.64 UR4, c[0x0][0xbe0] ;  /* 0x0002f80000047ab9 */ /* 0x000fe20000000a00 */
[----:B------:R-:W-:-:S02]  /*14b90*/  IMAD R78, R84, -0x80, R0 ;  /* 0xffffff80544e7824 */ /* 0x000fc400078e0200 */
[C---:B------:R-:W-:Y:S02]  /*14ba0*/  VIADD R0, R186.reuse, 0x40 ;  /* 0x00000040ba007836 */ /* 0x040fe40000000000 */
[----:B------:R-:W-:Y:S01]  /*14bb0*/  IMAD.IADD R21, R21, 0x1, R23 ;  /* 0x0000000115157824 */ /* 0x000fe200078e0217 */
[-C--:B------:R-:W-:Y:S01]  /*14bc0*/  ISETP.GE.AND P3, PT, R186, R78.reuse, PT ;  /* 0x0000004eba00720c */ /* 0x080fe20003f66270 */
[----:B0-----:R-:W-:Y:S01]  /*14bd0*/  IMAD R76, R81, UR4, RZ ;  /* 0x00000004514c7c24 */ /* 0x001fe2000f8e02ff */
[-C--:B------:R-:W-:Y:S01]  /*14be0*/  ISETP.GE.AND P0, PT, R0, R78.reuse, PT ;  /* 0x0000004e0000720c */ /* 0x080fe20003f06270 */
[C---:B------:R-:W-:Y:S01]  /*14bf0*/  VIADD R3, R186.reuse, 0x20 ;  /* 0x00000020ba037836 */ /* 0x040fe20000000000 */
[----:B------:R-:W-:Y:S01]  /*14c00*/  IADD3 R23, R186, 0x60, RZ ;  /* 0x00000060ba177810 */ /* 0x000fe20007ffe0ff */
[C---:B------:R-:W-:Y:S02]  /*14c10*/  IMAD R77, R85.reuse, UR5, R76 ;  /* 0x00000005554d7c24 */ /* 0x040fe4000f8e024c */
[----:B------:R-:W-:Y:S01]  /*14c20*/  IMAD.WIDE.U32 R20, R85, UR4, R20 ;  /* 0x0000000455147c25 */ /* 0x000fe2000f8e0014 */
[----:B------:R-:W-:Y:S01]  /*14c30*/  ULDC.64 UR4, c[0x0][0xbe8] ;  /* 0x0002fa0000047ab9 */ /* 0x000fe20000000a00 */
[----:B------:R-:W-:-:S02]  /*14c40*/  ISETP.GE.AND P2, PT, R3, R78, PT ;  /* 0x0000004e0300720c */ /* 0x000fc40003f46270 */
[----:B------:R-:W-:Y:S01]  /*14c50*/  VIADD R0, R17, 0x32420 ;  /* 0x0003242011007836 */ /* 0x000fe20000000000 */
[----:B------:R-:W-:Y:S01]  /*14c60*/  ISETP.GE.AND P1, PT, R23, R78, PT ;  /* 0x0000004e1700720c */ /* 0x000fe20003f26270 */
[----:B------:R-:W-:Y:S02]  /*14c70*/  IMAD.IADD R21, R21, 0x1, R77 ;  /* 0x0000000115157824 */ /* 0x000fe400078e024d */
[----:B------:R-:W-:Y:S01]  /*14c80*/  IMAD R3, R83, UR4, RZ ;  /* 0x0000000453037c24 */ /* 0x000fe2000f8e02ff */
[----:B------:R-:W-:Y:S01]  /*14c90*/  PRMT R0, RZ, 0x654, R0 ;  /* 0x00000654ff007816 */ /* 0x000fe20000000000 */
[----:B------:R-:W-:-:S03]  /*14ca0*/  IMAD.WIDE.U32 R78, R82, UR4, R20 ;  /* 0x00000004524e7c25 */ /* 0x000fc6000f8e0014 */
[----:B-1----:R0:W-:Y:S01]  /*14cb0*/  SYNCS.ARRIVE.TRANS64.RED.A1T0 RZ, [R0+URZ], RZ ;  /* 0x000000ff00ff79a7 */ /* 0x0021e2000810043f */
[----:B------:R-:W-:Y:S02]  /*14cc0*/  IMAD R3, R82, UR5, R3 ;  /* 0x0000000552037c24 */ /* 0x000fe4000f8e0203 */
        /* <DEDUP_REMOVED lines=25> */
.L_x_4476:
[----:B------:R-:W-:Y:S05]  /*14e60*/  BSYNC B1 ;  /* 0x0000000000017941 */ /* 0x000fea0003800000 */
.L_x_4475:
        /* <DEDUP_REMOVED lines=26> */
.L_x_4478:
[----:B------:R-:W-:Y:S05]  /*15010*/  BSYNC B1 ;  /* 0x0000000000017941 */ /* 0x000fea0003800000 */
.L_x_4477:
        /* <DEDUP_REMOVED lines=26> */
.L_x_4480:
[----:B------:R-:W-:Y:S05]  /*151c0*/  BSYNC B1 ;  /* 0x0000000000017941 */ /* 0x000fea0003800000 */
.L_x_4479:
        /* <DEDUP_REMOVED lines=27> */
.L_x_4473:
[----:B------:R-:W3:Y:S01]  /*15380*/  LDL.LU R6, [R1+0x54] ;  /* 0x0000540001067983 */ /* 0x000ee20000300800 */
[----:B------:R-:W-:-:S03]  /*15390*/  ULDC.64 UR4, c[0x0][0xcd8] ;  /* 0x0003360000047ab9 */ /* 0x000fc60000000a00 */
[----:B------:R-:W2:Y:S01]  /*153a0*/  LDL.LU R0, [R1+0x58] ;  /* 0x0000580001007983 */ /* 0x000ea20000300800 */
[----:B------:R-:W-:Y:S01]  /*153b0*/  ISETP.NE.U32.AND P0, PT, RZ, UR4, PT ;  /* 0x00000004ff007c0c */ /* 0x000fe2000bf05070 */
[----:B------:R-:W-:-:S03]  /*153c0*/  IMAD.MOV.U32 R3, RZ, RZ, RZ ;  /* 0x000000ffff037224 */ /* 0x000fc600078e00ff */
[----:B------:R-:W-:Y:S02]  /*153d0*/  ISETP.NE.AND.EX P0, PT, RZ, UR5, PT, P0 ;  /* 0x00000005ff007c0c */ /* 0x000fe4000bf05300 */
[----:B---3--:R-:W-:-:S04]  /*153e0*/  IADD3 R4, P1, R6, UR4, RZ ;  /* 0x0000000406047c10 */ /* 0x008fc8000ff3e0ff */
[----:B--2---:R-:W-:Y:S01]  /*153f0*/  IADD3.X R5, R0, UR5, RZ, P1, !PT ;  /* 0x0000000500057c10 */ /* 0x004fe20008ffe4ff */
[----:B------:R-:W-:Y:S02]  /*15400*/  ULDC.64 UR4, c[0x0][0xce0] ;  /* 0x0003380000047ab9 */ /* 0x000fe40000000a00 */
[----:B------:R-:W-:-:S04]  /*15410*/  ISETP.NE.U32.AND P1, PT, RZ, UR4, PT ;  /* 0x00000004ff007c0c */ /* 0x000fc8000bf25070 */
[----:B------:R1:W5:Y:S01]  /*15420*/  @P0 LDG.E R3, desc[UR52][R4.64] ;  /* 0x0000003404030981 */ /* 0x000362000c1e1900 */
[----:B------:R-:W-:Y:S01]  /*15430*/  ISETP.NE.AND.EX P1, PT, RZ, UR5, PT, P1 ;  /* 0x00000005ff007c0c */ /* 0x000fe2000bf25310 */
[----:B0-----:R-:W0:-:S12]  /*15440*/  S2R R8, SR_TID.X ;  /* 0x0000000000087919 */ /* 0x001e180000002100 */
[----:B------:R-:W-:Y:S01]  /*15450*/  @P1 IADD3 R6, P2, R6, UR4, RZ ;  /* 0x0000000406061c10 */ /* 0x000fe2000ff5e0ff */
[----:B------:R-:W-:-:S03]  /*15460*/  ULDC UR4, c[0x0][0xb88] ;  /* 0x0002e20000047ab9 */ /* 0x000fc60000000800 */
[----:B------:R-:W-:Y:S01]  /*15470*/  @P1 IADD3.X R7, R0, UR5, RZ, P2, !PT ;  /* 0x0000000500071c10 */ /* 0x000fe200097fe4ff */
[----:B------:R-:W-:-:S06]  /*15480*/  IMAD.U32 R0, RZ, RZ, UR4 ;  /* 0x00000004ff007e24 */ /* 0x000fcc000f8e00ff */
[----:B------:R1:W5:Y:S01]  /*15490*/  @P1 LDG.E R0, desc[UR52][R6.64] ;  /* 0x0000003406001981 */ /* 0x000362000c1e1900 */
[----:B0-----:R-:W-:-:S05]  /*154a0*/  VIADD R8, R8, 0xffffff80 ;  /* 0xffffff8008087836 */ /* 0x001fca0000000000 */
[----:B------:R-:W-:Y:S01]  /*154b0*/  ISETP.GT.AND P2, PT, R8, 0x7f, PT ;  /* 0x0000007f0800780c */ /* 0x000fe20003f44270 */
[----:B-1----:R-:W-:-:S12]  /*154c0*/  @P1 BRA `(.L_x_4482) ;  /* 0x0000000000101947 */ /* 0x002fd80003800000 */
[----:B------:R-:W-:Y:S05]  /*154d0*/  @!P0 BRA `(.L_x_4482) ;  /* 0x00000000000c8947 */ /* 0x000fea0003800000 */
[----:B------:R-:W2:Y:S04]  /*154e0*/  LDG.E R7, desc[UR52][R4.64] ;  /* 0x0000003404077981 */ /* 0x000ea8000c1e1900 */
[----:B-----5:R-:W2:Y:S02]  /*154f0*/  LDG.E R0, desc[UR52][R4.64+0x4] ;  /* 0x0000043404007981 */ /* 0x020ea4000c1e1900 */
[----:B--2---:R-:W-:-:S07]  /*15500*/  IADD3 R0, -R7, R0, RZ ;  /* 0x0000000007007210 */ /* 0x004fce0007ffe1ff */
.L_x_4482:
[----:B------:R-:W2:Y:S04]  /*15510*/  LDL.LU R5, [R1+0x5c] ;  /* 0x00005c0001057983 */ /* 0x000ea80000300800 */
[----:B------:R-:W3:Y:S04]  /*15520*/  LDL.LU R4, [R1+0x6c] ;  /* 0x00006c0001047983 */ /* 0x000ee80000300800 */
[----:B------:R-:W4:Y:S04]  /*15530*/  LDL R14, [R1+0x50] ;  /* 0x00005000010e7983 */ /* 0x000f280000100800 */
[----:B------:R-:W4:Y:S04]  /*15540*/  LDL R20, [R1+0x24] ;  /* 0x0000240001147983 */ /* 0x000f280000100800 */
[----:B------:R0:W5:Y:S01]  /*15550*/  LDL R13, [R1+0x64] ;  /* 0x00006400010d7983 */ /* 0x0001620000100800 */
[----:B------:R-:W-:Y:S01]  /*15560*/  BSSY B1, `(.L_x_4483) ;  /* 0x000001d000017945 */ /* 0x000fe20003800000 */
[----:B-----5:R-:W-:-:S02]  /*15570*/  SHF.R.S32.HI R8, RZ, 0x1f, R3 ;  /* 0x0000001fff087819 */ /* 0x020fc40000011403 */
[----:B--2---:R-:W-:Y:S02]  /*15580*/  SEL R11, R5, RZ, !P0 ;  /* 0x000000ff050b7207 */ /* 0x004fe40004000000 */
[----:B---3--:R-:W-:Y:S02]  /*15590*/  SEL R12, R4, RZ, !P0 ;  /* 0x000000ff040c7207 */ /* 0x008fe40004000000 */
[----:B----4-:R-:W-:Y:S02]  /*155a0*/  SHF.R.S32.HI R9, RZ, 0x1f, R14 ;  /* 0x0000001fff097819 */ /* 0x010fe4000001140e */
[----:B------:R-:W-:Y:S01]  /*155b0*/  SHF.R.S32.HI R10, RZ, 0x1f, R20 ;  /* 0x0000001fff0a7819 */ /* 0x000fe20000011414 */
[----:B0-----:R-:W-:Y:S06]  /*155c0*/  @P2 BRA `(.L_x_4484) ;  /* 0x0000000000582947 */ /* 0x001fec0003800000 */
[----:B------:R-:W0:Y:S02]  /*155d0*/  S2R R4, SR_TID.X ;  /* 0x0000000000047919 */ /* 0x000e240000002100 */
        /* <DEDUP_REMOVED lines=21> */
.L_x_4484:
[----:B------:R-:W-:Y:S05]  /*15730*/  BSYNC B1 ;  /* 0x0000000000017941 */ /* 0x000fea0003800000 */
.L_x_4483:
[----:B------:R-:W2:Y:S01]  /*15740*/  LDL.64 R24, [R1+0x40] ;  /* 0x0000400001187983 */ /* 0x000ea20000100a00 */
        /* <DEDUP_REMOVED lines=8> */
[----:B------:R-:W-:Y:S02]  /*157d0*/  IMAD R10, R13, -0x80, R0 ;  /* 0xffffff800d0a7824 */ /* 0x000fe400078e0200 */
[----:B------:R-:W-:Y:S02]  /*157e0*/  IMAD R6, R9, UR4, RZ ;  /* 0x0000000409067c24 */ /* 0x000fe4000f8e02ff */
[----:B------:R-:W-:Y:S02]  /*157f0*/  IMAD.IADD R5, R5, 0x1, R3 ;  /* 0x0000000105057824 */ /* 0x000fe400078e0203 */
[C---:B------:R-:W-:Y:S02]  /*15800*/  IMAD R3, R14.reuse, UR5, R6 ;  /* 0x000000050e037c24 */ /* 0x040fe4000f8e0206 */
[----:B------:R-:W-:Y:S01]  /*15810*/  IMAD.WIDE.U32 R4, R14, UR4, R4 ;  /* 0x000000040e047c25 */ /* 0x000fe2000f8e0004 */
[----:B------:R-:W-:-:S03]  /*15820*/  ULDC.64 UR4, c[0x0][0xbe8] ;  /* 0x0002fa0000047ab9 */ /* 0x000fc60000000a00 */
[----:B------:R-:W-:Y:S02]  /*15830*/  IMAD.IADD R5, R5, 0x1, R3 ;  /* 0x0000000105057824 */ /* 0x000fe400078e0203 */
[----:B------:R-:W-:-:S04]  /*15840*/  IMAD R0, R12, UR4, RZ ;  /* 0x000000040c007c24 */ /* 0x000fc8000f8e02ff */
[----:B------:R-:W-:Y:S01]  /*15850*/  IMAD R3, R11, UR5, R0 ;  /* 0x000000050b037c24 */ /* 0x000fe2000f8e0200 */
[C---:B--2---:R-:W-:Y:S01]  /*15860*/  ISETP.GE.AND P1, PT, R24.reuse, R10, PT ;  /* 0x0000000a1800720c */ /* 0x044fe20003f26270 */
[----:B------:R-:W-:Y:S01]  /*15870*/  VIADD R7, R24, 0x20 ;  /* 0x0000002018077836 */ /* 0x000fe20000000000 */
[--C-:B------:R-:W-:Y:S01]  /*15880*/  SHF.R.S32.HI R9, RZ, 0x1f, R24.reuse ;  /* 0x0000001fff097819 */ /* 0x100fe20000011418 */
[----:B------:R-:W-:-:S03]  /*15890*/  IMAD.MOV.U32 R8, RZ, RZ, R24 ;  /* 0x000000ffff087224 */ /* 0x000fc600078e0018 */
[----:B------:R-:W-:Y:S01]  /*158a0*/  ISETP.GE.AND P0, PT, R7, R10, PT ;  /* 0x0000000a0700720c */ /* 0x000fe20003f06270 */
        /* <DEDUP_REMOVED lines=27> */
.L_x_4486:
[----:B------:R-:W-:Y:S05]  /*15a60*/  BSYNC B1 ;  /* 0x0000000000017941 */ /* 0x000fea0003800000 */
.L_x_4485:
        /* <DEDUP_REMOVED lines=28> */
.L_x_4488:
[----:B------:R-:W-:Y:S05]  /*15c30*/  BSYNC B1 ;  /* 0x0000000000017941 */ /* 0x000fea0003800000 */
.L_x_4487:
        /* <DEDUP_REMOVED lines=27> */
.L_x_4490:
[----:B------:R-:W-:Y:S05]  /*15df0*/  BSYNC B1 ;  /* 0x0000000000017941 */ /* 0x000fea0003800000 */
.L_x_4489:
        /* <DEDUP_REMOVED lines=25> */
.L_x_4481:
[----:B------:R-:W-:Y:S05]  /*15f90*/  BSYNC B0 ;  /* 0x0000000000007941 */ /* 0x000fea0003800000 */
.L_x_4472:
[----:B------:R-:W2:Y:S01]  /*15fa0*/  LDL R0, [R1+0x1c] ;  /* 0x00001c0001007983 */ /* 0x000ea20000100800 */
[----:B------:R-:W-:Y:S02]  /*15fb0*/  ULDC UR4, c[0x0][0xd14] ;  /* 0x0003450000047ab9 */ /* 0x000fe40000000800 */
[----:B--2---:R-:W-:-:S13]  /*15fc0*/  ISETP.GE.AND P0, PT, R0, UR4, PT ;  /* 0x0000000400007c0c */ /* 0x004fda000bf06270 */
[----:B------:R-:W-:Y:S05]  /*15fd0*/  @!P0 BRA `(.L_x_4491) ;  /* 0xfffffeb000248947 */ /* 0x000fea000383ffff */
[----:B------:R-:W-:Y:S05]  /*15fe0*/  BRA `(.L_x_4335) ;  /* 0x0000005c00247947 */ /* 0x000fea0003800000 */
.L_x_4333:
[----:B------:R-:W-:-:S08]  /*15ff0*/  NOP ;  /* 0x0000000000007918 */ /* 0x000fd00000000000 */
[----:B--2---:R-:W0:-:S00]  /*16000*/  USETMAXREG.DEALLOC.CTAPOOL 0x18 ;  /* 0x00000018000079c8 */ /* 0x004e0000080e0500 */
        /* <DEDUP_REMOVED lines=59> */
.L_x_4496:
        /* <DEDUP_REMOVED lines=15> */
.L_x_4495:
[----:B------:R-:W-:Y:S05]  /*164b0*/  BSYNC B0 ;  /* 0x0000000000007941 */ /* 0x000fea0003800000 */
.L_x_4494:
        /* <DEDUP_REMOVED lines=25> */
.L_x_4492:
        /* <DEDUP_REMOVED lines=20> */
.L_x_4497:
[----:B-1----:R-:W-:Y:S01]  /*16790*/  IMAD.MOV R2, RZ, RZ, -R3 ;  /* 0x000000ffff027224 */ /* 0x002fe200078e0a03 */
[----:B--2---:R-:W-:Y:S01]  /*167a0*/  IABS R4, R6 ;  /* 0x0000000600047213 */ /* 0x004fe20000000000 */
[----:B---3--:R-:W-:Y:S02]  /*167b0*/  IMAD R16, R16, UR4, R7 ;  /* 0x0000000410107c24 */ /* 0x008fe4000f8e0207 */
[----:B------:R-:W-:Y:S01]  /*167c0*/  IMAD R5, R2, R11, RZ ;  /* 0x0000000b02057224 */ /* 0x000fe200078e02ff */
[----:B------:R-:W-:Y:S01]  /*167d0*/  MOV R2, RZ ;  /* 0x000000ff00027202 */ /* 0x000fe20000000f00 */
[----:B------:R-:W-:-:S04]  /*167e0*/  IMAD.MOV R4, RZ, RZ, -R4 ;  /* 0x000000ffff047224 */ /* 0x000fc800078e0a04 */
        /* <DEDUP_REMOVED lines=50> */
.L_x_4493:
[----:B------:R-:W-:Y:S02]  /*16b10*/  IMAD.MOV.U32 R17, RZ, RZ, RZ ;  /* 0x000000ffff117224 */ /* 0x000fe400078e00ff */
[----:B------:R-:W-:Y:S02]  /*16b20*/  IMAD.U32 R16, RZ, RZ, UR6 ;  /* 0x00000006ff107e24 */ /* 0x000fe4000f8e00ff */
[----:B------:R-:W-:-:S07]  /*16b30*/  IMAD.MOV.U32 R18, RZ, RZ, RZ ;  /* 0x000000ffff127224 */ /* 0x000fce00078e00ff */
.L_x_4498:
        /* <DEDUP_REMOVED lines=22> */
.L_x_4583:
[----:B--2---:R-:W2:Y:S02]  /*16ca0*/  LDC.64 R2, c[0x0][0xd60] ;  /* 0x00035800ff027b82 */ /* 0x004ea40000000a00 */
[----:B--2---:R-:W-:-:S05]  /*16cb0*/  IMAD.WIDE R2, R19, 0x4, R2 ;  /* 0x0000000413027825 */ /* 0x004fca00078e0202 */
[----:B------:R-:W1:Y:S01]  /*16cc0*/  LDG.E R11, desc[UR52][R2.64] ;  /* 0x00000034020b7981 */ /* 0x000e62000c1e1900 */
        /* <DEDUP_REMOVED lines=48> */
[----:B-1----:R-:W-:Y:S01]  /*16fd0*/  IMAD.U32 R9, RZ, RZ, UR4 ;  /* 0x00000004ff097e24 */ /* 0x002fe2000f8e00ff */
[----:B0-----:R-:W-:Y:S09]  /*16fe0*/  @P0 BRA `(.L_x_4500) ;  /* 0x0000000000100947 */ /* 0x001ff20003800000 */
[----:B------:R-:W-:Y:S05]  /*16ff0*/  @!P2 BRA `(.L_x_4500) ;  /* 0x00000000000ca947 */ /* 0x000fea0003800000 */
[----:B-----5:R-:W2:Y:S04]  /*17000*/  LDG.E R10, desc[UR52][R2.64] ;  /* 0x00000034020a7981 */ /* 0x020ea8000c1e1900 */
[----:B------:R-:W2:Y:S02]  /*17010*/  LDG.E R2, desc[UR52][R2.64+0x4] ;  /* 0x0000043402027981 */ /* 0x000ea4000c1e1900 */
[----:B--2---:R-:W-:-:S07]  /*17020*/  IMAD.IADD R10, R2, 0x1, -R10 ;  /* 0x00000001020a7824 */ /* 0x004fce00078e0a0a */
.L_x_4500:
        /* <DEDUP_REMOVED lines=14> */
.L_x_4501:
[----:B------:R-:W-:Y:S05]  /*17110*/  @!P3 BRA `(.L_x_4502) ;  /* 0x00000000000cb947 */ /* 0x000fea0003800000 */
[----:B------:R-:W2:Y:S04]  /*17120*/  LDG.E R9, desc[UR52][R6.64] ;  /* 0x0000003406097981 */ /* 0x000ea8000c1e1900 */
[----:B------:R-:W2:Y:S02]  /*17130*/  LDG.E R6, desc[UR52][R6.64+0x4] ;  /* 0x0000043406067981 */ /* 0x000ea4000c1e1900 */
[----:B--2---:R-:W-:-:S07]  /*17140*/  IMAD.IADD R9, R6, 0x1, -R9 ;  /* 0x0000000106097824 */ /* 0x004fce00078e0a09 */
.L_x_4502:
[----:B0-----:R-:W2:Y:S01]  /*17150*/  @P1 LDG.E R2, desc[UR52][R4.64] ;  /* 0x0000003404021981 */ /* 0x001ea2000c1e1900 */
[----:B-----5:R-:W-:-:S03]  /*17160*/  IMAD.IADD R9, R9, 0x1, -R8 ;  /* 0x0000000109097824 */ /* 0x020fc600078e0a08 */
[----:B------:R-:W2:Y:S01]  /*17170*/  @P1 LDG.E R4, desc[UR52][R4.64+0x4] ;  /* 0x0000043404041981 */ /* 0x000ea2000c1e1900 */
[----:B------:R-:W-:Y:S01]  /*17180*/  LEA R3, R17, 0xdf, 0x7 ;  /* 0x000000df11037811 */ /* 0x000fe200078e38ff */
[----:B------:R-:W-:Y:S01]  /*17190*/  BSSY B0, `(.L_x_4503) ;  /* 0x00000ec000007945 */ /* 0x000fe20003800000 */
[----:B------:R-:W-:Y:S02]  /*171a0*/  PLOP3.LUT P2, PT, PT, PT, PT, 0x80, 0x0 ;  /* 0x000000000000781c */ /* 0x000fe40003f4f070 */
[----:B--2---:R-:W-:-:S05]  /*171b0*/  @P1 IADD3 R0, -R2, R4, RZ ;  /* 0x0000000402001210 */ /* 0x004fca0007ffe1ff */
        /* <DEDUP_REMOVED lines=35> */
.L_x_4653:
[----:B------:R-:W-:-:S03]  /*173f0*/  UMOV UR4, 0xffffffff ;  /* 0xffffffff00047882 */ /* 0x000fc60000000000 */
[----:B------:R-:W-:Y:S05]  /*17400*/  BRA.DIV UR4, `(.L_x_4506) ;  /* 0x0000005a04187947 */ /* 0x000fea000b800000 */
[----:B------:R-:W-:-:S13]  /*17410*/  ELECT P6, URZ, PT ;  /* 0x00000000003f782f */ /* 0x000fda00038c0000 */
.L_x_4656:
[----:B------:R-:W2:Y:S01]  /*17420*/  LDL R5, [R1+0x2c] ;  /* 0x00002c0001057983 */ /* 0x000ea20000100800 */
        /* <DEDUP_REMOVED lines=10> */
.L_x_4657:
        /* <DEDUP_REMOVED lines=8> */
.L_x_4658:
        /* <DEDUP_REMOVED lines=11> */
.L_x_4511:
        /* <DEDUP_REMOVED lines=19> */
.L_x_4659:
        /* <DEDUP_REMOVED lines=8> */
.L_x_4513:
        /* <DEDUP_REMOVED lines=31> */
.L_x_4509:
[----:B------:R-:W-:Y:S05]  /*179a0*/  BSYNC B1 ;  /* 0x0000000000017941 */ /* 0x000fea0003800000 */
.L_x_4508:
        /* <DEDUP_REMOVED lines=12> */
[----:B0-----:R-:W-:Y:S05]  /*17a70*/  @!P0 BRA `(.L_x_4504) ;  /* 0x0000000400748947 */ /* 0x001fea0003800000 */
[C---:B------:R-:W-:Y:S02]  /*17a80*/  IMAD R5, R2.reuse, 0x60, R20 ;  /* 0x0000006002057824 */ /* 0x040fe400078e0214 */
[----:B------:R-:W-:Y:S02]  /*17a90*/  VIADD R2, R2, 0xffffffff ;  /* 0xffffffff02027836 */ /* 0x000fe40000000000 */
[----:B------:R-:W-:-:S07]  /*17aa0*/  VIADD R5, R5, 0xffffff40 ;  /* 0xffffff4005057836 */ /* 0x000fce0000000000 */
.L_x_4520:
        /* <DEDUP_REMOVED lines=9> */
.L_x_4660:
        /* <DEDUP_REMOVED lines=11> */
.L_x_4517:
        /* <DEDUP_REMOVED lines=17> */
.L_x_4661:
        /* <DEDUP_REMOVED lines=8> */
.L_x_4519:
        /* <DEDUP_REMOVED lines=31> */
.L_x_4515:
[----:B------:R-:W-:Y:S05]  /*17f70*/  BSYNC B1 ;  /* 0x0000000000017941 */ /* 0x000fea0003800000 */
.L_x_4514:
        /* <DEDUP_REMOVED lines=13> */
.L_x_4504:
[----:B------:R-:W-:Y:S05]  /*18050*/  BSYNC B0 ;  /* 0x0000000000007941 */ /* 0x000fea0003800000 */
.L_x_4503:
[----:B0-----:R-:W2:Y:S01]  /*18060*/  LDL R6, [R1+0x20] ;  /* 0x0000200001067983 */ /* 0x001ea20000100800 */
[----:B------:R-:W-:Y:S05]  /*18070*/  @!P2 WARPSYNC.ALL ;  /* 0x000000000000a948 */ /* 0x000fea0003800000 */
[----:B------:R-:W-:Y:S01]  /*18080*/  BSSY B6, `(.L_x_4521) ;  /* 0x00002c6000067945 */ /* 0x000fe20003800000 */
[----:B------:R-:W-:Y:S01]  /*18090*/  @!P2 BAR.SYNC.DEFER_BLOCKING 0xc, 0x120 ;  /* 0x030480000000ab1d */ /* 0x000fe20000010000 */
[----:B--2---:R-:W-:-:S13]  /*180a0*/  ISETP.GT.AND P0, PT, R6, RZ, PT ;  /* 0x000000ff0600720c */ /* 0x004fda0003f04270 */
[----:B------:R-:W-:Y:S05]  /*180b0*/  @P0 BRA `(.L_x_4522) ;  /* 0x0000000000440947 */ /* 0x000fea0003800000 */
[----:B------:R-:W0:Y:S02]  /*180c0*/  S2R R6, SR_TID.X ;  /* 0x0000000000067919 */ /* 0x000e240000002100 */
[----:B0-----:R-:W-:-:S04]  /*180d0*/  LOP3.LUT R6, R6, 0x1f, RZ, 0xc0, !PT ;  /* 0x0000001f06067812 */ /* 0x001fc800078ec0ff */
[----:B------:R-:W-:-:S13]  /*180e0*/  ISETP.NE.AND P1, PT, R6, RZ, PT ;  /* 0x000000ff0600720c */ /* 0x000fda0003f25270 */
[----:B------:R-:W-:Y:S05]  /*180f0*/  @P1 BRA `(.L_x_4523) ;  /* 0x0000002800f81947 */ /* 0x000fea0003800000 */
[----:B------:R-:W0:Y:S01]  /*18100*/  S2R R7, SR_LANEID ;  /* 0x0000000000077919 */ /* 0x000e220000000000 */
        /* <DEDUP_REMOVED lines=12> */
.L_x_4522:
        /* <DEDUP_REMOVED lines=23> */
.L_x_4524:
        /* <DEDUP_REMOVED lines=20> */
.L_x_4526:
        /* <DEDUP_REMOVED lines=16> */
.L_x_4525:
        /* <DEDUP_REMOVED lines=31> */
.L_x_4527:
        /* <DEDUP_REMOVED lines=19> */
.L_x_4664:
[----:B------:R-:W-:Y:S01]  /*188a0*/  UMOV UR4, 0xffffffff ;  /* 0xffffffff00047882 */ /* 0x000fe20000000000 */
[----:B------:R-:W-:Y:S02]  /*188b0*/  SHF.R.S32.HI R8, RZ, 0x1f, R0 ;  /* 0x0000001fff087819 */ /* 0x000fe40000011400 */
[----:B------:R-:W-:Y:S05]  /*188c0*/  BRA.DIV UR4, `(.L_x_4529) ;  /* 0x0000004604a07947 */ /* 0x000fea000b800000 */
[----:B------:R-:W-:-:S13]  /*188d0*/  ELECT P6, URZ, PT ;  /* 0x00000000003f782f */ /* 0x000fda00038c0000 */
.L_x_4667:
        /* <DEDUP_REMOVED lines=22> */
.L_x_4531:
        /* <DEDUP_REMOVED lines=9> */
.L_x_4668:
        /* <DEDUP_REMOVED lines=11> */
.L_x_4533:
        /* <DEDUP_REMOVED lines=22> */
.L_x_4530:
        /* <DEDUP_REMOVED lines=55> */
.L_x_4535:
[----:B------:R-:W-:Y:S05]  /*19050*/  BSYNC B0 ;  /* 0x0000000000007941 */ /* 0x000fea0003800000 */
.L_x_4534:
[----:B------:R-:W2:Y:S02]  /*19060*/  LDL.LU R10, [R1+0x2c] ;  /* 0x00002c00010a7983 */ /* 0x000ea40000300800 */
        /* <DEDUP_REMOVED lines=8> */
.L_x_4669:
        /* <DEDUP_REMOVED lines=13> */
.L_x_4670:
        /* <DEDUP_REMOVED lines=11> */
.L_x_4540:
        /* <DEDUP_REMOVED lines=37> */
.L_x_4538:
[----:B------:R-:W-:Y:S05]  /*194c0*/  BSYNC B0 ;  /* 0x0000000000007941 */ /* 0x000fea0003800000 */
.L_x_4537:
[----:B------:R-:W2:Y:S01]  /*194d0*/  LDL R7, [R1+0x20] ;  /* 0x0000200001077983 */ /* 0x000ea20000100800 */
[----:B------:R-:W-:Y:S01]  /*194e0*/  BSSY B0, `(.L_x_4541) ;  /* 0x0000164000007945 */ /* 0x000fe20003800000 */
[----:B--2---:R-:W-:-:S13]  /*194f0*/  ISETP.GE.AND P0, PT, R7, 0x2, PT ;  /* 0x000000020700780c */ /* 0x004fda0003f06270 */
[----:B------:R-:W-:Y:S05]  /*19500*/  @!P0 BRA `(.L_x_4542) ;  /* 0x0000001400848947 */ /* 0x000fea0003800000 */
[C---:B0-----:R-:W-:Y:S01]  /*19510*/  LOP3.LUT R5, R7.reuse, 0x1, RZ, 0xc0, !PT ;  /* 0x0000000107057812 */ /* 0x041fe200078ec0ff */
[----:B------:R-:W-:Y:S01]  /*19520*/  BSSY B1, `(.L_x_4543) ;  /* 0x000007b000017945 */ /* 0x000fe20003800000 */
[----:B------:R-:W-:Y:S02]  /*19530*/  IADD3 R9, R7, -0x2, RZ ;  /* 0xfffffffe07097810 */ /* 0x000fe40007ffe0ff */
[----:B------:R-:W-:-:S03]  /*19540*/  ISETP.NE.U32.AND P0, PT, R5, 0x1, PT ;  /* 0x000000010500780c */ /* 0x000fc60003f05070 */
[----:B------:R-:W-:-:S10]  /*19550*/  IMAD.MOV.U32 R5, RZ, RZ, R9 ;  /* 0x000000ffff057224 */ /* 0x000fd400078e0009 */
        /* <DEDUP_REMOVED lines=34> */
.L_x_4547:
[----:B-1----:R-:W1:Y:S01]  /*19780*/  S2R R3, SR_CgaCtaId ;  /* 0x0000000000037919 */ /* 0x002e620000008800 */
[----:B------:R-:W-:-:S04]  /*19790*/  MOV R2, 0x400 ;  /* 0x0000040000027802 */ /* 0x000fc80000000f00 */
[----:B-1----:R-:W-:Y:S02]  /*197a0*/  LEA R2, R3, R2, 0x18 ;  /* 0x0000000203027211 */ /* 0x002fe400078ec0ff */
[----:B------:R-:W-:-:S03]  /*197b0*/  SHF.L.U32 R3, R12, 0x1f, RZ ;  /* 0x0000001f0c037819 */ /* 0x000fc600000006ff */
[----:B------:R-:W-:-:S04]  /*197c0*/  IMAD R2, R13, 0x8, R2 ;  /* 0x000000080d027824 */ /* 0x000fc800078e0202 */
[----:B------:R-:W1:Y:S02]  /*197d0*/  SYNCS.PHASECHK.TRANS64.TRYWAIT P0, [R2+URZ+0x32440], R3 ;  /* 0x03244003020075a7 */ /* 0x000e64000800017f */
[----:B-1----:R-:W-:Y:S05]  /*197e0*/  @!P0 BRA `(.L_x_4548) ;  /* 0x0000003800408947 */ /* 0x002fea0003800000 */
.L_x_4671:
        /* <DEDUP_REMOVED lines=11> */
.L_x_4549:
[----:B--2---:R-:W2:Y:S01]  /*198a0*/  LDL R7, [R1] ;  /* 0x0000000001077983 */ /* 0x004ea20000100800 */
        /* <DEDUP_REMOVED lines=21> */
.L_x_4672:
        /* <DEDUP_REMOVED lines=8> */
.L_x_4551:
        /* <DEDUP_REMOVED lines=34> */
.L_x_4546:
[----:B------:R-:W-:Y:S05]  /*19ca0*/  BSYNC B2 ;  /* 0x0000000000027941 */ /* 0x000fea0003800000 */
.L_x_4545:
[----:B------:R-:W2:Y:S02]  /*19cb0*/  LDL.LU R2, [R1+0x20] ;  /* 0x0000200001027983 */ /* 0x000ea40000300800 */
[----:B--2---:R-:W-:-:S07]  /*19cc0*/  VIADD R5, R2, 0xfffffffd ;  /* 0xfffffffd02057836 */ /* 0x004fce0000000000 */
.L_x_4544:
[----:B------:R-:W-:Y:S05]  /*19cd0*/  BSYNC B1 ;  /* 0x0000000000017941 */ /* 0x000fea0003800000 */
.L_x_4543:
[----:B------:R-:W-:-:S13]  /*19ce0*/  ISETP.NE.AND P0, PT, R9, RZ, PT ;  /* 0x000000ff0900720c */ /* 0x000fda0003f05270 */
[----:B------:R-:W-:Y:S05]  /*19cf0*/  @!P0 BRA `(.L_x_4542) ;  /* 0x0000000c00888947 */ /* 0x000fea0003800000 */
.L_x_4566:
        /* <DEDUP_REMOVED lines=11> */
[----:B------:R-:W-:-:S03]  /*19db0*/  IMAD.MOV.U32 R11, RZ, RZ, R5 ;  /* 0x000000ffff0b7224 */ /* 0x000fc600078e0005 */
[----:B------:R-:W-:-:S13]  /*19dc0*/  ISETP.NE.AND.EX P0, PT, RZ, UR47, PT, P0 ;  /* 0x0000002fff007c0c */ /* 0x000fda000bf05300 */
[----:B------:R-:W-:Y:S05]  /*19dd0*/  @!P0 BRA `(.L_x_4554) ;  /* 0x0000000000408947 */ /* 0x000fea0003800000 */
[----:B------:R-:W1:Y:S02]  /*19de0*/  LDC R6, c[0x0][0x41c] ;  /* 0x00010700ff067b82 */ /* 0x000e640000000800 */
[----:B-1----:R-:W-:-:S13]  /*19df0*/  ISETP.NE.AND P0, PT, R6, 0x1, PT ;  /* 0x000000010600780c */ /* 0x002fda0003f05270 */
        /* <DEDUP_REMOVED lines=14> */
.L_x_4554:
[----:B------:R-:W2:Y:S01]  /*19ee0*/  S2R R3, SR_CgaCtaId ;  /* 0x0000000000037919 */ /* 0x000ea20000008800 */
[----:B------:R-:W-:-:S04]  /*19ef0*/  MOV R2, 0x400 ;  /* 0x0000040000027802 */ /* 0x000fc80000000f00 */
[----:B--2---:R-:W-:Y:S02]  /*19f00*/  LEA R2, R3, R2, 0x18 ;  /* 0x0000000203027211 */ /* 0x004fe400078ec0ff */
[----:B------:R-:W-:-:S03]  /*19f10*/  SHF.L.U32 R3, R9, 0x1f, RZ ;  /* 0x0000001f09037819 */ /* 0x000fc600000006ff */
[----:B------:R-:W-:-:S04]  /*19f20*/  IMAD R2, R10, 0x8, R2 ;  /* 0x000000080a027824 */ /* 0x000fc800078e0202 */
[----:B------:R-:W2:Y:S02]  /*19f30*/  SYNCS.PHASECHK.TRANS64.TRYWAIT P0, [R2+URZ+0x32440], R3 ;  /* 0x03244003020075a7 */ /* 0x000ea4000800017f */
[----:B--2---:R-:W-:Y:S05]  /*19f40*/  @!P0 BRA `(.L_x_4555) ;  /* 0x0000003000908947 */ /* 0x004fea0003800000 */
.L_x_4673:
        /* <DEDUP_REMOVED lines=11> */
.L_x_4556:
[----:B0-----:R-:W3:Y:S01]  /*1a000*/  LDL R12, [R1+0x10] ;  /* 0x00001000010c7983 */ /* 0x001ee20000100800 */
[----:B-1----:R-:W-:Y:S01]  /*1a010*/  MOV R7, 0x400 ;  /* 0x0000040000077802 */ /* 0x002fe20000000f00 */
        /* <DEDUP_REMOVED lines=19> */
.L_x_4674:
        /* <DEDUP_REMOVED lines=8> */
.L_x_4558:
        /* <DEDUP_REMOVED lines=33> */
.L_x_4553:
[----:B------:R-:W-:Y:S05]  /*1a3e0*/  BSYNC B1 ;  /* 0x0000000000017941 */ /* 0x000fea0003800000 */
.L_x_4552:
        /* <DEDUP_REMOVED lines=29> */
.L_x_4561:
[----:B------:R-:W2:Y:S01]  /*1a5c0*/  S2R R3, SR_CgaCtaId ;  /* 0x0000000000037919 */ /* 0x000ea20000008800 */
[----:B------:R-:W-:-:S04]  /*1a5d0*/  MOV R2, 0x400 ;  /* 0x0000040000027802 */ /* 0x000fc80000000f00 */
[----:B--2---:R-:W-:Y:S02]  /*1a5e0*/  LEA R2, R3, R2, 0x18 ;  /* 0x0000000203027211 */ /* 0x004fe400078ec0ff */
[----:B------:R-:W-:-:S03]  /*1a5f0*/  SHF.L.U32 R3, R11, 0x1f, RZ ;  /* 0x0000001f0b037819 */ /* 0x000fc600000006ff */
[----:B------:R-:W-:-:S04]  /*1a600*/  IMAD R2, R12, 0x8, R2 ;  /* 0x000000080c027824 */ /* 0x000fc800078e0202 */
[----:B------:R-:W2:Y:S02]  /*1a610*/  SYNCS.PHASECHK.TRANS64.TRYWAIT P0, [R2+URZ+0x32440], R3 ;  /* 0x03244003020075a7 */ /* 0x000ea4000800017f */
[----:B--2---:R-:W-:Y:S05]  /*1a620*/  @!P0 BRA `(.L_x_4562) ;  /* 0x0000002c00008947 */ /* 0x004fea0003800000 */
.L_x_4675:
        /* <DEDUP_REMOVED lines=11> */
.L_x_4563:
[----:B-1----:R-:W3:Y:S01]  /*1a6e0*/  LDL R7, [R1] ;  /* 0x0000000001077983 */ /* 0x002ee20000100800 */
        /* <DEDUP_REMOVED lines=21> */
.L_x_4676:
        /* <DEDUP_REMOVED lines=8> */
.L_x_4565:
        /* <DEDUP_REMOVED lines=34> */
.L_x_4560:
[----:B------:R-:W-:Y:S05]  /*1aae0*/  BSYNC B1 ;  /* 0x0000000000017941 */ /* 0x000fea0003800000 */
.L_x_4559:
[C---:B------:R-:W-:Y:S01]  /*1aaf0*/  ISETP.GT.AND P0, PT, R5.reuse, 0x1, PT ;  /* 0x000000010500780c */ /* 0x040fe20003f04270 */
[----:B------:R-:W-:-:S12]  /*1ab00*/  VIADD R5, R5, 0xfffffffe ;  /* 0xfffffffe05057836 */ /* 0x000fd80000000000 */
[----:B------:R-:W-:Y:S05]  /*1ab10*/  @P0 BRA `(.L_x_4566) ;  /* 0xfffffff000780947 */ /* 0x000fea000383ffff */
.L_x_4542:
[----:B------:R-:W-:Y:S05]  /*1ab20*/  BSYNC B0 ;  /* 0x0000000000007941 */ /* 0x000fea0003800000 */
.L_x_4541:
        /* <DEDUP_REMOVED lines=15> */
[----:B0-----:R-:W1:Y:S01]  /*1ac20*/  POPC R5, UR4 ;  /* 0x0000000400057d09 */ /* 0x001e620008000000 */
[----:B--2---:R-:W-:-:S13]  /*1ac30*/  ISETP.EQ.U32.AND P0, PT, R4, R7, PT ;  /* 0x000000070400720c */ /* 0x004fda0003f02070 */
[----:B-1----:R-:W2:Y:S01]  /*1ac40*/  @P0 ATOMG.E.ADD.STRONG.GPU PT, R3, desc[UR52][R2.64], R5 ;  /* 0x00000005020309a8 */ /* 0x002ea200081ee1f4 */
[----:B------:R-:W0:Y:S02]  /*1ac50*/  S2R R6, SR_LTMASK ;  /* 0x0000000000067919 */ /* 0x000e240000003900 */
[----:B0-----:R-:W-:-:S04]  /*1ac60*/  LOP3.LUT R6, R6, UR4, RZ, 0xc0, !PT ;  /* 0x0000000406067c12 */ /* 0x001fc8000f8ec0ff */
[----:B------:R-:W0:Y:S01]  /*1ac70*/  POPC R7, R6 ;  /* 0x0000000600077309 */ /* 0x000e220000000000 */
[----:B--2---:R-:W0:Y:S02]  /*1ac80*/  SHFL.IDX PT, R4, R3, R4, 0x1f ;  /* 0x00001f0403047589 */ /* 0x004e2400000e0000 */
[----:B0-----:R-:W-:-:S07]  /*1ac90*/  IADD3 R16, R4, UR48, R7 ;  /* 0x0000003004107c10 */ /* 0x001fce000fffe007 */
.L_x_4568:
[----:B------:R-:W-:Y:S05]  /*1aca0*/  BSYNC B0 ;  /* 0x0000000000007941 */ /* 0x000fea0003800000 */
.L_x_4567:
[----:B-1----:R-:W2:Y:S02]  /*1acb0*/  LDL.LU R2, [R1+0x8] ;  /* 0x0000080001027983 */ /* 0x002ea40000300800 */
[----:B--2---:R-:W-:-:S05]  /*1acc0*/  LOP3.LUT R2, R2, R0, RZ, 0x3c, !PT ;  /* 0x0000000002027212 */ /* 0x004fca00078e3cff */
[----:B------:R1:W-:Y:S02]  /*1acd0*/  STL [R1+0x8], R2 ;  /* 0x0000080201007387 */ /* 0x0003e40000100800 */
.L_x_4523:
[----:B------:R-:W-:Y:S05]  /*1ace0*/  BSYNC B6 ;  /* 0x0000000000067941 */ /* 0x000fea0003800000 */
.L_x_4521:
[----:B------:R-:W-:-:S03]  /*1acf0*/  UMOV UR4, 0xffffffff ;  /* 0xffffffff00047882 */ /* 0x000fc60000000000 */
[----:B------:R-:W-:Y:S05]  /*1ad00*/  BRA.DIV UR4, `(.L_x_4569) ;  /* 0x0000002604707947 */ /* 0x000fea000b800000 */
[----:B------:R2:W3:Y:S04]  /*1ad10*/  SHFL.IDX PT, R4, R16, RZ, 0x1f ;  /* 0x00001fff10047589 */ /* 0x0004e800000e0000 */
[----:B------:R-:W4:Y:S02]  /*1ad20*/  SHFL.IDX PT, R16, R16, 0x1, 0x1f ;  /* 0x00201f0010107f89 */ /* 0x000f2400000e0000 */
.L_x_4680:
[----:B------:R-:W5:Y:S01]  /*1ad30*/  S2R R0, SR_TID.X ;  /* 0x0000000000007919 */ /* 0x000f620000002100 */
[----:B------:R-:W-:Y:S01]  /*1ad40*/  ULDC UR4, c[0x0][0xd14] ;  /* 0x0003450000047ab9 */ /* 0x000fe20000000800 */
[----:B------:R-:W-:Y:S01]  /*1ad50*/  BSSY B0, `(.L_x_4570) ;  /* 0x000000b000007945 */ /* 0x000fe20003800000 */
[----:B------:R-:W-:Y:S01]  /*1ad60*/  IMAD.MOV.U32 R17, RZ, RZ, RZ ;  /* 0x000000ffff117224 */ /* 0x000fe200078e00ff */
[----:B-----5:R-:W-:Y:S01]  /*1ad70*/  LOP3.LUT R7, R0, 0x1f, RZ, 0xc0, !PT ;  /* 0x0000001f00077812 */ /* 0x020fe200078ec0ff */
[----:B------:R-:W-:-:S03]  /*1ad80*/  IMAD.U32 R0, RZ, RZ, UR4 ;  /* 0x00000004ff007e24 */ /* 0x000fc6000f8e00ff */
[C---:B------:R-:W-:Y:S01]  /*1ad90*/  ISETP.NE.AND P0, PT, R7.reuse, 0x1f, PT ;  /* 0x0000001f0700780c */ /* 0x040fe20003f05270 */
[----:B0-----:R-:W-:-:S05]  /*1ada0*/  IMAD.IADD R5, R7, 0x1, R19 ;  /* 0x0000000107057824 */ /* 0x001fca00078e0213 */
[----:B------:R-:W-:-:S13]  /*1adb0*/  ISETP.GE.OR P0, PT, R5, R0, !P0 ;  /* 0x000000000500720c */ /* 0x000fda0004706670 */
[----:B------:R-:W-:Y:S05]  /*1adc0*/  @P0 BRA `(.L_x_4571) ;  /* 0x00000000000c0947 */ /* 0x000fea0003800000 */
[----:B-1----:R-:W0:Y:S02]  /*1add0*/  LDC.64 R2, c[0x0][0xd58] ;  /* 0x00035600ff027b82 */ /* 0x002e240000000a00 */
[----:B0-----:R-:W-:-:S05]  /*1ade0*/  IMAD.WIDE R2, R5, 0x4, R2 ;  /* 0x0000000405027825 */ /* 0x001fca00078e0202 */
[----:B------:R0:W5:Y:S02]  /*1adf0*/  LDG.E R17, desc[UR52][R2.64] ;  /* 0x0000003402117981 */ /* 0x000164000c1e1900 */
.L_x_4571:
[----:B------:R-:W-:Y:S05]  /*1ae00*/  BSYNC B0 ;  /* 0x0000000000007941 */ /* 0x000fea0003800000 */
.L_x_4570:
        /* <DEDUP_REMOVED lines=21> */
[----:B-1----:R-:W-:-:S05]  /*1af60*/  IMAD.IADD R2, R6, 0x1, R7 ;  /* 0x0000000106027824 */ /* 0x002fca00078e0207 */
[----:B------:R0:W1:Y:S02]  /*1af70*/  SHFL.IDX PT, R14, R2, 0x1f, 0x1f ;  /* 0x03e01f00020e7f89 */ /* 0x00006400000e0000 */
.L_x_4688:
[----:B------:R-:W-:Y:S02]  /*1af80*/  ULDC UR4, c[0x0][0xd10] ;  /* 0x0003440000047ab9 */ /* 0x000fe40000000800 */
[----:B------:R-:W-:-:S04]  /*1af90*/  IMAD.U32 R5, RZ, RZ, UR4 ;  /* 0x00000004ff057e24 */ /* 0x000fc8000f8e00ff */
[----:B-1----:R-:W-:-:S04]  /*1afa0*/  IMAD R3, R14, R5, RZ ;  /* 0x000000050e037224 */ /* 0x002fc800078e02ff */
[----:B--2-4-:R-:W-:-:S05]  /*1afb0*/  IMAD.IADD R16, R16, 0x1, R3 ;  /* 0x0000000110107824 */ /* 0x014fca00078e0203 */
[----:B---3--:R-:W-:-:S13]  /*1afc0*/  ISETP.GT.AND P0, PT, R16, R4, PT ;  /* 0x000000041000720c */ /* 0x008fda0003f04270 */
[----:B------:R-:W-:Y:S05]  /*1afd0*/  @P0 BRA `(.L_x_4573) ;  /* 0x0000000000b40947 */ /* 0x000fea0003800000 */
[----:B------:R-:W1:Y:S02]  /*1afe0*/  LDC R0, c[0x0][0xd14] ;  /* 0x00034500ff007b82 */ /* 0x000e640000000800 */
.L_x_4578:
        /* <DEDUP_REMOVED lines=14> */
.L_x_4576:
[----:B------:R-:W-:Y:S05]  /*1b0d0*/  BSYNC B0 ;  /* 0x0000000000007941 */ /* 0x000fea0003800000 */
.L_x_4575:
[----:B------:R-:W-:-:S03]  /*1b0e0*/  UMOV UR4, 0xffffffff ;  /* 0xffffffff00047882 */ /* 0x000fc60000000000 */
[----:B------:R-:W-:Y:S05]  /*1b0f0*/  BRA.DIV UR4, `(.L_x_4577) ;  /* 0x0000002604907947 */ /* 0x000fea000b800000 */
[----:B-----5:R-:W1:Y:S01]  /*1b100*/  SHFL.UP PT, R14, R17, 0x1, RZ ;  /* 0x04200000110e7989 */ /* 0x020e6200000e00ff */
[C---:B------:R-:W-:Y:S02]  /*1b110*/  ISETP.NE.AND P0, PT, R7.reuse, RZ, PT ;  /* 0x000000ff0700720c */ /* 0x040fe40003f05270 */
[C---:B------:R-:W-:Y:S02]  /*1b120*/  ISETP.GE.U32.AND P1, PT, R7.reuse, 0x2, PT ;  /* 0x000000020700780c */ /* 0x040fe40003f26070 */
        /* <DEDUP_REMOVED lines=18> */
.L_x_4696:
[----:B------:R-:W-:Y:S02]  /*1b250*/  ULDC UR4, c[0x0][0xd10] ;  /* 0x0003440000047ab9 */ /* 0x000fe40000000800 */
[----:B------:R-:W-:-:S04]  /*1b260*/  IMAD.U32 R5, RZ, RZ, UR4 ;  /* 0x00000004ff057e24 */ /* 0x000fc8000f8e00ff */
[----:B-1----:R-:W-:-:S04]  /*1b270*/  IMAD R3, R14, R5, RZ ;  /* 0x000000050e037224 */ /* 0x002fc800078e02ff */
[----:B------:R-:W-:-:S05]  /*1b280*/  IMAD.IADD R16, R3, 0x1, R16 ;  /* 0x0000000103107824 */ /* 0x000fca00078e0210 */
[----:B------:R-:W-:-:S13]  /*1b290*/  ISETP.GT.AND P0, PT, R16, R4, PT ;  /* 0x000000041000720c */ /* 0x000fda0003f04270 */
[----:B------:R-:W-:Y:S05]  /*1b2a0*/  @!P0 BRA `(.L_x_4578) ;  /* 0xfffffffc00508947 */ /* 0x000fea000383ffff */
.L_x_4573:
        /* <DEDUP_REMOVED lines=8> */
.L_x_4700:
[----:B------:R-:W-:Y:S01]  /*1b330*/  ISETP.NE.AND P0, PT, R3, RZ, PT ;  /* 0x000000ff0300720c */ /* 0x000fe20003f05270 */
[----:B------:R-:W-:-:S12]  /*1b340*/  IMAD.MOV.U32 R7, RZ, RZ, RZ ;  /* 0x000000ffff077224 */ /* 0x000fd800078e00ff */
[----:B------:R-:W-:Y:S05]  /*1b350*/  @!P0 BRA `(.L_x_4580) ;  /* 0x0000000000108947 */ /* 0x000fea0003800000 */
[----:B------:R-:W-:Y:S01]  /*1b360*/  UMOV UR4, 0xffffffff ;  /* 0xffffffff00047882 */ /* 0x000fe20000000000 */
[----:B------:R-:W-:Y:S02]  /*1b370*/  VIADD R12, R6, 0xffffffff ;  /* 0xffffffff060c7836 */ /* 0x000fe40000000000 */
[----:B------:R-:W-:Y:S05]  /*1b380*/  BRA.DIV UR4, `(.L_x_4581) ;  /* 0x0000002a04047947 */ /* 0x000fea000b800000 */
[----:B------:R3:W4:Y:S02]  /*1b390*/  SHFL.IDX PT, R7, R2, R12, 0x1f ;  /* 0x00001f0c02077589 */ /* 0x00072400000e0000 */
.L_x_4580:
[----:B0--3--:R-:W0:Y:S01]  /*1b3a0*/  LDC.64 R2, c[0x0][0xd68] ;  /* 0x00035a00ff027b82 */ /* 0x009e220000000a00 */
[----:B------:R-:W-:-:S04]  /*1b3b0*/  IMAD.IADD R19, R6, 0x1, R19 ;  /* 0x0000000106137824 */ /* 0x000fc800078e0213 */
[----:B0-----:R-:W-:-:S05]  /*1b3c0*/  IMAD.WIDE R2, R19, 0x4, R2 ;  /* 0x0000000413027825 */ /* 0x001fca00078e0202 */
[----:B------:R-:W1:Y:S01]  /*1b3d0*/  LDG.E R9, desc[UR52][R2.64] ;  /* 0x0000003402097981 */ /* 0x000e62000c1e1900 */
[----:B----4-:R-:W-:-:S04]  /*1b3e0*/  IMAD R16, R7, R5, R16 ;  /* 0x0000000507107224 */ /* 0x010fc800078e0210 */
[----:B------:R-:W-:Y:S02]  /*1b3f0*/  IMAD.IADD R7, R4, 0x1, -R16 ;  /* 0x0000000104077824 */ /* 0x000fe400078e0a10 */
[----:B-12---:R-:W-:-:S05]  /*1b400*/  IMAD R6, R17, R9, RZ ;  /* 0x0000000911067224 */ /* 0x006fca00078e02ff */
        /* <DEDUP_REMOVED lines=36> */
[----:B------:R-:W-:Y:S01]  /*1b650*/  IMAD R7, R2, R5, RZ ;  /* 0x0000000502077224 */ /* 0x000fe200078e02ff */
[----:B------:R-:W-:-:S05]  /*1b660*/  MOV R2, RZ ;  /* 0x000000ff00027202 */ /* 0x000fca0000000f00 */
        /* <DEDUP_REMOVED lines=22> */
.L_x_4574:
[----:B------:R-:W-:Y:S01]  /*1b7d0*/  UMOV UR4, URZ ;  /* 0x0000003f00047c82 */ /* 0x000fe20008000000 */
[----:B------:R-:W-:Y:S01]  /*1b7e0*/  UMOV UR5, URZ ;  /* 0x0000003f00057c82 */ /* 0x000fe20008000000 */
[----:B------:R-:W-:Y:S01]  /*1b7f0*/  ULDC UR6, c[0x0][0xd14] ;  /* 0x0003450000067ab9 */ /* 0x000fe20000000800 */
[----:B------:R-:W-:Y:S02]  /*1b800*/  IMAD.MOV.U32 R16, RZ, RZ, R4 ;  /* 0x000000ffff107224 */ /* 0x000fe400078e0004 */
[----:B------:R-:W-:Y:S02]  /*1b810*/  IMAD.U32 R17, RZ, RZ, UR4 ;  /* 0x00000004ff117e24 */ /* 0x000fe4000f8e00ff */
[----:B------:R-:W-:Y:S02]  /*1b820*/  IMAD.U32 R18, RZ, RZ, UR5 ;  /* 0x00000005ff127e24 */ /* 0x000fe4000f8e00ff */
[----:B------:R-:W-:-:S07]  /*1b830*/  IMAD.U32 R19, RZ, RZ, UR6 ;  /* 0x00000006ff137e24 */ /* 0x000fce000f8e00ff */
.L_x_4582:
        /* <DEDUP_REMOVED lines=12> */
.L_x_4499:
[----:B-1----:R-:W3:Y:S01]  /*1b900*/  LDL.LU R0, [R1+0x2c] ;  /* 0x00002c0001007983 */ /* 0x002ee20000300800 */
        /* <DEDUP_REMOVED lines=10> */
.L_x_4703:
[----:B------:R-:W-:-:S03]  /*1b9b0*/  UMOV UR4, 0xffffffff ;  /* 0xffffffff00047882 */ /* 0x000fc60000000000 */
[----:B------:R-:W-:Y:S05]  /*1b9c0*/  BRA.DIV UR4, `(.L_x_4585) ;  /* 0x0000002204b07947 */ /* 0x000fea000b800000 */
[----:B------:R-:W2:Y:S02]  /*1b9d0*/  S2R R2, SR_TID.X ;  /* 0x0000000000027919 */ /* 0x000ea40000002100 */
[----:B--2---:R-:W-:-:S04]  /*1b9e0*/  SHF.R.U32.HI R2, RZ, 0x5, R2 ;  /* 0x00000005ff027819 */ /* 0x004fc80000011602 */
[----:B------:R-:W-:-:S05]  /*1b9f0*/  LOP3.LUT R2, R2, 0x3, RZ, 0xc0, !PT ;  /* 0x0000000302027812 */ /* 0x000fca00078ec0ff */
[----:B------:R2:W3:Y:S02]  /*1ba00*/  SHFL.IDX PT, R14, R2, RZ, 0x1f ;  /* 0x00001fff020e7589 */ /* 0x0004e400000e0000 */
.L_x_4706:
[----:B---3--:R-:W-:-:S13]  /*1ba10*/  ISETP.NE.AND P0, PT, R14, RZ, PT ;  /* 0x000000ff0e00720c */ /* 0x008fda0003f05270 */
[----:B------:R-:W-:Y:S05]  /*1ba20*/  @P0 BRA `(.L_x_4335) ;  /* 0x0000000000940947 */ /* 0x000fea0003800000 */
[----:B------:R-:W-:-:S03]  /*1ba30*/  UMOV UR4, 0xffffffff ;  /* 0xffffffff00047882 */ /* 0x000fc60000000000 */
[----:B------:R-:W-:Y:S05]  /*1ba40*/  BRA.DIV UR4, `(.L_x_4586) ;  /* 0x0000002204c47947 */ /* 0x000fea000b800000 */
[----:B------:R-:W-:-:S13]  /*1ba50*/  ELECT P6, URZ, PT ;  /* 0x00000000003f782f */ /* 0x000fda00038c0000 */
.L_x_4709:
[----:B------:R-:W-:Y:S05]  /*1ba60*/  @!P6 BRA `(.L_x_4335) ;  /* 0x000000000084e947 */ /* 0x000fea0003800000 */
[----:B--2---:R-:W2:Y:S02]  /*1ba70*/  LDL.LU R2, [R1+0x34] ;  /* 0x0000340001027983 */ /* 0x004ea40000300800 */
[----:B--2---:R-:W-:-:S04]  /*1ba80*/  LOP3.LUT R2, R2, 0x2, RZ, 0xfc, !PT ;  /* 0x0000000202027812 */ /* 0x004fc800078efcff */
[----:B------:R-:W-:-:S13]  /*1ba90*/  ISETP.NE.AND P2, PT, R2, 0x3, PT ;  /* 0x000000030200780c */ /* 0x000fda0003f45270 */
[----:B------:R-:W-:Y:S05]  /*1baa0*/  @!P2 BRA `(.L_x_4587) ;  /* 0x000000000004a947 */ /* 0x000fea0003800000 */
[----:B------:R-:W-:Y:S01]  /*1bab0*/  BPT.TRAP 0x1 ;  /* 0x000000040000795c */ /* 0x000fe20000300000 */
.L_x_4587:
        /* <DEDUP_REMOVED lines=14> */
.L_x_4710:
[----:B------:R-:W2:Y:S02]  /*1bba0*/  SYNCS.PHASECHK.TRANS64.TRYWAIT P0, [R7+URZ], R2 ;  /* 0x00000002070075a7 */ /* 0x000ea4000800017f */
[----:B--2---:R-:W-:Y:S05]  /*1bbb0*/  @!P0 BRA `(.L_x_4589) ;  /* 0x00000020009c8947 */ /* 0x004fea0003800000 */
.L_x_4711:
[----:B------:R-:W-:Y:S05]  /*1bbc0*/  @!P2 BRA `(.L_x_4590) ;  /* 0x000000000004a947 */ /* 0x000fea0003800000 */
[----:B------:R-:W-:Y:S01]  /*1bbd0*/  BPT.TRAP 0x1 ;  /* 0x000000040000795c */ /* 0x000fe20000300000 */
.L_x_4590:
[----:B------:R-:W3:Y:S01]  /*1bbe0*/  LDL.LU R4, [R1] ;  /* 0x0000000001047983 */ /* 0x000ee20000300800 */
[----:B------:R-:W-:-:S04]  /*1bbf0*/  VIADD R0, R0, 0x32460 ;  /* 0x0003246000007836 */ /* 0x000fc80000000000 */
[----:B---3--:R-:W-:-:S04]  /*1bc00*/  IMAD R4, R4, 0x8, R0 ;  /* 0x0000000804047824 */ /* 0x008fc800078e0200 */
[----:B------:R-:W3:Y:S02]  /*1bc10*/  SYNCS.PHASECHK.TRANS64.TRYWAIT P0, [R4+URZ], R5 ;  /* 0x00000005040075a7 */ /* 0x000ee4000800017f */
[----:B---3--:R-:W-:Y:S05]  /*1bc20*/  @!P0 BRA `(.L_x_4591) ;  /* 0x0000002000948947 */ /* 0x008fea0003800000 */
.L_x_4712:
[----:B------:R-:W-:-:S07]  /*1bc30*/  IMAD R3, R3, 0x8, R0 ;  /* 0x0000000803037824 */ /* 0x000fce00078e0200 */
.L_x_4592:
[----:B----4-:R4:W0:Y:S02]  /*1bc40*/  SYNCS.PHASECHK.TRANS64.TRYWAIT P0, [R3+URZ], R2 ;  /* 0x00000002030075a7 */ /* 0x010824000800017f */
[----:B0-----:R-:W-:Y:S05]  /*1bc50*/  @!P0 NANOSLEEP.SYNCS 0x989680 ;  /* 0x009896800000895d */ /* 0x001fea0003900000 */
[----:B------:R-:W0:Y:S02]  /*1bc60*/  @!P0 SYNCS.PHASECHK.TRANS64 P0, [R3+URZ], R2 ;  /* 0x00000002030085a7 */ /* 0x000e24000800007f */
[----:B0-----:R-:W-:Y:S05]  /*1bc70*/  @!P0 BRA `(.L_x_4592) ;  /* 0xfffffffc00f08947 */ /* 0x001fea000383ffff */
.L_x_4335:
[----:B------:R-:W-:Y:S05]  /*1bc80*/  BSYNC B7 ;  /* 0x0000000000077941 */ /* 0x000fea0003800000 */
.L_x_4332:
[----:B------:R-:W-:Y:S05]  /*1bc90*/  EXIT ;  /* 0x000000000000794d */ /* 0x000fea0003800000 */
.L_x_4353:
[----:B0-----:R0:W1:Y:S02]  /*1bca0*/  SYNCS.PHASECHK.TRANS64.TRYWAIT P6, [R90+URZ+0x32490], R111 ;  /* 0x0324906f5a0075a7 */ /* 0x00106400080c017f */
[----:B-1----:R-:W-:Y:S05]  /*1bcb0*/  @!P6 NANOSLEEP.SYNCS 0x989680 ;  /* 0x009896800000e95d */ /* 0x002fea0003900000 */
[----:B------:R-:W1:Y:S02]  /*1bcc0*/  @!P6 SYNCS.PHASECHK.TRANS64 P6, [R90+URZ+0x32490], R111 ;  /* 0x0324906f5a00e5a7 */ /* 0x000e6400080c007f */
[----:B-1----:R-:W-:Y:S05]  /*1bcd0*/  @!P6 BRA `(.L_x_4353) ;  /* 0xfffffffc00f0e947 */ /* 0x002fea000383ffff */
[----:B------:R-:W-:Y:S05]  /*1bce0*/  BRA `(.L_x_4593) ;  /* 0xfffffe7000607947 */ /* 0x000fea000383ffff */
.L_x_4371:
[----:B0-----:R0:W1:Y:S02]  /*1bcf0*/  SYNCS.PHASECHK.TRANS64.TRYWAIT P5, [R90+URZ+0x32490], R111 ;  /* 0x0324906f5a0075a7 */ /* 0x00106400080a017f */
[----:B-1----:R-:W-:Y:S05]  /*1bd00*/  @!P5 NANOSLEEP.SYNCS 0x989680 ;  /* 0x009896800000d95d */ /* 0x002fea0003900000 */
[----:B------:R-:W1:Y:S02]  /*1bd10*/  @!P5 SYNCS.PHASECHK.TRANS64 P5, [R90+URZ+0x32490], R111 ;  /* 0x0324906f5a00d5a7 */ /* 0x000e6400080a007f */
[----:B-1----:R-:W-:Y:S05]  /*1bd20*/  @!P5 BRA `(.L_x_4371) ;  /* 0xfffffffc00f0d947 */ /* 0x002fea000383ffff */
[----:B------:R-:W-:Y:S05]  /*1bd30*/  BRA `(.L_x_4594) ;  /* 0xfffffe8400147947 */ /* 0x000fea000383ffff */
.L_x_4380:
[----:B0-----:R0:W1:Y:S02]  /*1bd40*/  SYNCS.PHASECHK.TRANS64.TRYWAIT P4, [R90+URZ+0x32490], R111 ;  /* 0x0324906f5a0075a7 */ /* 0x001064000808017f */
[----:B-1----:R-:W-:Y:S05]  /*1bd50*/  @!P4 NANOSLEEP.SYNCS 0x989680 ;  /* 0x009896800000c95d */ /* 0x002fea0003900000 */
[----:B------:R-:W1:Y:S02]  /*1bd60*/  @!P4 SYNCS.PHASECHK.TRANS64 P4, [R90+URZ+0x32490], R111 ;  /* 0x0324906f5a00c5a7 */ /* 0x000e64000808007f */
[----:B-1----:R-:W-:Y:S05]  /*1bd70*/  @!P4 BRA `(.L_x_4380) ;  /* 0xfffffffc00f0c947 */ /* 0x002fea000383ffff */
[----:B------:R-:W-:Y:S05]  /*1bd80*/  BRA `(.L_x_4595) ;  /* 0xfffffe9400647947 */ /* 0x000fea000383ffff */
.L_x_4386:
[----:B--2---:R2:W3:Y:S02]  /*1bd90*/  SYNCS.PHASECHK.TRANS64.TRYWAIT P3, [R90+URZ+0x324b0], R111 ;  /* 0x0324b06f5a0075a7 */ /* 0x0044e4000806017f */
[----:B---3--:R-:W-:Y:S05]  /*1bda0*/  @!P3 NANOSLEEP.SYNCS 0x989680 ;  /* 0x009896800000b95d */ /* 0x008fea0003900000 */
[----:B------:R-:W3:Y:S02]  /*1bdb0*/  @!P3 SYNCS.PHASECHK.TRANS64 P3, [R90+URZ+0x324b0], R111 ;  /* 0x0324b06f5a00b5a7 */ /* 0x000ee4000806007f */
[----:B---3--:R-:W-:Y:S05]  /*1bdc0*/  @!P3 BRA `(.L_x_4386) ;  /* 0xfffffffc00f0b947 */ /* 0x008fea000383ffff */
[----:B------:R-:W-:Y:S05]  /*1bdd0*/  BRA `(.L_x_4596) ;  /* 0xfffffe9400f87947 */ /* 0x000fea000383ffff */
.L_x_4394:
[----:B------:R-:W1:Y:S01]  /*1bde0*/  S2R R6, SR_TID.X ;  /* 0x0000000000067919 */ /* 0x000e620000002100 */
[----:B------:R-:W-:Y:S01]  /*1bdf0*/  BSSY B0, `(.L_x_4597) ;  /* 0x000000c000007945 */ /* 0x000fe20003800000 */
[----:B------:R-:W-:Y:S02]  /*1be00*/  IMAD.MOV.U32 R12, RZ, RZ, RZ ;  /* 0x000000ffff0c7224 */ /* 0x000fe400078e00ff */
[----:B------:R-:W-:Y:S02]  /*1be10*/  IMAD.MOV.U32 R11, RZ, RZ, 0x1f ;  /* 0x0000001fff0b7424 */ /* 0x000fe400078e00ff */
[----:B------:R-:W-:Y:S02]  /*1be20*/  IMAD.MOV.U32 R15, RZ, RZ, -0x1 ;  /* 0xffffffffff0f7424 */ /* 0x000fe400078e00ff */
[----:B-1----:R-:W-:-:S05]  /*1be30*/  VIADD R7, R6, 0xffffff80 ;  /* 0xffffff8006077836 */ /* 0x002fca0000000000 */
[----:B------:R-:W-:-:S04]  /*1be40*/  SHF.R.S32.HI R6, RZ, 0x1f, R7 ;  /* 0x0000001fff067819 */ /* 0x000fc80000011407 */
[----:B------:R-:W-:-:S04]  /*1be50*/  LEA.HI R6, R6, R7, RZ, 0x7 ;  /* 0x0000000706067211 */ /* 0x000fc800078f38ff */
[----:B------:R-:W-:-:S05]  /*1be60*/  SHF.R.S32.HI R6, RZ, 0x7, R6 ;  /* 0x00000007ff067819 */ /* 0x000fca0000011406 */
[----:B------:R-:W-:-:S07]  /*1be70*/  IMAD.MOV.U32 R13, RZ, RZ, R6 ;  /* 0x000000ffff0d7224 */ /* 0x000fce00078e0006 */
[----:B0----5:R-:W-:Y:S05]  /*1be80*/  WARPSYNC.COLLECTIVE R15, `(.L_x_4598) ;  /* 0x000000000f087348 */ /* 0x021fea0003c00000 */
[----:B------:R1:W2:Y:S02]  /*1be90*/  SHFL.IDX P6, R14, R13, R12, R11 ;  /* 0x0000000c0d0e7389 */ /* 0x0002a400000c000b */
[----:B012--5:R-:W-:Y:S01]  /*1bea0*/  ENDCOLLECTIVE ;  /* 0x000000000000791b */ /* 0x027fe20003800000 */
.L_x_4598:
[----:B------:R-:W-:Y:S05]  /*1beb0*/  BSYNC B0 ;  /* 0x0000000000007941 */ /* 0x000fea0003800000 */
.L_x_4597:
[----:B------:R-:W-:Y:S05]  /*1bec0*/  BRA `(.L_x_4599) ;  /* 0xfffffea0009c7947 */ /* 0x000fea000383ffff */
.L_x_4410:
        /* <DEDUP_REMOVED lines=8> */
.L_x_4601:
[----:B------:R-:W-:Y:S05]  /*1bf50*/  BSYNC B1 ;  /* 0x0000000000017941 */ /* 0x000fea0003800000 */
.L_x_4600:
[----:B------:R-:W-:Y:S05]  /*1bf60*/  BRA `(.L_x_4602) ;  /* 0xfffffeb000287947 */ /* 0x000fea000383ffff */
.L_x_4411:
        /* <DEDUP_REMOVED lines=8> */
.L_x_4604:
[----:B------:R-:W-:Y:S05]  /*1bff0*/  BSYNC B1 ;  /* 0x0000000000017941 */ /* 0x000fea0003800000 */
.L_x_4603:
[----:B------:R-:W-:Y:S05]  /*1c000*/  BRA `(.L_x_4605) ;  /* 0xfffffeb000087947 */ /* 0x000fea000383ffff */
.L_x_4412:
        /* <DEDUP_REMOVED lines=8> */
.L_x_4607:
[----:B------:R-:W-:Y:S05]  /*1c090*/  BSYNC B1 ;  /* 0x0000000000017941 */ /* 0x000fea0003800000 */
.L_x_4606:
[----:B------:R-:W-:Y:S05]  /*1c0a0*/  BRA `(.L_x_4608) ;  /* 0xfffffeac00e87947 */ /* 0x000fea000383ffff */
.L_x_4413:
        /* <DEDUP_REMOVED lines=8> */
.L_x_4610:
[----:B------:R-:W-:Y:S05]  /*1c130*/  BSYNC B1 ;  /* 0x0000000000017941 */ /* 0x000fea0003800000 */
.L_x_4609:
[----:B------:R-:W-:Y:S05]  /*1c140*/  BRA `(.L_x_4611) ;  /* 0xfffffeac00c87947 */ /* 0x000fea000383ffff */
.L_x_4414:
        /* <DEDUP_REMOVED lines=8> */
.L_x_4613:
[----:B------:R-:W-:Y:S05]  /*1c1d0*/  BSYNC B1 ;  /* 0x0000000000017941 */ /* 0x000fea0003800000 */
.L_x_4612:
[----:B------:R-:W-:Y:S05]  /*1c1e0*/  BRA `(.L_x_4614) ;  /* 0xfffffeac00a87947 */ /* 0x000fea000383ffff */
.L_x_4415:
        /* <DEDUP_REMOVED lines=8> */
.L_x_4616:
[----:B------:R-:W-:Y:S05]  /*1c270*/  BSYNC B1 ;  /* 0x0000000000017941 */ /* 0x000fea0003800000 */
.L_x_4615:
[----:B------:R-:W-:Y:S05]  /*1c280*/  BRA `(.L_x_4617) ;  /* 0xfffffeac00887947 */ /* 0x000fea000383ffff */
.L_x_4416:
        /* <DEDUP_REMOVED lines=8> */
.L_x_4619:
[----:B------:R-:W-:Y:S05]  /*1c310*/  BSYNC B1 ;  /* 0x0000000000017941 */ /* 0x000fea0003800000 */
.L_x_4618:
[----:B------:R-:W-:Y:S05]  /*1c320*/  BRA `(.L_x_4620) ;  /* 0xfffffeac00687947 */ /* 0x000fea000383ffff */
.L_x_4417:
        /* <DEDUP_REMOVED lines=8> */
.L_x_4622:
[----:B------:R-:W-:Y:S05]  /*1c3b0*/  BSYNC B1 ;  /* 0x0000000000017941 */ /* 0x000fea0003800000 */
.L_x_4621:
[----:B------:R-:W-:Y:S05]  /*1c3c0*/  BRA `(.L_x_4623) ;  /* 0xfffffeac00487947 */ /* 0x000fea000383ffff */
.L_x_4419:
[----:B0-----:R0:W1:Y:S02]  /*1c3d0*/  SYNCS.PHASECHK.TRANS64.TRYWAIT P2, [R17+URZ+0x32400], R6 ;  /* 0x03240006110075a7 */ /* 0x001064000804017f */
[----:B-1----:R-:W-:Y:S05]  /*1c3e0*/  @!P2 NANOSLEEP.SYNCS 0x989680 ;  /* 0x009896800000a95d */ /* 0x002fea0003900000 */
[----:B------:R-:W1:Y:S02]  /*1c3f0*/  @!P2 SYNCS.PHASECHK.TRANS64 P2, [R17+URZ+0x32400], R6 ;  /* 0x032400061100a5a7 */ /* 0x000e64000804007f */
[----:B-1----:R-:W-:Y:S05]  /*1c400*/  @!P2 BRA `(.L_x_4419) ;  /* 0xfffffffc00f0a947 */ /* 0x002fea000383ffff */
[----:B------:R-:W-:Y:S05]  /*1c410*/  BRA `(.L_x_4624) ;  /* 0xfffffeac00cc7947 */ /* 0x000fea000383ffff */
.L_x_4427:
        /* <DEDUP_REMOVED lines=8> */
.L_x_4626:
[----:B------:R-:W-:Y:S05]  /*1c4a0*/  BSYNC B1 ;  /* 0x0000000000017941 */ /* 0x000fea0003800000 */
.L_x_4625:
[----:B------:R-:W-:Y:S05]  /*1c4b0*/  BRA `(.L_x_4627) ;  /* 0xfffffec000087947 */ /* 0x000fea000383ffff */
.L_x_4428:
        /* <DEDUP_REMOVED lines=8> */
.L_x_4629:
[----:B------:R-:W-:Y:S05]  /*1c540*/  BSYNC B1 ;  /* 0x0000000000017941 */ /* 0x000fea0003800000 */
.L_x_4628:
[----:B------:R-:W-:Y:S05]  /*1c550*/  BRA `(.L_x_4630) ;  /* 0xfffffebc00e87947 */ /* 0x000fea000383ffff */
.L_x_4429:
[----:B------:R-:W-:Y:S01]  /*1c560*/  BSSY B1, `(.L_x_4631) ;  /* 0x0000008000017945 */ /* 0x000fe20003800000 */
[----:B------:R-:W-:Y:S01]  /*1c570*/  IMAD.MOV.U32 R13, RZ, RZ, R3 ;  /* 0x000000ffff0d7224 */ /* 0x000fe200078e0003 */
[----:B------:R-:W-:Y:S01]  /*1c580*/  MOV R12, RZ ;  /* 0x000000ff000c7202 */ /* 0x000fe20000000f00 */
[----:B------:R-:W-:Y:S02]  /*1c590*/  IMAD.MOV.U32 R11, RZ, RZ, 0x1c1f ;  /* 0x00001c1fff0b7424 */ /* 0x000fe400078e00ff */
[----:B------:R-:W-:-:S07]  /*1c5a0*/  IMAD.MOV.U32 R15, RZ, RZ, -0x1 ;  /* 0xffffffffff0f7424 */ /* 0x000fce00078e00ff */
[----:B-----5:R-:W-:Y:S05]  /*1c5b0*/  WARPSYNC.COLLECTIVE R15, `(.L_x_4632) ;  /* 0x000000000f087348 */ /* 0x020fea0003c00000 */
[----:B------:R0:W1:Y:S02]  /*1c5c0*/  SHFL.IDX P6, R14, R13, R12, R11 ;  /* 0x0000000c0d0e7389 */ /* 0x00006400000c000b */
[----:B01---5:R-:W-:Y:S01]  /*1c5d0*/  ENDCOLLECTIVE ;  /* 0x000000000000791b */ /* 0x023fe20003800000 */
.L_x_4632:
[----:B------:R-:W-:Y:S05]  /*1c5e0*/  BSYNC B1 ;  /* 0x0000000000017941 */ /* 0x000fea0003800000 */
.L_x_4631:
[----:B------:R-:W-:Y:S05]  /*1c5f0*/  BRA `(.L_x_4633) ;  /* 0xfffffebc00c87947 */ /* 0x000fea000383ffff */
.L_x_4430:
        /* <DEDUP_REMOVED lines=8> */
.L_x_4635:
[----:B------:R-:W-:Y:S05]  /*1c680*/  BSYNC B1 ;  /* 0x0000000000017941 */ /* 0x000fea0003800000 */
.L_x_4634:
[----:B------:R-:W-:Y:S05]  /*1c690*/  BRA `(.L_x_4636) ;  /* 0xfffffebc00a87947 */ /* 0x000fea000383ffff */
.L_x_4431:
        /* <DEDUP_REMOVED lines=8> */
.L_x_4638:
[----:B------:R-:W-:Y:S05]  /*1c720*/  BSYNC B1 ;  /* 0x0000000000017941 */ /* 0x000fea0003800000 */
.L_x_4637:
[----:B------:R-:W-:Y:S05]  /*1c730*/  BRA `(.L_x_4639) ;  /* 0xfffffebc00887947 */ /* 0x000fea000383ffff */
.L_x_4432:
        /* <DEDUP_REMOVED lines=8> */
.L_x_4641:
[----:B------:R-:W-:Y:S05]  /*1c7c0*/  BSYNC B1 ;  /* 0x0000000000017941 */ /* 0x000fea0003800000 */
.L_x_4640:
[----:B------:R-:W-:Y:S05]  /*1c7d0*/  BRA `(.L_x_4642) ;  /* 0xfffffebc006c7947 */ /* 0x000fea000383ffff */
.L_x_4433:
        /* <DEDUP_REMOVED lines=8> */
.L_x_4644:
[----:B------:R-:W-:Y:S05]  /*1c860*/  BSYNC B1 ;  /* 0x0000000000017941 */ /* 0x000fea0003800000 */
.L_x_4643:
[----:B------:R-:W-:Y:S05]  /*1c870*/  BRA `(.L_x_4645) ;  /* 0xfffffebc00507947 */ /* 0x000fea000383ffff */
.L_x_4434:
        /* <DEDUP_REMOVED lines=8> */
.L_x_4647:
[----:B------:R-:W-:Y:S05]  /*1c900*/  BSYNC B1 ;  /* 0x0000000000017941 */ /* 0x000fea0003800000 */
.L_x_4646:
[----:B------:R-:W-:Y:S05]  /*1c910*/  BRA `(.L_x_4648) ;  /* 0xfffffebc00347947 */ /* 0x000fea000383ffff */
.L_x_4436:
[----:B0-----:R0:W1:Y:S02]  /*1c920*/  SYNCS.PHASECHK.TRANS64.TRYWAIT P1, [R17+URZ+0x32400], R4 ;  /* 0x03240004110075a7 */ /* 0x001064000802017f */
[----:B-1----:R-:W-:Y:S05]  /*1c930*/  @!P1 NANOSLEEP.SYNCS 0x989680 ;  /* 0x009896800000995d */ /* 0x002fea0003900000 */
[----:B------:R-:W1:Y:S02]  /*1c940*/  @!P1 SYNCS.PHASECHK.TRANS64 P1, [R17+URZ+0x32400], R4 ;  /* 0x03240004110095a7 */ /* 0x000e64000802007f */
[----:B-1----:R-:W-:Y:S05]  /*1c950*/  @!P1 BRA `(.L_x_4436) ;  /* 0xfffffffc00f09947 */ /* 0x002fea000383ffff */
[----:B------:R-:W-:Y:S05]  /*1c960*/  BRA `(.L_x_4649) ;  /* 0xfffffebc00a47947 */ /* 0x000fea000383ffff */
.L_x_4442:
[----:B--2---:R2:W4:Y:S02]  /*1c970*/  SYNCS.PHASECHK.TRANS64.TRYWAIT P1, [R179+URZ+0x32430], R6 ;  /* 0x03243006b30075a7 */ /* 0x004524000802017f */
[----:B----4-:R-:W-:Y:S05]  /*1c980*/  @!P1 NANOSLEEP.SYNCS 0x989680 ;  /* 0x009896800000995d */ /* 0x010fea0003900000 */
[----:B------:R-:W4:Y:S02]  /*1c990*/  @!P1 SYNCS.PHASECHK.TRANS64 P1, [R179+URZ+0x32430], R6 ;  /* 0x03243006b30095a7 */ /* 0x000f24000802007f */
[----:B----4-:R-:W-:Y:S05]  /*1c9a0*/  @!P1 BRA `(.L_x_4442) ;  /* 0xfffffffc00f09947 */ /* 0x010fea000383ffff */
[----:B------:R-:W-:Y:S05]  /*1c9b0*/  BRA `(.L_x_4441) ;  /* 0xfffffecc00747947 */ /* 0x000fea000383ffff */
.L_x_4444:
[----:B---3--:R3:W4:Y:S02]  /*1c9c0*/  SYNCS.PHASECHK.TRANS64.TRYWAIT P1, [R17+URZ+0x32410], R8 ;  /* 0x03241008110075a7 */ /* 0x008724000802017f */
[----:B----4-:R-:W-:Y:S05]  /*1c9d0*/  @!P1 NANOSLEEP.SYNCS 0x989680 ;  /* 0x009896800000995d */ /* 0x010fea0003900000 */
[----:B------:R-:W4:Y:S02]  /*1c9e0*/  @!P1 SYNCS.PHASECHK.TRANS64 P1, [R17+URZ+0x32410], R8 ;  /* 0x03241008110095a7 */ /* 0x000f24000802007f */
[----:B----4-:R-:W-:Y:S05]  /*1c9f0*/  @!P1 BRA `(.L_x_4444) ;  /* 0xfffffffc00f09947 */ /* 0x010fea000383ffff */
[----:B------:R-:W-:Y:S05]  /*1ca00*/  BRA `(.L_x_4650) ;  /* 0xfffffed000247947 */ /* 0x000fea000383ffff */
.L_x_4449:
[----:B------:R0:W0:Y:S02]  /*1ca10*/  SYNCS.PHASECHK.TRANS64.TRYWAIT P2, [R179+URZ+0x32450], R6 ;  /* 0x03245006b30075a7 */ /* 0x000024000804017f */
[----:B0-----:R-:W-:Y:S05]  /*1ca20*/  @!P2 NANOSLEEP.SYNCS 0x989680 ;  /* 0x009896800000a95d */ /* 0x001fea0003900000 */
[----:B------:R-:W0:Y:S02]  /*1ca30*/  @!P2 SYNCS.PHASECHK.TRANS64 P2, [R179+URZ+0x32450], R6 ;  /* 0x03245006b300a5a7 */ /* 0x000e24000804007f */
[----:B0-----:R-:W-:Y:S05]  /*1ca40*/  @!P2 BRA `(.L_x_4449) ;  /* 0xfffffffc00f0a947 */ /* 0x001fea000383ffff */
[----:B------:R-:W-:Y:S05]  /*1ca50*/  BRA `(.L_x_4448) ;  /* 0xfffffed000447947 */ /* 0x000fea000383ffff */
.L_x_4454:
[----:B--2---:R2:W3:Y:S02]  /*1ca60*/  SYNCS.PHASECHK.TRANS64.TRYWAIT P2, [R211+URZ+0x32430], R23 ;  /* 0x03243017d30075a7 */ /* 0x0044e4000804017f */
[----:B---3--:R-:W-:Y:S05]  /*1ca70*/  @!P2 NANOSLEEP.SYNCS 0x989680 ;  /* 0x009896800000a95d */ /* 0x008fea0003900000 */
[----:B------:R-:W3:Y:S02]  /*1ca80*/  @!P2 SYNCS.PHASECHK.TRANS64 P2, [R211+URZ+0x32430], R23 ;  /* 0x03243017d300a5a7 */ /* 0x000ee4000804007f */
[----:B---3--:R-:W-:Y:S05]  /*1ca90*/  @!P2 BRA `(.L_x_4454) ;  /* 0xfffffffc00f0a947 */ /* 0x008fea000383ffff */
[----:B------:R-:W-:Y:S05]  /*1caa0*/  BRA `(.L_x_4453) ;  /* 0xfffffefc00487947 */ /* 0x000fea000383ffff */
.L_x_4459:
[----:B---3--:R3:W4:Y:S02]  /*1cab0*/  SYNCS.PHASECHK.TRANS64.TRYWAIT P2, [R211+URZ+0x32450], R23 ;  /* 0x03245017d30075a7 */ /* 0x008724000804017f */
[----:B----4-:R-:W-:Y:S05]  /*1cac0*/  @!P2 NANOSLEEP.SYNCS 0x989680 ;  /* 0x009896800000a95d */ /* 0x010fea0003900000 */
[----:B------:R-:W4:Y:S02]  /*1cad0*/  @!P2 SYNCS.PHASECHK.TRANS64 P2, [R211+URZ+0x32450], R23 ;  /* 0x03245017d300a5a7 */ /* 0x000f24000804007f */
[----:B----4-:R-:W-:Y:S05]  /*1cae0*/  @!P2 BRA `(.L_x_4459) ;  /* 0xfffffffc00f0a947 */ /* 0x010fea000383ffff */
[----:B------:R-:W-:Y:S05]  /*1caf0*/  BRA `(.L_x_4458) ;  /* 0xfffffefc00e87947 */ /* 0x000fea000383ffff */
.L_x_4465:
[----:B--2---:R2:W3:Y:S02]  /*1cb00*/  SYNCS.PHASECHK.TRANS64.TRYWAIT P2, [R211+URZ+0x32430], R23 ;  /* 0x03243017d30075a7 */ /* 0x0044e4000804017f */
[----:B---3--:R-:W-:Y:S05]  /*1cb10*/  @!P2 NANOSLEEP.SYNCS 0x989680 ;  /* 0x009896800000a95d */ /* 0x008fea0003900000 */
[----:B------:R-:W3:Y:S02]  /*1cb20*/  @!P2 SYNCS.PHASECHK.TRANS64 P2, [R211+URZ+0x32430], R23 ;  /* 0x03243017d300a5a7 */ /* 0x000ee4000804007f */
[----:B---3--:R-:W-:Y:S05]  /*1cb30*/  @!P2 BRA `(.L_x_4465) ;  /* 0xfffffffc00f0a947 */ /* 0x008fea000383ffff */
[----:B------:R-:W-:Y:S05]  /*1cb40*/  BRA `(.L_x_4464) ;  /* 0xffffff30007c7947 */ /* 0x000fea000383ffff */
.L_x_4470:
[----:B---3--:R3:W4:Y:S02]  /*1cb50*/  SYNCS.PHASECHK.TRANS64.TRYWAIT P2, [R211+URZ+0x32450], R23 ;  /* 0x03245017d30075a7 */ /* 0x008724000804017f */
[----:B----4-:R-:W-:Y:S05]  /*1cb60*/  @!P2 NANOSLEEP.SYNCS 0x989680 ;  /* 0x009896800000a95d */ /* 0x010fea0003900000 */
[----:B------:R-:W4:Y:S02]  /*1cb70*/  @!P2 SYNCS.PHASECHK.TRANS64 P2, [R211+URZ+0x32450], R23 ;  /* 0x03245017d300a5a7 */ /* 0x000f24000804007f */
[----:B----4-:R-:W-:Y:S05]  /*1cb80*/  @!P2 BRA `(.L_x_4470) ;  /* 0xfffffffc00f0a947 */ /* 0x010fea000383ffff */
[----:B------:R-:W-:Y:S05]  /*1cb90*/  BRA `(.L_x_4469) ;  /* 0xffffff34001c7947 */ /* 0x000fea000383ffff */
.L_x_4505:
        /* <DEDUP_REMOVED lines=11> */
.L_x_4652:
[----:B------:R-:W-:Y:S05]  /*1cc50*/  BSYNC B1 ;  /* 0x0000000000017941 */ /* 0x000fea0003800000 */
.L_x_4651:
[----:B------:R-:W-:Y:S05]  /*1cc60*/  BRA `(.L_x_4653) ;  /* 0xffffffa400e07947 */ /* 0x000fea000383ffff */
.L_x_4506:
[----:B------:R-:W-:Y:S01]  /*1cc70*/  BSSY B1, `(.L_x_4654) ;  /* 0x0000006000017945 */ /* 0x000fe20003800000 */
[----:B------:R-:W-:-:S07]  /*1cc80*/  IMAD.MOV.U32 R15, RZ, RZ, -0x1 ;  /* 0xffffffffff0f7424 */ /* 0x000fce00078e00ff */
[----:B------:R-:W-:Y:S05]  /*1cc90*/  WARPSYNC.COLLECTIVE R15, `(.L_x_4655) ;  /* 0x000000000f0c7348 */ /* 0x000fea0003c00000 */
[----:B------:R-:W-:Y:S02]  /*1cca0*/  ELECT P6, UR62, PT ;  /* 0x00000000003e782f */ /* 0x000fe400038c0000 */
[----:B------:R-:W-:Y:S01]  /*1ccb0*/  MOV R14, UR62 ;  /* 0x0000003e000e7c02 */ /* 0x000fe20008000f00 */
[----:B------:R-:W-:Y:S10]  /*1ccc0*/  ENDCOLLECTIVE ;  /* 0x000000000000791b */ /* 0x000ff40003800000 */
.L_x_4655:
[----:B------:R-:W-:Y:S05]  /*1ccd0*/  BSYNC B1 ;  /* 0x0000000000017941 */ /* 0x000fea0003800000 */
.L_x_4654:
[----:B------:R-:W-:Y:S05]  /*1cce0*/  BRA `(.L_x_4656) ;  /* 0xffffffa400cc7947 */ /* 0x000fea000383ffff */
.L_x_4507:
[----:B0-----:R0:W1:Y:S02]  /*1ccf0*/  SYNCS.PHASECHK.TRANS64.TRYWAIT P0, [R9+URZ+0x32420], R5 ;  /* 0x03242005090075a7 */ /* 0x001064000800017f */
[----:B-1----:R-:W-:Y:S05]  /*1cd00*/  @!P0 NANOSLEEP.SYNCS 0x989680 ;  /* 0x009896800000895d */ /* 0x002fea0003900000 */
[----:B------:R-:W1:Y:S02]  /*1cd10*/  @!P0 SYNCS.PHASECHK.TRANS64 P0, [R9+URZ+0x32420], R5 ;  /* 0x03242005090085a7 */ /* 0x000e64000800007f */
[----:B-1----:R-:W-:Y:S05]  /*1cd20*/  @!P0 BRA `(.L_x_4507) ;  /* 0xfffffffc00f08947 */ /* 0x002fea000383ffff */
[----:B------:R-:W-:Y:S05]  /*1cd30*/  BRA `(.L_x_4657) ;  /* 0xffffffa400e47947 */ /* 0x000fea000383ffff */
.L_x_4510:
[----:B0-----:R0:W1:Y:S02]  /*1cd40*/  SYNCS.PHASECHK.TRANS64.TRYWAIT P0, [R5+URZ+0x324a0], R7 ;  /* 0x0324a007050075a7 */ /* 0x001064000800017f */
[----:B-1----:R-:W-:Y:S05]  /*1cd50*/  @!P0 NANOSLEEP.SYNCS 0x989680 ;  /* 0x009896800000895d */ /* 0x002fea0003900000 */
[----:B------:R-:W1:Y:S02]  /*1cd60*/  @!P0 SYNCS.PHASECHK.TRANS64 P0, [R5+URZ+0x324a0], R7 ;  /* 0x0324a007050085a7 */ /* 0x000e64000800007f */
[----:B-1----:R-:W-:Y:S05]  /*1cd70*/  @!P0 BRA `(.L_x_4510) ;  /* 0xfffffffc00f08947 */ /* 0x002fea000383ffff */
[----:B------:R-:W-:Y:S05]  /*1cd80*/  BRA `(.L_x_4658) ;  /* 0xffffffa400f07947 */ /* 0x000fea000383ffff */
.L_x_4512:
[----:B-1----:R1:W2:Y:S02]  /*1cd90*/  SYNCS.PHASECHK.TRANS64.TRYWAIT P0, [R5+URZ+0x324c0], R7 ;  /* 0x0324c007050075a7 */ /* 0x0022a4000800017f */
[----:B--2---:R-:W-:Y:S05]  /*1cda0*/  @!P0 NANOSLEEP.SYNCS 0x989680 ;  /* 0x009896800000895d */ /* 0x004fea0003900000 */
[----:B------:R-:W2:Y:S02]  /*1cdb0*/  @!P0 SYNCS.PHASECHK.TRANS64 P0, [R5+URZ+0x324c0], R7 ;  /* 0x0324c007050085a7 */ /* 0x000ea4000800007f */
[----:B--2---:R-:W-:Y:S05]  /*1cdc0*/  @!P0 BRA `(.L_x_4512) ;  /* 0xfffffffc00f08947 */ /* 0x004fea000383ffff */
[----:B------:R-:W-:Y:S05]  /*1cdd0*/  BRA `(.L_x_4659) ;  /* 0xffffffa800547947 */ /* 0x000fea000383ffff */
.L_x_4516:
[----:B0-----:R0:W1:Y:S02]  /*1cde0*/  SYNCS.PHASECHK.TRANS64.TRYWAIT P0, [R6+URZ+0x324a0], R7 ;  /* 0x0324a007060075a7 */ /* 0x001064000800017f */
[----:B-1----:R-:W-:Y:S05]  /*1cdf0*/  @!P0 NANOSLEEP.SYNCS 0x989680 ;  /* 0x009896800000895d */ /* 0x002fea0003900000 */
[----:B------:R-:W1:Y:S02]  /*1ce00*/  @!P0 SYNCS.PHASECHK.TRANS64 P0, [R6+URZ+0x324a0], R7 ;  /* 0x0324a007060085a7 */ /* 0x000e64000800007f */
[----:B-1----:R-:W-:Y:S05]  /*1ce10*/  @!P0 BRA `(.L_x_4516) ;  /* 0xfffffffc00f08947 */ /* 0x002fea000383ffff */
[----:B------:R-:W-:Y:S05]  /*1ce20*/  BRA `(.L_x_4660) ;  /* 0xffffffac00447947 */ /* 0x000fea000383ffff */
.L_x_4518:
[----:B-1----:R1:W2:Y:S02]  /*1ce30*/  SYNCS.PHASECHK.TRANS64.TRYWAIT P1, [R6+URZ+0x324c0], R7 ;  /* 0x0324c007060075a7 */ /* 0x0022a4000802017f */
[----:B--2---:R-:W-:Y:S05]  /*1ce40*/  @!P1 NANOSLEEP.SYNCS 0x989680 ;  /* 0x009896800000995d */ /* 0x004fea0003900000 */
[----:B------:R-:W2:Y:S02]  /*1ce50*/  @!P1 SYNCS.PHASECHK.TRANS64 P1, [R6+URZ+0x324c0], R7 ;  /* 0x0324c007060095a7 */ /* 0x000ea4000802007f */
[----:B--2---:R-:W-:Y:S05]  /*1ce60*/  @!P1 BRA `(.L_x_4518) ;  /* 0xfffffffc00f09947 */ /* 0x004fea000383ffff */
[----:B------:R-:W-:Y:S05]  /*1ce70*/  BRA `(.L_x_4661) ;  /* 0xffffffac00a07947 */ /* 0x000fea000383ffff */
.L_x_4528:
        /* <DEDUP_REMOVED lines=11> */
.L_x_4663:
[----:B------:R-:W-:Y:S05]  /*1cf30*/  BSYNC B0 ;  /* 0x0000000000007941 */ /* 0x000fea0003800000 */
.L_x_4662:
[----:B------:R-:W-:Y:S05]  /*1cf40*/  BRA `(.L_x_4664) ;  /* 0xffffffb800547947 */ /* 0x000fea000383ffff */
.L_x_4529:
[----:B------:R-:W-:Y:S01]  /*1cf50*/  BSSY B0, `(.L_x_4665) ;  /* 0x0000006000007945 */ /* 0x000fe20003800000 */
[----:B------:R-:W-:-:S07]  /*1cf60*/  IMAD.MOV.U32 R15, RZ, RZ, -0x1 ;  /* 0xffffffffff0f7424 */ /* 0x000fce00078e00ff */
[----:B------:R-:W-:Y:S05]  /*1cf70*/  WARPSYNC.COLLECTIVE R15, `(.L_x_4666) ;  /* 0x000000000f0c7348 */ /* 0x000fea0003c00000 */
[----:B------:R-:W-:Y:S02]  /*1cf80*/  ELECT P6, UR62, PT ;  /* 0x00000000003e782f */ /* 0x000fe400038c0000 */
[----:B------:R-:W-:Y:S01]  /*1cf90*/  MOV R14, UR62 ;  /* 0x0000003e000e7c02 */ /* 0x000fe20008000f00 */
[----:B------:R-:W-:Y:S10]  /*1cfa0*/  ENDCOLLECTIVE ;  /* 0x000000000000791b */ /* 0x000ff40003800000 */
.L_x_4666:
[----:B------:R-:W-:Y:S05]  /*1cfb0*/  BSYNC B0 ;  /* 0x0000000000007941 */ /* 0x000fea0003800000 */
.L_x_4665:
[----:B------:R-:W-:Y:S05]  /*1cfc0*/  BRA `(.L_x_4667) ;  /* 0xffffffb800447947 */ /* 0x000fea000383ffff */
.L_x_4532:
[----:B0-----:R0:W1:Y:S02]  /*1cfd0*/  SYNCS.PHASECHK.TRANS64.TRYWAIT P0, [R9+URZ+0x32440], R10 ;  /* 0x0324400a090075a7 */ /* 0x001064000800017f */
[----:B-1----:R-:W-:Y:S05]  /*1cfe0*/  @!P0 NANOSLEEP.SYNCS 0x989680 ;  /* 0x009896800000895d */ /* 0x002fea0003900000 */
[----:B------:R-:W1:Y:S02]  /*1cff0*/  @!P0 SYNCS.PHASECHK.TRANS64 P0, [R9+URZ+0x32440], R10 ;  /* 0x0324400a090085a7 */ /* 0x000e64000800007f */
[----:B-1----:R-:W-:Y:S05]  /*1d000*/  @!P0 BRA `(.L_x_4532) ;  /* 0xfffffffc00f08947 */ /* 0x002fea000383ffff */
[----:B------:R-:W-:Y:S05]  /*1d010*/  BRA `(.L_x_4668) ;  /* 0xffffffb800ac7947 */ /* 0x000fea000383ffff */
.L_x_4536:
        /* <DEDUP_REMOVED lines=8> */
.L_x_4539:
[----:B0-----:R0:W1:Y:S02]  /*1d0a0*/  SYNCS.PHASECHK.TRANS64.TRYWAIT P0, [R5+URZ+0x32460], R9 ;  /* 0x03246009050075a7 */ /* 0x001064000800017f */
[----:B-1----:R-:W-:Y:S05]  /*1d0b0*/  @!P0 NANOSLEEP.SYNCS 0x989680 ;  /* 0x009896800000895d */ /* 0x002fea0003900000 */
[----:B------:R-:W1:Y:S02]  /*1d0c0*/  @!P0 SYNCS.PHASECHK.TRANS64 P0, [R5+URZ+0x32460], R9 ;  /* 0x03246009050085a7 */ /* 0x000e64000800007f */
[----:B-1----:R-:W-:Y:S05]  /*1d0d0*/  @!P0 BRA `(.L_x_4539) ;  /* 0xfffffffc00f08947 */ /* 0x002fea000383ffff */
[----:B------:R-:W-:Y:S05]  /*1d0e0*/  BRA `(.L_x_4670) ;  /* 0xffffffc000347947 */ /* 0x000fea000383ffff */
.L_x_4548:
[----:B-1----:R1:W2:Y:S02]  /*1d0f0*/  SYNCS.PHASECHK.TRANS64.TRYWAIT P0, [R2+URZ+0x32440], R3 ;  /* 0x03244003020075a7 */ /* 0x0022a4000800017f */
[----:B--2---:R-:W-:Y:S05]  /*1d100*/  @!P0 NANOSLEEP.SYNCS 0x989680 ;  /* 0x009896800000895d */ /* 0x004fea0003900000 */
[----:B------:R-:W2:Y:S02]  /*1d110*/  @!P0 SYNCS.PHASECHK.TRANS64 P0, [R2+URZ+0x32440], R3 ;  /* 0x03244003020085a7 */ /* 0x000ea4000800007f */
[----:B--2---:R-:W-:Y:S05]  /*1d120*/  @!P0 BRA `(.L_x_4548) ;  /* 0xfffffffc00f08947 */ /* 0x004fea000383ffff */
[----:B------:R-:W-:Y:S05]  /*1d130*/  BRA `(.L_x_4671) ;  /* 0xffffffc400ac7947 */ /* 0x000fea000383ffff */
.L_x_4550:
[----:B0-----:R0:W2:Y:S02]  /*1d140*/  SYNCS.PHASECHK.TRANS64.TRYWAIT P0, [R2+URZ+0x32460], R3 ;  /* 0x03246003020075a7 */ /* 0x0010a4000800017f */
[----:B--2---:R-:W-:Y:S05]  /*1d150*/  @!P0 NANOSLEEP.SYNCS 0x989680 ;  /* 0x009896800000895d */ /* 0x004fea0003900000 */
[----:B------:R-:W2:Y:S02]  /*1d160*/  @!P0 SYNCS.PHASECHK.TRANS64 P0, [R2+URZ+0x32460], R3 ;  /* 0x03246003020085a7 */ /* 0x000ea4000800007f */
[----:B--2---:R-:W-:Y:S05]  /*1d170*/  @!P0 BRA `(.L_x_4550) ;  /* 0xfffffffc00f08947 */ /* 0x004fea000383ffff */
[----:B------:R-:W-:Y:S05]  /*1d180*/  BRA `(.L_x_4672) ;  /* 0xffffffc8001c7947 */ /* 0x000fea000383ffff */
.L_x_4555:
[----:B--2---:R2:W3:Y:S02]  /*1d190*/  SYNCS.PHASECHK.TRANS64.TRYWAIT P0, [R2+URZ+0x32440], R3 ;  /* 0x03244003020075a7 */ /* 0x0044e4000800017f */
[----:B---3--:R-:W-:Y:S05]  /*1d1a0*/  @!P0 NANOSLEEP.SYNCS 0x989680 ;  /* 0x009896800000895d */ /* 0x008fea0003900000 */
[----:B------:R-:W3:Y:S02]  /*1d1b0*/  @!P0 SYNCS.PHASECHK.TRANS64 P0, [R2+URZ+0x32440], R3 ;  /* 0x03244003020085a7 */ /* 0x000ee4000800007f */
[----:B---3--:R-:W-:Y:S05]  /*1d1c0*/  @!P0 BRA `(.L_x_4555) ;  /* 0xfffffffc00f08947 */ /* 0x008fea000383ffff */
[----:B------:R-:W-:Y:S05]  /*1d1d0*/  BRA `(.L_x_4673) ;  /* 0xffffffcc005c7947 */ /* 0x000fea000383ffff */
.L_x_4557:
[----:B0-----:R0:W1:Y:S02]  /*1d1e0*/  SYNCS.PHASECHK.TRANS64.TRYWAIT P1, [R2+URZ+0x32460], R3 ;  /* 0x03246003020075a7 */ /* 0x001064000802017f */
[----:B-1----:R-:W-:Y:S05]  /*1d1f0*/  @!P1 NANOSLEEP.SYNCS 0x989680 ;  /* 0x009896800000995d */ /* 0x002fea0003900000 */
[----:B------:R-:W1:Y:S02]  /*1d200*/  @!P1 SYNCS.PHASECHK.TRANS64 P1, [R2+URZ+0x32460], R3 ;  /* 0x03246003020095a7 */ /* 0x000e64000802007f */
[----:B-1----:R-:W-:Y:S05]  /*1d210*/  @!P1 BRA `(.L_x_4557) ;  /* 0xfffffffc00f09947 */ /* 0x002fea000383ffff */
[----:B------:R-:W-:Y:S05]  /*1d220*/  BRA `(.L_x_4674) ;  /* 0xffffffcc00c87947 */ /* 0x000fea000383ffff */
.L_x_4562:
[----:B--2---:R2:W3:Y:S02]  /*1d230*/  SYNCS.PHASECHK.TRANS64.TRYWAIT P0, [R2+URZ+0x32440], R3 ;  /* 0x03244003020075a7 */ /* 0x0044e4000800017f */
[----:B---3--:R-:W-:Y:S05]  /*1d240*/  @!P0 NANOSLEEP.SYNCS 0x989680 ;  /* 0x009896800000895d */ /* 0x008fea0003900000 */
[----:B------:R-:W3:Y:S02]  /*1d250*/  @!P0 SYNCS.PHASECHK.TRANS64 P0, [R2+URZ+0x32440], R3 ;  /* 0x03244003020085a7 */ /* 0x000ee4000800007f */
[----:B---3--:R-:W-:Y:S05]  /*1d260*/  @!P0 BRA `(.L_x_4562) ;  /* 0xfffffffc00f08947 */ /* 0x008fea000383ffff */
[----:B------:R-:W-:Y:S05]  /*1d270*/  BRA `(.L_x_4675) ;  /* 0xffffffd000ec7947 */ /* 0x000fea000383ffff */
.L_x_4564:
[----:B0-----:R0:W1:Y:S02]  /*1d280*/  SYNCS.PHASECHK.TRANS64.TRYWAIT P1, [R2+URZ+0x32460], R3 ;  /* 0x03246003020075a7 */ /* 0x001064000802017f */
[----:B-1----:R-:W-:Y:S05]  /*1d290*/  @!P1 NANOSLEEP.SYNCS 0x989680 ;  /* 0x009896800000995d */ /* 0x002fea0003900000 */
[----:B------:R-:W1:Y:S02]  /*1d2a0*/  @!P1 SYNCS.PHASECHK.TRANS64 P1, [R2+URZ+0x32460], R3 ;  /* 0x03246003020095a7 */ /* 0x000e64000802007f */
[----:B-1----:R-:W-:Y:S05]  /*1d2b0*/  @!P1 BRA `(.L_x_4564) ;  /* 0xfffffffc00f09947 */ /* 0x002fea000383ffff */
[----:B------:R-:W-:Y:S05]  /*1d2c0*/  BRA `(.L_x_4676) ;  /* 0xffffffd4005c7947 */ /* 0x000fea000383ffff */
.L_x_4569:
[----:B------:R-:W-:Y:S01]  /*1d2d0*/  BSSY B0, `(.L_x_4677) ;  /* 0x0000008000007945 */ /* 0x000fe20003800000 */
[----:B0-----:R-:W-:Y:S01]  /*1d2e0*/  IMAD.MOV.U32 R13, RZ, RZ, R16 ;  /* 0x000000ffff0d7224 */ /* 0x001fe200078e0010 */
[----:B------:R-:W-:Y:S01]  /*1d2f0*/  MOV R12, RZ ;  /* 0x000000ff000c7202 */ /* 0x000fe20000000f00 */
[----:B------:R-:W-:Y:S02]  /*1d300*/  IMAD.MOV.U32 R11, RZ, RZ, 0x1f ;  /* 0x0000001fff0b7424 */ /* 0x000fe400078e00ff */
[----:B------:R-:W-:-:S07]  /*1d310*/  IMAD.MOV.U32 R15, RZ, RZ, -0x1 ;  /* 0xffffffffff0f7424 */ /* 0x000fce00078e00ff */
[----:B-1----:R-:W-:Y:S05]  /*1d320*/  WARPSYNC.COLLECTIVE R15, `(.L_x_4678) ;  /* 0x000000000f087348 */ /* 0x002fea0003c00000 */
[----:B------:R0:W2:Y:S02]  /*1d330*/  SHFL.IDX P6, R14, R13, R12, R11 ;  /* 0x0000000c0d0e7389 */ /* 0x0000a400000c000b */
[----:B012---:R-:W-:Y:S01]  /*1d340*/  ENDCOLLECTIVE ;  /* 0x000000000000791b */ /* 0x007fe20003800000 */
.L_x_4678:
[----:B------:R-:W-:Y:S05]  /*1d350*/  BSYNC B0 ;  /* 0x0000000000007941 */ /* 0x000fea0003800000 */
.L_x_4677:
        /* <DEDUP_REMOVED lines=8> */
.L_x_4679:
[----:B------:R-:W-:Y:S01]  /*1d3e0*/  IMAD.MOV.U32 R16, RZ, RZ, R14 ;  /* 0x000000ffff107224 */ /* 0x000fe200078e000e */
[----:B------:R-:W-:Y:S06]  /*1d3f0*/  BRA `(.L_x_4680) ;  /* 0xffffffd8004c7947 */ /* 0x000fec000383ffff */
.L_x_4572:
        /* <DEDUP_REMOVED lines=8> */
.L_x_4682:
[----:B------:R-:W-:Y:S05]  /*1d480*/  BSYNC B0 ;  /* 0x0000000000007941 */ /* 0x000fea0003800000 */
.L_x_4681:
        /* <DEDUP_REMOVED lines=10> */
.L_x_4683:
        /* <DEDUP_REMOVED lines=8> */
.L_x_4684:
        /* <DEDUP_REMOVED lines=8> */
.L_x_4685:
        /* <DEDUP_REMOVED lines=8> */
.L_x_4686:
        /* <DEDUP_REMOVED lines=8> */
.L_x_4687:
[----:B------:R-:W-:Y:S05]  /*1d730*/  BRA `(.L_x_4688) ;  /* 0xffffffd800107947 */ /* 0x000fea000383ffff */
.L_x_4577:
        /* <DEDUP_REMOVED lines=8> */
.L_x_4690:
[----:B------:R-:W-:Y:S05]  /*1d7c0*/  BSYNC B0 ;  /* 0x0000000000007941 */ /* 0x000fea0003800000 */
.L_x_4689:
[C---:B------:R-:W-:Y:S01]  /*1d7d0*/  ISETP.NE.AND P0, PT, R7.reuse, RZ, PT ;  /* 0x000000ff0700720c */ /* 0x040fe20003f05270 */
[----:B------:R-:W-:Y:S02]  /*1d7e0*/  IMAD.MOV.U32 R12, RZ, RZ, 0x2 ;  /* 0x00000002ff0c7424 */ /* 0x000fe400078e00ff */
[----:B------:R-:W-:Y:S01]  /*1d7f0*/  IMAD.MOV.U32 R11, RZ, RZ, RZ ;  /* 0x000000ffff0b7224 */ /* 0x000fe200078e00ff */
[----:B------:R-:W-:Y:S01]  /*1d800*/  SEL R14, R14, RZ, P0 ;  /* 0x000000ff0e0e7207 */ /* 0x000fe20000000000 */
[----:B------:R-:W-:Y:S01]  /*1d810*/  IMAD.MOV.U32 R15, RZ, RZ, -0x1 ;  /* 0xffffffffff0f7424 */ /* 0x000fe200078e00ff */
[----:B------:R-:W-:Y:S02]  /*1d820*/  ISETP.GE.U32.AND P0, PT, R7, 0x2, PT ;  /* 0x000000020700780c */ /* 0x000fe40003f06070 */
[----:B------:R-:W-:-:S11]  /*1d830*/  IADD3 R13, R17, R14, RZ ;  /* 0x0000000e110d7210 */ /* 0x000fd60007ffe0ff */
[----:B------:R-:W-:Y:S05]  /*1d840*/  WARPSYNC.COLLECTIVE R15, `(.L_x_4691) ;  /* 0x000000000f087348 */ /* 0x000fea0003c00000 */
[----:B------:R0:W1:Y:S02]  /*1d850*/  SHFL.UP P6, R14, R13, R12, R11 ;  /* 0x0400000c0d0e7389 */ /* 0x00006400000c000b */
[----:B01----:R-:W-:Y:S01]  /*1d860*/  ENDCOLLECTIVE ;  /* 0x000000000000791b */ /* 0x003fe20003800000 */
.L_x_4691:
        /* <DEDUP_REMOVED lines=8> */
.L_x_4692:
        /* <DEDUP_REMOVED lines=8> */
.L_x_4693:
        /* <DEDUP_REMOVED lines=8> */
.L_x_4694:
        /* <DEDUP_REMOVED lines=8> */
.L_x_4695:
[----:B------:R-:W-:Y:S05]  /*1da70*/  BRA `(.L_x_4696) ;  /* 0xffffffd400f47947 */ /* 0x000fea000383ffff */
.L_x_4579:
[----:B------:R-:W-:Y:S01]  /*1da80*/  BSSY B0, `(.L_x_4697) ;  /* 0x0000006000007945 */ /* 0x000fe20003800000 */
[----:B------:R-:W-:Y:S01]  /*1da90*/  PLOP3.LUT P6, PT, P6, PT, PT, 0x8, 0x0 ;  /* 0x000000000000781c */ /* 0x000fe200037ce170 */
[----:B------:R-:W-:-:S12]  /*1daa0*/  IMAD.MOV.U32 R15, RZ, RZ, -0x1 ;  /* 0xffffffffff0f7424 */ /* 0x000fd800078e00ff */
[----:B0-----:R-:W-:Y:S05]  /*1dab0*/  WARPSYNC.COLLECTIVE R15, `(.L_x_4698) ;  /* 0x000000000f087348 */ /* 0x001fea0003c00000 */
[----:B------:R-:W-:Y:S01]  /*1dac0*/  VOTE.ANY R14, PT, P6 ;  /* 0x00000000000e7806 */ /* 0x000fe200030e0100 */
[----:B0-----:R-:W-:Y:S06]  /*1dad0*/  ENDCOLLECTIVE ;  /* 0x000000000000791b */ /* 0x001fec0003800000 */
.L_x_4698:
[----:B------:R-:W-:Y:S05]  /*1dae0*/  BSYNC B0 ;  /* 0x0000000000007941 */ /* 0x000fea0003800000 */
.L_x_4697:
        /* <DEDUP_REMOVED lines=9> */
.L_x_4699:
[----:B------:R-:W-:Y:S01]  /*1db80*/  IMAD.MOV.U32 R17, RZ, RZ, R14 ;  /* 0x000000ffff117224 */ /* 0x000fe200078e000e */
[----:B------:R-:W-:Y:S06]  /*1db90*/  BRA `(.L_x_4700) ;  /* 0xffffffd400e47947 */ /* 0x000fec000383ffff */
.L_x_4581:
[----:B------:R-:W-:Y:S01]  /*1dba0*/  BSSY B0, `(.L_x_4701) ;  /* 0x0000007000007945 */ /* 0x000fe20003800000 */
[----:B------:R-:W-:Y:S02]  /*1dbb0*/  IMAD.MOV.U32 R13, RZ, RZ, R2 ;  /* 0x000000ffff0d7224 */ /* 0x000fe400078e0002 */
[----:B------:R-:W-:Y:S02]  /*1dbc0*/  IMAD.MOV.U32 R11, RZ, RZ, 0x1f ;  /* 0x0000001fff0b7424 */ /* 0x000fe400078e00ff */
[----:B------:R-:W-:-:S07]  /*1dbd0*/  IMAD.MOV.U32 R15, RZ, RZ, -0x1 ;  /* 0xffffffffff0f7424 */ /* 0x000fce00078e00ff */
[----:B012---:R-:W-:Y:S05]  /*1dbe0*/  WARPSYNC.COLLECTIVE R15, `(.L_x_4702) ;  /* 0x000000000f087348 */ /* 0x007fea0003c00000 */
[----:B------:R3:W4:Y:S02]  /*1dbf0*/  SHFL.IDX P6, R14, R13, R12, R11 ;  /* 0x0000000c0d0e7389 */ /* 0x00072400000c000b */
[----:B01234-:R-:W-:Y:S01]  /*1dc00*/  ENDCOLLECTIVE ;  /* 0x000000000000791b */ /* 0x01ffe20003800000 */
.L_x_4702:
[----:B------:R-:W-:Y:S05]  /*1dc10*/  BSYNC B0 ;  /* 0x0000000000007941 */ /* 0x000fea0003800000 */
.L_x_4701:
[----:B------:R-:W-:Y:S01]  /*1dc20*/  IMAD.MOV.U32 R7, RZ, RZ, R14 ;  /* 0x000000ffff077224 */ /* 0x000fe200078e000e */
[----:B------:R-:W-:Y:S06]  /*1dc30*/  BRA `(.L_x_4580) ;  /* 0xffffffd400d87947 */ /* 0x000fec000383ffff */
.L_x_4584:
[----:B-1----:R1:W2:Y:S02]  /*1dc40*/  SYNCS.PHASECHK.TRANS64.TRYWAIT P0, [R0+URZ+0x32420], R3 ;  /* 0x03242003000075a7 */ /* 0x0022a4000800017f */
[----:B--2---:R-:W-:Y:S05]  /*1dc50*/  @!P0 NANOSLEEP.SYNCS 0x989680 ;  /* 0x009896800000895d */ /* 0x004fea0003900000 */
[----:B------:R-:W2:Y:S02]  /*1dc60*/  @!P0 SYNCS.PHASECHK.TRANS64 P0, [R0+URZ+0x32420], R3 ;  /* 0x03242003000085a7 */ /* 0x000ea4000800007f */
[----:B--2---:R-:W-:Y:S05]  /*1dc70*/  @!P0 BRA `(.L_x_4584) ;  /* 0xfffffffc00f08947 */ /* 0x004fea000383ffff */
[----:B------:R-:W-:Y:S05]  /*1dc80*/  BRA `(.L_x_4703) ;  /* 0xffffffdc00487947 */ /* 0x000fea000383ffff */
.L_x_4585:
        /* <DEDUP_REMOVED lines=11> */
.L_x_4705:
[----:B------:R-:W-:Y:S05]  /*1dd40*/  BSYNC B0 ;  /* 0x0000000000007941 */ /* 0x000fea0003800000 */
.L_x_4704:
[----:B------:R-:W-:Y:S05]  /*1dd50*/  BRA `(.L_x_4706) ;  /* 0xffffffdc002c7947 */ /* 0x000fea000383ffff */
.L_x_4586:
[----:B------:R-:W-:Y:S01]  /*1dd60*/  BSSY B0, `(.L_x_4707) ;  /* 0x0000006000007945 */ /* 0x000fe20003800000 */
[----:B------:R-:W-:-:S07]  /*1dd70*/  IMAD.MOV.U32 R15, RZ, RZ, -0x1 ;  /* 0xffffffffff0f7424 */ /* 0x000fce00078e00ff */
[----:B012---:R-:W-:Y:S05]  /*1dd80*/  WARPSYNC.COLLECTIVE R15, `(.L_x_4708) ;  /* 0x000000000f0c7348 */ /* 0x007fea0003c00000 */
[----:B------:R-:W-:Y:S02]  /*1dd90*/  ELECT P6, UR62, PT ;  /* 0x00000000003e782f */ /* 0x000fe400038c0000 */
[----:B------:R-:W-:Y:S01]  /*1dda0*/  MOV R14, UR62 ;  /* 0x0000003e000e7c02 */ /* 0x000fe20008000f00 */
[----:B012---:R-:W-:Y:S10]  /*1ddb0*/  ENDCOLLECTIVE ;  /* 0x000000000000791b */ /* 0x007ff40003800000 */
.L_x_4708:
[----:B------:R-:W-:Y:S05]  /*1ddc0*/  BSYNC B0 ;  /* 0x0000000000007941 */ /* 0x000fea0003800000 */
.L_x_4707:
[----:B------:R-:W-:Y:S05]  /*1ddd0*/  BRA `(.L_x_4709) ;  /* 0xffffffdc00207947 */ /* 0x000fea000383ffff */
.L_x_4588:
[----:B-1----:R1:W2:Y:S02]  /*1dde0*/  SYNCS.PHASECHK.TRANS64.TRYWAIT P0, [R6+URZ], R5 ;  /* 0x00000005060075a7 */ /* 0x0022a4000800017f */
[----:B--2---:R-:W-:Y:S05]  /*1ddf0*/  @!P0 NANOSLEEP.SYNCS 0x989680 ;  /* 0x009896800000895d */ /* 0x004fea0003900000 */
[----:B------:R-:W2:Y:S02]  /*1de00*/  @!P0 SYNCS.PHASECHK.TRANS64 P0, [R6+URZ], R5 ;  /* 0x00000005060085a7 */ /* 0x000ea4000800007f */
[----:B--2---:R-:W-:Y:S05]  /*1de10*/  @!P0 BRA `(.L_x_4588) ;  /* 0xfffffffc00f08947 */ /* 0x004fea000383ffff */
[----:B------:R-:W-:Y:S05]  /*1de20*/  BRA `(.L_x_4710) ;  /* 0xffffffdc005c7947 */ /* 0x000fea000383ffff */
.L_x_4589:
[----:B--2---:R2:W3:Y:S02]  /*1de30*/  SYNCS.PHASECHK.TRANS64.TRYWAIT P0, [R7+URZ], R2 ;  /* 0x00000002070075a7 */ /* 0x0044e4000800017f */
[----:B---3--:R-:W-:Y:S05]  /*1de40*/  @!P0 NANOSLEEP.SYNCS 0x989680 ;  /* 0x009896800000895d */ /* 0x008fea0003900000 */
[----:B------:R-:W3:Y:S02]  /*1de50*/  @!P0 SYNCS.PHASECHK.TRANS64 P0, [R7+URZ], R2 ;  /* 0x00000002070085a7 */ /* 0x000ee4000800007f */
[----:B---3--:R-:W-:Y:S05]  /*1de60*/  @!P0 BRA `(.L_x_4589) ;  /* 0xfffffffc00f08947 */ /* 0x008fea000383ffff */
[----:B------:R-:W-:Y:S05]  /*1de70*/  BRA `(.L_x_4711) ;  /* 0xffffffdc00507947 */ /* 0x000fea000383ffff */
.L_x_4591:
[----:B---3--:R3:W4:Y:S02]  /*1de80*/  SYNCS.PHASECHK.TRANS64.TRYWAIT P0, [R4+URZ], R5 ;  /* 0x00000005040075a7 */ /* 0x008724000800017f */
[----:B----4-:R-:W-:Y:S05]  /*1de90*/  @!P0 NANOSLEEP.SYNCS 0x989680 ;  /* 0x009896800000895d */ /* 0x010fea0003900000 */
[----:B------:R-:W4:Y:S02]  /*1dea0*/  @!P0 SYNCS.PHASECHK.TRANS64 P0, [R4+URZ], R5 ;  /* 0x00000005040085a7 */ /* 0x000f24000800007f */
[----:B----4-:R-:W-:Y:S05]  /*1deb0*/  @!P0 BRA `(.L_x_4591) ;  /* 0xfffffffc00f08947 */ /* 0x010fea000383ffff */
[----:B------:R-:W-:Y:S05]  /*1dec0*/  BRA `(.L_x_4712) ;  /* 0xffffffdc00587947 */ /* 0x000fea000383ffff */
.L_x_4713:
        /* <DEDUP_REMOVED lines=11> */
.L_x_4734:


//--------------------- .nv.global.init           --------------------------
	.section	.nv.global.init,"aw",@progbits
.nv.global.init:
	.type		$str$20,@object
	.size		$str$20,($str$21 - $str$20)
$str$20:
        /*0000*/ 	.byte	0x28, 0x61, 0x64, 0x64, 0x72, 0x65, 0x73, 0x73, 0x20, 0x26, 0x20, 0x6d, 0x61, 0x73, 0x6b, 0x29
        /*0010*/ 	.byte	0x20, 0x3d, 0x3d, 0x20, 0x30, 0x00
	.type		$str$21,@object
	.size		$str$21,(__unnamed_6 - $str$21)
$str$21:
        /*0016*/ 	.byte	0x2f, 0x74, 0x6d, 0x70, 0x2f, 0x6f, 0x73, 0x73, 0x5f, 0x6b, 0x65, 0x72, 0x6e, 0x65, 0x6c, 0x73
        /*0026*/ 	.byte	0x5f, 0x73, 0x72, 0x63, 0x2f, 0x66, 0x6c, 0x61, 0x73, 0x68, 0x5f, 0x61, 0x74, 0x74, 0x65, 0x6e
        /*0036*/ 	.byte	0x74, 0x69, 0x6f, 0x6e, 0x2f, 0x63, 0x73, 0x72, 0x63, 0x2f, 0x63, 0x75, 0x74, 0x6c, 0x61, 0x73
        /*0046*/ 	.byte	0x73, 0x2f, 0x69, 0x6e, 0x63, 0x6c, 0x75, 0x64, 0x65, 0x2f, 0x63, 0x75, 0x74, 0x65, 0x2f, 0x70
        /*0056*/ 	.byte	0x6f, 0x69, 0x6e, 0x74, 0x65, 0x72, 0x5f, 0x66, 0x6c, 0x61, 0x67, 0x67, 0x65, 0x64, 0x2e, 0x68
        /*0066*/ 	.byte	0x70, 0x70, 0x00
	.type		__unnamed_6,@object
	.size		__unnamed_6,(__unnamed_5 - __unnamed_6)
__unnamed_6:
        /* <DEDUP_REMOVED lines=24> */
        /*01e9*/ 	.byte	0x00
	.type		__unnamed_5,@object
	.size		__unnamed_5,(__unnamed_4 - __unnamed_5)
__unnamed_5:
        /* <DEDUP_REMOVED lines=25> */
	.type		__unnamed_4,@object
	.size		__unnamed_4,(__unnamed_1 - __unnamed_4)
__unnamed_4:
        /* <DEDUP_REMOVED lines=29> */
	.type		__unnamed_1,@object
	.size		__unnamed_1,(__unnamed_3 - __unnamed_1)
__unnamed_1:
        /* <DEDUP_REMOVED lines=28> */
        /*06fa*/ 	.byte	0x3c, 0x36, 0x31, 0x34, 0x34, 0x3e, 0x3e, 0x3e, 0x3e, 0x3e, 0x20, 0x26, 0x5d, 0x00
	.type		__unnamed_3,@object
	.size		__unnamed_3,(__unnamed_2 - __unnamed_3)
__unnamed_3:
        /* <DEDUP_REMOVED lines=29> */
	.type		__unnamed_2,@object
	.size		__unnamed_2,(.L_1 - __unnamed_2)
__unnamed_2:
        /* <DEDUP_REMOVED lines=29> */
.L_1:


//--------------------- .nv.shared._ZN7cutlass13device_kernelIN5flash11enable_sm90INS1_16FlashAttnFwdSm90INS1_25CollectiveMainloopFwdSm90ILi2EN4cute5tupleIJNS5_1CILi1EEES8_S8_EEENS6_IJNS7_ILi128EEENS7_ILi96EEENS7_ILi64EEEEEELi256ENS_10bfloat16_tEfNS_4arch4Sm90ELb0ELb0ELb1ELb0ELb0ELb0ELb0ELb1ELb0ELb0ELb0ELb0EEENS1_21CollectiveEpilogueFwdINS6_IJSA_NS7_ILi256EEESB_EEES9_SE_SG_Li256ELb0ELb0ELb0ELb0EEENS1_29StaticPersistentTileSchedulerILb0EEEEEEEEEvNT_6ParamsE --------------------------
	.section	.nv.shared._ZN7cutlass13device_kernelIN5flash11enable_sm90INS1_16FlashAttnFwdSm90INS1_25CollectiveMainloopFwdSm90ILi2EN4cute5tupleIJNS5_1CILi1EEES8_S8_EEENS6_IJNS7_ILi128EEENS7_ILi96EEENS7_ILi64EEEEEELi256ENS_10bfloat16_tEfNS_4arch4Sm90ELb0ELb0ELb1ELb0ELb0ELb0ELb0ELb1ELb0ELb0ELb0ELb0EEENS1_21CollectiveEpilogueFwdINS6_IJSA_NS7_ILi256EEESB_EEES9_SE_SG_Li256ELb0ELb0ELb0ELb0EEENS1_29StaticPersistentTileSchedulerILb0EEEEEEEEEvNT_6ParamsE,"aw",@nobits
	.sectionflags	@""
	.align	16
	.zero		1024


//--------------------- .nv.shared.reserved.0     --------------------------
	.section	.nv.shared.reserved.0,"aw",@nobits
	.weak		__nv_reservedSMEM_offset_0_alias
	.size		__nv_reservedSMEM_offset_0_alias, 0, 0
	.other		__nv_reservedSMEM_offset_0_alias,@"STO_CUDA_RESERVED_SHARED STV_DEFAULT"
__nv_reservedSMEM_offset_0_alias:
	.zero		0


//--------------------- .nv.global                --------------------------
	.section	.nv.global,"aw",@nobits
.nv.global:
	.type		_ZN77_INTERNAL_f460170c_41_flash_fwd_hdim64_256_bf16_softcap_sm90_cu_ef95aea4_39824cute1_E,@object
	.size		_ZN77_INTERNAL_f460170c_41_flash_fwd_hdim64_256_bf16_softcap_sm90_cu_ef95aea4_39824cute1_E,(_ZN77_INTERNAL_f460170c_41_flash_fwd_hdim64_256_bf16_softcap_sm90_cu_ef95aea4_39824cuda3std3__45__cpo6cbeginE - _ZN77_INTERNAL_f460170c_41_flash_fwd_hdim64_256_bf16_softcap_sm90_cu_ef95aea4_39824cute1_E)
_ZN77_INTERNAL_f460170c_41_flash_fwd_hdim64_256_bf16_softcap_sm90_cu_ef95aea4_39824cute1_E:
	.zero		1
	.type		_ZN77_INTERNAL_f460170c_41_flash_fwd_hdim64_256_bf16_softcap_sm90_cu_ef95aea4_39824cuda3std3__45__cpo6cbeginE,@object
	.size		_ZN77_INTERNAL_f460170c_41_flash_fwd_hdim64_256_bf16_softcap_sm90_cu_ef95aea4_39824cuda3std3__45__cpo6cbeginE,(_ZN77_INTERNAL_f460170c_41_flash_fwd_hdim64_256_bf16_softcap_sm90_cu_ef95aea4_39824cuda3std3__48in_placeE - _ZN77_INTERNAL_f460170c_41_flash_fwd_hdim64_256_bf16_softcap_sm90_cu_ef95aea4_39824cuda3std3__45__cpo6cbeginE)
_ZN77_INTERNAL_f460170c_41_flash_fwd_hdim64_256_bf16_softcap_sm90_cu_ef95aea4_39824cuda3std3__45__cpo6cbeginE:
	.zero		1
	.type		_ZN77_INTERNAL_f460170c_41_flash_fwd_hdim64_256_bf16_softcap_sm90_cu_ef95aea4_39824cuda3std3__48in_placeE,@object
	.size		_ZN77_INTERNAL_f460170c_41_flash_fwd_hdim64_256_bf16_softcap_sm90_cu_ef95aea4_39824cuda3std3__48in_placeE,(_ZN77_INTERNAL_f460170c_41_flash_fwd_hdim64_256_bf16_softcap_sm90_cu_ef95aea4_39824cuda3std6ranges3__45__cpo9iter_moveE - _ZN77_INTERNAL_f460170c_41_flash_fwd_hdim64_256_bf16_softcap_sm90_cu_ef95aea4_39824cuda3std3__48in_placeE)
_ZN77_INTERNAL_f460170c_41_flash_fwd_hdim64_256_bf16_softcap_sm90_cu_ef95aea4_39824cuda3std3__48in_placeE:
	.zero		1
	.type		_ZN77_INTERNAL_f460170c_41_flash_fwd_hdim64_256_bf16_softcap_sm90_cu_ef95aea4_39824cuda3std6ranges3__45__cpo9iter_moveE,@object
	.size		_ZN77_INTERNAL_f460170c_41_flash_fwd_hdim64_256_bf16_softcap_sm90_cu_ef95aea4_39824cuda3std6ranges3__45__cpo9iter_moveE,(_ZN77_INTERNAL_f460170c_41_flash_fwd_hdim64_256_bf16_softcap_sm90_cu_ef95aea4_39824cuda3std3__45__cpo5beginE - _ZN77_INTERNAL_f460170c_41_flash_fwd_hdim64_256_bf16_softcap_sm90_cu_ef95aea4_39824cuda3std6ranges3__45__cpo9iter_moveE)
_ZN77_INTERNAL_f460170c_41_flash_fwd_hdim64_256_bf16_softcap_sm90_cu_ef95aea4_39824cuda3std6ranges3__45__cpo9iter_moveE:
	.zero		1
	.type		_ZN77_INTERNAL_f460170c_41_flash_fwd_hdim64_256_bf16_softcap_sm90_cu_ef95aea4_39824cuda3std3__45__cpo5beginE,@object
	.size		_ZN77_INTERNAL_f460170c_41_flash_fwd_hdim64_256_bf16_softcap_sm90_cu_ef95aea4_39824cuda3std3__45__cpo5beginE,(_ZN77_INTERNAL_f460170c_41_flash_fwd_hdim64_256_bf16_softcap_sm90_cu_ef95aea4_39824cuda3std3__479_GLOBAL__N__f460170c_41_flash_fwd_hdim64_256_bf16_softcap_sm90_cu_ef95aea4_39826ignoreE - _ZN77_INTERNAL_f460170c_41_flash_fwd_hdim64_256_bf16_softcap_sm90_cu_ef95aea4_39824cuda3std3__45__cpo5beginE)
_ZN77_INTERNAL_f460170c_41_flash_fwd_hdim64_256_bf16_softcap_sm90_cu_ef95aea4_39824cuda3std3__45__cpo5beginE:
	.zero		1
	.type		_ZN77_INTERNAL_f460170c_41_flash_fwd_hdim64_256_bf16_softcap_sm90_cu_ef95aea4_39824cuda3std3__479_GLOBAL__N__f460170c_41_flash_fwd_hdim64_256_bf16_softcap_sm90_cu_ef95aea4_39826ignoreE,@object
	.size		_ZN77_INTERNAL_f460170c_41_flash_fwd_hdim64_256_bf16_softcap_sm90_cu_ef95aea4_39824cuda3std3__479_GLOBAL__N__f460170c_41_flash_fwd_hdim64_256_bf16_softcap_sm90_cu_ef95aea4_39826ignoreE,(_ZN77_INTERNAL_f460170c_41_flash_fwd_hdim64_256_bf16_softcap_sm90_cu_ef95aea4_39824cute7productE - _ZN77_INTERNAL_f460170c_41_flash_fwd_hdim64_256_bf16_softcap_sm90_cu_ef95aea4_39824cuda3std3__479_GLOBAL__N__f460170c_41_flash_fwd_hdim64_256_bf16_softcap_sm90_cu_ef95aea4_39826ignoreE)
_ZN77_INTERNAL_f460170c_41_flash_fwd_hdim64_256_bf16_softcap_sm90_cu_ef95aea4_39824cuda3std3__479_GLOBAL__N__f460170c_41_flash_fwd_hdim64_256_bf16_softcap_sm90_cu_ef95aea4_39826ignoreE:
	.zero		1
	.type		_ZN77_INTERNAL_f460170c_41_flash_fwd_hdim64_256_bf16_softcap_sm90_cu_ef95aea4_39824cute7productE,@object
	.size		_ZN77_INTERNAL_f460170c_41_flash_fwd_hdim64_256_bf16_softcap_sm90_cu_ef95aea4_39824cute7productE,(_ZN77_INTERNAL_f460170c_41_flash_fwd_hdim64_256_bf16_softcap_sm90_cu_ef95aea4_39824cuda3std3__45__cpo3endE - _ZN77_INTERNAL_f460170c_41_flash_fwd_hdim64_256_bf16_softcap_sm90_cu_ef95aea4_39824cute7productE)
_ZN77_INTERNAL_f460170c_41_flash_fwd_hdim64_256_bf16_softcap_sm90_cu_ef95aea4_39824cute7productE:
	.zero		1
	.type		_ZN77_INTERNAL_f460170c_41_flash_fwd_hdim64_256_bf16_softcap_sm90_cu_ef95aea4_39824cuda3std3__45__cpo3endE,@object
	.size		_ZN77_INTERNAL_f460170c_41_flash_fwd_hdim64_256_bf16_softcap_sm90_cu_ef95aea4_39824cuda3std3__45__cpo3endE,(_ZN77_INTERNAL_f460170c_41_flash_fwd_hdim64_256_bf16_softcap_sm90_cu_ef95aea4_39824cuda3std3__419piecewise_constructE - _ZN77_INTERNAL_f460170c_41_flash_fwd_hdim64_256_bf16_softcap_sm90_cu_ef95aea4_39824cuda3std3__45__cpo3endE)
_ZN77_INTERNAL_f460170c_41_flash_fwd_hdim64_256_bf16_softcap_sm90_cu_ef95aea4_39824cuda3std3__45__cpo3endE:
	.zero		1
	.type		_ZN77_INTERNAL_f460170c_41_flash_fwd_hdim64_256_bf16_softcap_sm90_cu_ef95aea4_39824cuda3std3__419piecewise_constructE,@object
	.size		_ZN77_INTERNAL_f460170c_41_flash_fwd_hdim64_256_bf16_softcap_sm90_cu_ef95aea4_39824cuda3std3__419piecewise_constructE,(_ZN77_INTERNAL_f460170c_41_flash_fwd_hdim64_256_bf16_softcap_sm90_cu_ef95aea4_39824cuda3std3__45__cpo4cendE - _ZN77_INTERNAL_f460170c_41_flash_fwd_hdim64_256_bf16_softcap_sm90_cu_ef95aea4_39824cuda3std3__419piecewise_constructE)
_ZN77_INTERNAL_f460170c_41_flash_fwd_hdim64_256_bf16_softcap_sm90_cu_ef95aea4_39824cuda3std3__419piecewise_constructE:
	.zero		1
	.type		_ZN77_INTERNAL_f460170c_41_flash_fwd_hdim64_256_bf16_softcap_sm90_cu_ef95aea4_39824cuda3std3__45__cpo4cendE,@object
	.size		_ZN77_INTERNAL_f460170c_41_flash_fwd_hdim64_256_bf16_softcap_sm90_cu_ef95aea4_39824cuda3std3__45__cpo4cendE,(_ZN77_INTERNAL_f460170c_41_flash_fwd_hdim64_256_bf16_softcap_sm90_cu_ef95aea4_39824cuda3std6ranges3__45__cpo4swapE - _ZN77_INTERNAL_f460170c_41_flash_fwd_hdim64_256_bf16_softcap_sm90_cu_ef95aea4_39824cuda3std3__45__cpo4cendE)
_ZN77_INTERNAL_f460170c_41_flash_fwd_hdim64_256_bf16_softcap_sm90_cu_ef95aea4_39824cuda3std3__45__cpo4cendE:
	.zero		1
	.type		_ZN77_INTERNAL_f460170c_41_flash_fwd_hdim64_256_bf16_softcap_sm90_cu_ef95aea4_39824cuda3std6ranges3__45__cpo4swapE,@object
	.size		_ZN77_INTERNAL_f460170c_41_flash_fwd_hdim64_256_bf16_softcap_sm90_cu_ef95aea4_39824cuda3std6ranges3__45__cpo4swapE,(.L_13 - _ZN77_INTERNAL_f460170c_41_flash_fwd_hdim64_256_bf16_softcap_sm90_cu_ef95aea4_39824cuda3std6ranges3__45__cpo4swapE)
_ZN77_INTERNAL_f460170c_41_flash_fwd_hdim64_256_bf16_softcap_sm90_cu_ef95aea4_39824cuda3std6ranges3__45__cpo4swapE:
	.zero		1
.L_13:


//--------------------- .nv.shared._ZN7cutlass13device_kernelIN5flash11enable_sm90INS1_16FlashAttnFwdSm90INS1_25CollectiveMainloopFwdSm90ILi2EN4cute5tupleIJNS5_1CILi1EEES8_S8_EEENS6_IJNS7_ILi128EEENS7_ILi96EEENS7_ILi64EEEEEELi256ENS_10bfloat16_tEfNS_4arch4Sm90ELb0ELb0ELb1ELb0ELb0ELb0ELb1ELb1ELb0ELb0ELb0ELb0EEENS1_21CollectiveEpilogueFwdINS6_IJSA_NS7_ILi256EEESB_EEES9_SE_SG_Li256ELb0ELb0ELb0ELb0EEENS1_29StaticPersistentTileSchedulerILb0EEEEEEEEEvNT_6ParamsE --------------------------
	.section	.nv.shared._ZN7cutlass13device_kernelIN5flash11enable_sm90INS1_16FlashAttnFwdSm90INS1_25CollectiveMainloopFwdSm90ILi2EN4cute5tupleIJNS5_1CILi1EEES8_S8_EEENS6_IJNS7_ILi128EEENS7_ILi96EEENS7_ILi64EEEEEELi256ENS_10bfloat16_tEfNS_4arch4Sm90ELb0ELb0ELb1ELb0ELb0ELb0ELb1ELb1ELb0ELb0ELb0ELb0EEENS1_21CollectiveEpilogueFwdINS6_IJSA_NS7_ILi256EEESB_EEES9_SE_SG_Li256ELb0ELb0ELb0ELb0EEENS1_29StaticPersistentTileSchedulerILb0EEEEEEEEEvNT_6ParamsE,"aw",@nobits
	.sectionflags	@""
	.align	16
	.zero		1024


//--------------------- .nv.shared._ZN7cutlass13device_kernelIN5flash11enable_sm90INS1_16FlashAttnFwdSm90INS1_25CollectiveMainloopFwdSm90ILi2EN4cute5tupleIJNS5_1CILi1EEES8_S8_EEENS6_IJNS7_ILi128EEENS7_ILi96EEENS7_ILi64EEEEEELi256ENS_10bfloat16_tEfNS_4arch4Sm90ELb0ELb0ELb1ELb1ELb0ELb0ELb0ELb1ELb0ELb0ELb0ELb0EEENS1_21CollectiveEpilogueFwdINS6_IJSA_NS7_ILi256EEESB_EEES9_SE_SG_Li256ELb1ELb0ELb0ELb0EEENS1_36VarlenDynamicPersistentTileSchedulerILi128ELi96ELi256ELi32ELb0ELb0ELb1ELb0ELb1ELb1EEEEEEEEEvNT_6ParamsE --------------------------
	.section	.nv.shared._ZN7cutlass13device_kernelIN5flash11enable_sm90INS1_16FlashAttnFwdSm90INS1_25CollectiveMainloopFwdSm90ILi2EN4cute5tupleIJNS5_1CILi1EEES8_S8_EEENS6_IJNS7_ILi128EEENS7_ILi96EEENS7_ILi64EEEEEELi256ENS_10bfloat16_tEfNS_4arch4Sm90ELb0ELb0ELb1ELb1ELb0ELb0ELb0ELb1ELb0ELb0ELb0ELb0EEENS1_21CollectiveEpilogueFwdINS6_IJSA_NS7_ILi256EEESB_EEES9_SE_SG_Li256ELb1ELb0ELb0ELb0EEENS1_36VarlenDynamicPersistentTileSchedulerILi128ELi96ELi256ELi32ELb0ELb0ELb1ELb0ELb1ELb1EEEEEEEEEvNT_6ParamsE,"aw",@nobits
	.sectionflags	@""
	.align	16
	.zero		1024


//--------------------- .nv.shared._ZN7cutlass13device_kernelIN5flash11enable_sm90INS1_16FlashAttnFwdSm90INS1_25CollectiveMainloopFwdSm90ILi2EN4cute5tupleIJNS5_1CILi1EEES8_S8_EEENS6_IJNS7_ILi128EEENS7_ILi96EEENS7_ILi64EEEEEELi256ENS_10bfloat16_tEfNS_4arch4Sm90ELb0ELb0ELb1ELb1ELb0ELb1ELb0ELb1ELb0ELb0ELb0ELb0EEENS1_21CollectiveEpilogueFwdINS6_IJSA_NS7_ILi256EEESB_EEES9_SE_SG_Li256ELb1ELb0ELb0ELb0EEENS1_36VarlenDynamicPersistentTileSchedulerILi128ELi96ELi256ELi32ELb0ELb0ELb1ELb0ELb1ELb1EEEEEEEEEvNT_6ParamsE --------------------------
	.section	.nv.shared._ZN7cutlass13device_kernelIN5flash11enable_sm90INS1_16FlashAttnFwdSm90INS1_25CollectiveMainloopFwdSm90ILi2EN4cute5tupleIJNS5_1CILi1EEES8_S8_EEENS6_IJNS7_ILi128EEENS7_ILi96EEENS7_ILi64EEEEEELi256ENS_10bfloat16_tEfNS_4arch4Sm90ELb0ELb0ELb1ELb1ELb0ELb1ELb0ELb1ELb0ELb0ELb0ELb0EEENS1_21CollectiveEpilogueFwdINS6_IJSA_NS7_ILi256EEESB_EEES9_SE_SG_Li256ELb1ELb0ELb0ELb0EEENS1_36VarlenDynamicPersistentTileSchedulerILi128ELi96ELi256ELi32ELb0ELb0ELb1ELb0ELb1ELb1EEEEEEEEEvNT_6ParamsE,"aw",@nobits
	.sectionflags	@""
	.align	16
	.zero		1024


//--------------------- .nv.shared._ZN7cutlass13device_kernelIN5flash11enable_sm90INS1_16FlashAttnFwdSm90INS1_25CollectiveMainloopFwdSm90ILi2EN4cute5tupleIJNS5_1CILi1EEES8_S8_EEENS6_IJNS7_ILi128EEENS7_ILi96EEENS7_ILi64EEEEEELi256ENS_10bfloat16_tEfNS_4arch4Sm90ELb0ELb0ELb1ELb1ELb0ELb0ELb1ELb1ELb0ELb0ELb0ELb0EEENS1_21CollectiveEpilogueFwdINS6_IJSA_NS7_ILi256EEESB_EEES9_SE_SG_Li256ELb1ELb0ELb0ELb0EEENS1_36VarlenDynamicPersistentTileSchedulerILi128ELi96ELi256ELi32ELb0ELb0ELb1ELb0ELb1ELb1EEEEEEEEEvNT_6ParamsE --------------------------
	.section	.nv.shared._ZN7cutlass13device_kernelIN5flash11enable_sm90INS1_16FlashAttnFwdSm90INS1_25CollectiveMainloopFwdSm90ILi2EN4cute5tupleIJNS5_1CILi1EEES8_S8_EEENS6_IJNS7_ILi128EEENS7_ILi96EEENS7_ILi64EEEEEELi256ENS_10bfloat16_tEfNS_4arch4Sm90ELb0ELb0ELb1ELb1ELb0ELb0ELb1ELb1ELb0ELb0ELb0ELb0EEENS1_21CollectiveEpilogueFwdINS6_IJSA_NS7_ILi256EEESB_EEES9_SE_SG_Li256ELb1ELb0ELb0ELb0EEENS1_36VarlenDynamicPersistentTileSchedulerILi128ELi96ELi256ELi32ELb0ELb0ELb1ELb0ELb1ELb1EEEEEEEEEvNT_6ParamsE,"aw",@nobits
	.sectionflags	@""
	.align	16
	.zero		1024


//--------------------- .nv.shared._ZN7cutlass13device_kernelIN5flash11enable_sm90INS1_16FlashAttnFwdSm90INS1_25CollectiveMainloopFwdSm90ILi2EN4cute5tupleIJNS5_1CILi1EEES8_S8_EEENS6_IJNS7_ILi128EEENS7_ILi96EEENS7_ILi64EEEEEELi256ENS_10bfloat16_tEfNS_4arch4Sm90ELb0ELb0ELb1ELb1ELb0ELb1ELb1ELb1ELb0ELb0ELb0ELb0EEENS1_21CollectiveEpilogueFwdINS6_IJSA_NS7_ILi256EEESB_EEES9_SE_SG_Li256ELb1ELb0ELb0ELb0EEENS1_36VarlenDynamicPersistentTileSchedulerILi128ELi96ELi256ELi32ELb0ELb0ELb1ELb0ELb1ELb1EEEEEEEEEvNT_6ParamsE --------------------------
	.section	.nv.shared._ZN7cutlass13device_kernelIN5flash11enable_sm90INS1_16FlashAttnFwdSm90INS1_25CollectiveMainloopFwdSm90ILi2EN4cute5tupleIJNS5_1CILi1EEES8_S8_EEENS6_IJNS7_ILi128EEENS7_ILi96EEENS7_ILi64EEEEEELi256ENS_10bfloat16_tEfNS_4arch4Sm90ELb0ELb0ELb1ELb1ELb0ELb1ELb1ELb1ELb0ELb0ELb0ELb0EEENS1_21CollectiveEpilogueFwdINS6_IJSA_NS7_ILi256EEESB_EEES9_SE_SG_Li256ELb1ELb0ELb0ELb0EEENS1_36VarlenDynamicPersistentTileSchedulerILi128ELi96ELi256ELi32ELb0ELb0ELb1ELb0ELb1ELb1EEEEEEEEEvNT_6ParamsE,"aw",@nobits
	.sectionflags	@""
	.align	16
	.zero		1024


//--------------------- .nv.shared._ZN7cutlass13device_kernelIN5flash11enable_sm90INS1_16FlashAttnFwdSm90INS1_25CollectiveMainloopFwdSm90ILi2EN4cute5tupleIJNS5_1CILi1EEES8_S8_EEENS6_IJNS7_ILi128EEENS7_ILi96EEENS7_ILi64EEEEEELi256ENS_10bfloat16_tEfNS_4arch4Sm90ELb0ELb1ELb1ELb0ELb0ELb0ELb0ELb1ELb0ELb0ELb0ELb0EEENS1_21CollectiveEpilogueFwdINS6_IJSA_NS7_ILi256EEESB_EEES9_SE_SG_Li256ELb0ELb0ELb0ELb0EEENS1_30DynamicPersistentTileSchedulerILi256ELi32ELb0ELb0ELb1EEEEEEEEEvNT_6ParamsE --------------------------
	.section	.nv.shared._ZN7cutlass13device_kernelIN5flash11enable_sm90INS1_16FlashAttnFwdSm90INS1_25CollectiveMainloopFwdSm90ILi2EN4cute5tupleIJNS5_1CILi1EEES8_S8_EEENS6_IJNS7_ILi128EEENS7_ILi96EEENS7_ILi64EEEEEELi256ENS_10bfloat16_tEfNS_4arch4Sm90ELb0ELb1ELb1ELb0ELb0ELb0ELb0ELb1ELb0ELb0ELb0ELb0EEENS1_21CollectiveEpilogueFwdINS6_IJSA_NS7_ILi256EEESB_EEES9_SE_SG_Li256ELb0ELb0ELb0ELb0EEENS1_30DynamicPersistentTileSchedulerILi256ELi32ELb0ELb0ELb1EEEEEEEEEvNT_6ParamsE,"aw",@nobits
	.sectionflags	@""
	.align	16
	.zero		1024


//--------------------- .nv.shared._ZN7cutlass13device_kernelIN5flash11enable_sm90INS1_16FlashAttnFwdSm90INS1_25CollectiveMainloopFwdSm90ILi2EN4cute5tupleIJNS5_1CILi1EEES8_S8_EEENS6_IJNS7_ILi128EEENS7_ILi96EEENS7_ILi64EEEEEELi256ENS_10bfloat16_tEfNS_4arch4Sm90ELb0ELb1ELb1ELb0ELb0ELb0ELb1ELb1ELb0ELb0ELb0ELb0EEENS1_21CollectiveEpilogueFwdINS6_IJSA_NS7_ILi256EEESB_EEES9_SE_SG_Li256ELb0ELb0ELb0ELb0EEENS1_30DynamicPersistentTileSchedulerILi256ELi32ELb0ELb0ELb1EEEEEEEEEvNT_6ParamsE --------------------------
	.section	.nv.shared._ZN7cutlass13device_kernelIN5flash11enable_sm90INS1_16FlashAttnFwdSm90INS1_25CollectiveMainloopFwdSm90ILi2EN4cute5tupleIJNS5_1CILi1EEES8_S8_EEENS6_IJNS7_ILi128EEENS7_ILi96EEENS7_ILi64EEEEEELi256ENS_10bfloat16_tEfNS_4arch4Sm90ELb0ELb1ELb1ELb0ELb0ELb0ELb1ELb1ELb0ELb0ELb0ELb0EEENS1_21CollectiveEpilogueFwdINS6_IJSA_NS7_ILi256EEESB_EEES9_SE_SG_Li256ELb0ELb0ELb0ELb0EEENS1_30DynamicPersistentTileSchedulerILi256ELi32ELb0ELb0ELb1EEEEEEEEEvNT_6ParamsE,"aw",@nobits
	.sectionflags	@""
	.align	16
	.zero		1024


//--------------------- .nv.shared._ZN7cutlass13device_kernelIN5flash11enable_sm90INS1_16FlashAttnFwdSm90INS1_25CollectiveMainloopFwdSm90ILi2EN4cute5tupleIJNS5_1CILi1EEES8_S8_EEENS6_IJNS7_ILi128EEENS7_ILi96EEENS7_ILi64EEEEEELi256ENS_10bfloat16_tEfNS_4arch4Sm90ELb0ELb1ELb1ELb1ELb0ELb0ELb0ELb1ELb0ELb0ELb0ELb0EEENS1_21CollectiveEpilogueFwdINS6_IJSA_NS7_ILi256EEESB_EEES9_SE_SG_Li256ELb1ELb0ELb0ELb0EEENS1_36VarlenDynamicPersistentTileSchedulerILi128ELi96ELi256ELi32ELb0ELb0ELb1ELb1ELb0ELb1EEEEEEEEEvNT_6ParamsE --------------------------
	.section	.nv.shared._ZN7cutlass13device_kernelIN5flash11enable_sm90INS1_16FlashAttnFwdSm90INS1_25CollectiveMainloopFwdSm90ILi2EN4cute5tupleIJNS5_1CILi1EEES8_S8_EEENS6_IJNS7_ILi128EEENS7_ILi96EEENS7_ILi64EEEEEELi256ENS_10bfloat16_tEfNS_4arch4Sm90ELb0ELb1ELb1ELb1ELb0ELb0ELb0ELb1ELb0ELb0ELb0ELb0EEENS1_21CollectiveEpilogueFwdINS6_IJSA_NS7_ILi256EEESB_EEES9_SE_SG_Li256ELb1ELb0ELb0ELb0EEENS1_36VarlenDynamicPersistentTileSchedulerILi128ELi96ELi256ELi32ELb0ELb0ELb1ELb1ELb0ELb1EEEEEEEEEvNT_6ParamsE,"aw",@nobits
	.sectionflags	@""
	.align	16
	.zero		1024


//--------------------- .nv.shared._ZN7cutlass13device_kernelIN5flash11enable_sm90INS1_16FlashAttnFwdSm90INS1_25CollectiveMainloopFwdSm90ILi2EN4cute5tupleIJNS5_1CILi1EEES8_S8_EEENS6_IJNS7_ILi128EEENS7_ILi96EEENS7_ILi64EEEEEELi256ENS_10bfloat16_tEfNS_4arch4Sm90ELb0ELb1ELb1ELb1ELb0ELb1ELb0ELb1ELb0ELb0ELb0ELb0EEENS1_21CollectiveEpilogueFwdINS6_IJSA_NS7_ILi256EEESB_EEES9_SE_SG_Li256ELb1ELb0ELb0ELb0EEENS1_36VarlenDynamicPersistentTileSchedulerILi128ELi96ELi256ELi32ELb0ELb0ELb1ELb1ELb0ELb1EEEEEEEEEvNT_6ParamsE --------------------------
	.section	.nv.shared._ZN7cutlass13device_kernelIN5flash11enable_sm90INS1_16FlashAttnFwdSm90INS1_25CollectiveMainloopFwdSm90ILi2EN4cute5tupleIJNS5_1CILi1EEES8_S8_EEENS6_IJNS7_ILi128EEENS7_ILi96EEENS7_ILi64EEEEEELi256ENS_10bfloat16_tEfNS_4arch4Sm90ELb0ELb1ELb1ELb1ELb0ELb1ELb0ELb1ELb0ELb0ELb0ELb0EEENS1_21CollectiveEpilogueFwdINS6_IJSA_NS7_ILi256EEESB_EEES9_SE_SG_Li256ELb1ELb0ELb0ELb0EEENS1_36VarlenDynamicPersistentTileSchedulerILi128ELi96ELi256ELi32ELb0ELb0ELb1ELb1ELb0ELb1EEEEEEEEEvNT_6ParamsE,"aw",@nobits
	.sectionflags	@""
	.align	16
	.zero		1024


//--------------------- .nv.shared._ZN7cutlass13device_kernelIN5flash11enable_sm90INS1_16FlashAttnFwdSm90INS1_25CollectiveMainloopFwdSm90ILi2EN4cute5tupleIJNS5_1CILi1EEES8_S8_EEENS6_IJNS7_ILi128EEENS7_ILi96EEENS7_ILi64EEEEEELi256ENS_10bfloat16_tEfNS_4arch4Sm90ELb0ELb1ELb1ELb1ELb0ELb0ELb1ELb1ELb0ELb0ELb0ELb0EEENS1_21CollectiveEpilogueFwdINS6_IJSA_NS7_ILi256EEESB_EEES9_SE_SG_Li256ELb1ELb0ELb0ELb0EEENS1_36VarlenDynamicPersistentTileSchedulerILi128ELi96ELi256ELi32ELb0ELb0ELb1ELb1ELb0ELb1EEEEEEEEEvNT_6ParamsE --------------------------
	.section	.nv.shared._ZN7cutlass13device_kernelIN5flash11enable_sm90INS1_16FlashAttnFwdSm90INS1_25CollectiveMainloopFwdSm90ILi2EN4cute5tupleIJNS5_1CILi1EEES8_S8_EEENS6_IJNS7_ILi128EEENS7_ILi96EEENS7_ILi64EEEEEELi256ENS_10bfloat16_tEfNS_4arch4Sm90ELb0ELb1ELb1ELb1ELb0ELb0ELb1ELb1ELb0ELb0ELb0ELb0EEENS1_21CollectiveEpilogueFwdINS6_IJSA_NS7_ILi256EEESB_EEES9_SE_SG_Li256ELb1ELb0ELb0ELb0EEENS1_36VarlenDynamicPersistentTileSchedulerILi128ELi96ELi256ELi32ELb0ELb0ELb1ELb1ELb0ELb1EEEEEEEEEvNT_6ParamsE,"aw",@nobits
	.sectionflags	@""
	.align	16
	.zero		1024


//--------------------- .nv.shared._ZN7cutlass13device_kernelIN5flash11enable_sm90INS1_16FlashAttnFwdSm90INS1_25CollectiveMainloopFwdSm90ILi2EN4cute5tupleIJNS5_1CILi1EEES8_S8_EEENS6_IJNS7_ILi128EEENS7_ILi96EEENS7_ILi64EEEEEELi256ENS_10bfloat16_tEfNS_4arch4Sm90ELb0ELb1ELb1ELb1ELb0ELb1ELb1ELb1ELb0ELb0ELb0ELb0EEENS1_21CollectiveEpilogueFwdINS6_IJSA_NS7_ILi256EEESB_EEES9_SE_SG_Li256ELb1ELb0ELb0ELb0EEENS1_36VarlenDynamicPersistentTileSchedulerILi128ELi96ELi256ELi32ELb0ELb0ELb1ELb1ELb0ELb1EEEEEEEEEvNT_6ParamsE --------------------------
	.section	.nv.shared._ZN7cutlass13device_kernelIN5flash11enable_sm90INS1_16FlashAttnFwdSm90INS1_25CollectiveMainloopFwdSm90ILi2EN4cute5tupleIJNS5_1CILi1EEES8_S8_EEENS6_IJNS7_ILi128EEENS7_ILi96EEENS7_ILi64EEEEEELi256ENS_10bfloat16_tEfNS_4arch4Sm90ELb0ELb1ELb1ELb1ELb0ELb1ELb1ELb1ELb0ELb0ELb0ELb0EEENS1_21CollectiveEpilogueFwdINS6_IJSA_NS7_ILi256EEESB_EEES9_SE_SG_Li256ELb1ELb0ELb0ELb0EEENS1_36VarlenDynamicPersistentTileSchedulerILi128ELi96ELi256ELi32ELb0ELb0ELb1ELb1ELb0ELb1EEEEEEEEEvNT_6ParamsE,"aw",@nobits
	.sectionflags	@""
	.align	16
	.zero		1024


//--------------------- .nv.shared._ZN7cutlass13device_kernelIN5flash11enable_sm90INS1_16FlashAttnFwdSm90INS1_25CollectiveMainloopFwdSm90ILi2EN4cute5tupleIJNS5_1CILi1EEES8_S8_EEENS6_IJNS7_ILi128EEENS7_ILi96EEENS7_ILi64EEEEEELi256ENS_10bfloat16_tEfNS_4arch4Sm90ELb1ELb0ELb1ELb0ELb0ELb0ELb0ELb1ELb0ELb0ELb0ELb0EEENS1_21CollectiveEpilogueFwdINS6_IJSA_NS7_ILi256EEESB_EEES9_SE_SG_Li256ELb0ELb0ELb0ELb0EEENS1_30DynamicPersistentTileSchedulerILi256ELi32ELb0ELb0ELb1EEEEEEEEEvNT_6ParamsE --------------------------
	.section	.nv.shared._ZN7cutlass13device_kernelIN5flash11enable_sm90INS1_16FlashAttnFwdSm90INS1_25CollectiveMainloopFwdSm90ILi2EN4cute5tupleIJNS5_1CILi1EEES8_S8_EEENS6_IJNS7_ILi128EEENS7_ILi96EEENS7_ILi64EEEEEELi256ENS_10bfloat16_tEfNS_4arch4Sm90ELb1ELb0ELb1ELb0ELb0ELb0ELb0ELb1ELb0ELb0ELb0ELb0EEENS1_21CollectiveEpilogueFwdINS6_IJSA_NS7_ILi256EEESB_EEES9_SE_SG_Li256ELb0ELb0ELb0ELb0EEENS1_30DynamicPersistentTileSchedulerILi256ELi32ELb0ELb0ELb1EEEEEEEEEvNT_6ParamsE,"aw",@nobits
	.sectionflags	@""
	.align	16
	.zero		1024


//--------------------- .nv.shared._ZN7cutlass13device_kernelIN5flash11enable_sm90INS1_16FlashAttnFwdSm90INS1_25CollectiveMainloopFwdSm90ILi2EN4cute5tupleIJNS5_1CILi1EEES8_S8_EEENS6_IJNS7_ILi128EEENS7_ILi96EEENS7_ILi64EEEEEELi256ENS_10bfloat16_tEfNS_4arch4Sm90ELb1ELb0ELb1ELb0ELb0ELb0ELb1ELb1ELb0ELb0ELb0ELb0EEENS1_21CollectiveEpilogueFwdINS6_IJSA_NS7_ILi256EEESB_EEES9_SE_SG_Li256ELb0ELb0ELb0ELb0EEENS1_30DynamicPersistentTileSchedulerILi256ELi32ELb0ELb0ELb1EEEEEEEEEvNT_6ParamsE --------------------------
	.section	.nv.shared._ZN7cutlass13device_kernelIN5flash11enable_sm90INS1_16FlashAttnFwdSm90INS1_25CollectiveMainloopFwdSm90ILi2EN4cute5tupleIJNS5_1CILi1EEES8_S8_EEENS6_IJNS7_ILi128EEENS7_ILi96EEENS7_ILi64EEEEEELi256ENS_10bfloat16_tEfNS_4arch4Sm90ELb1ELb0ELb1ELb0ELb0ELb0ELb1ELb1ELb0ELb0ELb0ELb0EEENS1_21CollectiveEpilogueFwdINS6_IJSA_NS7_ILi256EEESB_EEES9_SE_SG_Li256ELb0ELb0ELb0ELb0EEENS1_30DynamicPersistentTileSchedulerILi256ELi32ELb0ELb0ELb1EEEEEEEEEvNT_6ParamsE,"aw",@nobits
	.sectionflags	@""
	.align	16
	.zero		1024


//--------------------- .nv.shared._ZN7cutlass13device_kernelIN5flash11enable_sm90INS1_16FlashAttnFwdSm90INS1_25CollectiveMainloopFwdSm90ILi2EN4cute5tupleIJNS5_1CILi1EEES8_S8_EEENS6_IJNS7_ILi128EEENS7_ILi96EEENS7_ILi64EEEEEELi256ENS_10bfloat16_tEfNS_4arch4Sm90ELb1ELb0ELb1ELb1ELb0ELb0ELb0ELb1ELb0ELb0ELb0ELb0EEENS1_21CollectiveEpilogueFwdINS6_IJSA_NS7_ILi256EEESB_EEES9_SE_SG_Li256ELb1ELb0ELb0ELb0EEENS1_36VarlenDynamicPersistentTileSchedulerILi128ELi96ELi256ELi32ELb0ELb0ELb1ELb1ELb1ELb1EEEEEEEEEvNT_6ParamsE --------------------------
	.section	.nv.shared._ZN7cutlass13device_kernelIN5flash11enable_sm90INS1_16FlashAttnFwdSm90INS1_25CollectiveMainloopFwdSm90ILi2EN4cute5tupleIJNS5_1CILi1EEES8_S8_EEENS6_IJNS7_ILi128EEENS7_ILi96EEENS7_ILi64EEEEEELi256ENS_10bfloat16_tEfNS_4arch4Sm90ELb1ELb0ELb1ELb1ELb0ELb0ELb0ELb1ELb0ELb0ELb0ELb0EEENS1_21CollectiveEpilogueFwdINS6_IJSA_NS7_ILi256EEESB_EEES9_SE_SG_Li256ELb1ELb0ELb0ELb0EEENS1_36VarlenDynamicPersistentTileSchedulerILi128ELi96ELi256ELi32ELb0ELb0ELb1ELb1ELb1ELb1EEEEEEEEEvNT_6ParamsE,"aw",@nobits
	.sectionflags	@""
	.align	16
	.zero		1024


//--------------------- .nv.shared._ZN7cutlass13device_kernelIN5flash11enable_sm90INS1_16FlashAttnFwdSm90INS1_25CollectiveMainloopFwdSm90ILi2EN4cute5tupleIJNS5_1CILi1EEES8_S8_EEENS6_IJNS7_ILi128EEENS7_ILi96EEENS7_ILi64EEEEEELi256ENS_10bfloat16_tEfNS_4arch4Sm90ELb1ELb0ELb1ELb1ELb0ELb1ELb0ELb1ELb0ELb0ELb0ELb0EEENS1_21CollectiveEpilogueFwdINS6_IJSA_NS7_ILi256EEESB_EEES9_SE_SG_Li256ELb1ELb0ELb0ELb0EEENS1_36VarlenDynamicPersistentTileSchedulerILi128ELi96ELi256ELi32ELb0ELb0ELb1ELb1ELb1ELb1EEEEEEEEEvNT_6ParamsE --------------------------
	.section	.nv.shared._ZN7cutlass13device_kernelIN5flash11enable_sm90INS1_16FlashAttnFwdSm90INS1_25CollectiveMainloopFwdSm90ILi2EN4cute5tupleIJNS5_1CILi1EEES8_S8_EEENS6_IJNS7_ILi128EEENS7_ILi96EEENS7_ILi64EEEEEELi256ENS_10bfloat16_tEfNS_4arch4Sm90ELb1ELb0ELb1ELb1ELb0ELb1ELb0ELb1ELb0ELb0ELb0ELb0EEENS1_21CollectiveEpilogueFwdINS6_IJSA_NS7_ILi256EEESB_EEES9_SE_SG_Li256ELb1ELb0ELb0ELb0EEENS1_36VarlenDynamicPersistentTileSchedulerILi128ELi96ELi256ELi32ELb0ELb0ELb1ELb1ELb1ELb1EEEEEEEEEvNT_6ParamsE,"aw",@nobits
	.sectionflags	@""
	.align	16
	.zero		1024


//--------------------- .nv.shared._ZN7cutlass13device_kernelIN5flash11enable_sm90INS1_16FlashAttnFwdSm90INS1_25CollectiveMainloopFwdSm90ILi2EN4cute5tupleIJNS5_1CILi1EEES8_S8_EEENS6_IJNS7_ILi128EEENS7_ILi96EEENS7_ILi64EEEEEELi256ENS_10bfloat16_tEfNS_4arch4Sm90ELb1ELb0ELb1ELb1ELb0ELb0ELb1ELb1ELb0ELb0ELb0ELb0EEENS1_21CollectiveEpilogueFwdINS6_IJSA_NS7_ILi256EEESB_EEES9_SE_SG_Li256ELb1ELb0ELb0ELb0EEENS1_36VarlenDynamicPersistentTileSchedulerILi128ELi96ELi256ELi32ELb0ELb0ELb1ELb1ELb1ELb1EEEEEEEEEvNT_6ParamsE --------------------------
	.section	.nv.shared._ZN7cutlass13device_kernelIN5flash11enable_sm90INS1_16FlashAttnFwdSm90INS1_25CollectiveMainloopFwdSm90ILi2EN4cute5tupleIJNS5_1CILi1EEES8_S8_EEENS6_IJNS7_ILi128EEENS7_ILi96EEENS7_ILi64EEEEEELi256ENS_10bfloat16_tEfNS_4arch4Sm90ELb1ELb0ELb1ELb1ELb0ELb0ELb1ELb1ELb0ELb0ELb0ELb0EEENS1_21CollectiveEpilogueFwdINS6_IJSA_NS7_ILi256EEESB_EEES9_SE_SG_Li256ELb1ELb0ELb0ELb0EEENS1_36VarlenDynamicPersistentTileSchedulerILi128ELi96ELi256ELi32ELb0ELb0ELb1ELb1ELb1ELb1EEEEEEEEEvNT_6ParamsE,"aw",@nobits
	.sectionflags	@""
	.align	16
	.zero		1024


//--------------------- .nv.shared._ZN7cutlass13device_kernelIN5flash11enable_sm90INS1_16FlashAttnFwdSm90INS1_25CollectiveMainloopFwdSm90ILi2EN4cute5tupleIJNS5_1CILi1EEES8_S8_EEENS6_IJNS7_ILi128EEENS7_ILi96EEENS7_ILi64EEEEEELi256ENS_10bfloat16_tEfNS_4arch4Sm90ELb1ELb0ELb1ELb1ELb0ELb1ELb1ELb1ELb0ELb0ELb0ELb0EEENS1_21CollectiveEpilogueFwdINS6_IJSA_NS7_ILi256EEESB_EEES9_SE_SG_Li256ELb1ELb0ELb0ELb0EEENS1_36VarlenDynamicPersistentTileSchedulerILi128ELi96ELi256ELi32ELb0ELb0ELb1ELb1ELb1ELb1EEEEEEEEEvNT_6ParamsE --------------------------
	.section	.nv.shared._ZN7cutlass13device_kernelIN5flash11enable_sm90INS1_16FlashAttnFwdSm90INS1_25CollectiveMainloopFwdSm90ILi2EN4cute5tupleIJNS5_1CILi1EEES8_S8_EEENS6_IJNS7_ILi128EEENS7_ILi96EEENS7_ILi64EEEEEELi256ENS_10bfloat16_tEfNS_4arch4Sm90ELb1ELb0ELb1ELb1ELb0ELb1ELb1ELb1ELb0ELb0ELb0ELb0EEENS1_21CollectiveEpilogueFwdINS6_IJSA_NS7_ILi256EEESB_EEES9_SE_SG_Li256ELb1ELb0ELb0ELb0EEENS1_36VarlenDynamicPersistentTileSchedulerILi128ELi96ELi256ELi32ELb0ELb0ELb1ELb1ELb1ELb1EEEEEEEEEvNT_6ParamsE,"aw",@nobits
	.sectionflags	@""
	.align	16
	.zero		1024


//--------------------- .nv.constant0._ZN7cutlass13device_kernelIN5flash11enable_sm90INS1_16FlashAttnFwdSm90INS1_25CollectiveMainloopFwdSm90ILi2EN4cute5tupleIJNS5_1CILi1EEES8_S8_EEENS6_IJNS7_ILi128EEENS7_ILi96EEENS7_ILi64EEEEEELi256ENS_10bfloat16_tEfNS_4arch4Sm90ELb0ELb0ELb1ELb0ELb0ELb0ELb0ELb1ELb0ELb0ELb0ELb0EEENS1_21CollectiveEpilogueFwdINS6_IJSA_NS7_ILi256EEESB_EEES9_SE_SG_Li256ELb0ELb0ELb0ELb0EEENS1_29StaticPersistentTileSchedulerILb0EEEEEEEEEvNT_6ParamsE --------------------------
	.section	.nv.constant0._ZN7cutlass13device_kernelIN5flash11enable_sm90INS1_16FlashAttnFwdSm90INS1_25CollectiveMainloopFwdSm90ILi2EN4cute5tupleIJNS5_1CILi1EEES8_S8_EEENS6_IJNS7_ILi128EEENS7_ILi96EEENS7_ILi64EEEEEELi256ENS_10bfloat16_tEfNS_4arch4Sm90ELb0ELb0ELb1ELb0ELb0ELb0ELb0ELb1ELb0ELb0ELb0ELb0EEENS1_21CollectiveEpilogueFwdINS6_IJSA_NS7_ILi256EEESB_EEES9_SE_SG_Li256ELb0ELb0ELb0ELb0EEENS1_29StaticPersistentTileSchedulerILb0EEEEEEEEEvNT_6ParamsE,"a",@progbits
	.sectionflags	@""
	.align	4
.nv.constant0._ZN7cutlass13device_kernelIN5flash11enable_sm90INS1_16FlashAttnFwdSm90INS1_25CollectiveMainloopFwdSm90ILi2EN4cute5tupleIJNS5_1CILi1EEES8_S8_EEENS6_IJNS7_ILi128EEENS7_ILi96EEENS7_ILi64EEEEEELi256ENS_10bfloat16_tEfNS_4arch4Sm90ELb0ELb0ELb1ELb0ELb0ELb0ELb0ELb1ELb0ELb0ELb0ELb0EEENS1_21CollectiveEpilogueFwdINS6_IJSA_NS7_ILi256EEESB_EEES9_SE_SG_Li256ELb0ELb0ELb0ELb0EEENS1_29StaticPersistentTileSchedulerILb0EEEEEEEEEvNT_6ParamsE:
	.zero		3584


//--------------------- .nv.constant0._ZN7cutlass13device_kernelIN5flash11enable_sm90INS1_16FlashAttnFwdSm90INS1_25CollectiveMainloopFwdSm90ILi2EN4cute5tupleIJNS5_1CILi1EEES8_S8_EEENS6_IJNS7_ILi128EEENS7_ILi96EEENS7_ILi64EEEEEELi256ENS_10bfloat16_tEfNS_4arch4Sm90ELb0ELb0ELb1ELb0ELb0ELb0ELb1ELb1ELb0ELb0ELb0ELb0EEENS1_21CollectiveEpilogueFwdINS6_IJSA_NS7_ILi256EEESB_EEES9_SE_SG_Li256ELb0ELb0ELb0ELb0EEENS1_29StaticPersistentTileSchedulerILb0EEEEEEEEEvNT_6ParamsE --------------------------
	.section	.nv.constant0._ZN7cutlass13device_kernelIN5flash11enable_sm90INS1_16FlashAttnFwdSm90INS1_25CollectiveMainloopFwdSm90ILi2EN4cute5tupleIJNS5_1CILi1EEES8_S8_EEENS6_IJNS7_ILi128EEENS7_ILi96EEENS7_ILi64EEEEEELi256ENS_10bfloat16_tEfNS_4arch4Sm90ELb0ELb0ELb1ELb0ELb0ELb0ELb1ELb1ELb0ELb0ELb0ELb0EEENS1_21CollectiveEpilogueFwdINS6_IJSA_NS7_ILi256EEESB_EEES9_SE_SG_Li256ELb0ELb0ELb0ELb0EEENS1_29StaticPersistentTileSchedulerILb0EEEEEEEEEvNT_6ParamsE,"a",@progbits
	.sectionflags	@""
	.align	4
.nv.constant0._ZN7cutlass13device_kernelIN5flash11enable_sm90INS1_16FlashAttnFwdSm90INS1_25CollectiveMainloopFwdSm90ILi2EN4cute5tupleIJNS5_1CILi1EEES8_S8_EEENS6_IJNS7_ILi128EEENS7_ILi96EEENS7_ILi64EEEEEELi256ENS_10bfloat16_tEfNS_4arch4Sm90ELb0ELb0ELb1ELb0ELb0ELb0ELb1ELb1ELb0ELb0ELb0ELb0EEENS1_21CollectiveEpilogueFwdINS6_IJSA_NS7_ILi256EEESB_EEES9_SE_SG_Li256ELb0ELb0ELb0ELb0EEENS1_29StaticPersistentTileSchedulerILb0EEEEEEEEEvNT_6ParamsE:
	.zero		3840


//--------------------- .nv.constant0._ZN7cutlass13device_kernelIN5flash11enable_sm90INS1_16FlashAttnFwdSm90INS1_25CollectiveMainloopFwdSm90ILi2EN4cute5tupleIJNS5_1CILi1EEES8_S8_EEENS6_IJNS7_ILi128EEENS7_ILi96EEENS7_ILi64EEEEEELi256ENS_10bfloat16_tEfNS_4arch4Sm90ELb0ELb0ELb1ELb1ELb0ELb0ELb0ELb1ELb0ELb0ELb0ELb0EEENS1_21CollectiveEpilogueFwdINS6_IJSA_NS7_ILi256EEESB_EEES9_SE_SG_Li256ELb1ELb0ELb0ELb0EEENS1_36VarlenDynamicPersistentTileSchedulerILi128ELi96ELi256ELi32ELb0ELb0ELb1ELb0ELb1ELb1EEEEEEEEEvNT_6ParamsE --------------------------
	.section	.nv.constant0._ZN7cutlass13device_kernelIN5flash11enable_sm90INS1_16FlashAttnFwdSm90INS1_25CollectiveMainloopFwdSm90ILi2EN4cute5tupleIJNS5_1CILi1EEES8_S8_EEENS6_IJNS7_ILi128EEENS7_ILi96EEENS7_ILi64EEEEEELi256ENS_10bfloat16_tEfNS_4arch4Sm90ELb0ELb0ELb1ELb1ELb0ELb0ELb0ELb1ELb0ELb0ELb0ELb0EEENS1_21CollectiveEpilogueFwdINS6_IJSA_NS7_ILi256EEESB_EEES9_SE_SG_Li256ELb1ELb0ELb0ELb0EEENS1_36VarlenDynamicPersistentTileSchedulerILi128ELi96ELi256ELi32ELb0ELb0ELb1ELb0ELb1ELb1EEEEEEEEEvNT_6ParamsE,"a",@progbits
	.sectionflags	@""
	.align	4
.nv.constant0._ZN7cutlass13device_kernelIN5flash11enable_sm90INS1_16FlashAttnFwdSm90INS1_25CollectiveMainloopFwdSm90ILi2EN4cute5tupleIJNS5_1CILi1EEES8_S8_EEENS6_IJNS7_ILi128EEENS7_ILi96EEENS7_ILi64EEEEEELi256ENS_10bfloat16_tEfNS_4arch4Sm90ELb0ELb0ELb1ELb1ELb0ELb0ELb0ELb1ELb0ELb0ELb0ELb0EEENS1_21CollectiveEpilogueFwdINS6_IJSA_NS7_ILi256EEESB_EEES9_SE_SG_Li256ELb1ELb0ELb0ELb0EEENS1_36VarlenDynamicPersistentTileSchedulerILi128ELi96ELi256ELi32ELb0ELb0ELb1ELb0ELb1ELb1EEEEEEEEEvNT_6ParamsE:
	.zero		3200


//--------------------- .nv.constant0._ZN7cutlass13device_kernelIN5flash11enable_sm90INS1_16FlashAttnFwdSm90INS1_25CollectiveMainloopFwdSm90ILi2EN4cute5tupleIJNS5_1CILi1EEES8_S8_EEENS6_IJNS7_ILi128EEENS7_ILi96EEENS7_ILi64EEEEEELi256ENS_10bfloat16_tEfNS_4arch4Sm90ELb0ELb0ELb1ELb1ELb0ELb1ELb0ELb1ELb0ELb0ELb0ELb0EEENS1_21CollectiveEpilogueFwdINS6_IJSA_NS7_ILi256EEESB_EEES9_SE_SG_Li256ELb1ELb0ELb0ELb0EEENS1_36VarlenDynamicPersistentTileSchedulerILi128ELi96ELi256ELi32ELb0ELb0ELb1ELb0ELb1ELb1EEEEEEEEEvNT_6ParamsE --------------------------
	.section	.nv.constant0._ZN7cutlass13device_kernelIN5flash11enable_sm90INS1_16FlashAttnFwdSm90INS1_25CollectiveMainloopFwdSm90ILi2EN4cute5tupleIJNS5_1CILi1EEES8_S8_EEENS6_IJNS7_ILi128EEENS7_ILi96EEENS7_ILi64EEEEEELi256ENS_10bfloat16_tEfNS_4arch4Sm90ELb0ELb0ELb1ELb1ELb0ELb1ELb0ELb1ELb0ELb0ELb0ELb0EEENS1_21CollectiveEpilogueFwdINS6_IJSA_NS7_ILi256EEESB_EEES9_SE_SG_Li256ELb1ELb0ELb0ELb0EEENS1_36VarlenDynamicPersistentTileSchedulerILi128ELi96ELi256ELi32ELb0ELb0ELb1ELb0ELb1ELb1EEEEEEEEEvNT_6ParamsE,"a",@progbits
	.sectionflags	@""
	.align	4
.nv.constant0._ZN7cutlass13device_kernelIN5flash11enable_sm90INS1_16FlashAttnFwdSm90INS1_25CollectiveMainloopFwdSm90ILi2EN4cute5tupleIJNS5_1CILi1EEES8_S8_EEENS6_IJNS7_ILi128EEENS7_ILi96EEENS7_ILi64EEEEEELi256ENS_10bfloat16_tEfNS_4arch4Sm90ELb0ELb0ELb1ELb1ELb0ELb1ELb0ELb1ELb0ELb0ELb0ELb0EEENS1_21CollectiveEpilogueFwdINS6_IJSA_NS7_ILi256EEESB_EEES9_SE_SG_Li256ELb1ELb0ELb0ELb0EEENS1_36VarlenDynamicPersistentTileSchedulerILi128ELi96ELi256ELi32ELb0ELb0ELb1ELb0ELb1ELb1EEEEEEEEEvNT_6ParamsE:
	.zero		3200


//--------------------- .nv.constant0._ZN7cutlass13device_kernelIN5flash11enable_sm90INS1_16FlashAttnFwdSm90INS1_25CollectiveMainloopFwdSm90ILi2EN4cute5tupleIJNS5_1CILi1EEES8_S8_EEENS6_IJNS7_ILi128EEENS7_ILi96EEENS7_ILi64EEEEEELi256ENS_10bfloat16_tEfNS_4arch4Sm90ELb0ELb0ELb1ELb1ELb0ELb0ELb1ELb1ELb0ELb0ELb0ELb0EEENS1_21CollectiveEpilogueFwdINS6_IJSA_NS7_ILi256EEESB_EEES9_SE_SG_Li256ELb1ELb0ELb0ELb0EEENS1_36VarlenDynamicPersistentTileSchedulerILi128ELi96ELi256ELi32ELb0ELb0ELb1ELb0ELb1ELb1EEEEEEEEEvNT_6ParamsE --------------------------
	.section	.nv.constant0._ZN7cutlass13device_kernelIN5flash11enable_sm90INS1_16FlashAttnFwdSm90INS1_25CollectiveMainloopFwdSm90ILi2EN4cute5tupleIJNS5_1CILi1EEES8_S8_EEENS6_IJNS7_ILi128EEENS7_ILi96EEENS7_ILi64EEEEEELi256ENS_10bfloat16_tEfNS_4arch4Sm90ELb0ELb0ELb1ELb1ELb0ELb0ELb1ELb1ELb0ELb0ELb0ELb0EEENS1_21CollectiveEpilogueFwdINS6_IJSA_NS7_ILi256EEESB_EEES9_SE_SG_Li256ELb1ELb0ELb0ELb0EEENS1_36VarlenDynamicPersistentTileSchedulerILi128ELi96ELi256ELi32ELb0ELb0ELb1ELb0ELb1ELb1EEEEEEEEEvNT_6ParamsE,"a",@progbits
	.sectionflags	@""
	.align	4
.nv.constant0._ZN7cutlass13device_kernelIN5flash11enable_sm90INS1_16FlashAttnFwdSm90INS1_25CollectiveMainloopFwdSm90ILi2EN4cute5tupleIJNS5_1CILi1EEES8_S8_EEENS6_IJNS7_ILi128EEENS7_ILi96EEENS7_ILi64EEEEEELi256ENS_10bfloat16_tEfNS_4arch4Sm90ELb0ELb0ELb1ELb1ELb0ELb0ELb1ELb1ELb0ELb0ELb0ELb0EEENS1_21CollectiveEpilogueFwdINS6_IJSA_NS7_ILi256EEESB_EEES9_SE_SG_Li256ELb1ELb0ELb0ELb0EEENS1_36VarlenDynamicPersistentTileSchedulerILi128ELi96ELi256ELi32ELb0ELb0ELb1ELb0ELb1ELb1EEEEEEEEEvNT_6ParamsE:
	.zero		3456


//--------------------- .nv.constant0._ZN7cutlass13device_kernelIN5flash11enable_sm90INS1_16FlashAttnFwdSm90INS1_25CollectiveMainloopFwdSm90ILi2EN4cute5tupleIJNS5_1CILi1EEES8_S8_EEENS6_IJNS7_ILi128EEENS7_ILi96EEENS7_ILi64EEEEEELi256ENS_10bfloat16_tEfNS_4arch4Sm90ELb0ELb0ELb1ELb1ELb0ELb1ELb1ELb1ELb0ELb0ELb0ELb0EEENS1_21CollectiveEpilogueFwdINS6_IJSA_NS7_ILi256EEESB_EEES9_SE_SG_Li256ELb1ELb0ELb0ELb0EEENS1_36VarlenDynamicPersistentTileSchedulerILi128ELi96ELi256ELi32ELb0ELb0ELb1ELb0ELb1ELb1EEEEEEEEEvNT_6ParamsE --------------------------
	.section	.nv.constant0._ZN7cutlass13device_kernelIN5flash11enable_sm90INS1_16FlashAttnFwdSm90INS1_25CollectiveMainloopFwdSm90ILi2EN4cute5tupleIJNS5_1CILi1EEES8_S8_EEENS6_IJNS7_ILi128EEENS7_ILi96EEENS7_ILi64EEEEEELi256ENS_10bfloat16_tEfNS_4arch4Sm90ELb0ELb0ELb1ELb1ELb0ELb1ELb1ELb1ELb0ELb0ELb0ELb0EEENS1_21CollectiveEpilogueFwdINS6_IJSA_NS7_ILi256EEESB_EEES9_SE_SG_Li256ELb1ELb0ELb0ELb0EEENS1_36VarlenDynamicPersistentTileSchedulerILi128ELi96ELi256ELi32ELb0ELb0ELb1ELb0ELb1ELb1EEEEEEEEEvNT_6ParamsE,"a",@progbits
	.sectionflags	@""
	.align	4
.nv.constant0._ZN7cutlass13device_kernelIN5flash11enable_sm90INS1_16FlashAttnFwdSm90INS1_25CollectiveMainloopFwdSm90ILi2EN4cute5tupleIJNS5_1CILi1EEES8_S8_EEENS6_IJNS7_ILi128EEENS7_ILi96EEENS7_ILi64EEEEEELi256ENS_10bfloat16_tEfNS_4arch4Sm90ELb0ELb0ELb1ELb1ELb0ELb1ELb1ELb1ELb0ELb0ELb0ELb0EEENS1_21CollectiveEpilogueFwdINS6_IJSA_NS7_ILi256EEESB_EEES9_SE_SG_Li256ELb1ELb0ELb0ELb0EEENS1_36VarlenDynamicPersistentTileSchedulerILi128ELi96ELi256ELi32ELb0ELb0ELb1ELb0ELb1ELb1EEEEEEEEEvNT_6ParamsE:
	.zero		3456


//--------------------- .nv.constant0._ZN7cutlass13device_kernelIN5flash11enable_sm90INS1_16FlashAttnFwdSm90INS1_25CollectiveMainloopFwdSm90ILi2EN4cute5tupleIJNS5_1CILi1EEES8_S8_EEENS6_IJNS7_ILi128EEENS7_ILi96EEENS7_ILi64EEEEEELi256ENS_10bfloat16_tEfNS_4arch4Sm90ELb0ELb1ELb1ELb0ELb0ELb0ELb0ELb1ELb0ELb0ELb0ELb0EEENS1_21CollectiveEpilogueFwdINS6_IJSA_NS7_ILi256EEESB_EEES9_SE_SG_Li256ELb0ELb0ELb0ELb0EEENS1_30DynamicPersistentTileSchedulerILi256ELi32ELb0ELb0ELb1EEEEEEEEEvNT_6ParamsE --------------------------
	.section	.nv.constant0._ZN7cutlass13device_kernelIN5flash11enable_sm90INS1_16FlashAttnFwdSm90INS1_25CollectiveMainloopFwdSm90ILi2EN4cute5tupleIJNS5_1CILi1EEES8_S8_EEENS6_IJNS7_ILi128EEENS7_ILi96EEENS7_ILi64EEEEEELi256ENS_10bfloat16_tEfNS_4arch4Sm90ELb0ELb1ELb1ELb0ELb0ELb0ELb0ELb1ELb0ELb0ELb0ELb0EEENS1_21CollectiveEpilogueFwdINS6_IJSA_NS7_ILi256EEESB_EEES9_SE_SG_Li256ELb0ELb0ELb0ELb0EEENS1_30DynamicPersistentTileSchedulerILi256ELi32ELb0ELb0ELb1EEEEEEEEEvNT_6ParamsE,"a",@progbits
	.sectionflags	@""
	.align	4
.nv.constant0._ZN7cutlass13device_kernelIN5flash11enable_sm90INS1_16FlashAttnFwdSm90INS1_25CollectiveMainloopFwdSm90ILi2EN4cute5tupleIJNS5_1CILi1EEES8_S8_EEENS6_IJNS7_ILi128EEENS7_ILi96EEENS7_ILi64EEEEEELi256ENS_10bfloat16_tEfNS_4arch4Sm90ELb0ELb1ELb1ELb0ELb0ELb0ELb0ELb1ELb0ELb0ELb0ELb0EEENS1_21CollectiveEpilogueFwdINS6_IJSA_NS7_ILi256EEESB_EEES9_SE_SG_Li256ELb0ELb0ELb0ELb0EEENS1_30DynamicPersistentTileSchedulerILi256ELi32ELb0ELb0ELb1EEEEEEEEEvNT_6ParamsE:
	.zero		3584


//--------------------- .nv.constant0._ZN7cutlass13device_kernelIN5flash11enable_sm90INS1_16FlashAttnFwdSm90INS1_25CollectiveMainloopFwdSm90ILi2EN4cute5tupleIJNS5_1CILi1EEES8_S8_EEENS6_IJNS7_ILi128EEENS7_ILi96EEENS7_ILi64EEEEEELi256ENS_10bfloat16_tEfNS_4arch4Sm90ELb0ELb1ELb1ELb0ELb0ELb0ELb1ELb1ELb0ELb0ELb0ELb0EEENS1_21CollectiveEpilogueFwdINS6_IJSA_NS7_ILi256EEESB_EEES9_SE_SG_Li256ELb0ELb0ELb0ELb0EEENS1_30DynamicPersistentTileSchedulerILi256ELi32ELb0ELb0ELb1EEEEEEEEEvNT_6ParamsE --------------------------
	.section	.nv.constant0._ZN7cutlass13device_kernelIN5flash11enable_sm90INS1_16FlashAttnFwdSm90INS1_25CollectiveMainloopFwdSm90ILi2EN4cute5tupleIJNS5_1CILi1EEES8_S8_EEENS6_IJNS7_ILi128EEENS7_ILi96EEENS7_ILi64EEEEEELi256ENS_10bfloat16_tEfNS_4arch4Sm90ELb0ELb1ELb1ELb0ELb0ELb0ELb1ELb1ELb0ELb0ELb0ELb0EEENS1_21CollectiveEpilogueFwdINS6_IJSA_NS7_ILi256EEESB_EEES9_SE_SG_Li256ELb0ELb0ELb0ELb0EEENS1_30DynamicPersistentTileSchedulerILi256ELi32ELb0ELb0ELb1EEEEEEEEEvNT_6ParamsE,"a",@progbits
	.sectionflags	@""
	.align	4
.nv.constant0._ZN7cutlass13device_kernelIN5flash11enable_sm90INS1_16FlashAttnFwdSm90INS1_25CollectiveMainloopFwdSm90ILi2EN4cute5tupleIJNS5_1CILi1EEES8_S8_EEENS6_IJNS7_ILi128EEENS7_ILi96EEENS7_ILi64EEEEEELi256ENS_10bfloat16_tEfNS_4arch4Sm90ELb0ELb1ELb1ELb0ELb0ELb0ELb1ELb1ELb0ELb0ELb0ELb0EEENS1_21CollectiveEpilogueFwdINS6_IJSA_NS7_ILi256EEESB_EEES9_SE_SG_Li256ELb0ELb0ELb0ELb0EEENS1_30DynamicPersistentTileSchedulerILi256ELi32ELb0ELb0ELb1EEEEEEEEEvNT_6ParamsE:
	.zero		3840


//--------------------- .nv.constant0._ZN7cutlass13device_kernelIN5flash11enable_sm90INS1_16FlashAttnFwdSm90INS1_25CollectiveMainloopFwdSm90ILi2EN4cute5tupleIJNS5_1CILi1EEES8_S8_EEENS6_IJNS7_ILi128EEENS7_ILi96EEENS7_ILi64EEEEEELi256ENS_10bfloat16_tEfNS_4arch4Sm90ELb0ELb1ELb1ELb1ELb0ELb0ELb0ELb1ELb0ELb0ELb0ELb0EEENS1_21CollectiveEpilogueFwdINS6_IJSA_NS7_ILi256EEESB_EEES9_SE_SG_Li256ELb1ELb0ELb0ELb0EEENS1_36VarlenDynamicPersistentTileSchedulerILi128ELi96ELi256ELi32ELb0ELb0ELb1ELb1ELb0ELb1EEEEEEEEEvNT_6ParamsE --------------------------
	.section	.nv.constant0._ZN7cutlass13device_kernelIN5flash11enable_sm90INS1_16FlashAttnFwdSm90INS1_25CollectiveMainloopFwdSm90ILi2EN4cute5tupleIJNS5_1CILi1EEES8_S8_EEENS6_IJNS7_ILi128EEENS7_ILi96EEENS7_ILi64EEEEEELi256ENS_10bfloat16_tEfNS_4arch4Sm90ELb0ELb1ELb1ELb1ELb0ELb0ELb0ELb1ELb0ELb0ELb0ELb0EEENS1_21CollectiveEpilogueFwdINS6_IJSA_NS7_ILi256EEESB_EEES9_SE_SG_Li256ELb1ELb0ELb0ELb0EEENS1_36VarlenDynamicPersistentTileSchedulerILi128ELi96ELi256ELi32ELb0ELb0ELb1ELb1ELb0ELb1EEEEEEEEEvNT_6ParamsE,"a",@progbits
	.sectionflags	@""
	.align	4
.nv.constant0._ZN7cutlass13device_kernelIN5flash11enable_sm90INS1_16FlashAttnFwdSm90INS1_25CollectiveMainloopFwdSm90ILi2EN4cute5tupleIJNS5_1CILi1EEES8_S8_EEENS6_IJNS7_ILi128EEENS7_ILi96EEENS7_ILi64EEEEEELi256ENS_10bfloat16_tEfNS_4arch4Sm90ELb0ELb1ELb1ELb1ELb0ELb0ELb0ELb1ELb0ELb0ELb0ELb0EEENS1_21CollectiveEpilogueFwdINS6_IJSA_NS7_ILi256EEESB_EEES9_SE_SG_Li256ELb1ELb0ELb0ELb0EEENS1_36VarlenDynamicPersistentTileSchedulerILi128ELi96ELi256ELi32ELb0ELb0ELb1ELb1ELb0ELb1EEEEEEEEEvNT_6ParamsE:
	.zero		3200


//--------------------- .nv.constant0._ZN7cutlass13device_kernelIN5flash11enable_sm90INS1_16FlashAttnFwdSm90INS1_25CollectiveMainloopFwdSm90ILi2EN4cute5tupleIJNS5_1CILi1EEES8_S8_EEENS6_IJNS7_ILi128EEENS7_ILi96EEENS7_ILi64EEEEEELi256ENS_10bfloat16_tEfNS_4arch4Sm90ELb0ELb1ELb1ELb1ELb0ELb1ELb0ELb1ELb0ELb0ELb0ELb0EEENS1_21CollectiveEpilogueFwdINS6_IJSA_NS7_ILi256EEESB_EEES9_SE_SG_Li256ELb1ELb0ELb0ELb0EEENS1_36VarlenDynamicPersistentTileSchedulerILi128ELi96ELi256ELi32ELb0ELb0ELb1ELb1ELb0ELb1EEEEEEEEEvNT_6ParamsE --------------------------
	.section	.nv.constant0._ZN7cutlass13device_kernelIN5flash11enable_sm90INS1_16FlashAttnFwdSm90INS1_25CollectiveMainloopFwdSm90ILi2EN4cute5tupleIJNS5_1CILi1EEES8_S8_EEENS6_IJNS7_ILi128EEENS7_ILi96EEENS7_ILi64EEEEEELi256ENS_10bfloat16_tEfNS_4arch4Sm90ELb0ELb1ELb1ELb1ELb0ELb1ELb0ELb1ELb0ELb0ELb0ELb0EEENS1_21CollectiveEpilogueFwdINS6_IJSA_NS7_ILi256EEESB_EEES9_SE_SG_Li256ELb1ELb0ELb0ELb0EEENS1_36VarlenDynamicPersistentTileSchedulerILi128ELi96ELi256ELi32ELb0ELb0ELb1ELb1ELb0ELb1EEEEEEEEEvNT_6ParamsE,"a",@progbits
	.sectionflags	@""
	.align	4
.nv.constant0._ZN7cutlass13device_kernelIN5flash11enable_sm90INS1_16FlashAttnFwdSm90INS1_25CollectiveMainloopFwdSm90ILi2EN4cute5tupleIJNS5_1CILi1EEES8_S8_EEENS6_IJNS7_ILi128EEENS7_ILi96EEENS7_ILi64EEEEEELi256ENS_10bfloat16_tEfNS_4arch4Sm90ELb0ELb1ELb1ELb1ELb0ELb1ELb0ELb1ELb0ELb0ELb0ELb0EEENS1_21CollectiveEpilogueFwdINS6_IJSA_NS7_ILi256EEESB_EEES9_SE_SG_Li256ELb1ELb0ELb0ELb0EEENS1_36VarlenDynamicPersistentTileSchedulerILi128ELi96ELi256ELi32ELb0ELb0ELb1ELb1ELb0ELb1EEEEEEEEEvNT_6ParamsE:
	.zero		3200


//--------------------- .nv.constant0._ZN7cutlass13device_kernelIN5flash11enable_sm90INS1_16FlashAttnFwdSm90INS1_25CollectiveMainloopFwdSm90ILi2EN4cute5tupleIJNS5_1CILi1EEES8_S8_EEENS6_IJNS7_ILi128EEENS7_ILi96EEENS7_ILi64EEEEEELi256ENS_10bfloat16_tEfNS_4arch4Sm90ELb0ELb1ELb1ELb1ELb0ELb0ELb1ELb1ELb0ELb0ELb0ELb0EEENS1_21CollectiveEpilogueFwdINS6_IJSA_NS7_ILi256EEESB_EEES9_SE_SG_Li256ELb1ELb0ELb0ELb0EEENS1_36VarlenDynamicPersistentTileSchedulerILi128ELi96ELi256ELi32ELb0ELb0ELb1ELb1ELb0ELb1EEEEEEEEEvNT_6ParamsE --------------------------
	.section	.nv.constant0._ZN7cutlass13device_kernelIN5flash11enable_sm90INS1_16FlashAttnFwdSm90INS1_25CollectiveMainloopFwdSm90ILi2EN4cute5tupleIJNS5_1CILi1EEES8_S8_EEENS6_IJNS7_ILi128EEENS7_ILi96EEENS7_ILi64EEEEEELi256ENS_10bfloat16_tEfNS_4arch4Sm90ELb0ELb1ELb1ELb1ELb0ELb0ELb1ELb1ELb0ELb0ELb0ELb0EEENS1_21CollectiveEpilogueFwdINS6_IJSA_NS7_ILi256EEESB_EEES9_SE_SG_Li256ELb1ELb0ELb0ELb0EEENS1_36VarlenDynamicPersistentTileSchedulerILi128ELi96ELi256ELi32ELb0ELb0ELb1ELb1ELb0ELb1EEEEEEEEEvNT_6ParamsE,"a",@progbits
	.sectionflags	@""
	.align	4
.nv.constant0._ZN7cutlass13device_kernelIN5flash11enable_sm90INS1_16FlashAttnFwdSm90INS1_25CollectiveMainloopFwdSm90ILi2EN4cute5tupleIJNS5_1CILi1EEES8_S8_EEENS6_IJNS7_ILi128EEENS7_ILi96EEENS7_ILi64EEEEEELi256ENS_10bfloat16_tEfNS_4arch4Sm90ELb0ELb1ELb1ELb1ELb0ELb0ELb1ELb1ELb0ELb0ELb0ELb0EEENS1_21CollectiveEpilogueFwdINS6_IJSA_NS7_ILi256EEESB_EEES9_SE_SG_Li256ELb1ELb0ELb0ELb0EEENS1_36VarlenDynamicPersistentTileSchedulerILi128ELi96ELi256ELi32ELb0ELb0ELb1ELb1ELb0ELb1EEEEEEEEEvNT_6ParamsE:
	.zero		3456


//--------------------- .nv.constant0._ZN7cutlass13device_kernelIN5flash11enable_sm90INS1_16FlashAttnFwdSm90INS1_25CollectiveMainloopFwdSm90ILi2EN4cute5tupleIJNS5_1CILi1EEES8_S8_EEENS6_IJNS7_ILi128EEENS7_ILi96EEENS7_ILi64EEEEEELi256ENS_10bfloat16_tEfNS_4arch4Sm90ELb0ELb1ELb1ELb1ELb0ELb1ELb1ELb1ELb0ELb0ELb0ELb0EEENS1_21CollectiveEpilogueFwdINS6_IJSA_NS7_ILi256EEESB_EEES9_SE_SG_Li256ELb1ELb0ELb0ELb0EEENS1_36VarlenDynamicPersistentTileSchedulerILi128ELi96ELi256ELi32ELb0ELb0ELb1ELb1ELb0ELb1EEEEEEEEEvNT_6ParamsE --------------------------
	.section	.nv.constant0._ZN7cutlass13device_kernelIN5flash11enable_sm90INS1_16FlashAttnFwdSm90INS1_25CollectiveMainloopFwdSm90ILi2EN4cute5tupleIJNS5_1CILi1EEES8_S8_EEENS6_IJNS7_ILi128EEENS7_ILi96EEENS7_ILi64EEEEEELi256ENS_10bfloat16_tEfNS_4arch4Sm90ELb0ELb1ELb1ELb1ELb0ELb1ELb1ELb1ELb0ELb0ELb0ELb0EEENS1_21CollectiveEpilogueFwdINS6_IJSA_NS7_ILi256EEESB_EEES9_SE_SG_Li256ELb1ELb0ELb0ELb0EEENS1_36VarlenDynamicPersistentTileSchedulerILi128ELi96ELi256ELi32ELb0ELb0ELb1ELb1ELb0ELb1EEEEEEEEEvNT_6ParamsE,"a",@progbits
	.sectionflags	@""
	.align	4
.nv.constant0._ZN7cutlass13device_kernelIN5flash11enable_sm90INS1_16FlashAttnFwdSm90INS1_25CollectiveMainloopFwdSm90ILi2EN4cute5tupleIJNS5_1CILi1EEES8_S8_EEENS6_IJNS7_ILi128EEENS7_ILi96EEENS7_ILi64EEEEEELi256ENS_10bfloat16_tEfNS_4arch4Sm90ELb0ELb1ELb1ELb1ELb0ELb1ELb1ELb1ELb0ELb0ELb0ELb0EEENS1_21CollectiveEpilogueFwdINS6_IJSA_NS7_ILi256EEESB_EEES9_SE_SG_Li256ELb1ELb0ELb0ELb0EEENS1_36VarlenDynamicPersistentTileSchedulerILi128ELi96ELi256ELi32ELb0ELb0ELb1ELb1ELb0ELb1EEEEEEEEEvNT_6ParamsE:
	.zero		3456


//--------------------- .nv.constant0._ZN7cutlass13device_kernelIN5flash11enable_sm90INS1_16FlashAttnFwdSm90INS1_25CollectiveMainloopFwdSm90ILi2EN4cute5tupleIJNS5_1CILi1EEES8_S8_EEENS6_IJNS7_ILi128EEENS7_ILi96EEENS7_ILi64EEEEEELi256ENS_10bfloat16_tEfNS_4arch4Sm90ELb1ELb0ELb1ELb0ELb0ELb0ELb0ELb1ELb0ELb0ELb0ELb0EEENS1_21CollectiveEpilogueFwdINS6_IJSA_NS7_ILi256EEESB_EEES9_SE_SG_Li256ELb0ELb0ELb0ELb0EEENS1_30DynamicPersistentTileSchedulerILi256ELi32ELb0ELb0ELb1EEEEEEEEEvNT_6ParamsE --------------------------
	.section	.nv.constant0._ZN7cutlass13device_kernelIN5flash11enable_sm90INS1_16FlashAttnFwdSm90INS1_25CollectiveMainloopFwdSm90ILi2EN4cute5tupleIJNS5_1CILi1EEES8_S8_EEENS6_IJNS7_ILi128EEENS7_ILi96EEENS7_ILi64EEEEEELi256ENS_10bfloat16_tEfNS_4arch4Sm90ELb1ELb0ELb1ELb0ELb0ELb0ELb0ELb1ELb0ELb0ELb0ELb0EEENS1_21CollectiveEpilogueFwdINS6_IJSA_NS7_ILi256EEESB_EEES9_SE_SG_Li256ELb0ELb0ELb0ELb0EEENS1_30DynamicPersistentTileSchedulerILi256ELi32ELb0ELb0ELb1EEEEEEEEEvNT_6ParamsE,"a",@progbits
	.sectionflags	@""
	.align	4
.nv.constant0._ZN7cutlass13device_kernelIN5flash11enable_sm90INS1_16FlashAttnFwdSm90INS1_25CollectiveMainloopFwdSm90ILi2EN4cute5tupleIJNS5_1CILi1EEES8_S8_EEENS6_IJNS7_ILi128EEENS7_ILi96EEENS7_ILi64EEEEEELi256ENS_10bfloat16_tEfNS_4arch4Sm90ELb1ELb0ELb1ELb0ELb0ELb0ELb0ELb1ELb0ELb0ELb0ELb0EEENS1_21CollectiveEpilogueFwdINS6_IJSA_NS7_ILi256EEESB_EEES9_SE_SG_Li256ELb0ELb0ELb0ELb0EEENS1_30DynamicPersistentTileSchedulerILi256ELi32ELb0ELb0ELb1EEEEEEEEEvNT_6ParamsE:
	.zero		3584


//--------------------- .nv.constant0._ZN7cutlass13device_kernelIN5flash11enable_sm90INS1_16FlashAttnFwdSm90INS1_25CollectiveMainloopFwdSm90ILi2EN4cute5tupleIJNS5_1CILi1EEES8_S8_EEENS6_IJNS7_ILi128EEENS7_ILi96EEENS7_ILi64EEEEEELi256ENS_10bfloat16_tEfNS_4arch4Sm90ELb1ELb0ELb1ELb0ELb0ELb0ELb1ELb1ELb0ELb0ELb0ELb0EEENS1_21CollectiveEpilogueFwdINS6_IJSA_NS7_ILi256EEESB_EEES9_SE_SG_Li256ELb0ELb0ELb0ELb0EEENS1_30DynamicPersistentTileSchedulerILi256ELi32ELb0ELb0ELb1EEEEEEEEEvNT_6ParamsE --------------------------
	.section	.nv.constant0._ZN7cutlass13device_kernelIN5flash11enable_sm90INS1_16FlashAttnFwdSm90INS1_25CollectiveMainloopFwdSm90ILi2EN4cute5tupleIJNS5_1CILi1EEES8_S8_EEENS6_IJNS7_ILi128EEENS7_ILi96EEENS7_ILi64EEEEEELi256ENS_10bfloat16_tEfNS_4arch4Sm90ELb1ELb0ELb1ELb0ELb0ELb0ELb1ELb1ELb0ELb0ELb0ELb0EEENS1_21CollectiveEpilogueFwdINS6_IJSA_NS7_ILi256EEESB_EEES9_SE_SG_Li256ELb0ELb0ELb0ELb0EEENS1_30DynamicPersistentTileSchedulerILi256ELi32ELb0ELb0ELb1EEEEEEEEEvNT_6ParamsE,"a",@progbits
	.sectionflags	@""
	.align	4
.nv.constant0._ZN7cutlass13device_kernelIN5flash11enable_sm90INS1_16FlashAttnFwdSm90INS1_25CollectiveMainloopFwdSm90ILi2EN4cute5tupleIJNS5_1CILi1EEES8_S8_EEENS6_IJNS7_ILi128EEENS7_ILi96EEENS7_ILi64EEEEEELi256ENS_10bfloat16_tEfNS_4arch4Sm90ELb1ELb0ELb1ELb0ELb0ELb0ELb1ELb1ELb0ELb0ELb0ELb0EEENS1_21CollectiveEpilogueFwdINS6_IJSA_NS7_ILi256EEESB_EEES9_SE_SG_Li256ELb0ELb0ELb0ELb0EEENS1_30DynamicPersistentTileSchedulerILi256ELi32ELb0ELb0ELb1EEEEEEEEEvNT_6ParamsE:
	.zero		3840


//--------------------- .nv.constant0._ZN7cutlass13device_kernelIN5flash11enable_sm90INS1_16FlashAttnFwdSm90INS1_25CollectiveMainloopFwdSm90ILi2EN4cute5tupleIJNS5_1CILi1EEES8_S8_EEENS6_IJNS7_ILi128EEENS7_ILi96EEENS7_ILi64EEEEEELi256ENS_10bfloat16_tEfNS_4arch4Sm90ELb1ELb0ELb1ELb1ELb0ELb0ELb0ELb1ELb0ELb0ELb0ELb0EEENS1_21CollectiveEpilogueFwdINS6_IJSA_NS7_ILi256EEESB_EEES9_SE_SG_Li256ELb1ELb0ELb0ELb0EEENS1_36VarlenDynamicPersistentTileSchedulerILi128ELi96ELi256ELi32ELb0ELb0ELb1ELb1ELb1ELb1EEEEEEEEEvNT_6ParamsE --------------------------
	.section	.nv.constant0._ZN7cutlass13device_kernelIN5flash11enable_sm90INS1_16FlashAttnFwdSm90INS1_25CollectiveMainloopFwdSm90ILi2EN4cute5tupleIJNS5_1CILi1EEES8_S8_EEENS6_IJNS7_ILi128EEENS7_ILi96EEENS7_ILi64EEEEEELi256ENS_10bfloat16_tEfNS_4arch4Sm90ELb1ELb0ELb1ELb1ELb0ELb0ELb0ELb1ELb0ELb0ELb0ELb0EEENS1_21CollectiveEpilogueFwdINS6_IJSA_NS7_ILi256EEESB_EEES9_SE_SG_Li256ELb1ELb0ELb0ELb0EEENS1_36VarlenDynamicPersistentTileSchedulerILi128ELi96ELi256ELi32ELb0ELb0ELb1ELb1ELb1ELb1EEEEEEEEEvNT_6ParamsE,"a",@progbits
	.sectionflags	@""
	.align	4
.nv.constant0._ZN7cutlass13device_kernelIN5flash11enable_sm90INS1_16FlashAttnFwdSm90INS1_25CollectiveMainloopFwdSm90ILi2EN4cute5tupleIJNS5_1CILi1EEES8_S8_EEENS6_IJNS7_ILi128EEENS7_ILi96EEENS7_ILi64EEEEEELi256ENS_10bfloat16_tEfNS_4arch4Sm90ELb1ELb0ELb1ELb1ELb0ELb0ELb0ELb1ELb0ELb0ELb0ELb0EEENS1_21CollectiveEpilogueFwdINS6_IJSA_NS7_ILi256EEESB_EEES9_SE_SG_Li256ELb1ELb0ELb0ELb0EEENS1_36VarlenDynamicPersistentTileSchedulerILi128ELi96ELi256ELi32ELb0ELb0ELb1ELb1ELb1ELb1EEEEEEEEEvNT_6ParamsE:
	.zero		3200


//--------------------- .nv.constant0._ZN7cutlass13device_kernelIN5flash11enable_sm90INS1_16FlashAttnFwdSm90INS1_25CollectiveMainloopFwdSm90ILi2EN4cute5tupleIJNS5_1CILi1EEES8_S8_EEENS6_IJNS7_ILi128EEENS7_ILi96EEENS7_ILi64EEEEEELi256ENS_10bfloat16_tEfNS_4arch4Sm90ELb1ELb0ELb1ELb1ELb0ELb1ELb0ELb1ELb0ELb0ELb0ELb0EEENS1_21CollectiveEpilogueFwdINS6_IJSA_NS7_ILi256EEESB_EEES9_SE_SG_Li256ELb1ELb0ELb0ELb0EEENS1_36VarlenDynamicPersistentTileSchedulerILi128ELi96ELi256ELi32ELb0ELb0ELb1ELb1ELb1ELb1EEEEEEEEEvNT_6ParamsE --------------------------
	.section	.nv.constant0._ZN7cutlass13device_kernelIN5flash11enable_sm90INS1_16FlashAttnFwdSm90INS1_25CollectiveMainloopFwdSm90ILi2EN4cute5tupleIJNS5_1CILi1EEES8_S8_EEENS6_IJNS7_ILi128EEENS7_ILi96EEENS7_ILi64EEEEEELi256ENS_10bfloat16_tEfNS_4arch4Sm90ELb1ELb0ELb1ELb1ELb0ELb1ELb0ELb1ELb0ELb0ELb0ELb0EEENS1_21CollectiveEpilogueFwdINS6_IJSA_NS7_ILi256EEESB_EEES9_SE_SG_Li256ELb1ELb0ELb0ELb0EEENS1_36VarlenDynamicPersistentTileSchedulerILi128ELi96ELi256ELi32ELb0ELb0ELb1ELb1ELb1ELb1EEEEEEEEEvNT_6ParamsE,"a",@progbits
	.sectionflags	@""
	.align	4
.nv.constant0._ZN7cutlass13device_kernelIN5flash11enable_sm90INS1_16FlashAttnFwdSm90INS1_25CollectiveMainloopFwdSm90ILi2EN4cute5tupleIJNS5_1CILi1EEES8_S8_EEENS6_IJNS7_ILi128EEENS7_ILi96EEENS7_ILi64EEEEEELi256ENS_10bfloat16_tEfNS_4arch4Sm90ELb1ELb0ELb1ELb1ELb0ELb1ELb0ELb1ELb0ELb0ELb0ELb0EEENS1_21CollectiveEpilogueFwdINS6_IJSA_NS7_ILi256EEESB_EEES9_SE_SG_Li256ELb1ELb0ELb0ELb0EEENS1_36VarlenDynamicPersistentTileSchedulerILi128ELi96ELi256ELi32ELb0ELb0ELb1ELb1ELb1ELb1EEEEEEEEEvNT_6ParamsE:
	.zero		3200


//--------------------- .nv.constant0._ZN7cutlass13device_kernelIN5flash11enable_sm90INS1_16FlashAttnFwdSm90INS1_25CollectiveMainloopFwdSm90ILi2EN4cute5tupleIJNS5_1CILi1EEES8_S8_EEENS6_IJNS7_ILi128EEENS7_ILi96EEENS7_ILi64EEEEEELi256ENS_10bfloat16_tEfNS_4arch4Sm90ELb1ELb0ELb1ELb1ELb0ELb0ELb1ELb1ELb0ELb0ELb0ELb0EEENS1_21CollectiveEpilogueFwdINS6_IJSA_NS7_ILi256EEESB_EEES9_SE_SG_Li256ELb1ELb0ELb0ELb0EEENS1_36VarlenDynamicPersistentTileSchedulerILi128ELi96ELi256ELi32ELb0ELb0ELb1ELb1ELb1ELb1EEEEEEEEEvNT_6ParamsE --------------------------
	.section	.nv.constant0._ZN7cutlass13device_kernelIN5flash11enable_sm90INS1_16FlashAttnFwdSm90INS1_25CollectiveMainloopFwdSm90ILi2EN4cute5tupleIJNS5_1CILi1EEES8_S8_EEENS6_IJNS7_ILi128EEENS7_ILi96EEENS7_ILi64EEEEEELi256ENS_10bfloat16_tEfNS_4arch4Sm90ELb1ELb0ELb1ELb1ELb0ELb0ELb1ELb1ELb0ELb0ELb0ELb0EEENS1_21CollectiveEpilogueFwdINS6_IJSA_NS7_ILi256EEESB_EEES9_SE_SG_Li256ELb1ELb0ELb0ELb0EEENS1_36VarlenDynamicPersistentTileSchedulerILi128ELi96ELi256ELi32ELb0ELb0ELb1ELb1ELb1ELb1EEEEEEEEEvNT_6ParamsE,"a",@progbits
	.sectionflags	@""
	.align	4
.nv.constant0._ZN7cutlass13device_kernelIN5flash11enable_sm90INS1_16FlashAttnFwdSm90INS1_25CollectiveMainloopFwdSm90ILi2EN4cute5tupleIJNS5_1CILi1EEES8_S8_EEENS6_IJNS7_ILi128EEENS7_ILi96EEENS7_ILi64EEEEEELi256ENS_10bfloat16_tEfNS_4arch4Sm90ELb1ELb0ELb1ELb1ELb0ELb0ELb1ELb1ELb0ELb0ELb0ELb0EEENS1_21CollectiveEpilogueFwdINS6_IJSA_NS7_ILi256EEESB_EEES9_SE_SG_Li256ELb1ELb0ELb0ELb0EEENS1_36VarlenDynamicPersistentTileSchedulerILi128ELi96ELi256ELi32ELb0ELb0ELb1ELb1ELb1ELb1EEEEEEEEEvNT_6ParamsE:
	.zero		3456


//--------------------- .nv.constant0._ZN7cutlass13device_kernelIN5flash11enable_sm90INS1_16FlashAttnFwdSm90INS1_25CollectiveMainloopFwdSm90ILi2EN4cute5tupleIJNS5_1CILi1EEES8_S8_EEENS6_IJNS7_ILi128EEENS7_ILi96EEENS7_ILi64EEEEEELi256ENS_10bfloat16_tEfNS_4arch4Sm90ELb1ELb0ELb1ELb1ELb0ELb1ELb1ELb1ELb0ELb0ELb0ELb0EEENS1_21CollectiveEpilogueFwdINS6_IJSA_NS7_ILi256EEESB_EEES9_SE_SG_Li256ELb1ELb0ELb0ELb0EEENS1_36VarlenDynamicPersistentTileSchedulerILi128ELi96ELi256ELi32ELb0ELb0ELb1ELb1ELb1ELb1EEEEEEEEEvNT_6ParamsE --------------------------
	.section	.nv.constant0._ZN7cutlass13device_kernelIN5flash11enable_sm90INS1_16FlashAttnFwdSm90INS1_25CollectiveMainloopFwdSm90ILi2EN4cute5tupleIJNS5_1CILi1EEES8_S8_EEENS6_IJNS7_ILi128EEENS7_ILi96EEENS7_ILi64EEEEEELi256ENS_10bfloat16_tEfNS_4arch4Sm90ELb1ELb0ELb1ELb1ELb0ELb1ELb1ELb1ELb0ELb0ELb0ELb0EEENS1_21CollectiveEpilogueFwdINS6_IJSA_NS7_ILi256EEESB_EEES9_SE_SG_Li256ELb1ELb0ELb0ELb0EEENS1_36VarlenDynamicPersistentTileSchedulerILi128ELi96ELi256ELi32ELb0ELb0ELb1ELb1ELb1ELb1EEEEEEEEEvNT_6ParamsE,"a",@progbits
	.sectionflags	@""
	.align	4
.nv.constant0._ZN7cutlass13device_kernelIN5flash11enable_sm90INS1_16FlashAttnFwdSm90INS1_25CollectiveMainloopFwdSm90ILi2EN4cute5tupleIJNS5_1CILi1EEES8_S8_EEENS6_IJNS7_ILi128EEENS7_ILi96EEENS7_ILi64EEEEEELi256ENS_10bfloat16_tEfNS_4arch4Sm90ELb1ELb0ELb1ELb1ELb0ELb1ELb1ELb1ELb0ELb0ELb0ELb0EEENS1_21CollectiveEpilogueFwdINS6_IJSA_NS7_ILi256EEESB_EEES9_SE_SG_Li256ELb1ELb0ELb0ELb0EEENS1_36VarlenDynamicPersistentTileSchedulerILi128ELi96ELi256ELi32ELb0ELb0ELb1ELb1ELb1ELb1EEEEEEEEEvNT_6ParamsE:
	.zero		3456


//--------------------- SYMBOLS --------------------------

	.type		.nv.reservedSmem.offset0,@object
	.size		.nv.reservedSmem.offset0,0x4
	.type		__assertfail,@function
